	.target	sm_103a

	.elftype	@"ET_EXEC"


//--------------------- .note.nv.tkinfo           --------------------------
	.section	.note.nv.tkinfo,"",@"SHT_NOTE"
	.sectionflags	@"SHF_NOTE_NV_TKINFO"
	.tkinfo
        /*0018*/ 	.word	0x00000002
        /*0030*/ 	.string	""
        /*0030*/ 	.string	"ptxas"
        /*0030*/ 	.string	"Cuda compilation tools, release 13.0, V13.0.88"
        /*0030*/ 	.string	"Build cuda_13.0.r13.0/compiler.36424714_0"
        /*0030*/ 	.string	"-arch sm_103a -m 64 "



//--------------------- .note.nv.cuinfo           --------------------------
	.section	.note.nv.cuinfo,"",@"SHT_NOTE"
	.sectionflags	@"SHF_NOTE_NV_CUINFO"
        /*0018*/ 	.short	0x0002
        /*001a*/ 	.short	0x0067
        /*001c*/ 	.short	0x0082
	.zero		2


//--------------------- .nv.info                  --------------------------
	.section	.nv.info,"",@"SHT_CUDA_INFO"
	.align	4


	//----- nvinfo : EIATTR_REGCOUNT
	.align		4
        /*0000*/ 	.byte	0x04, 0x2f
        /*0002*/ 	.short	(.L_12 - .L_11)
	.align		4
.L_11:
        /*0004*/ 	.word	index@(_ZN5flash16flash_fwd_kernelI23Flash_fwd_kernel_traitsILi192ELi64ELi64ELi4ELb0ELb0EN7cutlass6half_tE19Flash_kernel_traitsILi192ELi64ELi64ELi4ES3_EELb0ELb1ELb0ELb1ELb0ELb0ELb1ELb0EEEvNS_16Flash_fwd_paramsE)
        /*0008*/ 	.word	0x000000ff


	//----- nvinfo : EIATTR_FRAME_SIZE
	.align		4
.L_12:
        /*000c*/ 	.byte	0x04, 0x11
        /*000e*/ 	.short	(.L_14 - .L_13)
	.align		4
.L_13:
        /*0010*/ 	.word	index@(_ZN5flash16flash_fwd_kernelI23Flash_fwd_kernel_traitsILi192ELi64ELi64ELi4ELb0ELb0EN7cutlass6half_tE19Flash_kernel_traitsILi192ELi64ELi64ELi4ES3_EELb0ELb1ELb0ELb1ELb0ELb0ELb1ELb0EEEvNS_16Flash_fwd_paramsE)
        /*0014*/ 	.word	0x00000000


	//----- nvinfo : EIATTR_REGCOUNT
	.align		4
.L_14:
        /*0018*/ 	.byte	0x04, 0x2f
        /*001a*/ 	.short	(.L_16 - .L_15)
	.align		4
.L_15:
        /*001c*/ 	.word	index@(_ZN5flash16flash_fwd_kernelI23Flash_fwd_kernel_traitsILi192ELi64ELi64ELi4ELb0ELb0EN7cutlass6half_tE19Flash_kernel_traitsILi192ELi64ELi64ELi4ES3_EELb1ELb1ELb0ELb1ELb0ELb0ELb0ELb1EEEvNS_16Flash_fwd_paramsE)
        /*0020*/ 	.word	0x000000ff


	//----- nvinfo : EIATTR_FRAME_SIZE
	.align		4
.L_16:
        /*0024*/ 	.byte	0x04, 0x11
        /*0026*/ 	.short	(.L_18 - .L_17)
	.align		4
.L_17:
        /*0028*/ 	.word	index@(_ZN5flash16flash_fwd_kernelI23Flash_fwd_kernel_traitsILi192ELi64ELi64ELi4ELb0ELb0EN7cutlass6half_tE19Flash_kernel_traitsILi192ELi64ELi64ELi4ES3_EELb1ELb1ELb0ELb1ELb0ELb0ELb0ELb1EEEvNS_16Flash_fwd_paramsE)
        /*002c*/ 	.word	0x00000078


	//----- nvinfo : EIATTR_REGCOUNT
	.align		4
.L_18:
        /*0030*/ 	.byte	0x04, 0x2f
        /*0032*/ 	.short	(.L_20 - .L_19)
	.align		4
.L_19:
        /*0034*/ 	.word	index@(_ZN5flash16flash_fwd_kernelI23Flash_fwd_kernel_traitsILi192ELi64ELi64ELi4ELb0ELb0EN7cutlass6half_tE19Flash_kernel_traitsILi192ELi64ELi64ELi4ES3_EELb0ELb1ELb0ELb0ELb0ELb0ELb1ELb0EEEvNS_16Flash_fwd_paramsE)
        /*0038*/ 	.word	0x000000fe


	//----- nvinfo : EIATTR_FRAME_SIZE
	.align		4
.L_20:
        /*003c*/ 	.byte	0x04, 0x11
        /*003e*/ 	.short	(.L_22 - .L_21)
	.align		4
.L_21:
        /*0040*/ 	.word	index@(_ZN5flash16flash_fwd_kernelI23Flash_fwd_kernel_traitsILi192ELi64ELi64ELi4ELb0ELb0EN7cutlass6half_tE19Flash_kernel_traitsILi192ELi64ELi64ELi4ES3_EELb0ELb1ELb0ELb0ELb0ELb0ELb1ELb0EEEvNS_16Flash_fwd_paramsE)
        /*0044*/ 	.word	0x00000000


	//----- nvinfo : EIATTR_REGCOUNT
	.align		4
.L_22:
        /*0048*/ 	.byte	0x04, 0x2f
        /*004a*/ 	.short	(.L_24 - .L_23)
	.align		4
.L_23:
        /*004c*/ 	.word	index@(_ZN5flash16flash_fwd_kernelI23Flash_fwd_kernel_traitsILi192ELi64ELi64ELi4ELb0ELb0EN7cutlass6half_tE19Flash_kernel_traitsILi192ELi64ELi64ELi4ES3_EELb1ELb1ELb0ELb0ELb0ELb0ELb0ELb1EEEvNS_16Flash_fwd_paramsE)
        /*0050*/ 	.word	0x000000ff


	//----- nvinfo : EIATTR_FRAME_SIZE
	.align		4
.L_24:
        /*0054*/ 	.byte	0x04, 0x11
        /*0056*/ 	.short	(.L_26 - .L_25)
	.align		4
.L_25:
        /*0058*/ 	.word	index@(_ZN5flash16flash_fwd_kernelI23Flash_fwd_kernel_traitsILi192ELi64ELi64ELi4ELb0ELb0EN7cutlass6half_tE19Flash_kernel_traitsILi192ELi64ELi64ELi4ES3_EELb1ELb1ELb0ELb0ELb0ELb0ELb0ELb1EEEvNS_16Flash_fwd_paramsE)
        /*005c*/ 	.word	0x000000c8


	//----- nvinfo : EIATTR_REGCOUNT
	.align		4
.L_26:
        /*0060*/ 	.byte	0x04, 0x2f
        /*0062*/ 	.short	(.L_28 - .L_27)
	.align		4
.L_27:
        /*0064*/ 	.word	index@(_ZN5flash16flash_fwd_kernelI23Flash_fwd_kernel_traitsILi192ELi64ELi64ELi4ELb0ELb0EN7cutlass6half_tE19Flash_kernel_traitsILi192ELi64ELi64ELi4ES3_EELb1ELb1ELb0ELb1ELb0ELb0ELb0ELb0EEEvNS_16Flash_fwd_paramsE)
        /*0068*/ 	.word	0x000000f5


	//----- nvinfo : EIATTR_FRAME_SIZE
	.align		4
.L_28:
        /*006c*/ 	.byte	0x04, 0x11
        /*006e*/ 	.short	(.L_30 - .L_29)
	.align		4
.L_29:
        /*0070*/ 	.word	index@(_ZN5flash16flash_fwd_kernelI23Flash_fwd_kernel_traitsILi192ELi64ELi64ELi4ELb0ELb0EN7cutlass6half_tE19Flash_kernel_traitsILi192ELi64ELi64ELi4ES3_EELb1ELb1ELb0ELb1ELb0ELb0ELb0ELb0EEEvNS_16Flash_fwd_paramsE)
        /*0074*/ 	.word	0x00000000


	//----- nvinfo : EIATTR_REGCOUNT
	.align		4
.L_30:
        /*0078*/ 	.byte	0x04, 0x2f
        /*007a*/ 	.short	(.L_32 - .L_31)
	.align		4
.L_31:
        /*007c*/ 	.word	index@(_ZN5flash16flash_fwd_kernelI23Flash_fwd_kernel_traitsILi192ELi64ELi64ELi4ELb0ELb0EN7cutlass6half_tE19Flash_kernel_traitsILi192ELi64ELi64ELi4ES3_EELb0ELb1ELb0ELb0ELb0ELb1ELb1ELb0EEEvNS_16Flash_fwd_paramsE)
        /*0080*/ 	.word	0x000000f2


	//----- nvinfo : EIATTR_FRAME_SIZE
	.align		4
.L_32:
        /*0084*/ 	.byte	0x04, 0x11
        /*0086*/ 	.short	(.L_34 - .L_33)
	.align		4
.L_33:
        /*0088*/ 	.word	index@(_ZN5flash16flash_fwd_kernelI23Flash_fwd_kernel_traitsILi192ELi64ELi64ELi4ELb0ELb0EN7cutlass6half_tE19Flash_kernel_traitsILi192ELi64ELi64ELi4ES3_EELb0ELb1ELb0ELb0ELb0ELb1ELb1ELb0EEEvNS_16Flash_fwd_paramsE)
        /*008c*/ 	.word	0x00000000


	//----- nvinfo : EIATTR_REGCOUNT
	.align		4
.L_34:
        /*0090*/ 	.byte	0x04, 0x2f
        /*0092*/ 	.short	(.L_36 - .L_35)
	.align		4
.L_35:
        /*0094*/ 	.word	index@(_ZN5flash16flash_fwd_kernelI23Flash_fwd_kernel_traitsILi192ELi64ELi64ELi4ELb0ELb0EN7cutlass6half_tE19Flash_kernel_traitsILi192ELi64ELi64ELi4ES3_EELb1ELb1ELb0ELb0ELb0ELb1ELb0ELb0EEEvNS_16Flash_fwd_paramsE)
        /*0098*/ 	.word	0x000000f2


	//----- nvinfo : EIATTR_FRAME_SIZE
	.align		4
.L_36:
        /*009c*/ 	.byte	0x04, 0x11
        /*009e*/ 	.short	(.L_38 - .L_37)
	.align		4
.L_37:
        /*00a0*/ 	.word	index@(_ZN5flash16flash_fwd_kernelI23Flash_fwd_kernel_traitsILi192ELi64ELi64ELi4ELb0ELb0EN7cutlass6half_tE19Flash_kernel_traitsILi192ELi64ELi64ELi4ES3_EELb1ELb1ELb0ELb0ELb0ELb1ELb0ELb0EEEvNS_16Flash_fwd_paramsE)
        /*00a4*/ 	.word	0x00000000


	//----- nvinfo : EIATTR_REGCOUNT
	.align		4
.L_38:
        /*00a8*/ 	.byte	0x04, 0x2f
        /*00aa*/ 	.short	(.L_40 - .L_39)
	.align		4
.L_39:
        /*00ac*/ 	.word	index@(_ZN5flash16flash_fwd_kernelI23Flash_fwd_kernel_traitsILi192ELi64ELi64ELi4ELb0ELb0EN7cutlass6half_tE19Flash_kernel_traitsILi192ELi64ELi64ELi4ES3_EELb1ELb1ELb0ELb0ELb0ELb0ELb0ELb0EEEvNS_16Flash_fwd_paramsE)
        /*00b0*/ 	.word	0x000000f4


	//----- nvinfo : EIATTR_FRAME_SIZE
	.align		4
.L_40:
        /*00b4*/ 	.byte	0x04, 0x11
        /*00b6*/ 	.short	(.L_42 - .L_41)
	.align		4
.L_41:
        /*00b8*/ 	.word	index@(_ZN5flash16flash_fwd_kernelI23Flash_fwd_kernel_traitsILi192ELi64ELi64ELi4ELb0ELb0EN7cutlass6half_tE19Flash_kernel_traitsILi192ELi64ELi64ELi4ES3_EELb1ELb1ELb0ELb0ELb0ELb0ELb0ELb0EEEvNS_16Flash_fwd_paramsE)
        /*00bc*/ 	.word	0x00000000


	//----- nvinfo : EIATTR_REGCOUNT
	.align		4
.L_42:
        /*00c0*/ 	.byte	0x04, 0x2f
        /*00c2*/ 	.short	(.L_44 - .L_43)
	.align		4
.L_43:
        /*00c4*/ 	.word	index@(_ZN5flash16flash_fwd_kernelI23Flash_fwd_kernel_traitsILi192ELi128ELi64ELi8ELb0ELb0EN7cutlass6half_tE19Flash_kernel_traitsILi192ELi128ELi64ELi8ES3_EELb0ELb1ELb0ELb1ELb0ELb0ELb1ELb0EEEvNS_16Flash_fwd_paramsE)
        /*00c8*/ 	.word	0x000000fa


	//----- nvinfo : EIATTR_FRAME_SIZE
	.align		4
.L_44:
        /*00cc*/ 	.byte	0x04, 0x11
        /*00ce*/ 	.short	(.L_46 - .L_45)
	.align		4
.L_45:
        /*00d0*/ 	.word	index@(_ZN5flash16flash_fwd_kernelI23Flash_fwd_kernel_traitsILi192ELi128ELi64ELi8ELb0ELb0EN7cutlass6half_tE19Flash_kernel_traitsILi192ELi128ELi64ELi8ES3_EELb0ELb1ELb0ELb1ELb0ELb0ELb1ELb0EEEvNS_16Flash_fwd_paramsE)
        /*00d4*/ 	.word	0x00000000


	//----- nvinfo : EIATTR_REGCOUNT
	.align		4
.L_46:
        /*00d8*/ 	.byte	0x04, 0x2f
        /*00da*/ 	.short	(.L_48 - .L_47)
	.align		4
.L_47:
        /*00dc*/ 	.word	index@(_ZN5flash16flash_fwd_kernelI23Flash_fwd_kernel_traitsILi192ELi128ELi64ELi8ELb0ELb0EN7cutlass6half_tE19Flash_kernel_traitsILi192ELi128ELi64ELi8ES3_EELb0ELb1ELb0ELb1ELb0ELb0ELb0ELb0EEEvNS_16Flash_fwd_paramsE)
        /*00e0*/ 	.word	0x000000dc


	//----- nvinfo : EIATTR_FRAME_SIZE
	.align		4
.L_48:
        /*00e4*/ 	.byte	0x04, 0x11
        /*00e6*/ 	.short	(.L_50 - .L_49)
	.align		4
.L_49:
        /*00e8*/ 	.word	index@(_ZN5flash16flash_fwd_kernelI23Flash_fwd_kernel_traitsILi192ELi128ELi64ELi8ELb0ELb0EN7cutlass6half_tE19Flash_kernel_traitsILi192ELi128ELi64ELi8ES3_EELb0ELb1ELb0ELb1ELb0ELb0ELb0ELb0EEEvNS_16Flash_fwd_paramsE)
        /*00ec*/ 	.word	0x00000000


	//----- nvinfo : EIATTR_REGCOUNT
	.align		4
.L_50:
        /*00f0*/ 	.byte	0x04, 0x2f
        /*00f2*/ 	.short	(.L_52 - .L_51)
	.align		4
.L_51:
        /*00f4*/ 	.word	index@(_ZN5flash16flash_fwd_kernelI23Flash_fwd_kernel_traitsILi192ELi128ELi64ELi8ELb0ELb0EN7cutlass6half_tE19Flash_kernel_traitsILi192ELi128ELi64ELi8ES3_EELb0ELb1ELb0ELb0ELb0ELb0ELb1ELb0EEEvNS_16Flash_fwd_paramsE)
        /*00f8*/ 	.word	0x000000f6


	//----- nvinfo : EIATTR_FRAME_SIZE
	.align		4
.L_52:
        /*00fc*/ 	.byte	0x04, 0x11
        /*00fe*/ 	.short	(.L_54 - .L_53)
	.align		4
.L_53:
        /*0100*/ 	.word	index@(_ZN5flash16flash_fwd_kernelI23Flash_fwd_kernel_traitsILi192ELi128ELi64ELi8ELb0ELb0EN7cutlass6half_tE19Flash_kernel_traitsILi192ELi128ELi64ELi8ES3_EELb0ELb1ELb0ELb0ELb0ELb0ELb1ELb0EEEvNS_16Flash_fwd_paramsE)
        /*0104*/ 	.word	0x00000000


	//----- nvinfo : EIATTR_REGCOUNT
	.align		4
.L_54:
        /*0108*/ 	.byte	0x04, 0x2f
        /*010a*/ 	.short	(.L_56 - .L_55)
	.align		4
.L_55:
        /*010c*/ 	.word	index@(_ZN5flash16flash_fwd_kernelI23Flash_fwd_kernel_traitsILi192ELi128ELi64ELi8ELb0ELb0EN7cutlass6half_tE19Flash_kernel_traitsILi192ELi128ELi64ELi8ES3_EELb0ELb1ELb0ELb0ELb0ELb0ELb0ELb0EEEvNS_16Flash_fwd_paramsE)
        /*0110*/ 	.word	0x000000d9


	//----- nvinfo : EIATTR_FRAME_SIZE
	.align		4
.L_56:
        /*0114*/ 	.byte	0x04, 0x11
        /*0116*/ 	.short	(.L_58 - .L_57)
	.align		4
.L_57:
        /*0118*/ 	.word	index@(_ZN5flash16flash_fwd_kernelI23Flash_fwd_kernel_traitsILi192ELi128ELi64ELi8ELb0ELb0EN7cutlass6half_tE19Flash_kernel_traitsILi192ELi128ELi64ELi8ES3_EELb0ELb1ELb0ELb0ELb0ELb0ELb0ELb0EEEvNS_16Flash_fwd_paramsE)
        /*011c*/ 	.word	0x00000000


	//----- nvinfo : EIATTR_REGCOUNT
	.align		4
.L_58:
        /*0120*/ 	.byte	0x04, 0x2f
        /*0122*/ 	.short	(.L_60 - .L_59)
	.align		4
.L_59:
        /*0124*/ 	.word	index@(_ZN5flash16flash_fwd_kernelI23Flash_fwd_kernel_traitsILi192ELi128ELi64ELi8ELb0ELb0EN7cutlass6half_tE19Flash_kernel_traitsILi192ELi128ELi64ELi8ES3_EELb0ELb1ELb0ELb0ELb0ELb1ELb1ELb0EEEvNS_16Flash_fwd_paramsE)
        /*0128*/ 	.word	0x000000ec


	//----- nvinfo : EIATTR_FRAME_SIZE
	.align		4
.L_60:
        /*012c*/ 	.byte	0x04, 0x11
        /*012e*/ 	.short	(.L_62 - .L_61)
	.align		4
.L_61:
        /*0130*/ 	.word	index@(_ZN5flash16flash_fwd_kernelI23Flash_fwd_kernel_traitsILi192ELi128ELi64ELi8ELb0ELb0EN7cutlass6half_tE19Flash_kernel_traitsILi192ELi128ELi64ELi8ES3_EELb0ELb1ELb0ELb0ELb0ELb1ELb1ELb0EEEvNS_16Flash_fwd_paramsE)
        /*0134*/ 	.word	0x00000000


	//----- nvinfo : EIATTR_REGCOUNT
	.align		4
.L_62:
        /*0138*/ 	.byte	0x04, 0x2f
        /*013a*/ 	.short	(.L_64 - .L_63)
	.align		4
.L_63:
        /*013c*/ 	.word	index@(_ZN5flash16flash_fwd_kernelI23Flash_fwd_kernel_traitsILi192ELi128ELi64ELi8ELb0ELb0EN7cutlass6half_tE19Flash_kernel_traitsILi192ELi128ELi64ELi8ES3_EELb0ELb1ELb0ELb0ELb0ELb1ELb0ELb0EEEvNS_16Flash_fwd_paramsE)
        /*0140*/ 	.word	0x000000dc


	//----- nvinfo : EIATTR_FRAME_SIZE
	.align		4
.L_64:
        /*0144*/ 	.byte	0x04, 0x11
        /*0146*/ 	.short	(.L_66 - .L_65)
	.align		4
.L_65:
        /*0148*/ 	.word	index@(_ZN5flash16flash_fwd_kernelI23Flash_fwd_kernel_traitsILi192ELi128ELi64ELi8ELb0ELb0EN7cutlass6half_tE19Flash_kernel_traitsILi192ELi128ELi64ELi8ES3_EELb0ELb1ELb0ELb0ELb0ELb1ELb0ELb0EEEvNS_16Flash_fwd_paramsE)
        /*014c*/ 	.word	0x00000000


	//----- nvinfo : EIATTR_MIN_STACK_SIZE
	.align		4
.L_66:
        /*0150*/ 	.byte	0x04, 0x12
        /*0152*/ 	.short	(.L_68 - .L_67)
	.align		4
.L_67:
        /*0154*/ 	.word	index@(_ZN5flash16flash_fwd_kernelI23Flash_fwd_kernel_traitsILi192ELi128ELi64ELi8ELb0ELb0EN7cutlass6half_tE19Flash_kernel_traitsILi192ELi128ELi64ELi8ES3_EELb0ELb1ELb0ELb0ELb0ELb1ELb0ELb0EEEvNS_16Flash_fwd_paramsE)
        /*0158*/ 	.word	0x00000000


	//----- nvinfo : EIATTR_MIN_STACK_SIZE
	.align		4
.L_68:
        /*015c*/ 	.byte	0x04, 0x12
        /*015e*/ 	.short	(.L_70 - .L_69)
	.align		4
.L_69:
        /*0160*/ 	.word	index@(_ZN5flash16flash_fwd_kernelI23Flash_fwd_kernel_traitsILi192ELi128ELi64ELi8ELb0ELb0EN7cutlass6half_tE19Flash_kernel_traitsILi192ELi128ELi64ELi8ES3_EELb0ELb1ELb0ELb0ELb0ELb1ELb1ELb0EEEvNS_16Flash_fwd_paramsE)
        /*0164*/ 	.word	0x00000000


	//----- nvinfo : EIATTR_MIN_STACK_SIZE
	.align		4
.L_70:
        /*0168*/ 	.byte	0x04, 0x12
        /*016a*/ 	.short	(.L_72 - .L_71)
	.align		4
.L_71:
        /*016c*/ 	.word	index@(_ZN5flash16flash_fwd_kernelI23Flash_fwd_kernel_traitsILi192ELi128ELi64ELi8ELb0ELb0EN7cutlass6half_tE19Flash_kernel_traitsILi192ELi128ELi64ELi8ES3_EELb0ELb1ELb0ELb0ELb0ELb0ELb0ELb0EEEvNS_16Flash_fwd_paramsE)
        /*0170*/ 	.word	0x00000000


	//----- nvinfo : EIATTR_MIN_STACK_SIZE
	.align		4
.L_72:
        /*0174*/ 	.byte	0x04, 0x12
        /*0176*/ 	.short	(.L_74 - .L_73)
	.align		4
.L_73:
        /*0178*/ 	.word	index@(_ZN5flash16flash_fwd_kernelI23Flash_fwd_kernel_traitsILi192ELi128ELi64ELi8ELb0ELb0EN7cutlass6half_tE19Flash_kernel_traitsILi192ELi128ELi64ELi8ES3_EELb0ELb1ELb0ELb0ELb0ELb0ELb1ELb0EEEvNS_16Flash_fwd_paramsE)
        /*017c*/ 	.word	0x00000000


	//----- nvinfo : EIATTR_MIN_STACK_SIZE
	.align		4
.L_74:
        /*0180*/ 	.byte	0x04, 0x12
        /*0182*/ 	.short	(.L_76 - .L_75)
	.align		4
.L_75:
        /*0184*/ 	.word	index@(_ZN5flash16flash_fwd_kernelI23Flash_fwd_kernel_traitsILi192ELi128ELi64ELi8ELb0ELb0EN7cutlass6half_tE19Flash_kernel_traitsILi192ELi128ELi64ELi8ES3_EELb0ELb1ELb0ELb1ELb0ELb0ELb0ELb0EEEvNS_16Flash_fwd_paramsE)
        /*0188*/ 	.word	0x00000000


	//----- nvinfo : EIATTR_MIN_STACK_SIZE
	.align		4
.L_76:
        /*018c*/ 	.byte	0x04, 0x12
        /*018e*/ 	.short	(.L_78 - .L_77)
	.align		4
.L_77:
        /*0190*/ 	.word	index@(_ZN5flash16flash_fwd_kernelI23Flash_fwd_kernel_traitsILi192ELi128ELi64ELi8ELb0ELb0EN7cutlass6half_tE19Flash_kernel_traitsILi192ELi128ELi64ELi8ES3_EELb0ELb1ELb0ELb1ELb0ELb0ELb1ELb0EEEvNS_16Flash_fwd_paramsE)
        /*0194*/ 	.word	0x00000000


	//----- nvinfo : EIATTR_MIN_STACK_SIZE
	.align		4
.L_78:
        /*0198*/ 	.byte	0x04, 0x12
        /*019a*/ 	.short	(.L_80 - .L_79)
	.align		4
.L_79:
        /*019c*/ 	.word	index@(_ZN5flash16flash_fwd_kernelI23Flash_fwd_kernel_traitsILi192ELi64ELi64ELi4ELb0ELb0EN7cutlass6half_tE19Flash_kernel_traitsILi192ELi64ELi64ELi4ES3_EELb1ELb1ELb0ELb0ELb0ELb0ELb0ELb0EEEvNS_16Flash_fwd_paramsE)
        /*01a0*/ 	.word	0x00000000


	//----- nvinfo : EIATTR_MIN_STACK_SIZE
	.align		4
.L_80:
        /*01a4*/ 	.byte	0x04, 0x12
        /*01a6*/ 	.short	(.L_82 - .L_81)
	.align		4
.L_81:
        /*01a8*/ 	.word	index@(_ZN5flash16flash_fwd_kernelI23Flash_fwd_kernel_traitsILi192ELi64ELi64ELi4ELb0ELb0EN7cutlass6half_tE19Flash_kernel_traitsILi192ELi64ELi64ELi4ES3_EELb1ELb1ELb0ELb0ELb0ELb1ELb0ELb0EEEvNS_16Flash_fwd_paramsE)
        /*01ac*/ 	.word	0x00000000


	//----- nvinfo : EIATTR_MIN_STACK_SIZE
	.align		4
.L_82:
        /*01b0*/ 	.byte	0x04, 0x12
        /*01b2*/ 	.short	(.L_84 - .L_83)
	.align		4
.L_83:
        /*01b4*/ 	.word	index@(_ZN5flash16flash_fwd_kernelI23Flash_fwd_kernel_traitsILi192ELi64ELi64ELi4ELb0ELb0EN7cutlass6half_tE19Flash_kernel_traitsILi192ELi64ELi64ELi4ES3_EELb0ELb1ELb0ELb0ELb0ELb1ELb1ELb0EEEvNS_16Flash_fwd_paramsE)
        /*01b8*/ 	.word	0x00000000


	//----- nvinfo : EIATTR_MIN_STACK_SIZE
	.align		4
.L_84:
        /*01bc*/ 	.byte	0x04, 0x12
        /*01be*/ 	.short	(.L_86 - .L_85)
	.align		4
.L_85:
        /*01c0*/ 	.word	index@(_ZN5flash16flash_fwd_kernelI23Flash_fwd_kernel_traitsILi192ELi64ELi64ELi4ELb0ELb0EN7cutlass6half_tE19Flash_kernel_traitsILi192ELi64ELi64ELi4ES3_EELb1ELb1ELb0ELb1ELb0ELb0ELb0ELb0EEEvNS_16Flash_fwd_paramsE)
        /*01c4*/ 	.word	0x00000000


	//----- nvinfo : EIATTR_MIN_STACK_SIZE
	.align		4
.L_86:
        /*01c8*/ 	.byte	0x04, 0x12
        /*01ca*/ 	.short	(.L_88 - .L_87)
	.align		4
.L_87:
        /*01cc*/ 	.word	index@(_ZN5flash16flash_fwd_kernelI23Flash_fwd_kernel_traitsILi192ELi64ELi64ELi4ELb0ELb0EN7cutlass6half_tE19Flash_kernel_traitsILi192ELi64ELi64ELi4ES3_EELb1ELb1ELb0ELb0ELb0ELb0ELb0ELb1EEEvNS_16Flash_fwd_paramsE)
        /*01d0*/ 	.word	0x000000c8


	//----- nvinfo : EIATTR_MIN_STACK_SIZE
	.align		4
.L_88:
        /*01d4*/ 	.byte	0x04, 0x12
        /*01d6*/ 	.short	(.L_90 - .L_89)
	.align		4
.L_89:
        /*01d8*/ 	.word	index@(_ZN5flash16flash_fwd_kernelI23Flash_fwd_kernel_traitsILi192ELi64ELi64ELi4ELb0ELb0EN7cutlass6half_tE19Flash_kernel_traitsILi192ELi64ELi64ELi4ES3_EELb0ELb1ELb0ELb0ELb0ELb0ELb1ELb0EEEvNS_16Flash_fwd_paramsE)
        /*01dc*/ 	.word	0x00000000


	//----- nvinfo : EIATTR_MIN_STACK_SIZE
	.align		4
.L_90:
        /*01e0*/ 	.byte	0x04, 0x12
        /*01e2*/ 	.short	(.L_92 - .L_91)
	.align		4
.L_91:
        /*01e4*/ 	.word	index@(_ZN5flash16flash_fwd_kernelI23Flash_fwd_kernel_traitsILi192ELi64ELi64ELi4ELb0ELb0EN7cutlass6half_tE19Flash_kernel_traitsILi192ELi64ELi64ELi4ES3_EELb1ELb1ELb0ELb1ELb0ELb0ELb0ELb1EEEvNS_16Flash_fwd_paramsE)
        /*01e8*/ 	.word	0x00000078


	//----- nvinfo : EIATTR_MIN_STACK_SIZE
	.align		4
.L_92:
        /*01ec*/ 	.byte	0x04, 0x12
        /*01ee*/ 	.short	(.L_94 - .L_93)
	.align		4
.L_93:
        /*01f0*/ 	.word	index@(_ZN5flash16flash_fwd_kernelI23Flash_fwd_kernel_traitsILi192ELi64ELi64ELi4ELb0ELb0EN7cutlass6half_tE19Flash_kernel_traitsILi192ELi64ELi64ELi4ES3_EELb0ELb1ELb0ELb1ELb0ELb0ELb1ELb0EEEvNS_16Flash_fwd_paramsE)
        /*01f4*/ 	.word	0x00000000
.L_94:


//--------------------- .nv.compat                --------------------------
	.section	.nv.compat,"",@"SHT_CUDA_COMPAT_INFO"
	.align	4
        /*0000*/ 	.byte	0x02, 0x09, 0x01, 0x00, 0x02, 0x02, 0x01, 0x00, 0x02, 0x05, 0x05, 0x00, 0x03, 0x07, 0x01, 0x01
        /*0010*/ 	.byte	0x02, 0x03, 0x00, 0x00, 0x02, 0x06, 0x01, 0x00, 0x04, 0x0b, 0x08, 0x00, 0x00, 0x00, 0x00, 0x00
        /*0020*/ 	.byte	0x00, 0x00, 0x00, 0x00


//--------------------- .nv.info._ZN5flash16flash_fwd_kernelI23Flash_fwd_kernel_traitsILi192ELi128ELi64ELi8ELb0ELb0EN7cutlass6half_tE19Flash_kernel_traitsILi192ELi128ELi64ELi8ES3_EELb0ELb1ELb0ELb0ELb0ELb1ELb0ELb0EEEvNS_16Flash_fwd_paramsE --------------------------
	.section	.nv.info._ZN5flash16flash_fwd_kernelI23Flash_fwd_kernel_traitsILi192ELi128ELi64ELi8ELb0ELb0EN7cutlass6half_tE19Flash_kernel_traitsILi192ELi128ELi64ELi8ES3_EELb0ELb1ELb0ELb0ELb0ELb1ELb0ELb0EEEvNS_16Flash_fwd_paramsE,"",@"SHT_CUDA_INFO"
	.sectionflags	@""
	.align	4


	//----- nvinfo : EIATTR_CUDA_API_VERSION
	.align		4
        /*0000*/ 	.byte	0x04, 0x37
        /*0002*/ 	.short	(.L_96 - .L_95)
.L_95:
        /*0004*/ 	.word	0x00000082


	//----- nvinfo : EIATTR_KPARAM_INFO
	.align		4
.L_96:
        /*0008*/ 	.byte	0x04, 0x17
        /*000a*/ 	.short	(.L_98 - .L_97)
.L_97:
        /*000c*/ 	.word	0x00000000
        /*0010*/ 	.short	0x0000
        /*0012*/ 	.short	0x0000
        /*0014*/ 	.byte	0x00, 0xf0, 0x41, 0x07


	//----- nvinfo : EIATTR_SPARSE_MMA_MASK
	.align		4
.L_98:
        /*0018*/ 	.byte	0x03, 0x50
        /*001a*/ 	.short	0x0000


	//----- nvinfo : EIATTR_MAXREG_COUNT
	.align		4
        /*001c*/ 	.byte	0x03, 0x1b
        /*001e*/ 	.short	0x00ff


	//----- nvinfo : EIATTR_NUM_BARRIERS
	.align		4
        /*0020*/ 	.byte	0x02, 0x4c
        /*0022*/ 	.byte	0x01
	.zero		1


	//----- nvinfo : EIATTR_MERCURY_ISA_VERSION
	.align		4
        /*0024*/ 	.byte	0x03, 0x5f
        /*0026*/ 	.short	0x0101


	//----- nvinfo : EIATTR_COOP_GROUP_MASK_REGIDS
	.align		4
        /*0028*/ 	.byte	0x04, 0x29
        /*002a*/ 	.short	(.L_100 - .L_99)


	//   ....[0]....
.L_99:
        /*002c*/ 	.word	0xffffffff


	//   ....[1]....
        /*0030*/ 	.word	0xffffffff


	//   ....[2]....
        /*0034*/ 	.word	0xffffffff


	//   ....[3]....
        /*0038*/ 	.word	0xffffffff


	//   ....[4]....
        /*003c*/ 	.word	0xffffffff


	//   ....[5]....
        /*0040*/ 	.word	0xffffffff


	//   ....[6]....
        /*0044*/ 	.word	0xffffffff


	//   ....[7]....
        /*0048*/ 	.word	0xffffffff


	//   ....[8]....
        /*004c*/ 	.word	0xffffffff


	//   ....[9]....
        /*0050*/ 	.word	0xffffffff


	//   ....[10]....
        /*0054*/ 	.word	0xffffffff


	//   ....[11]....
        /*0058*/ 	.word	0xffffffff


	//   ....[12]....
        /*005c*/ 	.word	0xffffffff


	//   ....[13]....
        /*0060*/ 	.word	0xffffffff


	//   ....[14]....
        /*0064*/ 	.word	0xffffffff


	//   ....[15]....
        /*0068*/ 	.word	0xffffffff


	//   ....[16]....
        /*006c*/ 	.word	0xffffffff


	//   ....[17]....
        /*0070*/ 	.word	0xffffffff


	//   ....[18]....
        /*0074*/ 	.word	0xffffffff


	//   ....[19]....
        /*0078*/ 	.word	0xffffffff


	//----- nvinfo : EIATTR_COOP_GROUP_INSTR_OFFSETS
	.align		4
.L_100:
        /*007c*/ 	.byte	0x04, 0x28
        /*007e*/ 	.short	(.L_102 - .L_101)


	//   ....[0]....
.L_101:
        /*0080*/ 	.word	0x00003170


	//   ....[1]....
        /*0084*/ 	.word	0x000031f0


	//   ....[2]....
        /*0088*/ 	.word	0x00003270


	//   ....[3]....
        /*008c*/ 	.word	0x000032b0


	//   ....[4]....
        /*0090*/ 	.word	0x00005700


	//   ....[5]....
        /*0094*/ 	.word	0x00005750


	//   ....[6]....
        /*0098*/ 	.word	0x00005790


	//   ....[7]....
        /*009c*/ 	.word	0x000057e0


	//   ....[8]....
        /*00a0*/ 	.word	0x000083a0


	//   ....[9]....
        /*00a4*/ 	.word	0x00008400


	//   ....[10]....
        /*00a8*/ 	.word	0x00008490


	//   ....[11]....
        /*00ac*/ 	.word	0x000084b0


	//   ....[12]....
        /*00b0*/ 	.word	0x0000ab90


	//   ....[13]....
        /*00b4*/ 	.word	0x0000aba0


	//   ....[14]....
        /*00b8*/ 	.word	0x0000abf0


	//   ....[15]....
        /*00bc*/ 	.word	0x0000ac00


	//   ....[16]....
        /*00c0*/ 	.word	0x0000c360


	//   ....[17]....
        /*00c4*/ 	.word	0x0000c390


	//   ....[18]....
        /*00c8*/ 	.word	0x0000c400


	//   ....[19]....
        /*00cc*/ 	.word	0x0000c410


	//----- nvinfo : EIATTR_VRC_CTA_INIT_COUNT
	.align		4
.L_102:
        /*00d0*/ 	.byte	0x02, 0x4a
	.zero		1
	.zero		1


	//----- nvinfo : EIATTR_EXIT_INSTR_OFFSETS
	.align		4
        /*00d4*/ 	.byte	0x04, 0x1c
        /*00d6*/ 	.short	(.L_104 - .L_103)


	//   ....[0]....
.L_103:
        /*00d8*/ 	.word	0x00000330


	//   ....[1]....
        /*00dc*/ 	.word	0x00000ef0


	//   ....[2]....
        /*00e0*/ 	.word	0x00000f80


	//   ....[3]....
        /*00e4*/ 	.word	0x0000dc30


	//   ....[4]....
        /*00e8*/ 	.word	0x0000dd30


	//----- nvinfo : EIATTR_CRS_STACK_SIZE
	.align		4
.L_104:
        /*00ec*/ 	.byte	0x04, 0x1e
        /*00ee*/ 	.short	(.L_106 - .L_105)
.L_105:
        /*00f0*/ 	.word	0x00000000


	//----- nvinfo : EIATTR_CBANK_PARAM_SIZE
	.align		4
.L_106:
        /*00f4*/ 	.byte	0x03, 0x19
        /*00f6*/ 	.short	0x01d0


	//----- nvinfo : EIATTR_PARAM_CBANK
	.align		4
        /*00f8*/ 	.byte	0x04, 0x0a
        /*00fa*/ 	.short	(.L_108 - .L_107)
	.align		4
.L_107:
        /*00fc*/ 	.word	index@(.nv.constant0._ZN5flash16flash_fwd_kernelI23Flash_fwd_kernel_traitsILi192ELi128ELi64ELi8ELb0ELb0EN7cutlass6half_tE19Flash_kernel_traitsILi192ELi128ELi64ELi8ES3_EELb0ELb1ELb0ELb0ELb0ELb1ELb0ELb0EEEvNS_16Flash_fwd_paramsE)
        /*0100*/ 	.short	0x0380
        /*0102*/ 	.short	0x01d0


	//----- nvinfo : EIATTR_SW_WAR
	.align		4
.L_108:
        /*0104*/ 	.byte	0x04, 0x36
        /*0106*/ 	.short	(.L_110 - .L_109)
.L_109:
        /*0108*/ 	.word	0x00000008
.L_110:


//--------------------- .nv.info._ZN5flash16flash_fwd_kernelI23Flash_fwd_kernel_traitsILi192ELi128ELi64ELi8ELb0ELb0EN7cutlass6half_tE19Flash_kernel_traitsILi192ELi128ELi64ELi8ES3_EELb0ELb1ELb0ELb0ELb0ELb1ELb1ELb0EEEvNS_16Flash_fwd_paramsE --------------------------
	.section	.nv.info._ZN5flash16flash_fwd_kernelI23Flash_fwd_kernel_traitsILi192ELi128ELi64ELi8ELb0ELb0EN7cutlass6half_tE19Flash_kernel_traitsILi192ELi128ELi64ELi8ES3_EELb0ELb1ELb0ELb0ELb0ELb1ELb1ELb0EEEvNS_16Flash_fwd_paramsE,"",@"SHT_CUDA_INFO"
	.sectionflags	@""
	.align	4


	//----- nvinfo : EIATTR_CUDA_API_VERSION
	.align		4
        /*0000*/ 	.byte	0x04, 0x37
        /*0002*/ 	.short	(.L_112 - .L_111)
.L_111:
        /*0004*/ 	.word	0x00000082


	//----- nvinfo : EIATTR_KPARAM_INFO
	.align		4
.L_112:
        /*0008*/ 	.byte	0x04, 0x17
        /*000a*/ 	.short	(.L_114 - .L_113)
.L_113:
        /*000c*/ 	.word	0x00000000
        /*0010*/ 	.short	0x0000
        /*0012*/ 	.short	0x0000
        /*0014*/ 	.byte	0x00, 0xf0, 0x41, 0x07


	//----- nvinfo : EIATTR_SPARSE_MMA_MASK
	.align		4
.L_114:
        /*0018*/ 	.byte	0x03, 0x50
        /*001a*/ 	.short	0x0000


	//----- nvinfo : EIATTR_MAXREG_COUNT
	.align		4
        /*001c*/ 	.byte	0x03, 0x1b
        /*001e*/ 	.short	0x00ff


	//----- nvinfo : EIATTR_NUM_BARRIERS
	.align		4
        /*0020*/ 	.byte	0x02, 0x4c
        /*0022*/ 	.byte	0x01
	.zero		1


	//----- nvinfo : EIATTR_MERCURY_ISA_VERSION
	.align		4
        /*0024*/ 	.byte	0x03, 0x5f
        /*0026*/ 	.short	0x0101


	//----- nvinfo : EIATTR_COOP_GROUP_MASK_REGIDS
	.align		4
        /*0028*/ 	.byte	0x04, 0x29
        /*002a*/ 	.short	(.L_116 - .L_115)


	//   ....[0]....
.L_115:
        /*002c*/ 	.word	0xffffffff


	//   ....[1]....
        /*0030*/ 	.word	0xffffffff


	//   ....[2]....
        /*0034*/ 	.word	0xffffffff


	//   ....[3]....
        /*0038*/ 	.word	0xffffffff


	//   ....[4]....
        /*003c*/ 	.word	0xffffffff


	//   ....[5]....
        /*0040*/ 	.word	0xffffffff


	//   ....[6]....
        /*0044*/ 	.word	0xffffffff


	//   ....[7]....
        /*0048*/ 	.word	0xffffffff


	//   ....[8]....
        /*004c*/ 	.word	0xffffffff


	//   ....[9]....
        /*0050*/ 	.word	0xffffffff


	//   ....[10]....
        /*0054*/ 	.word	0xffffffff


	//   ....[11]....
        /*0058*/ 	.word	0xffffffff


	//   ....[12]....
        /*005c*/ 	.word	0xffffffff


	//   ....[13]....
        /*0060*/ 	.word	0xffffffff


	//   ....[14]....
        /*0064*/ 	.word	0xffffffff


	//   ....[15]....
        /*0068*/ 	.word	0xffffffff


	//   ....[16]....
        /*006c*/ 	.word	0xffffffff


	//   ....[17]....
        /*0070*/ 	.word	0xffffffff


	//   ....[18]....
        /*0074*/ 	.word	0xffffffff


	//   ....[19]....
        /*0078*/ 	.word	0xffffffff


	//----- nvinfo : EIATTR_COOP_GROUP_INSTR_OFFSETS
	.align		4
.L_116:
        /*007c*/ 	.byte	0x04, 0x28
        /*007e*/ 	.short	(.L_118 - .L_117)


	//   ....[0]....
.L_117:
        /*0080*/ 	.word	0x00003550


	//   ....[1]....
        /*0084*/ 	.word	0x000035e0


	//   ....[2]....
        /*0088*/ 	.word	0x00003660


	//   ....[3]....
        /*008c*/ 	.word	0x000036a0


	//   ....[4]....
        /*0090*/ 	.word	0x00005f20


	//   ....[5]....
        /*0094*/ 	.word	0x00005f60


	//   ....[6]....
        /*0098*/ 	.word	0x00005fa0


	//   ....[7]....
        /*009c*/ 	.word	0x00005ff0


	//   ....[8]....
        /*00a0*/ 	.word	0x00008f90


	//   ....[9]....
        /*00a4*/ 	.word	0x00009010


	//   ....[10]....
        /*00a8*/ 	.word	0x00009090


	//   ....[11]....
        /*00ac*/ 	.word	0x000090c0


	//   ....[12]....
        /*00b0*/ 	.word	0x0000bbb0


	//   ....[13]....
        /*00b4*/ 	.word	0x0000bbe0


	//   ....[14]....
        /*00b8*/ 	.word	0x0000bca0


	//   ....[15]....
        /*00bc*/ 	.word	0x0000bcb0


	//   ....[16]....
        /*00c0*/ 	.word	0x0000d380


	//   ....[17]....
        /*00c4*/ 	.word	0x0000d3b0


	//   ....[18]....
        /*00c8*/ 	.word	0x0000d420


	//   ....[19]....
        /*00cc*/ 	.word	0x0000d430


	//----- nvinfo : EIATTR_VRC_CTA_INIT_COUNT
	.align		4
.L_118:
        /*00d0*/ 	.byte	0x02, 0x4a
	.zero		1
	.zero		1


	//----- nvinfo : EIATTR_EXIT_INSTR_OFFSETS
	.align		4
        /*00d4*/ 	.byte	0x04, 0x1c
        /*00d6*/ 	.short	(.L_120 - .L_119)


	//   ....[0]....
.L_119:
        /*00d8*/ 	.word	0x00000330


	//   ....[1]....
        /*00dc*/ 	.word	0x00000ef0


	//   ....[2]....
        /*00e0*/ 	.word	0x00000f80


	//   ....[3]....
        /*00e4*/ 	.word	0x0000ec50


	//   ....[4]....
        /*00e8*/ 	.word	0x0000ed50


	//----- nvinfo : EIATTR_CRS_STACK_SIZE
	.align		4
.L_120:
        /*00ec*/ 	.byte	0x04, 0x1e
        /*00ee*/ 	.short	(.L_122 - .L_121)
.L_121:
        /*00f0*/ 	.word	0x00000000


	//----- nvinfo : EIATTR_CBANK_PARAM_SIZE
	.align		4
.L_122:
        /*00f4*/ 	.byte	0x03, 0x19
        /*00f6*/ 	.short	0x01d0


	//----- nvinfo : EIATTR_PARAM_CBANK
	.align		4
        /*00f8*/ 	.byte	0x04, 0x0a
        /*00fa*/ 	.short	(.L_124 - .L_123)
	.align		4
.L_123:
        /*00fc*/ 	.word	index@(.nv.constant0._ZN5flash16flash_fwd_kernelI23Flash_fwd_kernel_traitsILi192ELi128ELi64ELi8ELb0ELb0EN7cutlass6half_tE19Flash_kernel_traitsILi192ELi128ELi64ELi8ES3_EELb0ELb1ELb0ELb0ELb0ELb1ELb1ELb0EEEvNS_16Flash_fwd_paramsE)
        /*0100*/ 	.short	0x0380
        /*0102*/ 	.short	0x01d0


	//----- nvinfo : EIATTR_SW_WAR
	.align		4
.L_124:
        /*0104*/ 	.byte	0x04, 0x36
        /*0106*/ 	.short	(.L_126 - .L_125)
.L_125:
        /*0108*/ 	.word	0x00000008
.L_126:


//--------------------- .nv.info._ZN5flash16flash_fwd_kernelI23Flash_fwd_kernel_traitsILi192ELi128ELi64ELi8ELb0ELb0EN7cutlass6half_tE19Flash_kernel_traitsILi192ELi128ELi64ELi8ES3_EELb0ELb1ELb0ELb0ELb0ELb0ELb0ELb0EEEvNS_16Flash_fwd_paramsE --------------------------
	.section	.nv.info._ZN5flash16flash_fwd_kernelI23Flash_fwd_kernel_traitsILi192ELi128ELi64ELi8ELb0ELb0EN7cutlass6half_tE19Flash_kernel_traitsILi192ELi128ELi64ELi8ES3_EELb0ELb1ELb0ELb0ELb0ELb0ELb0ELb0EEEvNS_16Flash_fwd_paramsE,"",@"SHT_CUDA_INFO"
	.sectionflags	@""
	.align	4


	//----- nvinfo : EIATTR_CUDA_API_VERSION
	.align		4
        /*0000*/ 	.byte	0x04, 0x37
        /*0002*/ 	.short	(.L_128 - .L_127)
.L_127:
        /*0004*/ 	.word	0x00000082


	//----- nvinfo : EIATTR_KPARAM_INFO
	.align		4
.L_128:
        /*0008*/ 	.byte	0x04, 0x17
        /*000a*/ 	.short	(.L_130 - .L_129)
.L_129:
        /*000c*/ 	.word	0x00000000
        /*0010*/ 	.short	0x0000
        /*0012*/ 	.short	0x0000
        /*0014*/ 	.byte	0x00, 0xf0, 0x41, 0x07


	//----- nvinfo : EIATTR_SPARSE_MMA_MASK
	.align		4
.L_130:
        /*0018*/ 	.byte	0x03, 0x50
        /*001a*/ 	.short	0x0000


	//----- nvinfo : EIATTR_MAXREG_COUNT
	.align		4
        /*001c*/ 	.byte	0x03, 0x1b
        /*001e*/ 	.short	0x00ff


	//----- nvinfo : EIATTR_NUM_BARRIERS
	.align		4
        /*0020*/ 	.byte	0x02, 0x4c
        /*0022*/ 	.byte	0x01
	.zero		1


	//----- nvinfo : EIATTR_MERCURY_ISA_VERSION
	.align		4
        /*0024*/ 	.byte	0x03, 0x5f
        /*0026*/ 	.short	0x0101


	//----- nvinfo : EIATTR_COOP_GROUP_MASK_REGIDS
	.align		4
        /*0028*/ 	.byte	0x04, 0x29
        /*002a*/ 	.short	(.L_132 - .L_131)


	//   ....[0]....
.L_131:
        /*002c*/ 	.word	0xffffffff


	//   ....[1]....
        /*0030*/ 	.word	0xffffffff


	//   ....[2]....
        /*0034*/ 	.word	0xffffffff


	//   ....[3]....
        /*0038*/ 	.word	0xffffffff


	//   ....[4]....
        /*003c*/ 	.word	0xffffffff


	//   ....[5]....
        /*0040*/ 	.word	0xffffffff


	//   ....[6]....
        /*0044*/ 	.word	0xffffffff


	//   ....[7]....
        /*0048*/ 	.word	0xffffffff


	//   ....[8]....
        /*004c*/ 	.word	0xffffffff


	//   ....[9]....
        /*0050*/ 	.word	0xffffffff


	//   ....[10]....
        /*0054*/ 	.word	0xffffffff


	//   ....[11]....
        /*0058*/ 	.word	0xffffffff


	//   ....[12]....
        /*005c*/ 	.word	0xffffffff


	//   ....[13]....
        /*0060*/ 	.word	0xffffffff


	//   ....[14]....
        /*0064*/ 	.word	0xffffffff


	//   ....[15]....
        /*0068*/ 	.word	0xffffffff


	//   ....[16]....
        /*006c*/ 	.word	0xffffffff


	//   ....[17]....
        /*0070*/ 	.word	0xffffffff


	//   ....[18]....
        /*0074*/ 	.word	0xffffffff


	//   ....[19]....
        /*0078*/ 	.word	0xffffffff


	//----- nvinfo : EIATTR_COOP_GROUP_INSTR_OFFSETS
	.align		4
.L_132:
        /*007c*/ 	.byte	0x04, 0x28
        /*007e*/ 	.short	(.L_134 - .L_133)


	//   ....[0]....
.L_133:
        /*0080*/ 	.word	0x000041f0


	//   ....[1]....
        /*0084*/ 	.word	0x00004210


	//   ....[2]....
        /*0088*/ 	.word	0x00004240


	//   ....[3]....
        /*008c*/ 	.word	0x000042a0


	//   ....[4]....
        /*0090*/ 	.word	0x00006af0


	//   ....[5]....
        /*0094*/ 	.word	0x00006b30


	//   ....[6]....
        /*0098*/ 	.word	0x00006ba0


	//   ....[7]....
        /*009c*/ 	.word	0x00006bc0


	//   ....[8]....
        /*00a0*/ 	.word	0x00009ab0


	//   ....[9]....
        /*00a4*/ 	.word	0x00009ae0


	//   ....[10]....
        /*00a8*/ 	.word	0x00009b70


	//   ....[11]....
        /*00ac*/ 	.word	0x00009b80


	//   ....[12]....
        /*00b0*/ 	.word	0x0000c650


	//   ....[13]....
        /*00b4*/ 	.word	0x0000c680


	//   ....[14]....
        /*00b8*/ 	.word	0x0000c6d0


	//   ....[15]....
        /*00bc*/ 	.word	0x0000c6e0


	//   ....[16]....
        /*00c0*/ 	.word	0x0000de20


	//   ....[17]....
        /*00c4*/ 	.word	0x0000de60


	//   ....[18]....
        /*00c8*/ 	.word	0x0000df00


	//   ....[19]....
        /*00cc*/ 	.word	0x0000df30


	//----- nvinfo : EIATTR_VRC_CTA_INIT_COUNT
	.align		4
.L_134:
        /*00d0*/ 	.byte	0x02, 0x4a
	.zero		1
	.zero		1


	//----- nvinfo : EIATTR_EXIT_INSTR_OFFSETS
	.align		4
        /*00d4*/ 	.byte	0x04, 0x1c
        /*00d6*/ 	.short	(.L_136 - .L_135)


	//   ....[0]....
.L_135:
        /*00d8*/ 	.word	0x000004a0


	//   ....[1]....
        /*00dc*/ 	.word	0x000011a0


	//   ....[2]....
        /*00e0*/ 	.word	0x00001230


	//   ....[3]....
        /*00e4*/ 	.word	0x0000f720


	//   ....[4]....
        /*00e8*/ 	.word	0x0000f860


	//   ....[5]....
        /*00ec*/ 	.word	0x0000f880


	//----- nvinfo : EIATTR_CRS_STACK_SIZE
	.align		4
.L_136:
        /*00f0*/ 	.byte	0x04, 0x1e
        /*00f2*/ 	.short	(.L_138 - .L_137)
.L_137:
        /*00f4*/ 	.word	0x00000000


	//----- nvinfo : EIATTR_CBANK_PARAM_SIZE
	.align		4
.L_138:
        /*00f8*/ 	.byte	0x03, 0x19
        /*00fa*/ 	.short	0x01d0


	//----- nvinfo : EIATTR_PARAM_CBANK
	.align		4
        /*00fc*/ 	.byte	0x04, 0x0a
        /*00fe*/ 	.short	(.L_140 - .L_139)
	.align		4
.L_139:
        /*0100*/ 	.word	index@(.nv.constant0._ZN5flash16flash_fwd_kernelI23Flash_fwd_kernel_traitsILi192ELi128ELi64ELi8ELb0ELb0EN7cutlass6half_tE19Flash_kernel_traitsILi192ELi128ELi64ELi8ES3_EELb0ELb1ELb0ELb0ELb0ELb0ELb0ELb0EEEvNS_16Flash_fwd_paramsE)
        /*0104*/ 	.short	0x0380
        /*0106*/ 	.short	0x01d0


	//----- nvinfo : EIATTR_SW_WAR
	.align		4
.L_140:
        /*0108*/ 	.byte	0x04, 0x36
        /*010a*/ 	.short	(.L_142 - .L_141)
.L_141:
        /*010c*/ 	.word	0x00000008
.L_142:


//--------------------- .nv.info._ZN5flash16flash_fwd_kernelI23Flash_fwd_kernel_traitsILi192ELi128ELi64ELi8ELb0ELb0EN7cutlass6half_tE19Flash_kernel_traitsILi192ELi128ELi64ELi8ES3_EELb0ELb1ELb0ELb0ELb0ELb0ELb1ELb0EEEvNS_16Flash_fwd_paramsE --------------------------
	.section	.nv.info._ZN5flash16flash_fwd_kernelI23Flash_fwd_kernel_traitsILi192ELi128ELi64ELi8ELb0ELb0EN7cutlass6half_tE19Flash_kernel_traitsILi192ELi128ELi64ELi8ES3_EELb0ELb1ELb0ELb0ELb0ELb0ELb1ELb0EEEvNS_16Flash_fwd_paramsE,"",@"SHT_CUDA_INFO"
	.sectionflags	@""
	.align	4


	//----- nvinfo : EIATTR_CUDA_API_VERSION
	.align		4
        /*0000*/ 	.byte	0x04, 0x37
        /*0002*/ 	.short	(.L_144 - .L_143)
.L_143:
        /*0004*/ 	.word	0x00000082


	//----- nvinfo : EIATTR_KPARAM_INFO
	.align		4
.L_144:
        /*0008*/ 	.byte	0x04, 0x17
        /*000a*/ 	.short	(.L_146 - .L_145)
.L_145:
        /*000c*/ 	.word	0x00000000
        /*0010*/ 	.short	0x0000
        /*0012*/ 	.short	0x0000
        /*0014*/ 	.byte	0x00, 0xf0, 0x41, 0x07


	//----- nvinfo : EIATTR_SPARSE_MMA_MASK
	.align		4
.L_146:
        /*0018*/ 	.byte	0x03, 0x50
        /*001a*/ 	.short	0x0000


	//----- nvinfo : EIATTR_MAXREG_COUNT
	.align		4
        /*001c*/ 	.byte	0x03, 0x1b
        /*001e*/ 	.short	0x00ff


	//----- nvinfo : EIATTR_NUM_BARRIERS
	.align		4
        /*0020*/ 	.byte	0x02, 0x4c
        /*0022*/ 	.byte	0x01
	.zero		1


	//----- nvinfo : EIATTR_MERCURY_ISA_VERSION
	.align		4
        /*0024*/ 	.byte	0x03, 0x5f
        /*0026*/ 	.short	0x0101


	//----- nvinfo : EIATTR_COOP_GROUP_MASK_REGIDS
	.align		4
        /*0028*/ 	.byte	0x04, 0x29
        /*002a*/ 	.short	(.L_148 - .L_147)


	//   ....[0]....
.L_147:
        /*002c*/ 	.word	0xffffffff


	//   ....[1]....
        /*0030*/ 	.word	0xffffffff


	//   ....[2]....
        /*0034*/ 	.word	0xffffffff


	//   ....[3]....
        /*0038*/ 	.word	0xffffffff


	//   ....[4]....
        /*003c*/ 	.word	0xffffffff


	//   ....[5]....
        /*0040*/ 	.word	0xffffffff


	//   ....[6]....
        /*0044*/ 	.word	0xffffffff


	//   ....[7]....
        /*0048*/ 	.word	0xffffffff


	//   ....[8]....
        /*004c*/ 	.word	0xffffffff


	//   ....[9]....
        /*0050*/ 	.word	0xffffffff


	//   ....[10]....
        /*0054*/ 	.word	0xffffffff


	//   ....[11]....
        /*0058*/ 	.word	0xffffffff


	//   ....[12]....
        /*005c*/ 	.word	0xffffffff


	//   ....[13]....
        /*0060*/ 	.word	0xffffffff


	//   ....[14]....
        /*0064*/ 	.word	0xffffffff


	//   ....[15]....
        /*0068*/ 	.word	0xffffffff


	//   ....[16]....
        /*006c*/ 	.word	0xffffffff


	//   ....[17]....
        /*0070*/ 	.word	0xffffffff


	//   ....[18]....
        /*0074*/ 	.word	0xffffffff


	//   ....[19]....
        /*0078*/ 	.word	0xffffffff


	//----- nvinfo : EIATTR_COOP_GROUP_INSTR_OFFSETS
	.align		4
.L_148:
        /*007c*/ 	.byte	0x04, 0x28
        /*007e*/ 	.short	(.L_150 - .L_149)


	//   ....[0]....
.L_149:
        /*0080*/ 	.word	0x00004770


	//   ....[1]....
        /*0084*/ 	.word	0x00004790


	//   ....[2]....
        /*0088*/ 	.word	0x000047b0


	//   ....[3]....
        /*008c*/ 	.word	0x000047d0


	//   ....[4]....
        /*0090*/ 	.word	0x000072f0


	//   ....[5]....
        /*0094*/ 	.word	0x00007370


	//   ....[6]....
        /*0098*/ 	.word	0x00007390


	//   ....[7]....
        /*009c*/ 	.word	0x000073b0


	//   ....[8]....
        /*00a0*/ 	.word	0x0000a6f0


	//   ....[9]....
        /*00a4*/ 	.word	0x0000a720


	//   ....[10]....
        /*00a8*/ 	.word	0x0000a7a0


	//   ....[11]....
        /*00ac*/ 	.word	0x0000a7b0


	//   ....[12]....
        /*00b0*/ 	.word	0x0000d6a0


	//   ....[13]....
        /*00b4*/ 	.word	0x0000d6e0


	//   ....[14]....
        /*00b8*/ 	.word	0x0000d7c0


	//   ....[15]....
        /*00bc*/ 	.word	0x0000d7d0


	//   ....[16]....
        /*00c0*/ 	.word	0x0000ee70


	//   ....[17]....
        /*00c4*/ 	.word	0x0000eeb0


	//   ....[18]....
        /*00c8*/ 	.word	0x0000ef50


	//   ....[19]....
        /*00cc*/ 	.word	0x0000ef80


	//----- nvinfo : EIATTR_VRC_CTA_INIT_COUNT
	.align		4
.L_150:
        /*00d0*/ 	.byte	0x02, 0x4a
	.zero		1
	.zero		1


	//----- nvinfo : EIATTR_EXIT_INSTR_OFFSETS
	.align		4
        /*00d4*/ 	.byte	0x04, 0x1c
        /*00d6*/ 	.short	(.L_152 - .L_151)


	//   ....[0]....
.L_151:
        /*00d8*/ 	.word	0x000004a0


	//   ....[1]....
        /*00dc*/ 	.word	0x000011a0


	//   ....[2]....
        /*00e0*/ 	.word	0x00001230


	//   ....[3]....
        /*00e4*/ 	.word	0x00010770


	//   ....[4]....
        /*00e8*/ 	.word	0x000108b0


	//   ....[5]....
        /*00ec*/ 	.word	0x000108d0


	//----- nvinfo : EIATTR_CRS_STACK_SIZE
	.align		4
.L_152:
        /*00f0*/ 	.byte	0x04, 0x1e
        /*00f2*/ 	.short	(.L_154 - .L_153)
.L_153:
        /*00f4*/ 	.word	0x00000000


	//----- nvinfo : EIATTR_CBANK_PARAM_SIZE
	.align		4
.L_154:
        /*00f8*/ 	.byte	0x03, 0x19
        /*00fa*/ 	.short	0x01d0


	//----- nvinfo : EIATTR_PARAM_CBANK
	.align		4
        /*00fc*/ 	.byte	0x04, 0x0a
        /*00fe*/ 	.short	(.L_156 - .L_155)
	.align		4
.L_155:
        /*0100*/ 	.word	index@(.nv.constant0._ZN5flash16flash_fwd_kernelI23Flash_fwd_kernel_traitsILi192ELi128ELi64ELi8ELb0ELb0EN7cutlass6half_tE19Flash_kernel_traitsILi192ELi128ELi64ELi8ES3_EELb0ELb1ELb0ELb0ELb0ELb0ELb1ELb0EEEvNS_16Flash_fwd_paramsE)
        /*0104*/ 	.short	0x0380
        /*0106*/ 	.short	0x01d0


	//----- nvinfo : EIATTR_SW_WAR
	.align		4
.L_156:
        /*0108*/ 	.byte	0x04, 0x36
        /*010a*/ 	.short	(.L_158 - .L_157)
.L_157:
        /*010c*/ 	.word	0x00000008
.L_158:


//--------------------- .nv.info._ZN5flash16flash_fwd_kernelI23Flash_fwd_kernel_traitsILi192ELi128ELi64ELi8ELb0ELb0EN7cutlass6half_tE19Flash_kernel_traitsILi192ELi128ELi64ELi8ES3_EELb0ELb1ELb0ELb1ELb0ELb0ELb0ELb0EEEvNS_16Flash_fwd_paramsE --------------------------
	.section	.nv.info._ZN5flash16flash_fwd_kernelI23Flash_fwd_kernel_traitsILi192ELi128ELi64ELi8ELb0ELb0EN7cutlass6half_tE19Flash_kernel_traitsILi192ELi128ELi64ELi8ES3_EELb0ELb1ELb0ELb1ELb0ELb0ELb0ELb0EEEvNS_16Flash_fwd_paramsE,"",@"SHT_CUDA_INFO"
	.sectionflags	@""
	.align	4


	//----- nvinfo : EIATTR_CUDA_API_VERSION
	.align		4
        /*0000*/ 	.byte	0x04, 0x37
        /*0002*/ 	.short	(.L_160 - .L_159)
.L_159:
        /*0004*/ 	.word	0x00000082


	//----- nvinfo : EIATTR_KPARAM_INFO
	.align		4
.L_160:
        /*0008*/ 	.byte	0x04, 0x17
        /*000a*/ 	.short	(.L_162 - .L_161)
.L_161:
        /*000c*/ 	.word	0x00000000
        /*0010*/ 	.short	0x0000
        /*0012*/ 	.short	0x0000
        /*0014*/ 	.byte	0x00, 0xf0, 0x41, 0x07


	//----- nvinfo : EIATTR_SPARSE_MMA_MASK
	.align		4
.L_162:
        /*0018*/ 	.byte	0x03, 0x50
        /*001a*/ 	.short	0x0000


	//----- nvinfo : EIATTR_MAXREG_COUNT
	.align		4
        /*001c*/ 	.byte	0x03, 0x1b
        /*001e*/ 	.short	0x00ff


	//----- nvinfo : EIATTR_NUM_BARRIERS
	.align		4
        /*0020*/ 	.byte	0x02, 0x4c
        /*0022*/ 	.byte	0x01
	.zero		1


	//----- nvinfo : EIATTR_MERCURY_ISA_VERSION
	.align		4
        /*0024*/ 	.byte	0x03, 0x5f
        /*0026*/ 	.short	0x0101


	//----- nvinfo : EIATTR_COOP_GROUP_MASK_REGIDS
	.align		4
        /*0028*/ 	.byte	0x04, 0x29
        /*002a*/ 	.short	(.L_164 - .L_163)


	//   ....[0]....
.L_163:
        /*002c*/ 	.word	0xffffffff


	//   ....[1]....
        /*0030*/ 	.word	0xffffffff


	//   ....[2]....
        /*0034*/ 	.word	0xffffffff


	//   ....[3]....
        /*0038*/ 	.word	0xffffffff


	//   ....[4]....
        /*003c*/ 	.word	0xffffffff


	//   ....[5]....
        /*0040*/ 	.word	0xffffffff


	//   ....[6]....
        /*0044*/ 	.word	0xffffffff


	//   ....[7]....
        /*0048*/ 	.word	0xffffffff


	//   ....[8]....
        /*004c*/ 	.word	0xffffffff


	//   ....[9]....
        /*0050*/ 	.word	0xffffffff


	//   ....[10]....
        /*0054*/ 	.word	0xffffffff


	//   ....[11]....
        /*0058*/ 	.word	0xffffffff


	//   ....[12]....
        /*005c*/ 	.word	0xffffffff


	//   ....[13]....
        /*0060*/ 	.word	0xffffffff


	//   ....[14]....
        /*0064*/ 	.word	0xffffffff


	//   ....[15]....
        /*0068*/ 	.word	0xffffffff


	//   ....[16]....
        /*006c*/ 	.word	0xffffffff


	//   ....[17]....
        /*0070*/ 	.word	0xffffffff


	//   ....[18]....
        /*0074*/ 	.word	0xffffffff


	//   ....[19]....
        /*0078*/ 	.word	0xffffffff


	//----- nvinfo : EIATTR_COOP_GROUP_INSTR_OFFSETS
	.align		4
.L_164:
        /*007c*/ 	.byte	0x04, 0x28
        /*007e*/ 	.short	(.L_166 - .L_165)


	//   ....[0]....
.L_165:
        /*0080*/ 	.word	0x00004630


	//   ....[1]....
        /*0084*/ 	.word	0x00004650


	//   ....[2]....
        /*0088*/ 	.word	0x00004700


	//   ....[3]....
        /*008c*/ 	.word	0x00004710


	//   ....[4]....
        /*0090*/ 	.word	0x00007240


	//   ....[5]....
        /*0094*/ 	.word	0x00007260


	//   ....[6]....
        /*0098*/ 	.word	0x000072a0


	//   ....[7]....
        /*009c*/ 	.word	0x000072b0


	//   ....[8]....
        /*00a0*/ 	.word	0x0000a500


	//   ....[9]....
        /*00a4*/ 	.word	0x0000a530


	//   ....[10]....
        /*00a8*/ 	.word	0x0000a5a0


	//   ....[11]....
        /*00ac*/ 	.word	0x0000a5b0


	//   ....[12]....
        /*00b0*/ 	.word	0x0000d4c0


	//   ....[13]....
        /*00b4*/ 	.word	0x0000d4f0


	//   ....[14]....
        /*00b8*/ 	.word	0x0000d540


	//   ....[15]....
        /*00bc*/ 	.word	0x0000d550


	//   ....[16]....
        /*00c0*/ 	.word	0x0000ec90


	//   ....[17]....
        /*00c4*/ 	.word	0x0000ecd0


	//   ....[18]....
        /*00c8*/ 	.word	0x0000ed80


	//   ....[19]....
        /*00cc*/ 	.word	0x0000edb0


	//----- nvinfo : EIATTR_VRC_CTA_INIT_COUNT
	.align		4
.L_166:
        /*00d0*/ 	.byte	0x02, 0x4a
	.zero		1
	.zero		1


	//----- nvinfo : EIATTR_EXIT_INSTR_OFFSETS
	.align		4
        /*00d4*/ 	.byte	0x04, 0x1c
        /*00d6*/ 	.short	(.L_168 - .L_167)


	//   ....[0]....
.L_167:
        /*00d8*/ 	.word	0x000004a0


	//   ....[1]....
        /*00dc*/ 	.word	0x000011a0


	//   ....[2]....
        /*00e0*/ 	.word	0x00001230


	//   ....[3]....
        /*00e4*/ 	.word	0x00010590


	//   ....[4]....
        /*00e8*/ 	.word	0x000106d0


	//   ....[5]....
        /*00ec*/ 	.word	0x000106f0


	//----- nvinfo : EIATTR_CRS_STACK_SIZE
	.align		4
.L_168:
        /*00f0*/ 	.byte	0x04, 0x1e
        /*00f2*/ 	.short	(.L_170 - .L_169)
.L_169:
        /*00f4*/ 	.word	0x00000000


	//----- nvinfo : EIATTR_CBANK_PARAM_SIZE
	.align		4
.L_170:
        /*00f8*/ 	.byte	0x03, 0x19
        /*00fa*/ 	.short	0x01d0


	//----- nvinfo : EIATTR_PARAM_CBANK
	.align		4
        /*00fc*/ 	.byte	0x04, 0x0a
        /*00fe*/ 	.short	(.L_172 - .L_171)
	.align		4
.L_171:
        /*0100*/ 	.word	index@(.nv.constant0._ZN5flash16flash_fwd_kernelI23Flash_fwd_kernel_traitsILi192ELi128ELi64ELi8ELb0ELb0EN7cutlass6half_tE19Flash_kernel_traitsILi192ELi128ELi64ELi8ES3_EELb0ELb1ELb0ELb1ELb0ELb0ELb0ELb0EEEvNS_16Flash_fwd_paramsE)
        /*0104*/ 	.short	0x0380
        /*0106*/ 	.short	0x01d0


	//----- nvinfo : EIATTR_SW_WAR
	.align		4
.L_172:
        /*0108*/ 	.byte	0x04, 0x36
        /*010a*/ 	.short	(.L_174 - .L_173)
.L_173:
        /*010c*/ 	.word	0x00000008
.L_174:


//--------------------- .nv.info._ZN5flash16flash_fwd_kernelI23Flash_fwd_kernel_traitsILi192ELi128ELi64ELi8ELb0ELb0EN7cutlass6half_tE19Flash_kernel_traitsILi192ELi128ELi64ELi8ES3_EELb0ELb1ELb0ELb1ELb0ELb0ELb1ELb0EEEvNS_16Flash_fwd_paramsE --------------------------
	.section	.nv.info._ZN5flash16flash_fwd_kernelI23Flash_fwd_kernel_traitsILi192ELi128ELi64ELi8ELb0ELb0EN7cutlass6half_tE19Flash_kernel_traitsILi192ELi128ELi64ELi8ES3_EELb0ELb1ELb0ELb1ELb0ELb0ELb1ELb0EEEvNS_16Flash_fwd_paramsE,"",@"SHT_CUDA_INFO"
	.sectionflags	@""
	.align	4


	//----- nvinfo : EIATTR_CUDA_API_VERSION
	.align		4
        /*0000*/ 	.byte	0x04, 0x37
        /*0002*/ 	.short	(.L_176 - .L_175)
.L_175:
        /*0004*/ 	.word	0x00000082


	//----- nvinfo : EIATTR_KPARAM_INFO
	.align		4
.L_176:
        /*0008*/ 	.byte	0x04, 0x17
        /*000a*/ 	.short	(.L_178 - .L_177)
.L_177:
        /*000c*/ 	.word	0x00000000
        /*0010*/ 	.short	0x0000
        /*0012*/ 	.short	0x0000
        /*0014*/ 	.byte	0x00, 0xf0, 0x41, 0x07


	//----- nvinfo : EIATTR_SPARSE_MMA_MASK
	.align		4
.L_178:
        /*0018*/ 	.byte	0x03, 0x50
        /*001a*/ 	.short	0x0000


	//----- nvinfo : EIATTR_MAXREG_COUNT
	.align		4
        /*001c*/ 	.byte	0x03, 0x1b
        /*001e*/ 	.short	0x00ff


	//----- nvinfo : EIATTR_NUM_BARRIERS
	.align		4
        /*0020*/ 	.byte	0x02, 0x4c
        /*0022*/ 	.byte	0x01
	.zero		1


	//----- nvinfo : EIATTR_MERCURY_ISA_VERSION
	.align		4
        /*0024*/ 	.byte	0x03, 0x5f
        /*0026*/ 	.short	0x0101


	//----- nvinfo : EIATTR_COOP_GROUP_MASK_REGIDS
	.align		4
        /*0028*/ 	.byte	0x04, 0x29
        /*002a*/ 	.short	(.L_180 - .L_179)


	//   ....[0]....
.L_179:
        /*002c*/ 	.word	0xffffffff


	//   ....[1]....
        /*0030*/ 	.word	0xffffffff


	//   ....[2]....
        /*0034*/ 	.word	0xffffffff


	//   ....[3]....
        /*0038*/ 	.word	0xffffffff


	//   ....[4]....
        /*003c*/ 	.word	0xffffffff


	//   ....[5]....
        /*0040*/ 	.word	0xffffffff


	//   ....[6]....
        /*0044*/ 	.word	0xffffffff


	//   ....[7]....
        /*0048*/ 	.word	0xffffffff


	//   ....[8]....
        /*004c*/ 	.word	0xffffffff


	//   ....[9]....
        /*0050*/ 	.word	0xffffffff


	//   ....[10]....
        /*0054*/ 	.word	0xffffffff


	//   ....[11]....
        /*0058*/ 	.word	0xffffffff


	//   ....[12]....
        /*005c*/ 	.word	0xffffffff


	//   ....[13]....
        /*0060*/ 	.word	0xffffffff


	//   ....[14]....
        /*0064*/ 	.word	0xffffffff


	//   ....[15]....
        /*0068*/ 	.word	0xffffffff


	//   ....[16]....
        /*006c*/ 	.word	0xffffffff


	//   ....[17]....
        /*0070*/ 	.word	0xffffffff


	//   ....[18]....
        /*0074*/ 	.word	0xffffffff


	//   ....[19]....
        /*0078*/ 	.word	0xffffffff


	//----- nvinfo : EIATTR_COOP_GROUP_INSTR_OFFSETS
	.align		4
.L_180:
        /*007c*/ 	.byte	0x04, 0x28
        /*007e*/ 	.short	(.L_182 - .L_181)


	//   ....[0]....
.L_181:
        /*0080*/ 	.word	0x00004a40


	//   ....[1]....
        /*0084*/ 	.word	0x00004a60


	//   ....[2]....
        /*0088*/ 	.word	0x00004b10


	//   ....[3]....
        /*008c*/ 	.word	0x00004b20


	//   ....[4]....
        /*0090*/ 	.word	0x00007a60


	//   ....[5]....
        /*0094*/ 	.word	0x00007a90


	//   ....[6]....
        /*0098*/ 	.word	0x00007b00


	//   ....[7]....
        /*009c*/ 	.word	0x00007b10


	//   ....[8]....
        /*00a0*/ 	.word	0x0000b120


	//   ....[9]....
        /*00a4*/ 	.word	0x0000b150


	//   ....[10]....
        /*00a8*/ 	.word	0x0000b1c0


	//   ....[11]....
        /*00ac*/ 	.word	0x0000b1d0


	//   ....[12]....
        /*00b0*/ 	.word	0x0000e500


	//   ....[13]....
        /*00b4*/ 	.word	0x0000e540


	//   ....[14]....
        /*00b8*/ 	.word	0x0000e620


	//   ....[15]....
        /*00bc*/ 	.word	0x0000e630


	//   ....[16]....
        /*00c0*/ 	.word	0x0000fcd0


	//   ....[17]....
        /*00c4*/ 	.word	0x0000fd10


	//   ....[18]....
        /*00c8*/ 	.word	0x0000fdc0


	//   ....[19]....
        /*00cc*/ 	.word	0x0000fdf0


	//----- nvinfo : EIATTR_VRC_CTA_INIT_COUNT
	.align		4
.L_182:
        /*00d0*/ 	.byte	0x02, 0x4a
	.zero		1
	.zero		1


	//----- nvinfo : EIATTR_EXIT_INSTR_OFFSETS
	.align		4
        /*00d4*/ 	.byte	0x04, 0x1c
        /*00d6*/ 	.short	(.L_184 - .L_183)


	//   ....[0]....
.L_183:
        /*00d8*/ 	.word	0x000004a0


	//   ....[1]....
        /*00dc*/ 	.word	0x000011a0


	//   ....[2]....
        /*00e0*/ 	.word	0x00001230


	//   ....[3]....
        /*00e4*/ 	.word	0x000115d0


	//   ....[4]....
        /*00e8*/ 	.word	0x00011710


	//   ....[5]....
        /*00ec*/ 	.word	0x00011730


	//----- nvinfo : EIATTR_CRS_STACK_SIZE
	.align		4
.L_184:
        /*00f0*/ 	.byte	0x04, 0x1e
        /*00f2*/ 	.short	(.L_186 - .L_185)
.L_185:
        /*00f4*/ 	.word	0x00000000


	//----- nvinfo : EIATTR_CBANK_PARAM_SIZE
	.align		4
.L_186:
        /*00f8*/ 	.byte	0x03, 0x19
        /*00fa*/ 	.short	0x01d0


	//----- nvinfo : EIATTR_PARAM_CBANK
	.align		4
        /*00fc*/ 	.byte	0x04, 0x0a
        /*00fe*/ 	.short	(.L_188 - .L_187)
	.align		4
.L_187:
        /*0100*/ 	.word	index@(.nv.constant0._ZN5flash16flash_fwd_kernelI23Flash_fwd_kernel_traitsILi192ELi128ELi64ELi8ELb0ELb0EN7cutlass6half_tE19Flash_kernel_traitsILi192ELi128ELi64ELi8ES3_EELb0ELb1ELb0ELb1ELb0ELb0ELb1ELb0EEEvNS_16Flash_fwd_paramsE)
        /*0104*/ 	.short	0x0380
        /*0106*/ 	.short	0x01d0


	//----- nvinfo : EIATTR_SW_WAR
	.align		4
.L_188:
        /*0108*/ 	.byte	0x04, 0x36
        /*010a*/ 	.short	(.L_190 - .L_189)
.L_189:
        /*010c*/ 	.word	0x00000008
.L_190:


//--------------------- .nv.info._ZN5flash16flash_fwd_kernelI23Flash_fwd_kernel_traitsILi192ELi64ELi64ELi4ELb0ELb0EN7cutlass6half_tE19Flash_kernel_traitsILi192ELi64ELi64ELi4ES3_EELb1ELb1ELb0ELb0ELb0ELb0ELb0ELb0EEEvNS_16Flash_fwd_paramsE --------------------------
	.section	.nv.info._ZN5flash16flash_fwd_kernelI23Flash_fwd_kernel_traitsILi192ELi64ELi64ELi4ELb0ELb0EN7cutlass6half_tE19Flash_kernel_traitsILi192ELi64ELi64ELi4ES3_EELb1ELb1ELb0ELb0ELb0ELb0ELb0ELb0EEEvNS_16Flash_fwd_paramsE,"",@"SHT_CUDA_INFO"
	.sectionflags	@""
	.align	4


	//----- nvinfo : EIATTR_CUDA_API_VERSION
	.align		4
        /*0000*/ 	.byte	0x04, 0x37
        /*0002*/ 	.short	(.L_192 - .L_191)
.L_191:
        /*0004*/ 	.word	0x00000082


	//----- nvinfo : EIATTR_KPARAM_INFO
	.align		4
.L_192:
        /*0008*/ 	.byte	0x04, 0x17
        /*000a*/ 	.short	(.L_194 - .L_193)
.L_193:
        /*000c*/ 	.word	0x00000000
        /*0010*/ 	.short	0x0000
        /*0012*/ 	.short	0x0000
        /*0014*/ 	.byte	0x00, 0xf0, 0x41, 0x07


	//----- nvinfo : EIATTR_SPARSE_MMA_MASK
	.align		4
.L_194:
        /*0018*/ 	.byte	0x03, 0x50
        /*001a*/ 	.short	0x0000


	//----- nvinfo : EIATTR_MAXREG_COUNT
	.align		4
        /*001c*/ 	.byte	0x03, 0x1b
        /*001e*/ 	.short	0x00ff


	//----- nvinfo : EIATTR_NUM_BARRIERS
	.align		4
        /*0020*/ 	.byte	0x02, 0x4c
        /*0022*/ 	.byte	0x01
	.zero		1


	//----- nvinfo : EIATTR_MERCURY_ISA_VERSION
	.align		4
        /*0024*/ 	.byte	0x03, 0x5f
        /*0026*/ 	.short	0x0101


	//----- nvinfo : EIATTR_COOP_GROUP_MASK_REGIDS
	.align		4
        /*0028*/ 	.byte	0x04, 0x29
        /*002a*/ 	.short	(.L_196 - .L_195)


	//   ....[0]....
.L_195:
        /*002c*/ 	.word	0xffffffff


	//   ....[1]....
        /*0030*/ 	.word	0xffffffff


	//   ....[2]....
        /*0034*/ 	.word	0xffffffff


	//   ....[3]....
        /*0038*/ 	.word	0xffffffff


	//   ....[4]....
        /*003c*/ 	.word	0xffffffff


	//   ....[5]....
        /*0040*/ 	.word	0xffffffff


	//   ....[6]....
        /*0044*/ 	.word	0xffffffff


	//   ....[7]....
        /*0048*/ 	.word	0xffffffff


	//   ....[8]....
        /*004c*/ 	.word	0xffffffff


	//   ....[9]....
        /*0050*/ 	.word	0xffffffff


	//   ....[10]....
        /*0054*/ 	.word	0xffffffff


	//   ....[11]....
        /*0058*/ 	.word	0xffffffff


	//   ....[12]....
        /*005c*/ 	.word	0xffffffff


	//   ....[13]....
        /*0060*/ 	.word	0xffffffff


	//   ....[14]....
        /*0064*/ 	.word	0xffffffff


	//   ....[15]....
        /*0068*/ 	.word	0xffffffff


	//----- nvinfo : EIATTR_COOP_GROUP_INSTR_OFFSETS
	.align		4
.L_196:
        /*006c*/ 	.byte	0x04, 0x28
        /*006e*/ 	.short	(.L_198 - .L_197)


	//   ....[0]....
.L_197:
        /*0070*/ 	.word	0x00004c20


	//   ....[1]....
        /*0074*/ 	.word	0x00004c80


	//   ....[2]....
        /*0078*/ 	.word	0x00004d40


	//   ....[3]....
        /*007c*/ 	.word	0x00004d90


	//   ....[4]....
        /*0080*/ 	.word	0x00008310


	//   ....[5]....
        /*0084*/ 	.word	0x00008340


	//   ....[6]....
        /*0088*/ 	.word	0x00008440


	//   ....[7]....
        /*008c*/ 	.word	0x00008470


	//   ....[8]....
        /*0090*/ 	.word	0x0000bcc0


	//   ....[9]....
        /*0094*/ 	.word	0x0000bd20


	//   ....[10]....
        /*0098*/ 	.word	0x0000bf80


	//   ....[11]....
        /*009c*/ 	.word	0x0000bf90


	//   ....[12]....
        /*00a0*/ 	.word	0x0000de30


	//   ....[13]....
        /*00a4*/ 	.word	0x0000de70


	//   ....[14]....
        /*00a8*/ 	.word	0x0000def0


	//   ....[15]....
        /*00ac*/ 	.word	0x0000df10


	//----- nvinfo : EIATTR_VRC_CTA_INIT_COUNT
	.align		4
.L_198:
        /*00b0*/ 	.byte	0x02, 0x4a
	.zero		1
	.zero		1


	//----- nvinfo : EIATTR_EXIT_INSTR_OFFSETS
	.align		4
        /*00b4*/ 	.byte	0x04, 0x1c
        /*00b6*/ 	.short	(.L_200 - .L_199)


	//   ....[0]....
.L_199:
        /*00b8*/ 	.word	0x00000480


	//   ....[1]....
        /*00bc*/ 	.word	0x00001120


	//   ....[2]....
        /*00c0*/ 	.word	0x000011b0


	//   ....[3]....
        /*00c4*/ 	.word	0x0000f730


	//   ....[4]....
        /*00c8*/ 	.word	0x0000f870


	//   ....[5]....
        /*00cc*/ 	.word	0x0000f890


	//----- nvinfo : EIATTR_CRS_STACK_SIZE
	.align		4
.L_200:
        /*00d0*/ 	.byte	0x04, 0x1e
        /*00d2*/ 	.short	(.L_202 - .L_201)
.L_201:
        /*00d4*/ 	.word	0x00000000


	//----- nvinfo : EIATTR_CBANK_PARAM_SIZE
	.align		4
.L_202:
        /*00d8*/ 	.byte	0x03, 0x19
        /*00da*/ 	.short	0x01d0


	//----- nvinfo : EIATTR_PARAM_CBANK
	.align		4
        /*00dc*/ 	.byte	0x04, 0x0a
        /*00de*/ 	.short	(.L_204 - .L_203)
	.align		4
.L_203:
        /*00e0*/ 	.word	index@(.nv.constant0._ZN5flash16flash_fwd_kernelI23Flash_fwd_kernel_traitsILi192ELi64ELi64ELi4ELb0ELb0EN7cutlass6half_tE19Flash_kernel_traitsILi192ELi64ELi64ELi4ES3_EELb1ELb1ELb0ELb0ELb0ELb0ELb0ELb0EEEvNS_16Flash_fwd_paramsE)
        /*00e4*/ 	.short	0x0380
        /*00e6*/ 	.short	0x01d0


	//----- nvinfo : EIATTR_SW_WAR
	.align		4
.L_204:
        /*00e8*/ 	.byte	0x04, 0x36
        /*00ea*/ 	.short	(.L_206 - .L_205)
.L_205:
        /*00ec*/ 	.word	0x00000008
.L_206:


//--------------------- .nv.info._ZN5flash16flash_fwd_kernelI23Flash_fwd_kernel_traitsILi192ELi64ELi64ELi4ELb0ELb0EN7cutlass6half_tE19Flash_kernel_traitsILi192ELi64ELi64ELi4ES3_EELb1ELb1ELb0ELb0ELb0ELb1ELb0ELb0EEEvNS_16Flash_fwd_paramsE --------------------------
	.section	.nv.info._ZN5flash16flash_fwd_kernelI23Flash_fwd_kernel_traitsILi192ELi64ELi64ELi4ELb0ELb0EN7cutlass6half_tE19Flash_kernel_traitsILi192ELi64ELi64ELi4ES3_EELb1ELb1ELb0ELb0ELb0ELb1ELb0ELb0EEEvNS_16Flash_fwd_paramsE,"",@"SHT_CUDA_INFO"
	.sectionflags	@""
	.align	4


	//----- nvinfo : EIATTR_CUDA_API_VERSION
	.align		4
        /*0000*/ 	.byte	0x04, 0x37
        /*0002*/ 	.short	(.L_208 - .L_207)
.L_207:
        /*0004*/ 	.word	0x00000082


	//----- nvinfo : EIATTR_KPARAM_INFO
	.align		4
.L_208:
        /*0008*/ 	.byte	0x04, 0x17
        /*000a*/ 	.short	(.L_210 - .L_209)
.L_209:
        /*000c*/ 	.word	0x00000000
        /*0010*/ 	.short	0x0000
        /*0012*/ 	.short	0x0000
        /*0014*/ 	.byte	0x00, 0xf0, 0x41, 0x07


	//----- nvinfo : EIATTR_SPARSE_MMA_MASK
	.align		4
.L_210:
        /*0018*/ 	.byte	0x03, 0x50
        /*001a*/ 	.short	0x0000


	//----- nvinfo : EIATTR_MAXREG_COUNT
	.align		4
        /*001c*/ 	.byte	0x03, 0x1b
        /*001e*/ 	.short	0x00ff


	//----- nvinfo : EIATTR_NUM_BARRIERS
	.align		4
        /*0020*/ 	.byte	0x02, 0x4c
        /*0022*/ 	.byte	0x01
	.zero		1


	//----- nvinfo : EIATTR_MERCURY_ISA_VERSION
	.align		4
        /*0024*/ 	.byte	0x03, 0x5f
        /*0026*/ 	.short	0x0101


	//----- nvinfo : EIATTR_COOP_GROUP_MASK_REGIDS
	.align		4
        /*0028*/ 	.byte	0x04, 0x29
        /*002a*/ 	.short	(.L_212 - .L_211)


	//   ....[0]....
.L_211:
        /*002c*/ 	.word	0xffffffff


	//   ....[1]....
        /*0030*/ 	.word	0xffffffff


	//   ....[2]....
        /*0034*/ 	.word	0xffffffff


	//   ....[3]....
        /*0038*/ 	.word	0xffffffff


	//   ....[4]....
        /*003c*/ 	.word	0xffffffff


	//   ....[5]....
        /*0040*/ 	.word	0xffffffff


	//   ....[6]....
        /*0044*/ 	.word	0xffffffff


	//   ....[7]....
        /*0048*/ 	.word	0xffffffff


	//   ....[8]....
        /*004c*/ 	.word	0xffffffff


	//   ....[9]....
        /*0050*/ 	.word	0xffffffff


	//   ....[10]....
        /*0054*/ 	.word	0xffffffff


	//   ....[11]....
        /*0058*/ 	.word	0xffffffff


	//   ....[12]....
        /*005c*/ 	.word	0xffffffff


	//   ....[13]....
        /*0060*/ 	.word	0xffffffff


	//   ....[14]....
        /*0064*/ 	.word	0xffffffff


	//   ....[15]....
        /*0068*/ 	.word	0xffffffff


	//----- nvinfo : EIATTR_COOP_GROUP_INSTR_OFFSETS
	.align		4
.L_212:
        /*006c*/ 	.byte	0x04, 0x28
        /*006e*/ 	.short	(.L_214 - .L_213)


	//   ....[0]....
.L_213:
        /*0070*/ 	.word	0x00003920


	//   ....[1]....
        /*0074*/ 	.word	0x000039b0


	//   ....[2]....
        /*0078*/ 	.word	0x00003ae0


	//   ....[3]....
        /*007c*/ 	.word	0x00003b50


	//   ....[4]....
        /*0080*/ 	.word	0x00006ad0


	//   ....[5]....
        /*0084*/ 	.word	0x00006b30


	//   ....[6]....
        /*0088*/ 	.word	0x00006c40


	//   ....[7]....
        /*008c*/ 	.word	0x00006c90


	//   ....[8]....
        /*0090*/ 	.word	0x00009f80


	//   ....[9]....
        /*0094*/ 	.word	0x00009fb0


	//   ....[10]....
        /*0098*/ 	.word	0x0000a0f0


	//   ....[11]....
        /*009c*/ 	.word	0x0000a120


	//   ....[12]....
        /*00a0*/ 	.word	0x0000c1f0


	//   ....[13]....
        /*00a4*/ 	.word	0x0000c230


	//   ....[14]....
        /*00a8*/ 	.word	0x0000c2d0


	//   ....[15]....
        /*00ac*/ 	.word	0x0000c2e0


	//----- nvinfo : EIATTR_VRC_CTA_INIT_COUNT
	.align		4
.L_214:
        /*00b0*/ 	.byte	0x02, 0x4a
	.zero		1
	.zero		1


	//----- nvinfo : EIATTR_EXIT_INSTR_OFFSETS
	.align		4
        /*00b4*/ 	.byte	0x04, 0x1c
        /*00b6*/ 	.short	(.L_216 - .L_215)


	//   ....[0]....
.L_215:
        /*00b8*/ 	.word	0x000004a0


	//   ....[1]....
        /*00bc*/ 	.word	0x00001030


	//   ....[2]....
        /*00c0*/ 	.word	0x000010c0


	//   ....[3]....
        /*00c4*/ 	.word	0x0000da60


	//   ....[4]....
        /*00c8*/ 	.word	0x0000db50


	//----- nvinfo : EIATTR_CRS_STACK_SIZE
	.align		4
.L_216:
        /*00cc*/ 	.byte	0x04, 0x1e
        /*00ce*/ 	.short	(.L_218 - .L_217)
.L_217:
        /*00d0*/ 	.word	0x00000000


	//----- nvinfo : EIATTR_CBANK_PARAM_SIZE
	.align		4
.L_218:
        /*00d4*/ 	.byte	0x03, 0x19
        /*00d6*/ 	.short	0x01d0


	//----- nvinfo : EIATTR_PARAM_CBANK
	.align		4
        /*00d8*/ 	.byte	0x04, 0x0a
        /*00da*/ 	.short	(.L_220 - .L_219)
	.align		4
.L_219:
        /*00dc*/ 	.word	index@(.nv.constant0._ZN5flash16flash_fwd_kernelI23Flash_fwd_kernel_traitsILi192ELi64ELi64ELi4ELb0ELb0EN7cutlass6half_tE19Flash_kernel_traitsILi192ELi64ELi64ELi4ES3_EELb1ELb1ELb0ELb0ELb0ELb1ELb0ELb0EEEvNS_16Flash_fwd_paramsE)
        /*00e0*/ 	.short	0x0380
        /*00e2*/ 	.short	0x01d0


	//----- nvinfo : EIATTR_SW_WAR
	.align		4
.L_220:
        /*00e4*/ 	.byte	0x04, 0x36
        /*00e6*/ 	.short	(.L_222 - .L_221)
.L_221:
        /*00e8*/ 	.word	0x00000008
.L_222:


//--------------------- .nv.info._ZN5flash16flash_fwd_kernelI23Flash_fwd_kernel_traitsILi192ELi64ELi64ELi4ELb0ELb0EN7cutlass6half_tE19Flash_kernel_traitsILi192ELi64ELi64ELi4ES3_EELb0ELb1ELb0ELb0ELb0ELb1ELb1ELb0EEEvNS_16Flash_fwd_paramsE --------------------------
	.section	.nv.info._ZN5flash16flash_fwd_kernelI23Flash_fwd_kernel_traitsILi192ELi64ELi64ELi4ELb0ELb0EN7cutlass6half_tE19Flash_kernel_traitsILi192ELi64ELi64ELi4ES3_EELb0ELb1ELb0ELb0ELb0ELb1ELb1ELb0EEEvNS_16Flash_fwd_paramsE,"",@"SHT_CUDA_INFO"
	.sectionflags	@""
	.align	4


	//----- nvinfo : EIATTR_CUDA_API_VERSION
	.align		4
        /*0000*/ 	.byte	0x04, 0x37
        /*0002*/ 	.short	(.L_224 - .L_223)
.L_223:
        /*0004*/ 	.word	0x00000082


	//----- nvinfo : EIATTR_KPARAM_INFO
	.align		4
.L_224:
        /*0008*/ 	.byte	0x04, 0x17
        /*000a*/ 	.short	(.L_226 - .L_225)
.L_225:
        /*000c*/ 	.word	0x00000000
        /*0010*/ 	.short	0x0000
        /*0012*/ 	.short	0x0000
        /*0014*/ 	.byte	0x00, 0xf0, 0x41, 0x07


	//----- nvinfo : EIATTR_SPARSE_MMA_MASK
	.align		4
.L_226:
        /*0018*/ 	.byte	0x03, 0x50
        /*001a*/ 	.short	0x0000


	//----- nvinfo : EIATTR_MAXREG_COUNT
	.align		4
        /*001c*/ 	.byte	0x03, 0x1b
        /*001e*/ 	.short	0x00ff


	//----- nvinfo : EIATTR_NUM_BARRIERS
	.align		4
        /*0020*/ 	.byte	0x02, 0x4c
        /*0022*/ 	.byte	0x01
	.zero		1


	//----- nvinfo : EIATTR_MERCURY_ISA_VERSION
	.align		4
        /*0024*/ 	.byte	0x03, 0x5f
        /*0026*/ 	.short	0x0101


	//----- nvinfo : EIATTR_COOP_GROUP_MASK_REGIDS
	.align		4
        /*0028*/ 	.byte	0x04, 0x29
        /*002a*/ 	.short	(.L_228 - .L_227)


	//   ....[0]....
.L_227:
        /*002c*/ 	.word	0xffffffff


	//   ....[1]....
        /*0030*/ 	.word	0xffffffff


	//   ....[2]....
        /*0034*/ 	.word	0xffffffff


	//   ....[3]....
        /*0038*/ 	.word	0xffffffff


	//   ....[4]....
        /*003c*/ 	.word	0xffffffff


	//   ....[5]....
        /*0040*/ 	.word	0xffffffff


	//   ....[6]....
        /*0044*/ 	.word	0xffffffff


	//   ....[7]....
        /*0048*/ 	.word	0xffffffff


	//   ....[8]....
        /*004c*/ 	.word	0xffffffff


	//   ....[9]....
        /*0050*/ 	.word	0xffffffff


	//   ....[10]....
        /*0054*/ 	.word	0xffffffff


	//   ....[11]....
        /*0058*/ 	.word	0xffffffff


	//   ....[12]....
        /*005c*/ 	.word	0xffffffff


	//   ....[13]....
        /*0060*/ 	.word	0xffffffff


	//   ....[14]....
        /*0064*/ 	.word	0xffffffff


	//   ....[15]....
        /*0068*/ 	.word	0xffffffff


	//----- nvinfo : EIATTR_COOP_GROUP_INSTR_OFFSETS
	.align		4
.L_228:
        /*006c*/ 	.byte	0x04, 0x28
        /*006e*/ 	.short	(.L_230 - .L_229)


	//   ....[0]....
.L_229:
        /*0070*/ 	.word	0x00003a10


	//   ....[1]....
        /*0074*/ 	.word	0x00003a50


	//   ....[2]....
        /*0078*/ 	.word	0x00003ae0


	//   ....[3]....
        /*007c*/ 	.word	0x00003b10


	//   ....[4]....
        /*0080*/ 	.word	0x00006640


	//   ....[5]....
        /*0084*/ 	.word	0x000066a0


	//   ....[6]....
        /*0088*/ 	.word	0x00006710


	//   ....[7]....
        /*008c*/ 	.word	0x00006730


	//   ....[8]....
        /*0090*/ 	.word	0x00009540


	//   ....[9]....
        /*0094*/ 	.word	0x00009570


	//   ....[10]....
        /*0098*/ 	.word	0x00009640


	//   ....[11]....
        /*009c*/ 	.word	0x00009650


	//   ....[12]....
        /*00a0*/ 	.word	0x0000ad30


	//   ....[13]....
        /*00a4*/ 	.word	0x0000ad60


	//   ....[14]....
        /*00a8*/ 	.word	0x0000add0


	//   ....[15]....
        /*00ac*/ 	.word	0x0000ade0


	//----- nvinfo : EIATTR_VRC_CTA_INIT_COUNT
	.align		4
.L_230:
        /*00b0*/ 	.byte	0x02, 0x4a
	.zero		1
	.zero		1


	//----- nvinfo : EIATTR_EXIT_INSTR_OFFSETS
	.align		4
        /*00b4*/ 	.byte	0x04, 0x1c
        /*00b6*/ 	.short	(.L_232 - .L_231)


	//   ....[0]....
.L_231:
        /*00b8*/ 	.word	0x00000330


	//   ....[1]....
        /*00bc*/ 	.word	0x00000ef0


	//   ....[2]....
        /*00c0*/ 	.word	0x00000f80


	//   ....[3]....
        /*00c4*/ 	.word	0x0000c600


	//   ....[4]....
        /*00c8*/ 	.word	0x0000c700


	//----- nvinfo : EIATTR_CRS_STACK_SIZE
	.align		4
.L_232:
        /*00cc*/ 	.byte	0x04, 0x1e
        /*00ce*/ 	.short	(.L_234 - .L_233)
.L_233:
        /*00d0*/ 	.word	0x00000000


	//----- nvinfo : EIATTR_CBANK_PARAM_SIZE
	.align		4
.L_234:
        /*00d4*/ 	.byte	0x03, 0x19
        /*00d6*/ 	.short	0x01d0


	//----- nvinfo : EIATTR_PARAM_CBANK
	.align		4
        /*00d8*/ 	.byte	0x04, 0x0a
        /*00da*/ 	.short	(.L_236 - .L_235)
	.align		4
.L_235:
        /*00dc*/ 	.word	index@(.nv.constant0._ZN5flash16flash_fwd_kernelI23Flash_fwd_kernel_traitsILi192ELi64ELi64ELi4ELb0ELb0EN7cutlass6half_tE19Flash_kernel_traitsILi192ELi64ELi64ELi4ES3_EELb0ELb1ELb0ELb0ELb0ELb1ELb1ELb0EEEvNS_16Flash_fwd_paramsE)
        /*00e0*/ 	.short	0x0380
        /*00e2*/ 	.short	0x01d0


	//----- nvinfo : EIATTR_SW_WAR
	.align		4
.L_236:
        /*00e4*/ 	.byte	0x04, 0x36
        /*00e6*/ 	.short	(.L_238 - .L_237)
.L_237:
        /*00e8*/ 	.word	0x00000008
.L_238:


//--------------------- .nv.info._ZN5flash16flash_fwd_kernelI23Flash_fwd_kernel_traitsILi192ELi64ELi64ELi4ELb0ELb0EN7cutlass6half_tE19Flash_kernel_traitsILi192ELi64ELi64ELi4ES3_EELb1ELb1ELb0ELb1ELb0ELb0ELb0ELb0EEEvNS_16Flash_fwd_paramsE --------------------------
	.section	.nv.info._ZN5flash16flash_fwd_kernelI23Flash_fwd_kernel_traitsILi192ELi64ELi64ELi4ELb0ELb0EN7cutlass6half_tE19Flash_kernel_traitsILi192ELi64ELi64ELi4ES3_EELb1ELb1ELb0ELb1ELb0ELb0ELb0ELb0EEEvNS_16Flash_fwd_paramsE,"",@"SHT_CUDA_INFO"
	.sectionflags	@""
	.align	4


	//----- nvinfo : EIATTR_CUDA_API_VERSION
	.align		4
        /*0000*/ 	.byte	0x04, 0x37
        /*0002*/ 	.short	(.L_240 - .L_239)
.L_239:
        /*0004*/ 	.word	0x00000082


	//----- nvinfo : EIATTR_KPARAM_INFO
	.align		4
.L_240:
        /*0008*/ 	.byte	0x04, 0x17
        /*000a*/ 	.short	(.L_242 - .L_241)
.L_241:
        /*000c*/ 	.word	0x00000000
        /*0010*/ 	.short	0x0000
        /*0012*/ 	.short	0x0000
        /*0014*/ 	.byte	0x00, 0xf0, 0x41, 0x07


	//----- nvinfo : EIATTR_SPARSE_MMA_MASK
	.align		4
.L_242:
        /*0018*/ 	.byte	0x03, 0x50
        /*001a*/ 	.short	0x0000


	//----- nvinfo : EIATTR_MAXREG_COUNT
	.align		4
        /*001c*/ 	.byte	0x03, 0x1b
        /*001e*/ 	.short	0x00ff


	//----- nvinfo : EIATTR_NUM_BARRIERS
	.align		4
        /*0020*/ 	.byte	0x02, 0x4c
        /*0022*/ 	.byte	0x01
	.zero		1


	//----- nvinfo : EIATTR_MERCURY_ISA_VERSION
	.align		4
        /*0024*/ 	.byte	0x03, 0x5f
        /*0026*/ 	.short	0x0101


	//----- nvinfo : EIATTR_COOP_GROUP_MASK_REGIDS
	.align		4
        /*0028*/ 	.byte	0x04, 0x29
        /*002a*/ 	.short	(.L_244 - .L_243)


	//   ....[0]....
.L_243:
        /*002c*/ 	.word	0xffffffff


	//   ....[1]....
        /*0030*/ 	.word	0xffffffff


	//   ....[2]....
        /*0034*/ 	.word	0xffffffff


	//   ....[3]....
        /*0038*/ 	.word	0xffffffff


	//   ....[4]....
        /*003c*/ 	.word	0xffffffff


	//   ....[5]....
        /*0040*/ 	.word	0xffffffff


	//   ....[6]....
        /*0044*/ 	.word	0xffffffff


	//   ....[7]....
        /*0048*/ 	.word	0xffffffff


	//   ....[8]....
        /*004c*/ 	.word	0xffffffff


	//   ....[9]....
        /*0050*/ 	.word	0xffffffff


	//   ....[10]....
        /*0054*/ 	.word	0xffffffff


	//   ....[11]....
        /*0058*/ 	.word	0xffffffff


	//   ....[12]....
        /*005c*/ 	.word	0xffffffff


	//   ....[13]....
        /*0060*/ 	.word	0xffffffff


	//   ....[14]....
        /*0064*/ 	.word	0xffffffff


	//   ....[15]....
        /*0068*/ 	.word	0xffffffff


	//----- nvinfo : EIATTR_COOP_GROUP_INSTR_OFFSETS
	.align		4
.L_244:
        /*006c*/ 	.byte	0x04, 0x28
        /*006e*/ 	.short	(.L_246 - .L_245)


	//   ....[0]....
.L_245:
        /*0070*/ 	.word	0x00005040


	//   ....[1]....
        /*0074*/ 	.word	0x00005080


	//   ....[2]....
        /*0078*/ 	.word	0x000051a0


	//   ....[3]....
        /*007c*/ 	.word	0x00005210


	//   ....[4]....
        /*0080*/ 	.word	0x00008a50


	//   ....[5]....
        /*0084*/ 	.word	0x00008a80


	//   ....[6]....
        /*0088*/ 	.word	0x00008b90


	//   ....[7]....
        /*008c*/ 	.word	0x00008bd0


	//   ....[8]....
        /*0090*/ 	.word	0x0000c870


	//   ....[9]....
        /*0094*/ 	.word	0x0000c8d0


	//   ....[10]....
        /*0098*/ 	.word	0x0000ca20


	//   ....[11]....
        /*009c*/ 	.word	0x0000ca50


	//   ....[12]....
        /*00a0*/ 	.word	0x0000ea40


	//   ....[13]....
        /*00a4*/ 	.word	0x0000ea80


	//   ....[14]....
        /*00a8*/ 	.word	0x0000eb70


	//   ....[15]....
        /*00ac*/ 	.word	0x0000eb90


	//----- nvinfo : EIATTR_VRC_CTA_INIT_COUNT
	.align		4
.L_246:
        /*00b0*/ 	.byte	0x02, 0x4a
	.zero		1
	.zero		1


	//----- nvinfo : EIATTR_EXIT_INSTR_OFFSETS
	.align		4
        /*00b4*/ 	.byte	0x04, 0x1c
        /*00b6*/ 	.short	(.L_248 - .L_247)


	//   ....[0]....
.L_247:
        /*00b8*/ 	.word	0x00000460


	//   ....[1]....
        /*00bc*/ 	.word	0x00001130


	//   ....[2]....
        /*00c0*/ 	.word	0x000011c0


	//   ....[3]....
        /*00c4*/ 	.word	0x00010320


	//   ....[4]....
        /*00c8*/ 	.word	0x00010460


	//   ....[5]....
        /*00cc*/ 	.word	0x00010480


	//----- nvinfo : EIATTR_CRS_STACK_SIZE
	.align		4
.L_248:
        /*00d0*/ 	.byte	0x04, 0x1e
        /*00d2*/ 	.short	(.L_250 - .L_249)
.L_249:
        /*00d4*/ 	.word	0x00000000


	//----- nvinfo : EIATTR_CBANK_PARAM_SIZE
	.align		4
.L_250:
        /*00d8*/ 	.byte	0x03, 0x19
        /*00da*/ 	.short	0x01d0


	//----- nvinfo : EIATTR_PARAM_CBANK
	.align		4
        /*00dc*/ 	.byte	0x04, 0x0a
        /*00de*/ 	.short	(.L_252 - .L_251)
	.align		4
.L_251:
        /*00e0*/ 	.word	index@(.nv.constant0._ZN5flash16flash_fwd_kernelI23Flash_fwd_kernel_traitsILi192ELi64ELi64ELi4ELb0ELb0EN7cutlass6half_tE19Flash_kernel_traitsILi192ELi64ELi64ELi4ES3_EELb1ELb1ELb0ELb1ELb0ELb0ELb0ELb0EEEvNS_16Flash_fwd_paramsE)
        /*00e4*/ 	.short	0x0380
        /*00e6*/ 	.short	0x01d0


	//----- nvinfo : EIATTR_SW_WAR
	.align		4
.L_252:
        /*00e8*/ 	.byte	0x04, 0x36
        /*00ea*/ 	.short	(.L_254 - .L_253)
.L_253:
        /*00ec*/ 	.word	0x00000008
.L_254:


//--------------------- .nv.info._ZN5flash16flash_fwd_kernelI23Flash_fwd_kernel_traitsILi192ELi64ELi64ELi4ELb0ELb0EN7cutlass6half_tE19Flash_kernel_traitsILi192ELi64ELi64ELi4ES3_EELb1ELb1ELb0ELb0ELb0ELb0ELb0ELb1EEEvNS_16Flash_fwd_paramsE --------------------------
	.section	.nv.info._ZN5flash16flash_fwd_kernelI23Flash_fwd_kernel_traitsILi192ELi64ELi64ELi4ELb0ELb0EN7cutlass6half_tE19Flash_kernel_traitsILi192ELi64ELi64ELi4ES3_EELb1ELb1ELb0ELb0ELb0ELb0ELb0ELb1EEEvNS_16Flash_fwd_paramsE,"",@"SHT_CUDA_INFO"
	.sectionflags	@""
	.align	4


	//----- nvinfo : EIATTR_CUDA_API_VERSION
	.align		4
        /*0000*/ 	.byte	0x04, 0x37
        /*0002*/ 	.short	(.L_256 - .L_255)
.L_255:
        /*0004*/ 	.word	0x00000082


	//----- nvinfo : EIATTR_KPARAM_INFO
	.align		4
.L_256:
        /*0008*/ 	.byte	0x04, 0x17
        /*000a*/ 	.short	(.L_258 - .L_257)
.L_257:
        /*000c*/ 	.word	0x00000000
        /*0010*/ 	.short	0x0000
        /*0012*/ 	.short	0x0000
        /*0014*/ 	.byte	0x00, 0xf0, 0x41, 0x07


	//----- nvinfo : EIATTR_SPARSE_MMA_MASK
	.align		4
.L_258:
        /*0018*/ 	.byte	0x03, 0x50
        /*001a*/ 	.short	0x0000


	//----- nvinfo : EIATTR_MAXREG_COUNT
	.align		4
        /*001c*/ 	.byte	0x03, 0x1b
        /*001e*/ 	.short	0x00ff


	//----- nvinfo : EIATTR_NUM_BARRIERS
	.align		4
        /*0020*/ 	.byte	0x02, 0x4c
        /*0022*/ 	.byte	0x01
	.zero		1


	//----- nvinfo : EIATTR_ANNOTATIONS
	.align		4
        /*0024*/ 	.byte	0x04, 0x55
        /*0026*/ 	.short	(.L_260 - .L_259)


	//   ....[0]....
.L_259:
        /*0028*/ 	.word	0x00000001
        /*002c*/ 	.byte	0x40, 0x04, 0x00, 0x00, 0x01, 0x00, 0x00, 0x00, 0x10, 0x06, 0x00, 0x00, 0x01, 0x00, 0x00, 0x00
        /* <DEDUP_REMOVED lines=49> */
        /*034c*/ 	.byte	0x80, 0x2d, 0x01, 0x00


	//----- nvinfo : EIATTR_MERCURY_ISA_VERSION
	.align		4
.L_260:
        /*0350*/ 	.byte	0x03, 0x5f
        /*0352*/ 	.short	0x0101


	//----- nvinfo : EIATTR_COOP_GROUP_MASK_REGIDS
	.align		4
        /*0354*/ 	.byte	0x04, 0x29
        /*0356*/ 	.short	(.L_262 - .L_261)


	//   ....[0]....
.L_261:
        /*0358*/ 	.word	0xffffffff


	//   ....[1]....
        /*035c*/ 	.word	0xffffffff


	//   ....[2]....
        /*0360*/ 	.word	0xffffffff


	//   ....[3]....
        /*0364*/ 	.word	0xffffffff


	//   ....[4]....
        /*0368*/ 	.word	0xffffffff


	//   ....[5]....
        /*036c*/ 	.word	0xffffffff


	//   ....[6]....
        /*0370*/ 	.word	0xffffffff


	//   ....[7]....
        /*0374*/ 	.word	0xffffffff


	//   ....[8]....
        /*0378*/ 	.word	0xffffffff


	//   ....[9]....
        /*037c*/ 	.word	0xffffffff


	//   ....[10]....
        /*0380*/ 	.word	0xffffffff


	//   ....[11]....
        /*0384*/ 	.word	0xffffffff


	//   ....[12]....
        /*0388*/ 	.word	0xffffffff


	//   ....[13]....
        /*038c*/ 	.word	0xffffffff


	//   ....[14]....
        /*0390*/ 	.word	0xffffffff


	//   ....[15]....
        /*0394*/ 	.word	0xffffffff


	//----- nvinfo : EIATTR_COOP_GROUP_INSTR_OFFSETS
	.align		4
.L_262:
        /*0398*/ 	.byte	0x04, 0x28
        /*039a*/ 	.short	(.L_264 - .L_263)


	//   ....[0]....
.L_263:
        /*039c*/ 	.word	0x00004de0


	//   ....[1]....
        /*03a0*/ 	.word	0x00004ea0


	//   ....[2]....
        /*03a4*/ 	.word	0x00004f10


	//   ....[3]....
        /*03a8*/ 	.word	0x00004f90


	//   ....[4]....
        /*03ac*/ 	.word	0x00009a10


	//   ....[5]....
        /*03b0*/ 	.word	0x00009a50


	//   ....[6]....
        /*03b4*/ 	.word	0x00009b00


	//   ....[7]....
        /*03b8*/ 	.word	0x00009b30


	//   ....[8]....
        /*03bc*/ 	.word	0x0000ec40


	//   ....[9]....
        /*03c0*/ 	.word	0x0000ec50


	//   ....[10]....
        /*03c4*/ 	.word	0x0000ecb0


	//   ....[11]....
        /*03c8*/ 	.word	0x0000ecc0


	//   ....[12]....
        /*03cc*/ 	.word	0x00011a20


	//   ....[13]....
        /*03d0*/ 	.word	0x00011a50


	//   ....[14]....
        /*03d4*/ 	.word	0x00011a80


	//   ....[15]....
        /*03d8*/ 	.word	0x00011a90


	//----- nvinfo : EIATTR_VRC_CTA_INIT_COUNT
	.align		4
.L_264:
        /*03dc*/ 	.byte	0x02, 0x4a
	.zero		1
	.zero		1


	//----- nvinfo : EIATTR_EXIT_INSTR_OFFSETS
	.align		4
        /*03e0*/ 	.byte	0x04, 0x1c
        /*03e2*/ 	.short	(.L_266 - .L_265)


	//   ....[0]....
.L_265:
        /*03e4*/ 	.word	0x000004e0


	//   ....[1]....
        /*03e8*/ 	.word	0x000011b0


	//   ....[2]....
        /*03ec*/ 	.word	0x00001240


	//   ....[3]....
        /*03f0*/ 	.word	0x00013310


	//   ....[4]....
        /*03f4*/ 	.word	0x00013450


	//   ....[5]....
        /*03f8*/ 	.word	0x00013470


	//----- nvinfo : EIATTR_CRS_STACK_SIZE
	.align		4
.L_266:
        /*03fc*/ 	.byte	0x04, 0x1e
        /*03fe*/ 	.short	(.L_268 - .L_267)
.L_267:
        /*0400*/ 	.word	0x00000000


	//----- nvinfo : EIATTR_CBANK_PARAM_SIZE
	.align		4
.L_268:
        /*0404*/ 	.byte	0x03, 0x19
        /*0406*/ 	.short	0x01d0


	//----- nvinfo : EIATTR_PARAM_CBANK
	.align		4
        /*0408*/ 	.byte	0x04, 0x0a
        /*040a*/ 	.short	(.L_270 - .L_269)
	.align		4
.L_269:
        /*040c*/ 	.word	index@(.nv.constant0._ZN5flash16flash_fwd_kernelI23Flash_fwd_kernel_traitsILi192ELi64ELi64ELi4ELb0ELb0EN7cutlass6half_tE19Flash_kernel_traitsILi192ELi64ELi64ELi4ES3_EELb1ELb1ELb0ELb0ELb0ELb0ELb0ELb1EEEvNS_16Flash_fwd_paramsE)
        /*0410*/ 	.short	0x0380
        /*0412*/ 	.short	0x01d0


	//----- nvinfo : EIATTR_SW_WAR
	.align		4
.L_270:
        /*0414*/ 	.byte	0x04, 0x36
        /*0416*/ 	.short	(.L_272 - .L_271)
.L_271:
        /*0418*/ 	.word	0x00000008
.L_272:


//--------------------- .nv.info._ZN5flash16flash_fwd_kernelI23Flash_fwd_kernel_traitsILi192ELi64ELi64ELi4ELb0ELb0EN7cutlass6half_tE19Flash_kernel_traitsILi192ELi64ELi64ELi4ES3_EELb0ELb1ELb0ELb0ELb0ELb0ELb1ELb0EEEvNS_16Flash_fwd_paramsE --------------------------
	.section	.nv.info._ZN5flash16flash_fwd_kernelI23Flash_fwd_kernel_traitsILi192ELi64ELi64ELi4ELb0ELb0EN7cutlass6half_tE19Flash_kernel_traitsILi192ELi64ELi64ELi4ES3_EELb0ELb1ELb0ELb0ELb0ELb0ELb1ELb0EEEvNS_16Flash_fwd_paramsE,"",@"SHT_CUDA_INFO"
	.sectionflags	@""
	.align	4


	//----- nvinfo : EIATTR_CUDA_API_VERSION
	.align		4
        /*0000*/ 	.byte	0x04, 0x37
        /*0002*/ 	.short	(.L_274 - .L_273)
.L_273:
        /*0004*/ 	.word	0x00000082


	//----- nvinfo : EIATTR_KPARAM_INFO
	.align		4
.L_274:
        /*0008*/ 	.byte	0x04, 0x17
        /*000a*/ 	.short	(.L_276 - .L_275)
.L_275:
        /*000c*/ 	.word	0x00000000
        /*0010*/ 	.short	0x0000
        /*0012*/ 	.short	0x0000
        /*0014*/ 	.byte	0x00, 0xf0, 0x41, 0x07


	//----- nvinfo : EIATTR_SPARSE_MMA_MASK
	.align		4
.L_276:
        /*0018*/ 	.byte	0x03, 0x50
        /*001a*/ 	.short	0x0000


	//----- nvinfo : EIATTR_MAXREG_COUNT
	.align		4
        /*001c*/ 	.byte	0x03, 0x1b
        /*001e*/ 	.short	0x00ff


	//----- nvinfo : EIATTR_NUM_BARRIERS
	.align		4
        /*0020*/ 	.byte	0x02, 0x4c
        /*0022*/ 	.byte	0x01
	.zero		1


	//----- nvinfo : EIATTR_MERCURY_ISA_VERSION
	.align		4
        /*0024*/ 	.byte	0x03, 0x5f
        /*0026*/ 	.short	0x0101


	//----- nvinfo : EIATTR_COOP_GROUP_MASK_REGIDS
	.align		4
        /*0028*/ 	.byte	0x04, 0x29
        /*002a*/ 	.short	(.L_278 - .L_277)


	//   ....[0]....
.L_277:
        /*002c*/ 	.word	0xffffffff


	//   ....[1]....
        /*0030*/ 	.word	0xffffffff


	//   ....[2]....
        /*0034*/ 	.word	0xffffffff


	//   ....[3]....
        /*0038*/ 	.word	0xffffffff


	//   ....[4]....
        /*003c*/ 	.word	0xffffffff


	//   ....[5]....
        /*0040*/ 	.word	0xffffffff


	//   ....[6]....
        /*0044*/ 	.word	0xffffffff


	//   ....[7]....
        /*0048*/ 	.word	0xffffffff


	//   ....[8]....
        /*004c*/ 	.word	0xffffffff


	//   ....[9]....
        /*0050*/ 	.word	0xffffffff


	//   ....[10]....
        /*0054*/ 	.word	0xffffffff


	//   ....[11]....
        /*0058*/ 	.word	0xffffffff


	//   ....[12]....
        /*005c*/ 	.word	0xffffffff


	//   ....[13]....
        /*0060*/ 	.word	0xffffffff


	//   ....[14]....
        /*0064*/ 	.word	0xffffffff


	//   ....[15]....
        /*0068*/ 	.word	0xffffffff


	//----- nvinfo : EIATTR_COOP_GROUP_INSTR_OFFSETS
	.align		4
.L_278:
        /*006c*/ 	.byte	0x04, 0x28
        /*006e*/ 	.short	(.L_280 - .L_279)


	//   ....[0]....
.L_279:
        /*0070*/ 	.word	0x00004ec0


	//   ....[1]....
        /*0074*/ 	.word	0x00004ee0


	//   ....[2]....
        /*0078*/ 	.word	0x00004f00


	//   ....[3]....
        /*007c*/ 	.word	0x00004f20


	//   ....[4]....
        /*0080*/ 	.word	0x00007f10


	//   ....[5]....
        /*0084*/ 	.word	0x00007f40


	//   ....[6]....
        /*0088*/ 	.word	0x00007fa0


	//   ....[7]....
        /*008c*/ 	.word	0x00007fb0


	//   ....[8]....
        /*0090*/ 	.word	0x0000b3b0


	//   ....[9]....
        /*0094*/ 	.word	0x0000b3e0


	//   ....[10]....
        /*0098*/ 	.word	0x0000b4b0


	//   ....[11]....
        /*009c*/ 	.word	0x0000b4c0


	//   ....[12]....
        /*00a0*/ 	.word	0x0000cb80


	//   ....[13]....
        /*00a4*/ 	.word	0x0000cbc0


	//   ....[14]....
        /*00a8*/ 	.word	0x0000cc20


	//   ....[15]....
        /*00ac*/ 	.word	0x0000cc40


	//----- nvinfo : EIATTR_VRC_CTA_INIT_COUNT
	.align		4
.L_280:
        /*00b0*/ 	.byte	0x02, 0x4a
	.zero		1
	.zero		1


	//----- nvinfo : EIATTR_EXIT_INSTR_OFFSETS
	.align		4
        /*00b4*/ 	.byte	0x04, 0x1c
        /*00b6*/ 	.short	(.L_282 - .L_281)


	//   ....[0]....
.L_281:
        /*00b8*/ 	.word	0x00000330


	//   ....[1]....
        /*00bc*/ 	.word	0x00001010


	//   ....[2]....
        /*00c0*/ 	.word	0x000010a0


	//   ....[3]....
        /*00c4*/ 	.word	0x0000e450


	//   ....[4]....
        /*00c8*/ 	.word	0x0000e590


	//   ....[5]....
        /*00cc*/ 	.word	0x0000e5b0


	//----- nvinfo : EIATTR_CRS_STACK_SIZE
	.align		4
.L_282:
        /*00d0*/ 	.byte	0x04, 0x1e
        /*00d2*/ 	.short	(.L_284 - .L_283)
.L_283:
        /*00d4*/ 	.word	0x00000000


	//----- nvinfo : EIATTR_CBANK_PARAM_SIZE
	.align		4
.L_284:
        /*00d8*/ 	.byte	0x03, 0x19
        /*00da*/ 	.short	0x01d0


	//----- nvinfo : EIATTR_PARAM_CBANK
	.align		4
        /*00dc*/ 	.byte	0x04, 0x0a
        /*00de*/ 	.short	(.L_286 - .L_285)
	.align		4
.L_285:
        /*00e0*/ 	.word	index@(.nv.constant0._ZN5flash16flash_fwd_kernelI23Flash_fwd_kernel_traitsILi192ELi64ELi64ELi4ELb0ELb0EN7cutlass6half_tE19Flash_kernel_traitsILi192ELi64ELi64ELi4ES3_EELb0ELb1ELb0ELb0ELb0ELb0ELb1ELb0EEEvNS_16Flash_fwd_paramsE)
        /*00e4*/ 	.short	0x0380
        /*00e6*/ 	.short	0x01d0


	//----- nvinfo : EIATTR_SW_WAR
	.align		4
.L_286:
        /*00e8*/ 	.byte	0x04, 0x36
        /*00ea*/ 	.short	(.L_288 - .L_287)
.L_287:
        /*00ec*/ 	.word	0x00000008
.L_288:


//--------------------- .nv.info._ZN5flash16flash_fwd_kernelI23Flash_fwd_kernel_traitsILi192ELi64ELi64ELi4ELb0ELb0EN7cutlass6half_tE19Flash_kernel_traitsILi192ELi64ELi64ELi4ES3_EELb1ELb1ELb0ELb1ELb0ELb0ELb0ELb1EEEvNS_16Flash_fwd_paramsE --------------------------
	.section	.nv.info._ZN5flash16flash_fwd_kernelI23Flash_fwd_kernel_traitsILi192ELi64ELi64ELi4ELb0ELb0EN7cutlass6half_tE19Flash_kernel_traitsILi192ELi64ELi64ELi4ES3_EELb1ELb1ELb0ELb1ELb0ELb0ELb0ELb1EEEvNS_16Flash_fwd_paramsE,"",@"SHT_CUDA_INFO"
	.sectionflags	@""
	.align	4


	//----- nvinfo : EIATTR_CUDA_API_VERSION
	.align		4
        /*0000*/ 	.byte	0x04, 0x37
        /*0002*/ 	.short	(.L_290 - .L_289)
.L_289:
        /*0004*/ 	.word	0x00000082


	//----- nvinfo : EIATTR_KPARAM_INFO
	.align		4
.L_290:
        /*0008*/ 	.byte	0x04, 0x17
        /*000a*/ 	.short	(.L_292 - .L_291)
.L_291:
        /*000c*/ 	.word	0x00000000
        /*0010*/ 	.short	0x0000
        /*0012*/ 	.short	0x0000
        /*0014*/ 	.byte	0x00, 0xf0, 0x41, 0x07


	//----- nvinfo : EIATTR_SPARSE_MMA_MASK
	.align		4
.L_292:
        /*0018*/ 	.byte	0x03, 0x50
        /*001a*/ 	.short	0x0000


	//----- nvinfo : EIATTR_MAXREG_COUNT
	.align		4
        /*001c*/ 	.byte	0x03, 0x1b
        /*001e*/ 	.short	0x00ff


	//----- nvinfo : EIATTR_NUM_BARRIERS
	.align		4
        /*0020*/ 	.byte	0x02, 0x4c
        /*0022*/ 	.byte	0x01
	.zero		1


	//----- nvinfo : EIATTR_ANNOTATIONS
	.align		4
        /*0024*/ 	.byte	0x04, 0x55
        /*0026*/ 	.short	(.L_294 - .L_293)


	//   ....[0]....
.L_293:
        /* <DEDUP_REMOVED lines=47> */
        /*030c*/ 	.byte	0x30, 0x38, 0x01, 0x00, 0x01, 0x00, 0x00, 0x00, 0x50, 0x38, 0x01, 0x00


	//----- nvinfo : EIATTR_MERCURY_ISA_VERSION
	.align		4
.L_294:
        /*0318*/ 	.byte	0x03, 0x5f
        /*031a*/ 	.short	0x0101


	//----- nvinfo : EIATTR_COOP_GROUP_MASK_REGIDS
	.align		4
        /*031c*/ 	.byte	0x04, 0x29
        /*031e*/ 	.short	(.L_296 - .L_295)


	//   ....[0]....
.L_295:
        /*0320*/ 	.word	0xffffffff


	//   ....[1]....
        /*0324*/ 	.word	0xffffffff


	//   ....[2]....
        /*0328*/ 	.word	0xffffffff


	//   ....[3]....
        /*032c*/ 	.word	0xffffffff


	//   ....[4]....
        /*0330*/ 	.word	0xffffffff


	//   ....[5]....
        /*0334*/ 	.word	0xffffffff


	//   ....[6]....
        /*0338*/ 	.word	0xffffffff


	//   ....[7]....
        /*033c*/ 	.word	0xffffffff


	//   ....[8]....
        /*0340*/ 	.word	0xffffffff


	//   ....[9]....
        /*0344*/ 	.word	0xffffffff


	//   ....[10]....
        /*0348*/ 	.word	0xffffffff


	//   ....[11]....
        /*034c*/ 	.word	0xffffffff


	//   ....[12]....
        /*0350*/ 	.word	0xffffffff


	//   ....[13]....
        /*0354*/ 	.word	0xffffffff


	//   ....[14]....
        /*0358*/ 	.word	0xffffffff


	//   ....[15]....
        /*035c*/ 	.word	0xffffffff


	//----- nvinfo : EIATTR_COOP_GROUP_INSTR_OFFSETS
	.align		4
.L_296:
        /*0360*/ 	.byte	0x04, 0x28
        /*0362*/ 	.short	(.L_298 - .L_297)


	//   ....[0]....
.L_297:
        /*0364*/ 	.word	0x00005270


	//   ....[1]....
        /*0368*/ 	.word	0x00005290


	//   ....[2]....
        /*036c*/ 	.word	0x000052c0


	//   ....[3]....
        /*0370*/ 	.word	0x000052f0


	//   ....[4]....
        /*0374*/ 	.word	0x0000a020


	//   ....[5]....
        /*0378*/ 	.word	0x0000a050


	//   ....[6]....
        /*037c*/ 	.word	0x0000a100


	//   ....[7]....
        /*0380*/ 	.word	0x0000a120


	//   ....[8]....
        /*0384*/ 	.word	0x0000f5a0


	//   ....[9]....
        /*0388*/ 	.word	0x0000f600


	//   ....[10]....
        /*038c*/ 	.word	0x0000f680


	//   ....[11]....
        /*0390*/ 	.word	0x0000f6a0


	//   ....[12]....
        /*0394*/ 	.word	0x000124c0


	//   ....[13]....
        /*0398*/ 	.word	0x000124d0


	//   ....[14]....
        /*039c*/ 	.word	0x00012510


	//   ....[15]....
        /*03a0*/ 	.word	0x00012520


	//----- nvinfo : EIATTR_VRC_CTA_INIT_COUNT
	.align		4
.L_298:
        /*03a4*/ 	.byte	0x02, 0x4a
	.zero		1
	.zero		1


	//----- nvinfo : EIATTR_EXIT_INSTR_OFFSETS
	.align		4
        /*03a8*/ 	.byte	0x04, 0x1c
        /*03aa*/ 	.short	(.L_300 - .L_299)


	//   ....[0]....
.L_299:
        /*03ac*/ 	.word	0x000004e0


	//   ....[1]....
        /*03b0*/ 	.word	0x000011a0


	//   ....[2]....
        /*03b4*/ 	.word	0x00001230


	//   ....[3]....
        /*03b8*/ 	.word	0x00013de0


	//   ....[4]....
        /*03bc*/ 	.word	0x00013f20


	//   ....[5]....
        /*03c0*/ 	.word	0x00013f40


	//----- nvinfo : EIATTR_CRS_STACK_SIZE
	.align		4
.L_300:
        /*03c4*/ 	.byte	0x04, 0x1e
        /*03c6*/ 	.short	(.L_302 - .L_301)
.L_301:
        /*03c8*/ 	.word	0x00000000


	//----- nvinfo : EIATTR_CBANK_PARAM_SIZE
	.align		4
.L_302:
        /*03cc*/ 	.byte	0x03, 0x19
        /*03ce*/ 	.short	0x01d0


	//----- nvinfo : EIATTR_PARAM_CBANK
	.align		4
        /*03d0*/ 	.byte	0x04, 0x0a
        /*03d2*/ 	.short	(.L_304 - .L_303)
	.align		4
.L_303:
        /*03d4*/ 	.word	index@(.nv.constant0._ZN5flash16flash_fwd_kernelI23Flash_fwd_kernel_traitsILi192ELi64ELi64ELi4ELb0ELb0EN7cutlass6half_tE19Flash_kernel_traitsILi192ELi64ELi64ELi4ES3_EELb1ELb1ELb0ELb1ELb0ELb0ELb0ELb1EEEvNS_16Flash_fwd_paramsE)
        /*03d8*/ 	.short	0x0380
        /*03da*/ 	.short	0x01d0


	//----- nvinfo : EIATTR_SW_WAR
	.align		4
.L_304:
        /*03dc*/ 	.byte	0x04, 0x36
        /*03de*/ 	.short	(.L_306 - .L_305)
.L_305:
        /*03e0*/ 	.word	0x00000008
.L_306:


//--------------------- .nv.info._ZN5flash16flash_fwd_kernelI23Flash_fwd_kernel_traitsILi192ELi64ELi64ELi4ELb0ELb0EN7cutlass6half_tE19Flash_kernel_traitsILi192ELi64ELi64ELi4ES3_EELb0ELb1ELb0ELb1ELb0ELb0ELb1ELb0EEEvNS_16Flash_fwd_paramsE --------------------------
	.section	.nv.info._ZN5flash16flash_fwd_kernelI23Flash_fwd_kernel_traitsILi192ELi64ELi64ELi4ELb0ELb0EN7cutlass6half_tE19Flash_kernel_traitsILi192ELi64ELi64ELi4ES3_EELb0ELb1ELb0ELb1ELb0ELb0ELb1ELb0EEEvNS_16Flash_fwd_paramsE,"",@"SHT_CUDA_INFO"
	.sectionflags	@""
	.align	4


	//----- nvinfo : EIATTR_CUDA_API_VERSION
	.align		4
        /*0000*/ 	.byte	0x04, 0x37
        /*0002*/ 	.short	(.L_308 - .L_307)
.L_307:
        /*0004*/ 	.word	0x00000082


	//----- nvinfo : EIATTR_KPARAM_INFO
	.align		4
.L_308:
        /*0008*/ 	.byte	0x04, 0x17
        /*000a*/ 	.short	(.L_310 - .L_309)
.L_309:
        /*000c*/ 	.word	0x00000000
        /*0010*/ 	.short	0x0000
        /*0012*/ 	.short	0x0000
        /*0014*/ 	.byte	0x00, 0xf0, 0x41, 0x07


	//----- nvinfo : EIATTR_SPARSE_MMA_MASK
	.align		4
.L_310:
        /*0018*/ 	.byte	0x03, 0x50
        /*001a*/ 	.short	0x0000


	//----- nvinfo : EIATTR_MAXREG_COUNT
	.align		4
        /*001c*/ 	.byte	0x03, 0x1b
        /*001e*/ 	.short	0x00ff


	//----- nvinfo : EIATTR_NUM_BARRIERS
	.align		4
        /*0020*/ 	.byte	0x02, 0x4c
        /*0022*/ 	.byte	0x01
	.zero		1


	//----- nvinfo : EIATTR_MERCURY_ISA_VERSION
	.align		4
        /*0024*/ 	.byte	0x03, 0x5f
        /*0026*/ 	.short	0x0101


	//----- nvinfo : EIATTR_COOP_GROUP_MASK_REGIDS
	.align		4
        /*0028*/ 	.byte	0x04, 0x29
        /*002a*/ 	.short	(.L_312 - .L_311)


	//   ....[0]....
.L_311:
        /*002c*/ 	.word	0xffffffff


	//   ....[1]....
        /*0030*/ 	.word	0xffffffff


	//   ....[2]....
        /*0034*/ 	.word	0xffffffff


	//   ....[3]....
        /*0038*/ 	.word	0xffffffff


	//   ....[4]....
        /*003c*/ 	.word	0xffffffff


	//   ....[5]....
        /*0040*/ 	.word	0xffffffff


	//   ....[6]....
        /*0044*/ 	.word	0xffffffff


	//   ....[7]....
        /*0048*/ 	.word	0xffffffff


	//   ....[8]....
        /*004c*/ 	.word	0xffffffff


	//   ....[9]....
        /*0050*/ 	.word	0xffffffff


	//   ....[10]....
        /*0054*/ 	.word	0xffffffff


	//   ....[11]....
        /*0058*/ 	.word	0xffffffff


	//   ....[12]....
        /*005c*/ 	.word	0xffffffff


	//   ....[13]....
        /*0060*/ 	.word	0xffffffff


	//   ....[14]....
        /*0064*/ 	.word	0xffffffff


	//   ....[15]....
        /*0068*/ 	.word	0xffffffff


	//----- nvinfo : EIATTR_COOP_GROUP_INSTR_OFFSETS
	.align		4
.L_312:
        /*006c*/ 	.byte	0x04, 0x28
        /*006e*/ 	.short	(.L_314 - .L_313)


	//   ....[0]....
.L_313:
        /*0070*/ 	.word	0x000051c0


	//   ....[1]....
        /*0074*/ 	.word	0x000051f0


	//   ....[2]....
        /*0078*/ 	.word	0x000052a0


	//   ....[3]....
        /*007c*/ 	.word	0x000052b0


	//   ....[4]....
        /*0080*/ 	.word	0x00008610


	//   ....[5]....
        /*0084*/ 	.word	0x00008640


	//   ....[6]....
        /*0088*/ 	.word	0x00008690


	//   ....[7]....
        /*008c*/ 	.word	0x000086b0


	//   ....[8]....
        /*0090*/ 	.word	0x0000bed0


	//   ....[9]....
        /*0094*/ 	.word	0x0000bf00


	//   ....[10]....
        /*0098*/ 	.word	0x0000bfd0


	//   ....[11]....
        /*009c*/ 	.word	0x0000bfe0


	//   ....[12]....
        /*00a0*/ 	.word	0x0000d6a0


	//   ....[13]....
        /*00a4*/ 	.word	0x0000d6e0


	//   ....[14]....
        /*00a8*/ 	.word	0x0000d770


	//   ....[15]....
        /*00ac*/ 	.word	0x0000d7a0


	//----- nvinfo : EIATTR_VRC_CTA_INIT_COUNT
	.align		4
.L_314:
        /*00b0*/ 	.byte	0x02, 0x4a
	.zero		1
	.zero		1


	//----- nvinfo : EIATTR_EXIT_INSTR_OFFSETS
	.align		4
        /*00b4*/ 	.byte	0x04, 0x1c
        /*00b6*/ 	.short	(.L_316 - .L_315)


	//   ....[0]....
.L_315:
        /*00b8*/ 	.word	0x00000330


	//   ....[1]....
        /*00bc*/ 	.word	0x00001020


	//   ....[2]....
        /*00c0*/ 	.word	0x000010b0


	//   ....[3]....
        /*00c4*/ 	.word	0x0000ef70


	//   ....[4]....
        /*00c8*/ 	.word	0x0000f0b0


	//   ....[5]....
        /*00cc*/ 	.word	0x0000f0d0


	//----- nvinfo : EIATTR_CRS_STACK_SIZE
	.align		4
.L_316:
        /*00d0*/ 	.byte	0x04, 0x1e
        /*00d2*/ 	.short	(.L_318 - .L_317)
.L_317:
        /*00d4*/ 	.word	0x00000000


	//----- nvinfo : EIATTR_CBANK_PARAM_SIZE
	.align		4
.L_318:
        /*00d8*/ 	.byte	0x03, 0x19
        /*00da*/ 	.short	0x01d0


	//----- nvinfo : EIATTR_PARAM_CBANK
	.align		4
        /*00dc*/ 	.byte	0x04, 0x0a
        /*00de*/ 	.short	(.L_320 - .L_319)
	.align		4
.L_319:
        /*00e0*/ 	.word	index@(.nv.constant0._ZN5flash16flash_fwd_kernelI23Flash_fwd_kernel_traitsILi192ELi64ELi64ELi4ELb0ELb0EN7cutlass6half_tE19Flash_kernel_traitsILi192ELi64ELi64ELi4ES3_EELb0ELb1ELb0ELb1ELb0ELb0ELb1ELb0EEEvNS_16Flash_fwd_paramsE)
        /*00e4*/ 	.short	0x0380
        /*00e6*/ 	.short	0x01d0


	//----- nvinfo : EIATTR_SW_WAR
	.align		4
.L_320:
        /*00e8*/ 	.byte	0x04, 0x36
        /*00ea*/ 	.short	(.L_322 - .L_321)
.L_321:
        /*00ec*/ 	.word	0x00000008
.L_322:


//--------------------- .nv.callgraph             --------------------------
	.section	.nv.callgraph,"",@"SHT_CUDA_CALLGRAPH"
	.align	4
	.sectionentsize	8
	.align		4
        /*0000*/ 	.word	0x00000000
	.align		4
        /*0004*/ 	.word	0xffffffff
	.align		4
        /*0008*/ 	.word	0x00000000
	.align		4
        /*000c*/ 	.word	0xfffffffe
	.align		4
        /*0010*/ 	.word	0x00000000
	.align		4
        /*0014*/ 	.word	0xfffffffd
	.align		4
        /*0018*/ 	.word	0x00000000
	.align		4
        /*001c*/ 	.word	0xfffffffc


//--------------------- .nv.constant4             --------------------------
	.section	.nv.constant4,"a",@progbits
	.align	8
	.align		8
.nv.constant4:
        /*0000*/ 	.dword	_ZN73_INTERNAL_0a557355_37_flash_fwd_hdim192_fp16_causal_sm80_cu_a6473388_28404cuda3std3__45__cpo5beginE
	.align		8
        /*0008*/ 	.dword	_ZN73_INTERNAL_0a557355_37_flash_fwd_hdim192_fp16_causal_sm80_cu_a6473388_28404cuda3std3__45__cpo3endE
	.align		8
        /*0010*/ 	.dword	_ZN73_INTERNAL_0a557355_37_flash_fwd_hdim192_fp16_causal_sm80_cu_a6473388_28404cuda3std3__45__cpo6cbeginE
	.align		8
        /*0018*/ 	.dword	_ZN73_INTERNAL_0a557355_37_flash_fwd_hdim192_fp16_causal_sm80_cu_a6473388_28404cuda3std3__45__cpo4cendE
	.align		8
        /*0020*/ 	.dword	_ZN73_INTERNAL_0a557355_37_flash_fwd_hdim192_fp16_causal_sm80_cu_a6473388_28404cuda3std3__475_GLOBAL__N__0a557355_37_flash_fwd_hdim192_fp16_causal_sm80_cu_a6473388_28406ignoreE
	.align		8
        /*0028*/ 	.dword	_ZN73_INTERNAL_0a557355_37_flash_fwd_hdim192_fp16_causal_sm80_cu_a6473388_28404cuda3std3__419piecewise_constructE
	.align		8
        /*0030*/ 	.dword	_ZN73_INTERNAL_0a557355_37_flash_fwd_hdim192_fp16_causal_sm80_cu_a6473388_28404cuda3std3__48in_placeE
	.align		8
        /*0038*/ 	.dword	_ZN73_INTERNAL_0a557355_37_flash_fwd_hdim192_fp16_causal_sm80_cu_a6473388_28404cuda3std6ranges3__45__cpo4swapE
	.align		8
        /*0040*/ 	.dword	_ZN73_INTERNAL_0a557355_37_flash_fwd_hdim192_fp16_causal_sm80_cu_a6473388_28404cuda3std6ranges3__45__cpo9iter_moveE
	.align		8
        /*0048*/ 	.dword	_ZN73_INTERNAL_0a557355_37_flash_fwd_hdim192_fp16_causal_sm80_cu_a6473388_28404cute7productE
	.align		8
        /*0050*/ 	.dword	_ZN73_INTERNAL_0a557355_37_flash_fwd_hdim192_fp16_causal_sm80_cu_a6473388_28404cute1_E


//--------------------- .text._ZN5flash16flash_fwd_kernelI23Flash_fwd_kernel_traitsILi192ELi128ELi64ELi8ELb0ELb0EN7cutlass6half_tE19Flash_kernel_traitsILi192ELi128ELi64ELi8ES3_EELb0ELb1ELb0ELb0ELb0ELb1ELb0ELb0EEEvNS_16Flash_fwd_paramsE --------------------------
	.section	.text._ZN5flash16flash_fwd_kernelI23Flash_fwd_kernel_traitsILi192ELi128ELi64ELi8ELb0ELb0EN7cutlass6half_tE19Flash_kernel_traitsILi192ELi128ELi64ELi8ES3_EELb0ELb1ELb0ELb0ELb0ELb1ELb0ELb0EEEvNS_16Flash_fwd_paramsE,"ax",@progbits
	.align	128
        .global         _ZN5flash16flash_fwd_kernelI23Flash_fwd_kernel_traitsILi192ELi128ELi64ELi8ELb0ELb0EN7cutlass6half_tE19Flash_kernel_traitsILi192ELi128ELi64ELi8ES3_EELb0ELb1ELb0ELb0ELb0ELb1ELb0ELb0EEEvNS_16Flash_fwd_paramsE
        .type           _ZN5flash16flash_fwd_kernelI23Flash_fwd_kernel_traitsILi192ELi128ELi64ELi8ELb0ELb0EN7cutlass6half_tE19Flash_kernel_traitsILi192ELi128ELi64ELi8ES3_EELb0ELb1ELb0ELb0ELb0ELb1ELb0ELb0EEEvNS_16Flash_fwd_paramsE,@function
        .size           _ZN5flash16flash_fwd_kernelI23Flash_fwd_kernel_traitsILi192ELi128ELi64ELi8ELb0ELb0EN7cutlass6half_tE19Flash_kernel_traitsILi192ELi128ELi64ELi8ES3_EELb0ELb1ELb0ELb0ELb0ELb1ELb0ELb0EEEvNS_16Flash_fwd_paramsE,(.L_x_932 - _ZN5flash16flash_fwd_kernelI23Flash_fwd_kernel_traitsILi192ELi128ELi64ELi8ELb0ELb0EN7cutlass6half_tE19Flash_kernel_traitsILi192ELi128ELi64ELi8ES3_EELb0ELb1ELb0ELb0ELb0ELb1ELb0ELb0EEEvNS_16Flash_fwd_paramsE)
        .other          _ZN5flash16flash_fwd_kernelI23Flash_fwd_kernel_traitsILi192ELi128ELi64ELi8ELb0ELb0EN7cutlass6half_tE19Flash_kernel_traitsILi192ELi128ELi64ELi8ES3_EELb0ELb1ELb0ELb0ELb0ELb1ELb0ELb0EEEvNS_16Flash_fwd_paramsE,@"STO_CUDA_ENTRY STV_DEFAULT"
_ZN5flash16flash_fwd_kernelI23Flash_fwd_kernel_traitsILi192ELi128ELi64ELi8ELb0ELb0EN7cutlass6half_tE19Flash_kernel_traitsILi192ELi128ELi64ELi8ES3_EELb0ELb1ELb0ELb0ELb0ELb1ELb0ELb0EEEvNS_16Flash_fwd_paramsE:
.text._ZN5flash16flash_fwd_kernelI23Flash_fwd_kernel_traitsILi192ELi128ELi64ELi8ELb0ELb0EN7cutlass6half_tE19Flash_kernel_traitsILi192ELi128ELi64ELi8ES3_EELb0ELb1ELb0ELb0ELb0ELb1ELb0ELb0EEEvNS_16Flash_fwd_paramsE:
[----:B------:R-:W-:Y:S08]  /*0000*/  LDC R1, c[0x0][0x37c] ;  /* 0x0000df00ff017b82 */ /* 0x000ff00000000800 */
[----:B------:R-:W1:Y:S01]  /*0010*/  LDC.64 R2, c[0x0][0x460] ;  /* 0x00011800ff027b82 */ /* 0x000e620000000a00 */
[----:B------:R-:W2:Y:S01]  /*0020*/  S2R R18, SR_CTAID.Y ;  /* 0x0000000000127919 */ /* 0x000ea20000002600 */
[----:B------:R-:W3:Y:S01]  /*0030*/  LDCU.64 UR4, c[0x0][0x478] ;  /* 0x00008f00ff0477ac */ /* 0x000ee20008000a00 */
[----:B------:R-:W-:Y:S01]  /*0040*/  IMAD.MOV.U32 R192, RZ, RZ, -0x1 ;  /* 0xffffffffffc07424 */ /* 0x000fe200078e00ff */
[----:B------:R-:W4:Y:S04]  /*0050*/  LDCU.64 UR12, c[0x0][0x358] ;  /* 0x00006b00ff0c77ac */ /* 0x000f280008000a00 */
[----:B------:R-:W2:Y:S01]  /*0060*/  LDC.64 R4, c[0x0][0x460] ;  /* 0x00011800ff047b82 */ /* 0x000ea20000000a00 */
[----:B------:R-:W4:Y:S01]  /*0070*/  LDCU.64 UR6, c[0x0][0x470] ;  /* 0x00008e00ff0677ac */ /* 0x000f220008000a00 */
[----:B---3--:R-:W-:-:S02]  /*0080*/  ISETP.NE.U32.AND P2, PT, RZ, UR4, PT ;  /* 0x00000004ff007c0c */ /* 0x008fc4000bf45070 */
[C---:B-1----:R-:W-:Y:S02]  /*0090*/  ISETP.NE.U32.AND P0, PT, R2.reuse, RZ, PT ;  /* 0x000000ff0200720c */ /* 0x042fe40003f05070 */
[----:B------:R-:W-:Y:S02]  /*00a0*/  ISETP.NE.U32.AND P4, PT, R2, RZ, PT ;  /* 0x000000ff0200720c */ /* 0x000fe40003f85070 */
[C---:B------:R-:W-:Y:S02]  /*00b0*/  ISETP.NE.AND.EX P0, PT, R3.reuse, RZ, PT, P0 ;  /* 0x000000ff0300720c */ /* 0x040fe40003f05300 */
[----:B------:R-:W-:Y:S02]  /*00c0*/  ISETP.NE.AND.EX P4, PT, R3, RZ, PT, P4 ;  /* 0x000000ff0300720c */ /* 0x000fe40003f85340 */
[----:B------:R-:W-:Y:S01]  /*00d0*/  ISETP.NE.AND.EX P2, PT, RZ, UR5, PT, P2 ;  /* 0x00000005ff007c0c */ /* 0x000fe2000bf45320 */
[C---:B--2---:R-:W-:Y:S01]  /*00e0*/  IMAD.WIDE.U32 R12, R18.reuse, 0x4, R4 ;  /* 0x00000004120c7825 */ /* 0x044fe200078e0004 */
[----:B------:R-:W-:Y:S01]  /*00f0*/  SHF.R.U32.HI R0, RZ, 0x1e, R18 ;  /* 0x0000001eff007819 */ /* 0x000fe20000011612 */
[----:B------:R-:W1:Y:S01]  /*0100*/  LDC.64 R4, c[0x0][0x468] ;  /* 0x00011a00ff047b82 */ /* 0x000e620000000a00 */
[----:B----4-:R-:W-:Y:S01]  /*0110*/  ISETP.NE.U32.AND P3, PT, RZ, UR6, PT ;  /* 0x00000006ff007c0c */ /* 0x010fe2000bf65070 */
[----:B------:R-:W-:-:S03]  /*0120*/  IMAD.SHL.U32 R11, R18, 0x4, RZ ;  /* 0x00000004120b7824 */ /* 0x000fc600078e00ff */
[----:B------:R-:W-:Y:S01]  /*0130*/  ISETP.NE.AND.EX P3, PT, RZ, UR7, PT, P3 ;  /* 0x00000007ff007c0c */ /* 0x000fe2000bf65330 */
[----:B------:R-:W2:Y:S04]  /*0140*/  @P0 LDG.E R192, desc[UR12][R12.64] ;  /* 0x0000000c0cc00981 */ /* 0x000ea8000c1e1900 */
[----:B------:R-:W2:Y:S01]  /*0150*/  @P4 LDG.E R9, desc[UR12][R12.64+0x4] ;  /* 0x0000040c0c094981 */ /* 0x000ea2000c1e1900 */
[----:B------:R-:W-:Y:S01]  /*0160*/  @P2 IADD3 R90, P0, PT, R11, UR4, RZ ;  /* 0x000000040b5a2c10 */ /* 0x000fe2000ff1e0ff */
[----:B------:R-:W-:-:S03]  /*0170*/  IMAD.MOV.U32 R7, RZ, RZ, RZ ;  /* 0x000000ffff077224 */ /* 0x000fc600078e00ff */
[C---:B------:R-:W-:Y:S01]  /*0180*/  @P2 IADD3.X R91, PT, PT, R0.reuse, UR5, RZ, P0, !PT ;  /* 0x00000005005b2c10 */ /* 0x040fe200087fe4ff */
[----:B------:R-:W3:Y:S02]  /*0190*/  S2R R16, SR_CTAID.X ;  /* 0x0000000000107919 */ /* 0x000ee40000002500 */
[C---:B------:R-:W-:Y:S02]  /*01a0*/  @P3 IADD3 R2, P1, PT, R11.reuse, UR6, RZ ;  /* 0x000000060b023c10 */ /* 0x040fe4000ff3e0ff */
[----:B------:R-:W5:Y:S01]  /*01b0*/  @P2 LDG.E R90, desc[UR12][R90.64] ;  /* 0x0000000c5a5a2981 */ /* 0x000f62000c1e1900 */
[----:B------:R-:W4:Y:S01]  /*01c0*/  LDCU.U8 UR4, c[0x0][0x532] ;  /* 0x0000a640ff0477ac */ /* 0x000f220008000000 */
[----:B------:R-:W2:Y:S01]  /*01d0*/  @!P4 LDC R98, c[0x0][0x434] ;  /* 0x00010d00ff62cb82 */ /* 0x000ea20000000800 */
[----:B------:R-:W-:Y:S02]  /*01e0*/  @P3 IADD3.X R3, PT, PT, R0, UR7, RZ, P1, !PT ;  /* 0x0000000700033c10 */ /* 0x000fe40008ffe4ff */
[----:B-1----:R-:W-:-:S03]  /*01f0*/  IADD3 R10, P0, PT, R11, R4, RZ ;  /* 0x000000040b0a7210 */ /* 0x002fc60007f1e0ff */
[----:B------:R1:W5:Y:S02]  /*0200*/  @P3 LDG.E R7, desc[UR12][R2.64] ;  /* 0x0000000c02073981 */ /* 0x000364000c1e1900 */
[----:B------:R-:W-:Y:S01]  /*0210*/  IMAD.X R11, R0, 0x1, R5, P0 ;  /* 0x00000001000b7824 */ /* 0x000fe200000e0605 */
[C---:B------:R-:W-:Y:S01]  /*0220*/  ISETP.NE.U32.AND P0, PT, R4.reuse, RZ, PT ;  /* 0x000000ff0400720c */ /* 0x040fe20003f05070 */
[----:B------:R-:W2:Y:S03]  /*0230*/  @!P2 LDC R0, c[0x0][0x43c] ;  /* 0x00010f00ff00ab82 */ /* 0x000ea60000000800 */
[----:B------:R-:W-:Y:S02]  /*0240*/  ISETP.NE.AND.EX P0, PT, R5, RZ, PT, P0 ;  /* 0x000000ff0500720c */ /* 0x000fe40003f05300 */
[----:B------:R-:W-:Y:S02]  /*0250*/  ISETP.EQ.U32.AND P3, PT, R4, RZ, PT ;  /* 0x000000ff0400720c */ /* 0x000fe40003f62070 */
[----:B----4-:R-:W-:-:S09]  /*0260*/  ISETP.NE.AND P1, PT, RZ, UR4, PT ;  /* 0x00000004ff007c0c */ /* 0x010fd2000bf25270 */
[----:B------:R-:W4:Y:S01]  /*0270*/  @!P0 LDC R4, c[0x0][0x438] ;  /* 0x00010e00ff048b82 */ /* 0x000f220000000800 */
[----:B------:R-:W-:-:S07]  /*0280*/  ISETP.EQ.OR.EX P3, PT, R5, RZ, !P1, P3 ;  /* 0x000000ff0500720c */ /* 0x000fce0004f62730 */
[----:B-1----:R-:W1:Y:S01]  /*0290*/  @!P2 LDC.64 R2, c[0x0][0x488] ;  /* 0x00012200ff02ab82 */ /* 0x002e620000000a00 */
[----:B------:R-:W-:Y:S02]  /*02a0*/  IMAD.MOV.U32 R8, RZ, RZ, -0x1 ;  /* 0xffffffffff087424 */ /* 0x000fe400078e00ff */
[----:B---3--:R-:W-:-:S04]  /*02b0*/  IMAD.SHL.U32 R97, R16, 0x80, RZ ;  /* 0x0000008010617824 */ /* 0x008fc800078e00ff */
[----:B------:R3:W5:Y:S01]  /*02c0*/  @!P3 LDG.E R8, desc[UR12][R10.64] ;  /* 0x0000000c0a08b981 */ /* 0x000762000c1e1900 */
[----:B--2---:R-:W-:-:S05]  /*02d0*/  @P4 IMAD.IADD R98, R9, 0x1, -R192 ;  /* 0x0000000109624824 */ /* 0x004fca00078e0ac0 */
[----:B------:R-:W-:Y:S01]  /*02e0*/  ISETP.GT.AND P3, PT, R98, R97, PT ;  /* 0x000000616200720c */ /* 0x000fe20003f64270 */
[----:B-1-34-:R-:W-:-:S12]  /*02f0*/  @!P0 BRA `(.L_x_0) ;  /* 0x00000000000c8947 */ /* 0x01afd80003800000 */
[----:B------:R-:W2:Y:S02]  /*0300*/  @P1 LDG.E R5, desc[UR12][R10.64+0x4] ;  /* 0x0000040c0a051981 */ /* 0x000ea4000c1e1900 */
[----:B--2--5:R-:W-:-:S06]  /*0310*/  @P1 IADD3 R4, PT, PT, R5, -R8, RZ ;  /* 0x8000000805041210 */ /* 0x024fcc0007ffe0ff */
[----:B------:R1:W5:Y:S02]  /*0320*/  @!P1 LDG.E R4, desc[UR12][R10.64] ;  /* 0x0000000c0a049981 */ /* 0x000364000c1e1900 */
.L_x_0:
[----:B------:R-:W-:Y:S05]  /*0330*/  @!P3 EXIT ;  /* 0x000000000000b94d */ /* 0x000fea0003800000 */
[----:B------:R-:W2:Y:S01]  /*0340*/  LDC R91, c[0x0][0x508] ;  /* 0x00014200ff5b7b82 */ /* 0x000ea20000000800 */
[----:B------:R-:W-:Y:S01]  /*0350*/  @!P2 ISETP.NE.U32.AND P0, PT, R2, RZ, PT ;  /* 0x000000ff0200a20c */ /* 0x000fe20003f05070 */
[----:B-----5:R-:W-:Y:S01]  /*0360*/  @P2 IMAD.IADD R90, R90, 0x1, -R7 ;  /* 0x000000015a5a2824 */ /* 0x020fe200078e0a07 */
[----:B------:R-:W3:Y:S02]  /*0370*/  S2R R21, SR_CTAID.Z ;  /* 0x0000000000157919 */ /* 0x000ee40000002700 */
[----:B------:R-:W-:Y:S01]  /*0380*/  @!P2 ISETP.NE.AND.EX P0, PT, R3, RZ, PT, P0 ;  /* 0x000000ff0300a20c */ /* 0x000fe20003f05300 */
[----:B------:R-:W-:Y:S01]  /*0390*/  VIADD R3, R16, 0x1 ;  /* 0x0000000110037836 */ /* 0x000fe20000000000 */
[----:B------:R-:W4:Y:S02]  /*03a0*/  S2R R208, SR_TID.X ;  /* 0x0000000000d07919 */ /* 0x000f240000002100 */
[----:B------:R-:W-:Y:S01]  /*03b0*/  @!P2 SEL R0, R0, RZ, P0 ;  /* 0x000000ff0000a207 */ /* 0x000fe20000000000 */
[----:B------:R-:W-:-:S03]  /*03c0*/  IMAD R3, R3, 0x80, -R98 ;  /* 0x0000008003037824 */ /* 0x000fc600078e0a62 */
[----:B------:R-:W-:-:S05]  /*03d0*/  @!P2 IADD3 R90, PT, PT, R0, R4, -R7 ;  /* 0x00000004005aa210 */ /* 0x000fca0007ffe807 */
[----:B------:R-:W-:-:S05]  /*03e0*/  VIADD R4, R90, 0x3f ;  /* 0x0000003f5a047836 */ /* 0x000fca0000000000 */
[----:B------:R-:W-:Y:S02]  /*03f0*/  SHF.R.S32.HI R2, RZ, 0x1f, R4 ;  /* 0x0000001fff027819 */ /* 0x000fe40000011404 */
[----:B--2---:R-:W-:Y:S02]  /*0400*/  IADD3 R3, PT, PT, R4, R91, R3 ;  /* 0x0000005b04037210 */ /* 0x004fe40007ffe003 */
[----:B------:R-:W-:Y:S02]  /*0410*/  LEA.HI R2, R2, R4, RZ, 0x6 ;  /* 0x0000000402027211 */ /* 0x000fe400078f30ff */
[----:B------:R-:W-:Y:S02]  /*0420*/  SHF.R.S32.HI R0, RZ, 0x1f, R3 ;  /* 0x0000001fff007819 */ /* 0x000fe40000011403 */
[----:B------:R-:W-:Y:S02]  /*0430*/  SHF.R.S32.HI R2, RZ, 0x6, R2 ;  /* 0x00000006ff027819 */ /* 0x000fe40000011402 */
[----:B------:R-:W-:-:S04]  /*0440*/  LEA.HI R0, R0, R3, RZ, 0x6 ;  /* 0x0000000300007211 */ /* 0x000fc800078f30ff */
[----:B------:R-:W-:-:S04]  /*0450*/  SHF.R.S32.HI R199, RZ, 0x6, R0 ;  /* 0x00000006ffc77819 */ /* 0x000fc80000011400 */
[----:B------:R-:W-:-:S04]  /*0460*/  VIMNMX R199, PT, PT, R2, R199, PT ;  /* 0x000000c702c77248 */ /* 0x000fc80003fe0100 */
[----:B------:R-:W-:-:S13]  /*0470*/  ISETP.GT.AND P0, PT, R199, RZ, PT ;  /* 0x000000ffc700720c */ /* 0x000fda0003f04270 */
[----:B---34-:R-:W-:Y:S05]  /*0480*/  @P0 BRA `(.L_x_1) ;  /* 0x0000000800c00947 */ /* 0x018fea0003800000 */
[----:B------:R-:W-:Y:S01]  /*0490*/  ISETP.NE.AND P1, PT, R192, -0x1, PT ;  /* 0xffffffffc000780c */ /* 0x000fe20003f25270 */
[----:B------:R-:W2:Y:S08]  /*04a0*/  LDC.U8 R0, c[0x0][0x549] ;  /* 0x00015240ff007b82 */ /* 0x000eb00000000000 */
[----:B------:R-:W3:Y:S08]  /*04b0*/  LDC R9, c[0x0][0x434] ;  /* 0x00010d00ff097b82 */ /* 0x000ef00000000800 */
[----:B------:R-:W1:Y:S08]  /*04c0*/  @!P1 LDC.64 R6, c[0x0][0x400] ;  /* 0x00010000ff069b82 */ /* 0x000e700000000a00 */
[----:B------:R-:W4:Y:S01]  /*04d0*/  @P1 LDC.64 R4, c[0x0][0x408] ;  /* 0x00010200ff041b82 */ /* 0x000f220000000a00 */
[----:B--2---:R-:W-:-:S07]  /*04e0*/  ISETP.NE.AND P0, PT, R0, RZ, PT ;  /* 0x000000ff0000720c */ /* 0x004fce0003f05270 */
[----:B------:R-:W2:Y:S01]  /*04f0*/  LDC.U8 R0, c[0x0][0x548] ;  /* 0x00015200ff007b82 */ /* 0x000ea20000000000 */
[----:B-1----:R-:W-:-:S07]  /*0500*/  @!P1 IMAD.WIDE.U32 R10, R18, R6, RZ ;  /* 0x00000006120a9225 */ /* 0x002fce00078e00ff */
[----:B------:R-:W1:Y:S01]  /*0510*/  @P0 LDC.64 R2, c[0x0][0x430] ;  /* 0x00010c00ff020b82 */ /* 0x000e620000000a00 */
[----:B------:R-:W-:Y:S01]  /*0520*/  @!P1 IMAD R7, R18, R7, R11 ;  /* 0x0000000712079224 */ /* 0x000fe200078e020b */
[----:B------:R-:W-:Y:S01]  /*0530*/  @!P1 MOV R6, R10 ;  /* 0x0000000a00069202 */ /* 0x000fe20000000f00 */
[----:B----4-:R-:W-:-:S05]  /*0540*/  @P1 IMAD.WIDE.U32 R10, R192, R4, RZ ;  /* 0x00000004c00a1225 */ /* 0x010fca00078e00ff */
[----:B------:R-:W4:Y:S01]  /*0550*/  @P0 LDC R4, c[0x0][0x430] ;  /* 0x00010c00ff040b82 */ /* 0x000f220000000800 */
[----:B------:R-:W-:Y:S01]  /*0560*/  @P1 IMAD R7, R192, R5, R11 ;  /* 0x00000005c0071224 */ /* 0x000fe200078e020b */
[----:B------:R-:W-:Y:S02]  /*0570*/  @P1 MOV R6, R10 ;  /* 0x0000000a00061202 */ /* 0x000fe40000000f00 */
[----:B--2---:R-:W-:Y:S01]  /*0580*/  ISETP.NE.AND P5, PT, R0, RZ, !P0 ;  /* 0x000000ff0000720c */ /* 0x004fe200047a5270 */
[----:B-1----:R-:W-:Y:S01]  /*0590*/  @P0 IMAD R2, R2, R3, RZ ;  /* 0x0000000302020224 */ /* 0x002fe200078e02ff */
[----:B------:R-:W-:Y:S01]  /*05a0*/  @P0 MOV R3, 0x1 ;  /* 0x0000000100030802 */ /* 0x000fe20000000f00 */
[----:B---3--:R-:W-:Y:S10]  /*05b0*/  @P0 BRA `(.L_x_2) ;  /* 0x0000000000280947 */ /* 0x008ff40003800000 */
[----:B------:R-:W-:Y:S01]  /*05c0*/  ISETP.NE.AND P0, PT, R0, RZ, PT ;  /* 0x000000ff0000720c */ /* 0x000fe20003f05270 */
[----:B------:R-:W1:-:S12]  /*05d0*/  LDC R5, c[0x0][0x3e0] ;  /* 0x0000f800ff057b82 */ /* 0x000e580000000800 */
[----:B------:R-:W2:Y:S01]  /*05e0*/  @P0 LDC R2, c[0x0][0x454] ;  /* 0x00011500ff020b82 */ /* 0x000ea20000000800 */
[----:B----4-:R-:W-:Y:S02]  /*05f0*/  @P0 MOV R4, 0x1 ;  /* 0x0000000100040802 */ /* 0x010fe40000000f00 */
[----:B------:R-:W-:-:S05]  /*0600*/  @!P0 MOV R4, 0x1 ;  /* 0x0000000100048802 */ /* 0x000fca0000000f00 */
[----:B------:R-:W1:Y:S08]  /*0610*/  @P0 LDC R8, c[0x0][0x454] ;  /* 0x00011500ff080b82 */ /* 0x000e700000000800 */
[----:B------:R-:W3:Y:S08]  /*0620*/  @!P0 LDC R0, c[0x0][0x434] ;  /* 0x00010d00ff008b82 */ /* 0x000ef00000000800 */
[----:B------:R-:W4:Y:S01]  /*0630*/  @!P0 LDC R2, c[0x0][0x434] ;  /* 0x00010d00ff028b82 */ /* 0x000f220000000800 */
[----:B-1----:R-:W-:-:S02]  /*0640*/  @P0 IMAD R3, R8, R5, RZ ;  /* 0x0000000508030224 */ /* 0x002fc400078e02ff */
[----:B--23--:R-:W-:-:S07]  /*0650*/  @!P0 IMAD R3, R0, R5, RZ ;  /* 0x0000000500038224 */ /* 0x00cfce00078e02ff */
.L_x_2:
[----:B------:R-:W-:Y:S01]  /*0660*/  IMAD.SHL.U32 R15, R208, 0x8, RZ ;  /* 0x00000008d00f7824 */ /* 0x000fe200078e00ff */
[----:B------:R-:W1:Y:S01]  /*0670*/  LDCU.64 UR4, c[0x0][0x410] ;  /* 0x00008200ff0477ac */ /* 0x000e620008000a00 */
[----:B------:R-:W-:Y:S01]  /*0680*/  IMAD.IADD R98, R98, 0x1, -R97 ;  /* 0x0000000162627824 */ /* 0x000fe200078e0a61 */
[----:B------:R-:W-:Y:S01]  /*0690*/  SHF.R.U32.HI R5, RZ, 0x3, R208 ;  /* 0x00000003ff057819 */ /* 0x000fe200000116d0 */
[----:B------:R-:W-:Y:S01]  /*06a0*/  IMAD R9, R18, R9, RZ ;  /* 0x0000000912097224 */ /* 0x000fe200078e02ff */
[----:B------:R-:W-:Y:S01]  /*06b0*/  LOP3.LUT R15, R15, 0x38, RZ, 0xc0, !PT ;  /* 0x000000380f0f7812 */ /* 0x000fe200078ec0ff */
[----:B----4-:R-:W-:Y:S01]  /*06c0*/  IMAD R2, R21, R2, RZ ;  /* 0x0000000215027224 */ /* 0x010fe200078e02ff */
[C---:B------:R-:W-:Y:S01]  /*06d0*/  ISETP.GE.AND P3, PT, R5.reuse, R98, PT ;  /* 0x000000620500720c */ /* 0x040fe20003f66270 */
[----:B------:R-:W-:Y:S01]  /*06e0*/  VIADD R13, R5, 0x20 ;  /* 0x00000020050d7836 */ /* 0x000fe20000000000 */
[----:B------:R-:W-:Y:S01]  /*06f0*/  IADD3 R14, P4, PT, R15, R6, RZ ;  /* 0x000000060f0e7210 */ /* 0x000fe20007f9e0ff */
[----:B------:R-:W-:Y:S01]  /*0700*/  VIADD R11, R5, 0x40 ;  /* 0x00000040050b7836 */ /* 0x000fe20000000000 */
[----:B------:R-:W-:Y:S01]  /*0710*/  ISETP.NE.AND P0, PT, R192, -0x1, PT ;  /* 0xffffffffc000780c */ /* 0x000fe20003f05270 */
[----:B------:R-:W-:Y:S01]  /*0720*/  IMAD.WIDE.U32 R16, R16, 0x80, RZ ;  /* 0x0000008010107825 */ /* 0x000fe200078e00ff */
[----:B------:R-:W-:Y:S01]  /*0730*/  LOP3.LUT P6, R208, R208, 0x7, RZ, 0xc0, !PT ;  /* 0x00000007d0d07812 */ /* 0x000fe200078cc0ff */
[----:B------:R-:W-:Y:S01]  /*0740*/  BSSY.RECONVERGENT B0, `(.L_x_3) ;  /* 0x000001e000007945 */ /* 0x000fe20003800200 */
[----:B------:R-:W-:Y:S01]  /*0750*/  SEL R192, R9, R192, !P0 ;  /* 0x000000c009c07207 */ /* 0x000fe20004000000 */
[----:B------:R-:W-:Y:S01]  /*0760*/  IMAD.X R15, RZ, RZ, R7, P4 ;  /* 0x000000ffff0f7224 */ /* 0x000fe200020e0607 */
[-C--:B------:R-:W-:Y:S01]  /*0770*/  ISETP.GE.AND P1, PT, R13, R98.reuse, PT ;  /* 0x000000620d00720c */ /* 0x080fe20003f26270 */
[----:B------:R-:W-:Y:S01]  /*0780*/  VIADD R9, R5, 0x60 ;  /* 0x0000006005097836 */ /* 0x000fe20000000000 */
[----:B------:R-:W-:Y:S01]  /*0790*/  SHF.R.S32.HI R0, RZ, 0x1f, R192 ;  /* 0x0000001fff007819 */ /* 0x000fe200000114c0 */
[----:B-1----:R-:W-:Y:S01]  /*07a0*/  IMAD.WIDE.U32 R14, R21, UR4, R14 ;  /* 0x00000004150e7c25 */ /* 0x002fe2000f8e000e */
[----:B------:R-:W-:-:S02]  /*07b0*/  ISETP.GE.AND P2, PT, R11, R98, PT ;  /* 0x000000620b00720c */ /* 0x000fc40003f46270 */
[----:B------:R-:W-:Y:S01]  /*07c0*/  SEL R0, R0, RZ, P5 ;  /* 0x000000ff00007207 */ /* 0x000fe20002800000 */
[----:B------:R-:W-:Y:S01]  /*07d0*/  IMAD R19, R21, UR5, R15 ;  /* 0x0000000515137c24 */ /* 0x000fe2000f8e020f */
[-C--:B------:R-:W-:Y:S01]  /*07e0*/  ISETP.GE.OR P6, PT, R5, R98.reuse, P6 ;  /* 0x000000620500720c */ /* 0x080fe200037c6670 */
[----:B------:R-:W-:Y:S01]  /*07f0*/  @!P5 IMAD R2, R18, R3, R2 ;  /* 0x000000031202d224 */ /* 0x000fe200078e0202 */
[----:B------:R-:W-:Y:S02]  /*0800*/  SEL R3, R192, RZ, P5 ;  /* 0x000000ffc0037207 */ /* 0x000fe40002800000 */
[----:B------:R-:W-:Y:S02]  /*0810*/  ISETP.GE.AND P0, PT, R9, R98, PT ;  /* 0x000000620900720c */ /* 0x000fe40003f06270 */
[C---:B------:R-:W-:Y:S02]  /*0820*/  ISETP.NE.OR P5, PT, R208.reuse, RZ, P1 ;  /* 0x000000ffd000720c */ /* 0x040fe40000fa5670 */
[----:B------:R-:W-:-:S02]  /*0830*/  ISETP.NE.OR P4, PT, R208, RZ, P2 ;  /* 0x000000ffd000720c */ /* 0x000fc40001785670 */
[----:B------:R-:W-:Y:S01]  /*0840*/  LOP3.LUT R6, R16, R5, RZ, 0xfc, !PT ;  /* 0x0000000510067212 */ /* 0x000fe200078efcff */
[----:B------:R-:W-:Y:S10]  /*0850*/  @P3 BRA `(.L_x_4) ;  /* 0x0000000000303947 */ /* 0x000ff40003800000 */
[----:B------:R-:W1:Y:S01]  /*0860*/  LDCU.64 UR4, c[0x0][0x408] ;  /* 0x00008100ff0477ac */ /* 0x000e620008000a00 */
[----:B------:R-:W-:Y:S01]  /*0870*/  MOV R18, R14 ;  /* 0x0000000e00127202 */ /* 0x000fe20000000f00 */
[----:B------:R-:W2:Y:S01]  /*0880*/  LDCU.64 UR6, c[0x0][0x3f0] ;  /* 0x00007e00ff0677ac */ /* 0x000ea20008000a00 */
[----:B-1----:R-:W-:-:S03]  /*0890*/  IMAD R7, R17, UR4, RZ ;  /* 0x0000000411077c24 */ /* 0x002fc6000f8e02ff */
[----:B------:R-:W-:-:S04]  /*08a0*/  IMAD.WIDE.U32 R20, R6, UR4, R18 ;  /* 0x0000000406147c25 */ /* 0x000fc8000f8e0012 */
[----:B------:R-:W-:Y:S01]  /*08b0*/  IMAD R7, R6, UR5, R7 ;  /* 0x0000000506077c24 */ /* 0x000fe2000f8e0207 */
[----:B--2---:R-:W-:-:S04]  /*08c0*/  LEA R22, P3, R20, UR6, 0x1 ;  /* 0x0000000614167c11 */ /* 0x004fc8000f8608ff */
[----:B------:R-:W-:-:S04]  /*08d0*/  IADD3 R7, PT, PT, R21, R7, RZ ;  /* 0x0000000715077210 */ /* 0x000fc80007ffe0ff */
[----:B------:R-:W-:-:S05]  /*08e0*/  LEA.HI.X R23, R20, UR7, R7, 0x1, P3 ;  /* 0x0000000714177c11 */ /* 0x000fca00098f0c07 */
[----:B------:R1:W-:Y:S04]  /*08f0*/  STG.E.128 desc[UR12][R22.64], RZ ;  /* 0x000000ff16007986 */ /* 0x0003e8000c101d0c */
[----:B------:R1:W-:Y:S04]  /*0900*/  STG.E.128 desc[UR12][R22.64+0x80], RZ ;  /* 0x000080ff16007986 */ /* 0x0003e8000c101d0c */
[----:B------:R1:W-:Y:S02]  /*0910*/  STG.E.128 desc[UR12][R22.64+0x100], RZ ;  /* 0x000100ff16007986 */ /* 0x0003e4000c101d0c */
.L_x_4:
[----:B------:R-:W-:Y:S05]  /*0920*/  BSYNC.RECONVERGENT B0 ;  /* 0x0000000000007941 */ /* 0x000fea0003800200 */
.L_x_3:
[----:B------:R-:W-:Y:S01]  /*0930*/  BSSY.RECONVERGENT B0, `(.L_x_5) ;  /* 0x0000013000007945 */ /* 0x000fe20003800200 */
[----:B------:R-:W-:Y:S01]  /*0940*/  ISETP.NE.OR P3, PT, R208, RZ, P0 ;  /* 0x000000ffd000720c */ /* 0x000fe20000765670 */
[----:B------:R-:W-:Y:S02]  /*0950*/  IMAD R97, R97, R4, RZ ;  /* 0x0000000461617224 */ /* 0x000fe400078e02ff */
[----:B------:R-:W-:Y:S10]  /*0960*/  @P1 BRA `(.L_x_6) ;  /* 0x00000000003c1947 */ /* 0x000ff40003800000 */
[----:B------:R-:W2:Y:S01]  /*0970*/  LDCU.64 UR6, c[0x0][0x408] ;  /* 0x00008100ff0677ac */ /* 0x000ea20008000a00 */
[----:B------:R-:W-:Y:S01]  /*0980*/  IADD3 R8, P1, PT, R6, 0x20, RZ ;  /* 0x0000002006087810 */ /* 0x000fe20007f3e0ff */
[----:B------:R-:W-:Y:S01]  /*0990*/  IMAD.MOV.U32 R20, RZ, RZ, R14 ;  /* 0x000000ffff147224 */ /* 0x000fe200078e000e */
[----:B------:R-:W-:Y:S01]  /*09a0*/  MOV R21, R19 ;  /* 0x0000001300157202 */ /* 0x000fe20000000f00 */
[----:B------:R-:W1:Y:S02]  /*09b0*/  LDCU.64 UR4, c[0x0][0x3f0] ;  /* 0x00007e00ff0477ac */ /* 0x000e640008000a00 */
[----:B------:R-:W-:-:S04]  /*09c0*/  IMAD.X R7, RZ, RZ, R17, P1 ;  /* 0x000000ffff077224 */ /* 0x000fc800008e0611 */
[----:B--2---:R-:W-:Y:S02]  /*09d0*/  IMAD R7, R7, UR6, RZ ;  /* 0x0000000607077c24 */ /* 0x004fe4000f8e02ff */
[----:B------:R-:W-:-:S04]  /*09e0*/  IMAD.WIDE.U32 R20, R8, UR6, R20 ;  /* 0x0000000608147c25 */ /* 0x000fc8000f8e0014 */
[----:B------:R-:W-:Y:S01]  /*09f0*/  IMAD R7, R8, UR7, R7 ;  /* 0x0000000708077c24 */ /* 0x000fe2000f8e0207 */
[----:B-1----:R-:W-:-:S04]  /*0a00*/  LEA R22, P1, R20, UR4, 0x1 ;  /* 0x0000000414167c11 */ /* 0x002fc8000f8208ff */
[----:B------:R-:W-:-:S04]  /*0a10*/  IADD3 R7, PT, PT, R21, R7, RZ ;  /* 0x0000000715077210 */ /* 0x000fc80007ffe0ff */
[----:B------:R-:W-:-:S05]  /*0a20*/  LEA.HI.X R23, R20, UR5, R7, 0x1, P1 ;  /* 0x0000000514177c11 */ /* 0x000fca00088f0c07 */
[----:B------:R2:W-:Y:S04]  /*0a30*/  STG.E.128 desc[UR12][R22.64], RZ ;  /* 0x000000ff16007986 */ /* 0x0005e8000c101d0c */
[----:B------:R2:W-:Y:S04]  /*0a40*/  STG.E.128 desc[UR12][R22.64+0x80], RZ ;  /* 0x000080ff16007986 */ /* 0x0005e8000c101d0c */
[----:B------:R2:W-:Y:S02]  /*0a50*/  STG.E.128 desc[UR12][R22.64+0x100], RZ ;  /* 0x000100ff16007986 */ /* 0x0005e4000c101d0c */
.L_x_6:
[----:B------:R-:W-:Y:S05]  /*0a60*/  BSYNC.RECONVERGENT B0 ;  /* 0x0000000000007941 */ /* 0x000fea0003800200 */
.L_x_5:
[----:B------:R-:W-:Y:S04]  /*0a70*/  BSSY.RECONVERGENT B0, `(.L_x_7) ;  /* 0x0000011000007945 */ /* 0x000fe80003800200 */
[----:B------:R-:W-:Y:S05]  /*0a80*/  @P2 BRA `(.L_x_8) ;  /* 0x00000000003c2947 */ /* 0x000fea0003800000 */
[----:B------:R-:W3:Y:S01]  /*0a90*/  LDCU.64 UR6, c[0x0][0x408] ;  /* 0x00008100ff0677ac */ /* 0x000ee20008000a00 */
[----:B------:R-:W-:Y:S01]  /*0aa0*/  IADD3 R8, P1, PT, R6, 0x40, RZ ;  /* 0x0000004006087810 */ /* 0x000fe20007f3e0ff */
[----:B------:R-:W-:Y:S01]  /*0ab0*/  IMAD.MOV.U32 R20, RZ, RZ, R14 ;  /* 0x000000ffff147224 */ /* 0x000fe200078e000e */
[----:B------:R-:W-:Y:S01]  /*0ac0*/  MOV R21, R19 ;  /* 0x0000001300157202 */ /* 0x000fe20000000f00 */
[----:B------:R-:W1:Y:S02]  /*0ad0*/  LDCU.64 UR4, c[0x0][0x3f0] ;  /* 0x00007e00ff0477ac */ /* 0x000e640008000a00 */
[----:B------:R-:W-:-:S04]  /*0ae0*/  IMAD.X R7, RZ, RZ, R17, P1 ;  /* 0x000000ffff077224 */ /* 0x000fc800008e0611 */
[----:B---3--:R-:W-:Y:S02]  /*0af0*/  IMAD R7, R7, UR6, RZ ;  /* 0x0000000607077c24 */ /* 0x008fe4000f8e02ff */
[----:B------:R-:W-:-:S04]  /*0b00*/  IMAD.WIDE.U32 R20, R8, UR6, R20 ;  /* 0x0000000608147c25 */ /* 0x000fc8000f8e0014 */
[----:B------:R-:W-:Y:S01]  /*0b10*/  IMAD R7, R8, UR7, R7 ;  /* 0x0000000708077c24 */ /* 0x000fe2000f8e0207 */
[----:B-12---:R-:W-:-:S04]  /*0b20*/  LEA R22, P1, R20, UR4, 0x1 ;  /* 0x0000000414167c11 */ /* 0x006fc8000f8208ff */
[----:B------:R-:W-:-:S04]  /*0b30*/  IADD3 R7, PT, PT, R21, R7, RZ ;  /* 0x0000000715077210 */ /* 0x000fc80007ffe0ff */
[----:B------:R-:W-:-:S05]  /*0b40*/  LEA.HI.X R23, R20, UR5, R7, 0x1, P1 ;  /* 0x0000000514177c11 */ /* 0x000fca00088f0c07 */
[----:B------:R3:W-:Y:S04]  /*0b50*/  STG.E.128 desc[UR12][R22.64], RZ ;  /* 0x000000ff16007986 */ /* 0x0007e8000c101d0c */
[----:B------:R3:W-:Y:S04]  /*0b60*/  STG.E.128 desc[UR12][R22.64+0x80], RZ ;  /* 0x000080ff16007986 */ /* 0x0007e8000c101d0c */
[----:B------:R3:W-:Y:S02]  /*0b70*/  STG.E.128 desc[UR12][R22.64+0x100], RZ ;  /* 0x000100ff16007986 */ /* 0x0007e4000c101d0c */
.L_x_8:
[----:B------:R-:W-:Y:S05]  /*0b80*/  BSYNC.RECONVERGENT B0 ;  /* 0x0000000000007941 */ /* 0x000fea0003800200 */
.L_x_7:
[----:B------:R-:W-:Y:S01]  /*0b90*/  BSSY.RECONVERGENT B0, `(.L_x_9) ;  /* 0x0000013000007945 */ /* 0x000fe20003800200 */
[--C-:B------:R-:W-:Y:S02]  /*0ba0*/  IADD3 R3, P2, P1, R97, R3, R2.reuse ;  /* 0x0000000361037210 */ /* 0x100fe4000795e002 */
[----:B------:R-:W-:Y:S02]  /*0bb0*/  SHF.R.S32.HI R97, RZ, 0x1f, R97 ;  /* 0x0000001fff617819 */ /* 0x000fe40000011461 */
[----:B------:R-:W-:Y:S01]  /*0bc0*/  SHF.R.S32.HI R2, RZ, 0x1f, R2 ;  /* 0x0000001fff027819 */ /* 0x000fe20000011402 */
[----:B------:R-:W-:Y:S05]  /*0bd0*/  @P0 BRA `(.L_x_10) ;  /* 0x0000000000380947 */ /* 0x000fea0003800000 */
[----:B------:R-:W4:Y:S01]  /*0be0*/  LDCU.64 UR6, c[0x0][0x408] ;  /* 0x00008100ff0677ac */ /* 0x000f220008000a00 */
[----:B------:R-:W-:Y:S02]  /*0bf0*/  IADD3 R6, P0, PT, R6, 0x60, RZ ;  /* 0x0000006006067810 */ /* 0x000fe40007f1e0ff */
[----:B------:R-:W-:Y:S01]  /*0c00*/  MOV R15, R19 ;  /* 0x00000013000f7202 */ /* 0x000fe20000000f00 */
[----:B------:R-:W5:Y:S01]  /*0c10*/  LDCU.64 UR4, c[0x0][0x3f0] ;  /* 0x00007e00ff0477ac */ /* 0x000f620008000a00 */
[----:B------:R-:W-:-:S05]  /*0c20*/  IADD3.X R7, PT, PT, RZ, R17, RZ, P0, !PT ;  /* 0x00000011ff077210 */ /* 0x000fca00007fe4ff */
[----:B----4-:R-:W-:Y:S02]  /*0c30*/  IMAD R7, R7, UR6, RZ ;  /* 0x0000000607077c24 */ /* 0x010fe4000f8e02ff */
[----:B------:R-:W-:-:S04]  /*0c40*/  IMAD.WIDE.U32 R14, R6, UR6, R14 ;  /* 0x00000006060e7c25 */ /* 0x000fc8000f8e000e */
[----:B------:R-:W-:Y:S01]  /*0c50*/  IMAD R7, R6, UR7, R7 ;  /* 0x0000000706077c24 */ /* 0x000fe2000f8e0207 */
[----:B-----5:R-:W-:-:S04]  /*0c60*/  LEA R6, P0, R14, UR4, 0x1 ;  /* 0x000000040e067c11 */ /* 0x020fc8000f8008ff */
[----:B------:R-:W-:-:S04]  /*0c70*/  IADD3 R7, PT, PT, R15, R7, RZ ;  /* 0x000000070f077210 */ /* 0x000fc80007ffe0ff */
[----:B------:R-:W-:-:S05]  /*0c80*/  LEA.HI.X R7, R14, UR5, R7, 0x1, P0 ;  /* 0x000000050e077c11 */ /* 0x000fca00080f0c07 */
[----:B------:R4:W-:Y:S04]  /*0c90*/  STG.E.128 desc[UR12][R6.64], RZ ;  /* 0x000000ff06007986 */ /* 0x0009e8000c101d0c */
[----:B------:R4:W-:Y:S04]  /*0ca0*/  STG.E.128 desc[UR12][R6.64+0x80], RZ ;  /* 0x000080ff06007986 */ /* 0x0009e8000c101d0c */
[----:B------:R4:W-:Y:S02]  /*0cb0*/  STG.E.128 desc[UR12][R6.64+0x100], RZ ;  /* 0x000100ff06007986 */ /* 0x0009e4000c101d0c */
.L_x_10:
[----:B------:R-:W-:Y:S05]  /*0cc0*/  BSYNC.RECONVERGENT B0 ;  /* 0x0000000000007941 */ /* 0x000fea0003800200 */
.L_x_9:
[----:B------:R-:W-:Y:S01]  /*0cd0*/  BSSY.RECONVERGENT B0, `(.L_x_11) ;  /* 0x000000b000007945 */ /* 0x000fe20003800200 */
[----:B------:R-:W-:-:S03]  /*0ce0*/  IADD3.X R0, PT, PT, R97, R0, R2, P2, P1 ;  /* 0x0000000061007210 */ /* 0x000fc600017e2402 */
[----:B------:R-:W-:Y:S05]  /*0cf0*/  @P6 BRA `(.L_x_12) ;  /* 0x0000000000206947 */ /* 0x000fea0003800000 */
[----:B------:R-:W4:Y:S01]  /*0d00*/  LDCU.64 UR4, c[0x0][0x420] ;  /* 0x00008400ff0477ac */ /* 0x000f220008000a00 */
[----:B------:R-:W-:-:S05]  /*0d10*/  IMAD R2, R5, R4, RZ ;  /* 0x0000000405027224 */ /* 0x000fca00078e02ff */
[----:B------:R-:W-:-:S04]  /*0d20*/  IADD3 R5, P0, PT, R2, R3, RZ ;  /* 0x0000000302057210 */ /* 0x000fc80007f1e0ff */
[----:B------:R-:W-:Y:S02]  /*0d30*/  LEA.HI.X.SX32 R2, R2, R0, 0x1, P0 ;  /* 0x0000000002027211 */ /* 0x000fe400000f0eff */
[----:B----4-:R-:W-:-:S04]  /*0d40*/  LEA R6, P0, R5, UR4, 0x2 ;  /* 0x0000000405067c11 */ /* 0x010fc8000f8010ff */
[----:B------:R-:W-:Y:S01]  /*0d50*/  LEA.HI.X R7, R5, UR5, R2, 0x2, P0 ;  /* 0x0000000505077c11 */ /* 0x000fe200080f1402 */
[----:B------:R-:W-:-:S05]  /*0d60*/  IMAD.MOV.U32 R5, RZ, RZ, 0x7f800000 ;  /* 0x7f800000ff057424 */ /* 0x000fca00078e00ff */
[----:B------:R4:W-:Y:S03]  /*0d70*/  STG.E desc[UR12][R6.64], R5 ;  /* 0x0000000506007986 */ /* 0x0009e6000c10190c */
.L_x_12:
[----:B------:R-:W-:Y:S05]  /*0d80*/  BSYNC.RECONVERGENT B0 ;  /* 0x0000000000007941 */ /* 0x000fea0003800200 */
.L_x_11:
[----:B------:R-:W-:Y:S04]  /*0d90*/  BSSY.RECONVERGENT B0, `(.L_x_13) ;  /* 0x000000a000007945 */ /* 0x000fe80003800200 */
[----:B------:R-:W-:Y:S05]  /*0da0*/  @P5 BRA `(.L_x_14) ;  /* 0x0000000000205947 */ /* 0x000fea0003800000 */
[----:B------:R-:W5:Y:S01]  /*0db0*/  LDCU.64 UR4, c[0x0][0x420] ;  /* 0x00008400ff0477ac */ /* 0x000f620008000a00 */
[----:B------:R-:W-:-:S05]  /*0dc0*/  IMAD R2, R13, R4, RZ ;  /* 0x000000040d027224 */ /* 0x000fca00078e02ff */
[----:B----4-:R-:W-:-:S04]  /*0dd0*/  IADD3 R5, P0, PT, R2, R3, RZ ;  /* 0x0000000302057210 */ /* 0x010fc80007f1e0ff */
[----:B------:R-:W-:Y:S02]  /*0de0*/  LEA.HI.X.SX32 R2, R2, R0, 0x1, P0 ;  /* 0x0000000002027211 */ /* 0x000fe400000f0eff */
[----:B-----5:R-:W-:-:S04]  /*0df0*/  LEA R6, P0, R5, UR4, 0x2 ;  /* 0x0000000405067c11 */ /* 0x020fc8000f8010ff */
[----:B------:R-:W-:Y:S01]  /*0e00*/  LEA.HI.X R7, R5, UR5, R2, 0x2, P0 ;  /* 0x0000000505077c11 */ /* 0x000fe200080f1402 */
[----:B------:R-:W-:-:S05]  /*0e10*/  IMAD.MOV.U32 R5, RZ, RZ, 0x7f800000 ;  /* 0x7f800000ff057424 */ /* 0x000fca00078e00ff */
[----:B------:R4:W-:Y:S03]  /*0e20*/  STG.E desc[UR12][R6.64], R5 ;  /* 0x0000000506007986 */ /* 0x0009e6000c10190c */
.L_x_14:
[----:B------:R-:W-:Y:S05]  /*0e30*/  BSYNC.RECONVERGENT B0 ;  /* 0x0000000000007941 */ /* 0x000fea0003800200 */
.L_x_13:
        /* <DEDUP_REMOVED lines=10> */
.L_x_16:
[----:B------:R-:W-:Y:S05]  /*0ee0*/  BSYNC.RECONVERGENT B0 ;  /* 0x0000000000007941 */ /* 0x000fea0003800200 */
.L_x_15:
[----:B------:R-:W-:Y:S05]  /*0ef0*/  @P3 EXIT ;  /* 0x000000000000394d */ /* 0x000fea0003800000 */
[----:B------:R-:W5:Y:S01]  /*0f00*/  LDCU.64 UR4, c[0x0][0x420] ;  /* 0x00008400ff0477ac */ /* 0x000f620008000a00 */
[----:B------:R-:W-:Y:S02]  /*0f10*/  IMAD R4, R9, R4, RZ ;  /* 0x0000000409047224 */ /* 0x000fe400078e02ff */
[----:B----4-:R-:W-:-:S03]  /*0f20*/  IMAD.MOV.U32 R5, RZ, RZ, 0x7f800000 ;  /* 0x7f800000ff057424 */ /* 0x010fc600078e00ff */
[----:B------:R-:W-:-:S04]  /*0f30*/  IADD3 R3, P0, PT, R4, R3, RZ ;  /* 0x0000000304037210 */ /* 0x000fc80007f1e0ff */
[----:B------:R-:W-:Y:S02]  /*0f40*/  LEA.HI.X.SX32 R0, R4, R0, 0x1, P0 ;  /* 0x0000000004007211 */ /* 0x000fe400000f0eff */
[----:B-----5:R-:W-:-:S04]  /*0f50*/  LEA R2, P0, R3, UR4, 0x2 ;  /* 0x0000000403027c11 */ /* 0x020fc8000f8010ff */
[----:B------:R-:W-:-:S05]  /*0f60*/  LEA.HI.X R3, R3, UR5, R0, 0x2, P0 ;  /* 0x0000000503037c11 */ /* 0x000fca00080f1400 */
[----:B------:R-:W-:Y:S01]  /*0f70*/  STG.E desc[UR12][R2.64], R5 ;  /* 0x0000000502007986 */ /* 0x000fe2000c10190c */
[----:B------:R-:W-:Y:S05]  /*0f80*/  EXIT ;  /* 0x000000000000794d */ /* 0x000fea0003800000 */
.L_x_1:
[----:B------:R-:W-:Y:S02]  /*0f90*/  ISETP.NE.AND P0, PT, R192, -0x1, PT ;  /* 0xffffffffc000780c */ /* 0x000fe40003f05270 */
[----:B------:R-:W-:-:S11]  /*0fa0*/  ISETP.NE.AND P2, PT, R8, -0x1, PT ;  /* 0xffffffff0800780c */ /* 0x000fd60003f45270 */
[----:B------:R-:W2:Y:S08]  /*0fb0*/  @!P0 LDC.64 R4, c[0x0][0x398] ;  /* 0x0000e600ff048b82 */ /* 0x000eb00000000a00 */
[----:B------:R-:W1:Y:S01]  /*0fc0*/  @P0 LDC.64 R2, c[0x0][0x3b0] ;  /* 0x0000ec00ff020b82 */ /* 0x000e620000000a00 */
[----:B--2---:R-:W-:-:S04]  /*0fd0*/  @!P0 IMAD.WIDE.U32 R14, R18, R4, RZ ;  /* 0x00000004120e8225 */ /* 0x004fc800078e00ff */
[----:B------:R-:W-:Y:S02]  /*0fe0*/  @!P0 IMAD R6, R18, R5, R15 ;  /* 0x0000000512068224 */ /* 0x000fe400078e020f */
[----:B-1----:R-:W-:-:S04]  /*0ff0*/  @P0 IMAD.WIDE.U32 R10, R192, R2, RZ ;  /* 0x00000002c00a0225 */ /* 0x002fc800078e00ff */
[----:B------:R-:W-:Y:S01]  /*1000*/  @P0 IMAD R6, R192, R3, R11 ;  /* 0x00000003c0060224 */ /* 0x000fe200078e020b */
[----:B------:R-:W-:Y:S01]  /*1010*/  @P0 MOV R14, R10 ;  /* 0x0000000a000e0202 */ /* 0x000fe20000000f00 */
[----:B------:R-:W-:Y:S06]  /*1020*/  @P2 BRA `(.L_x_17) ;  /* 0x0000000000302947 */ /* 0x000fec0003800000 */
[----:B------:R-:W1:Y:S01]  /*1030*/  LDCU.64 UR4, c[0x0][0x3b8] ;  /* 0x00007700ff0477ac */ /* 0x000e620008000a00 */
[----:B------:R-:W-:Y:S01]  /*1040*/  SHF.R.S32.HI R3, RZ, 0x1f, R7 ;  /* 0x0000001fff037819 */ /* 0x000fe20000011407 */
[----:B------:R-:W2:Y:S01]  /*1050*/  LDCU.64 UR6, c[0x0][0x3a0] ;  /* 0x00007400ff0677ac */ /* 0x000ea20008000a00 */
[----:B-1----:R-:W-:Y:S02]  /*1060*/  MOV R184, UR4 ;  /* 0x0000000400b87c02 */ /* 0x002fe40008000f00 */
[----:B------:R-:W-:-:S03]  /*1070*/  MOV R185, UR5 ;  /* 0x0000000500b97c02 */ /* 0x000fc60008000f00 */
[-C--:B------:R-:W-:Y:S02]  /*1080*/  IMAD R0, R3, R184.reuse, RZ ;  /* 0x000000b803007224 */ /* 0x080fe400078e02ff */
[----:B------:R-:W-:-:S04]  /*1090*/  IMAD.WIDE.U32 R2, R7, R184, RZ ;  /* 0x000000b807027225 */ /* 0x000fc800078e00ff */
[----:B------:R-:W-:-:S05]  /*10a0*/  IMAD R0, R7, R185, R0 ;  /* 0x000000b907007224 */ /* 0x000fca00078e0200 */
[----:B------:R-:W-:-:S03]  /*10b0*/  IADD3 R3, PT, PT, R3, R0, RZ ;  /* 0x0000000003037210 */ /* 0x000fc60007ffe0ff */
[----:B--2---:R-:W-:-:S04]  /*10c0*/  IMAD.WIDE.U32 R26, R18, UR6, R2 ;  /* 0x00000006121a7c25 */ /* 0x004fc8000f8e0002 */
[----:B------:R-:W-:Y:S01]  /*10d0*/  IMAD R4, R18, UR7, R27 ;  /* 0x0000000712047c24 */ /* 0x000fe2000f8e021b */
[----:B------:R-:W-:Y:S06]  /*10e0*/  BRA `(.L_x_18) ;  /* 0x0000000000147947 */ /* 0x000fec0003800000 */
.L_x_17:
[----:B------:R-:W1:Y:S01]  /*10f0*/  LDC.64 R184, c[0x0][0x3b8] ;  /* 0x0000ee00ffb87b82 */ /* 0x000e620000000a00 */
[----:B------:R-:W-:-:S05]  /*1100*/  IADD3 R26, PT, PT, R7, R8, RZ ;  /* 0x00000008071a7210 */ /* 0x000fca0007ffe0ff */
[C---:B-1----:R-:W-:Y:S02]  /*1110*/  IMAD R4, R26.reuse, R185, RZ ;  /* 0x000000b91a047224 */ /* 0x042fe400078e02ff */
[----:B------:R-:W-:-:S05]  /*1120*/  IMAD.WIDE.U32 R26, R26, R184, RZ ;  /* 0x000000b81a1a7225 */ /* 0x000fca00078e00ff */
[----:B------:R-:W-:Y:S02]  /*1130*/  IADD3 R4, PT, PT, R27, R4, RZ ;  /* 0x000000041b047210 */ /* 0x000fe40007ffe0ff */
.L_x_18:
[----:B------:R-:W1:Y:S01]  /*1140*/  LDC R2, c[0x0][0x3e8] ;  /* 0x0000fa00ff027b82 */ /* 0x000e620000000800 */
[----:B------:R-:W-:Y:S02]  /*1150*/  MOV R10, RZ ;  /* 0x000000ff000a7202 */ /* 0x000fe40000000f00 */
[----:B-1----:R-:W-:-:S04]  /*1160*/  IABS R5, R2 ;  /* 0x0000000200057213 */ /* 0x002fc80000000000 */
[----:B------:R-:W1:Y:S08]  /*1170*/  I2F.RP R12, R5 ;  /* 0x00000005000c7306 */ /* 0x000e700000209400 */
[----:B-1----:R-:W1:Y:S02]  /*1180*/  MUFU.RCP R11, R12 ;  /* 0x0000000c000b7308 */ /* 0x002e640000001000 */
[----:B-1----:R-:W-:-:S06]  /*1190*/  VIADD R11, R11, 0xffffffe ;  /* 0x0ffffffe0b0b7836 */ /* 0x002fcc0000000000 */
[----:B------:R-:W1:Y:S02]  /*11a0*/  F2I.FTZ.U32.TRUNC.NTZ R11, R11 ;  /* 0x0000000b000b7305 */ /* 0x000e64000021f000 */
[----:B-1----:R-:W-:-:S04]  /*11b0*/  IMAD.MOV R0, RZ, RZ, -R11 ;  /* 0x000000ffff007224 */ /* 0x002fc800078e0a0b */
[----:B------:R-:W-:Y:S01]  /*11c0*/  IMAD R3, R0, R5, RZ ;  /* 0x0000000500037224 */ /* 0x000fe200078e02ff */
[----:B------:R-:W-:-:S03]  /*11d0*/  IABS R0, R21 ;  /* 0x0000001500007213 */ /* 0x000fc60000000000 */
[----:B------:R-:W-:-:S04]  /*11e0*/  IMAD.HI.U32 R10, R11, R3, R10 ;  /* 0x000000030b0a7227 */ /* 0x000fc800078e000a */
[----:B------:R-:W-:-:S04]  /*11f0*/  IMAD.MOV.U32 R3, RZ, RZ, R0 ;  /* 0x000000ffff037224 */ /* 0x000fc800078e0000 */
[----:B------:R-:W-:-:S04]  /*1200*/  IMAD.HI.U32 R9, R10, R3, RZ ;  /* 0x000000030a097227 */ /* 0x000fc800078e00ff */
[----:B------:R-:W-:-:S04]  /*1210*/  IMAD.MOV R0, RZ, RZ, -R9 ;  /* 0x000000ffff007224 */ /* 0x000fc800078e0a09 */
[----:B------:R-:W-:-:S05]  /*1220*/  IMAD R0, R5, R0, R3 ;  /* 0x0000000005007224 */ /* 0x000fca00078e0203 */
[----:B------:R-:W-:-:S13]  /*1230*/  ISETP.GT.U32.AND P1, PT, R5, R0, PT ;  /* 0x000000000500720c */ /* 0x000fda0003f24070 */
[-C--:B------:R-:W-:Y:S01]  /*1240*/  @!P1 IADD3 R0, PT, PT, R0, -R5.reuse, RZ ;  /* 0x8000000500009210 */ /* 0x080fe20007ffe0ff */
[----:B------:R-:W-:Y:S01]  /*1250*/  @!P1 VIADD R9, R9, 0x1 ;  /* 0x0000000109099836 */ /* 0x000fe20000000000 */
[----:B------:R-:W-:Y:S02]  /*1260*/  ISETP.NE.AND P1, PT, R2, RZ, PT ;  /* 0x000000ff0200720c */ /* 0x000fe40003f25270 */
[----:B------:R-:W-:Y:S02]  /*1270*/  ISETP.GE.U32.AND P3, PT, R0, R5, PT ;  /* 0x000000050000720c */ /* 0x000fe40003f66070 */
[----:B------:R-:W-:-:S04]  /*1280*/  LOP3.LUT R0, R21, R2, RZ, 0x3c, !PT ;  /* 0x0000000215007212 */ /* 0x000fc800078e3cff */
[----:B------:R-:W-:-:S07]  /*1290*/  ISETP.GE.AND P0, PT, R0, RZ, PT ;  /* 0x000000ff0000720c */ /* 0x000fce0003f06270 */
[----:B------:R-:W-:-:S05]  /*12a0*/  @P3 IADD3 R9, PT, PT, R9, 0x1, RZ ;  /* 0x0000000109093810 */ /* 0x000fca0007ffe0ff */
[----:B------:R-:W-:-:S05]  /*12b0*/  IMAD.MOV.U32 R0, RZ, RZ, R9 ;  /* 0x000000ffff007224 */ /* 0x000fca00078e0009 */
[----:B------:R-:W-:Y:S02]  /*12c0*/  @!P0 IADD3 R0, PT, PT, -R0, RZ, RZ ;  /* 0x000000ff00008210 */ /* 0x000fe40007ffe1ff */
[----:B------:R-:W-:Y:S01]  /*12d0*/  @!P1 LOP3.LUT R0, RZ, R2, RZ, 0x33, !PT ;  /* 0x00000002ff009212 */ /* 0x000fe200078e33ff */
        /* <DEDUP_REMOVED lines=12> */
[----:B------:R-:W-:Y:S01]  /*13a0*/  MOV R20, R8 ;  /* 0x0000000800147202 */ /* 0x000fe20000000f00 */
[----:B------:R-:W-:Y:S06]  /*13b0*/  BRA `(.L_x_20) ;  /* 0x0000000000187947 */ /* 0x000fec0003800000 */
.L_x_19:
[----:B------:R-:W1:Y:S01]  /*13c0*/  LDC.64 R2, c[0x0][0x3c0] ;  /* 0x0000f000ff027b82 */ /* 0x000e620000000a00 */
[----:B------:R-:W-:-:S05]  /*13d0*/  IADD3 R8, PT, PT, R7, R8, RZ ;  /* 0x0000000807087210 */ /* 0x000fca0007ffe0ff */
[C---:B-1----:R-:W-:Y:S02]  /*13e0*/  IMAD R18, R8.reuse, R3, RZ ;  /* 0x0000000308127224 */ /* 0x042fe400078e02ff */
[----:B------:R-:W-:-:S05]  /*13f0*/  IMAD.WIDE.U32 R8, R8, R2, RZ ;  /* 0x0000000208087225 */ /* 0x000fca00078e00ff */
[----:B------:R-:W-:Y:S02]  /*1400*/  IADD3 R18, PT, PT, R9, R18, RZ ;  /* 0x0000001209127210 */ /* 0x000fe40007ffe0ff */
[----:B------:R-:W-:-:S07]  /*1410*/  MOV R20, R8 ;  /* 0x0000000800147202 */ /* 0x000fce0000000f00 */
.L_x_20:
[----:B------:R-:W-:Y:S01]  /*1420*/  SHF.R.U32.HI R13, RZ, 0x3, R208 ;  /* 0x00000003ff0d7819 */ /* 0x000fe200000116d0 */
[----:B------:R-:W-:Y:S01]  /*1430*/  IMAD.IADD R186, R98, 0x1, -R97 ;  /* 0x0000000162ba7824 */ /* 0x000fe200078e0a61 */
[----:B------:R-:W1:Y:S01]  /*1440*/  LDCU.128 UR4, c[0x0][0x3d0] ;  /* 0x00007a00ff0477ac */ /* 0x000e620008000c00 */
[----:B------:R-:W-:Y:S01]  /*1450*/  IMAD.SHL.U32 R209, R208, 0x8, RZ ;  /* 0x00000008d0d17824 */ /* 0x000fe200078e00ff */
[----:B------:R-:W-:Y:S01]  /*1460*/  SHF.R.S32.HI R12, RZ, 0x1f, R0 ;  /* 0x0000001fff0c7819 */ /* 0x000fe20000011400 */
[C---:B------:R-:W-:Y:S01]  /*1470*/  VIADD R19, R13.reuse, 0x20 ;  /* 0x000000200d137836 */ /* 0x040fe20000000000 */
[CC--:B------:R-:W-:Y:S01]  /*1480*/  ISETP.GE.AND P4, PT, R13.reuse, R186.reuse, PT ;  /* 0x000000ba0d00720c */ /* 0x0c0fe20003f86270 */
[----:B------:R-:W-:Y:S01]  /*1490*/  VIADD R5, R13, 0x40 ;  /* 0x000000400d057836 */ /* 0x000fe20000000000 */
[----:B------:R-:W-:Y:S01]  /*14a0*/  LOP3.LUT R187, R209, 0x38, RZ, 0xc0, !PT ;  /* 0x00000038d1bb7812 */ /* 0x000fe200078ec0ff */
[----:B------:R-:W2:Y:S01]  /*14b0*/  LDCU.64 UR8, c[0x0][0x3c8] ;  /* 0x00007900ff0877ac */ /* 0x000ea20008000a00 */
[----:B------:R-:W-:Y:S01]  /*14c0*/  ISETP.GE.AND P0, PT, R19, R186, PT ;  /* 0x000000ba1300720c */ /* 0x000fe20003f06270 */
[----:B------:R-:W-:Y:S01]  /*14d0*/  IMAD.WIDE.U32 R16, R16, 0x80, RZ ;  /* 0x0000008010107825 */ /* 0x000fe200078e00ff */
[----:B------:R-:W-:Y:S01]  /*14e0*/  IADD3 R26, P1, PT, R187, R26, RZ ;  /* 0x0000001abb1a7210 */ /* 0x000fe20007f3e0ff */
[----:B------:R-:W3:Y:S01]  /*14f0*/  LDCU.64 UR10, c[0x0][0x388] ;  /* 0x00007100ff0a77ac */ /* 0x000ee20008000a00 */
[----:B------:R-:W-:Y:S01]  /*1500*/  ISETP.GE.AND P6, PT, R5, R186, PT ;  /* 0x000000ba0500720c */ /* 0x000fe20003fc6270 */
[----:B------:R-:W4:Y:S01]  /*1510*/  S2UR UR14, SR_CgaCtaId ;  /* 0x00000000000e79c3 */ /* 0x000f220000008800 */
[----:B------:R-:W-:Y:S01]  /*1520*/  LOP3.LUT R16, R16, R13, RZ, 0xfc, !PT ;  /* 0x0000000d10107212 */ /* 0x000fe200078efcff */
[----:B------:R-:W-:Y:S01]  /*1530*/  IMAD.X R27, RZ, RZ, R4, P1 ;  /* 0x000000ffff1b7224 */ /* 0x000fe200008e0604 */
[----:B------:R-:W-:Y:S01]  /*1540*/  IADD3 R14, P1, PT, R187, R14, RZ ;  /* 0x0000000ebb0e7210 */ /* 0x000fe20007f3e0ff */
[----:B------:R-:W-:Y:S01]  /*1550*/  VIADD R25, R13, 0x60 ;  /* 0x000000600d197836 */ /* 0x000fe20000000000 */
[--C-:B------:R-:W-:Y:S01]  /*1560*/  SHF.L.U64.HI R85, R184, 0x6, R185.reuse ;  /* 0x00000006b8557819 */ /* 0x100fe200000102b9 */
[----:B-1----:R-:W-:Y:S01]  /*1570*/  IMAD R7, R12, UR4, RZ ;  /* 0x000000040c077c24 */ /* 0x002fe2000f8e02ff */
[----:B------:R-:W-:Y:S01]  /*1580*/  SHF.L.U64.HI R87, R184, 0x5, R185 ;  /* 0x00000005b8577819 */ /* 0x000fe200000102b9 */
[----:B------:R-:W1:Y:S01]  /*1590*/  @!P0 LDC.64 R4, c[0x0][0x3b0] ;  /* 0x0000ec00ff048b82 */ /* 0x000e620000000a00 */
[----:B------:R-:W-:Y:S01]  /*15a0*/  IMAD.X R15, RZ, RZ, R6, P1 ;  /* 0x000000ffff0f7224 */ /* 0x000fe200008e0606 */
[----:B------:R-:W-:Y:S01]  /*15b0*/  @!P0 IADD3 R32, P1, PT, R16, 0x20, RZ ;  /* 0x0000002010208810 */ /* 0x000fe20007f3e0ff */
[----:B------:R-:W-:Y:S01]  /*15c0*/  IMAD R190, R0, UR5, R7 ;  /* 0x0000000500be7c24 */ /* 0x000fe2000f8e0207 */
[----:B------:R-:W-:Y:S01]  /*15d0*/  ISETP.GE.AND P5, PT, R25, R186, PT ;  /* 0x000000ba1900720c */ /* 0x000fe20003fa6270 */
[----:B------:R-:W-:Y:S01]  /*15e0*/  IMAD.WIDE.U32 R26, R13, R184, R26 ;  /* 0x000000b80d1a7225 */ /* 0x000fe200078e001a */
[----:B------:R-:W-:-:S02]  /*15f0*/  SHF.R.U32.HI R96, RZ, 0x1, R208 ;  /* 0x00000001ff607819 */ /* 0x000fc400000116d0 */
[----:B------:R-:W5:Y:S01]  /*1600*/  @!P4 LDC.64 R10, c[0x0][0x3b0] ;  /* 0x0000ec00ff0acb82 */ /* 0x000f620000000a00 */
[----:B------:R-:W-:Y:S02]  /*1610*/  @!P0 IMAD.X R23, RZ, RZ, R17, P1 ;  /* 0x000000ffff178224 */ /* 0x000fe400008e0611 */
[----:B--2---:R-:W-:-:S04]  /*1620*/  IMAD.WIDE.U32 R14, R21, UR8, R14 ;  /* 0x00000008150e7c25 */ /* 0x004fc8000f8e000e */
[----:B------:R-:W-:Y:S01]  /*1630*/  IMAD R27, R13, R185, R27 ;  /* 0x000000b90d1b7224 */ /* 0x000fe200078e021b */
[----:B------:R-:W2:Y:S01]  /*1640*/  @!P0 LDC.64 R6, c[0x0][0x380] ;  /* 0x0000e000ff068b82 */ /* 0x000ea20000000a00 */
[----:B------:R-:W-:Y:S02]  /*1650*/  IMAD R15, R21, UR9, R15 ;  /* 0x00000009150f7c24 */ /* 0x000fe4000f8e020f */
[----:B------:R-:W-:Y:S01]  /*1660*/  IMAD.WIDE.U32 R26, R0, UR4, R26 ;  /* 0x00000004001a7c25 */ /* 0x000fe2000f8e001a */
[----:B------:R-:W-:Y:S02]  /*1670*/  UMOV UR4, 0x400 ;  /* 0x0000040000047882 */ /* 0x000fe40000000000 */
[----:B----4-:R-:W-:Y:S01]  /*1680*/  ULEA UR5, UR14, UR4, 0x18 ;  /* 0x000000040e057291 */ /* 0x010fe2000f8ec0ff */
[----:B------:R-:W-:Y:S01]  /*1690*/  IMAD.IADD R190, R27, 0x1, R190 ;  /* 0x000000011bbe7824 */ /* 0x000fe200078e02be */
[----:B------:R-:W4:Y:S01]  /*16a0*/  @!P4 LDC.64 R8, c[0x0][0x380] ;  /* 0x0000e000ff08cb82 */ /* 0x000f220000000a00 */
[-C--:B-1----:R-:W-:Y:S01]  /*16b0*/  @!P0 IMAD R22, R23, R4.reuse, RZ ;  /* 0x0000000417168224 */ /* 0x082fe200078e02ff */
[----:B---3--:R-:W-:Y:S01]  /*16c0*/  LEA R191, P1, R26, UR10, 0x1 ;  /* 0x0000000a1abf7c11 */ /* 0x008fe2000f8208ff */
[----:B------:R-:W-:Y:S01]  /*16d0*/  IMAD.SHL.U32 R86, R184, 0x40, RZ ;  /* 0x00000040b8567824 */ /* 0x000fe200078e00ff */
[----:B------:R-:W-:Y:S01]  /*16e0*/  LOP3.LUT R23, R209, 0x1f8, RZ, 0xc0, !PT ;  /* 0x000001f8d1177812 */ /* 0x000fe200078ec0ff */
[----:B------:R-:W-:Y:S01]  /*16f0*/  @!P0 IMAD R22, R32, R5, R22 ;  /* 0x0000000520168224 */ /* 0x000fe200078e0216 */
[----:B------:R-:W-:Y:S01]  /*1700*/  LEA.HI.X R190, R26, UR11, R190, 0x1, P1 ;  /* 0x0000000b1abe7c11 */ /* 0x000fe200088f0cbe */
[----:B------:R-:W-:-:S02]  /*1710*/  @!P0 IMAD.WIDE.U32 R32, R32, R4, R14 ;  /* 0x0000000420208225 */ /* 0x000fc400078e000e */
[----:B------:R-:W1:Y:S02]  /*1720*/  @!P6 LDC.64 R4, c[0x0][0x3b0] ;  /* 0x0000ec00ff04eb82 */ /* 0x000e640000000a00 */
[-C--:B-----5:R-:W-:Y:S02]  /*1730*/  @!P4 IMAD R21, R17, R10.reuse, RZ ;  /* 0x0000000a1115c224 */ /* 0x0a0fe400078e02ff */
[----:B------:R-:W-:Y:S01]  /*1740*/  @!P4 IMAD.WIDE.U32 R28, R16, R10, R14 ;  /* 0x0000000a101cc225 */ /* 0x000fe200078e000e */
[----:B--2---:R-:W-:-:S03]  /*1750*/  @!P0 LEA R30, P1, R32, R6, 0x1 ;  /* 0x00000006201e8211 */ /* 0x004fc600078208ff */
[----:B------:R-:W-:Y:S01]  /*1760*/  @!P4 IMAD R21, R16, R11, R21 ;  /* 0x0000000b1015c224 */ /* 0x000fe200078e0215 */
[----:B------:R-:W-:Y:S01]  /*1770*/  LOP3.LUT R6, R23, 0x38, R208, 0x78, !PT ;  /* 0x0000003817067812 */ /* 0x000fe200078e78d0 */
[----:B------:R-:W-:Y:S02]  /*1780*/  @!P0 IMAD.IADD R22, R33, 0x1, R22 ;  /* 0x0000000121168824 */ /* 0x000fe400078e0216 */
[----:B------:R-:W-:Y:S01]  /*1790*/  @!P4 IMAD.IADD R24, R29, 0x1, R21 ;  /* 0x000000011d18c824 */ /* 0x000fe200078e0215 */
[----:B------:R-:W-:Y:S01]  /*17a0*/  LOP3.LUT R6, R6, 0x1e00, R209, 0xf8, !PT ;  /* 0x00001e0006067812 */ /* 0x000fe200078ef8d1 */
[----:B------:R-:W-:Y:S01]  /*17b0*/  VIADD R11, R199, 0xffffffff ;  /* 0xffffffffc70b7836 */ /* 0x000fe20000000000 */
[----:B----4-:R-:W-:Y:S01]  /*17c0*/  @!P4 LEA R26, P2, R28, R8, 0x1 ;  /* 0x000000081c1ac211 */ /* 0x010fe200078408ff */
[----:B------:R-:W-:Y:S01]  /*17d0*/  @!P6 IMAD.MOV.U32 R23, RZ, RZ, R15 ;  /* 0x000000ffff17e224 */ /* 0x000fe200078e000f */
[----:B------:R-:W-:Y:S01]  /*17e0*/  @!P0 LEA.HI.X R31, R32, R7, R22, 0x1, P1 ;  /* 0x00000007201f8211 */ /* 0x000fe200008f0c16 */
[----:B------:R-:W-:Y:S01]  /*17f0*/  IMAD R10, R11, -0x40, R90 ;  /* 0xffffffc00b0a7824 */ /* 0x000fe200078e025a */
[----:B------:R-:W-:Y:S01]  /*1800*/  @!P4 LEA.HI.X R27, R28, R9, R24, 0x1, P2 ;  /* 0x000000091c1bc211 */ /* 0x000fe200010f0c18 */
[----:B------:R-:W-:Y:S01]  /*1810*/  @!P6 IMAD.MOV.U32 R22, RZ, RZ, R14 ;  /* 0x000000ffff16e224 */ /* 0x000fe200078e000e */
[----:B------:R-:W2:Y:S01]  /*1820*/  @!P6 LDC.64 R8, c[0x0][0x380] ;  /* 0x0000e000ff08eb82 */ /* 0x000ea20000000a00 */
[----:B------:R-:W-:Y:S01]  /*1830*/  @!P6 IADD3 R21, P1, PT, R16, 0x40, RZ ;  /* 0x000000401015e810 */ /* 0x000fe20007f3e0ff */
[----:B------:R-:W-:Y:S01]  /*1840*/  IMAD.SHL.U32 R88, R184, 0x20, RZ ;  /* 0x00000020b8587824 */ /* 0x000fe200078e00ff */
[----:B------:R-:W-:Y:S01]  /*1850*/  LEA R194, R6, UR5, 0x1 ;  /* 0x0000000506c27c11 */ /* 0x000fe2000f8e08ff */
[----:B------:R-:W-:Y:S01]  /*1860*/  IMAD.MOV.U32 R84, RZ, RZ, 0x20 ;  /* 0x00000020ff547424 */ /* 0x000fe200078e00ff */
[----:B------:R-:W-:Y:S01]  /*1870*/  ISETP.GE.AND P3, PT, R19, R10, PT ;  /* 0x0000000a1300720c */ /* 0x000fe20003f66270 */
[----:B-1----:R-:W-:Y:S01]  /*1880*/  @!P6 IMAD.WIDE.U32 R22, R21, R4, R22 ;  /* 0x000000041516e225 */ /* 0x002fe200078e0016 */
[----:B------:R-:W-:Y:S01]  /*1890*/  ISETP.GE.AND P2, PT, R19, R10, PT ;  /* 0x0000000a1300720c */ /* 0x000fe20003f46270 */
[----:B------:R-:W1:Y:S01]  /*18a0*/  @!P5 LDC.64 R6, c[0x0][0x3b0] ;  /* 0x0000ec00ff06db82 */ /* 0x000e620000000a00 */
[----:B------:R-:W-:Y:S01]  /*18b0*/  @!PT LDS RZ, [RZ] ;  /* 0x00000000fffff984 */ /* 0x000fe20000000800 */
[----:B------:R-:W-:Y:S01]  /*18c0*/  @!PT LDS RZ, [RZ] ;  /* 0x00000000fffff984 */ /* 0x000fe20000000800 */
[----:B------:R-:W-:Y:S01]  /*18d0*/  @!PT LDS RZ, [RZ] ;  /* 0x00000000fffff984 */ /* 0x000fe20000000800 */
[----:B------:R-:W-:Y:S01]  /*18e0*/  @!P4 LDGSTS.E.BYPASS.LTC128B.128 [R194], desc[UR12][R26.64] ;  /* 0x000000001ac2cfae */ /* 0x000fe2000b981a0c */
[----:B------:R-:W-:-:S02]  /*18f0*/  @!P6 IMAD.X R19, RZ, RZ, R17, P1 ;  /* 0x000000ffff13e224 */ /* 0x000fc400008e0611 */
[----:B------:R-:W-:Y:S01]  /*1900*/  IMAD.SHL.U32 R134, R208, 0x2, RZ ;  /* 0x00000002d0867824 */ /* 0x000fe200078e00ff */
[----:B------:R-:W-:Y:S04]  /*1910*/  @!P4 LDGSTS.E.BYPASS.LTC128B.128 [R194+0x4000], desc[UR12][R26.64+0x80] ;  /* 0x040000801ac2cfae */ /* 0x000fe8000b981a0c */
[----:B------:R-:W-:Y:S01]  /*1920*/  @!P4 LDGSTS.E.BYPASS.LTC128B.128 [R194+0x8000], desc[UR12][R26.64+0x100] ;  /* 0x080001001ac2cfae */ /* 0x000fe2000b981a0c */
[----:B------:R-:W-:Y:S01]  /*1930*/  ISETP.GE.AND P4, PT, R13, R10, PT ;  /* 0x0000000a0d00720c */ /* 0x000fe20003f86270 */
[----:B------:R-:W-:Y:S01]  /*1940*/  @!P6 IMAD R10, R19, R4, RZ ;  /* 0x00000004130ae224 */ /* 0x000fe200078e02ff */
[----:B------:R-:W-:Y:S01]  /*1950*/  LOP3.LUT R134, R134, 0x6, RZ, 0xc0, !PT ;  /* 0x0000000686867812 */ /* 0x000fe200078ec0ff */
[----:B------:R-:W-:Y:S02]  /*1960*/  @!P0 LDGSTS.E.BYPASS.LTC128B.128 [R194+0x1000], desc[UR12][R30.64] ;  /* 0x010000001ec28fae */ /* 0x000fe4000b981a0c */
[----:B------:R-:W-:Y:S01]  /*1970*/  @!P6 IMAD R10, R21, R5, R10 ;  /* 0x00000005150ae224 */ /* 0x000fe200078e020a */
[----:B--2---:R-:W-:Y:S01]  /*1980*/  @!P6 LEA R8, P1, R22, R8, 0x1 ;  /* 0x000000081608e211 */ /* 0x004fe200078208ff */
[----:B------:R-:W-:Y:S01]  /*1990*/  @!P0 LDGSTS.E.BYPASS.LTC128B.128 [R194+0x5000], desc[UR12][R30.64+0x80] ;  /* 0x050000801ec28fae */ /* 0x000fe2000b981a0c */
[----:B------:R-:W2:Y:S01]  /*19a0*/  @!P5 LDC.64 R4, c[0x0][0x380] ;  /* 0x0000e000ff04db82 */ /* 0x000ea20000000a00 */
[----:B------:R-:W-:-:S02]  /*19b0*/  @!P6 IMAD.IADD R10, R23, 0x1, R10 ;  /* 0x00000001170ae824 */ /* 0x000fc400078e020a */
[----:B------:R-:W-:Y:S01]  /*19c0*/  @!P0 LDGSTS.E.BYPASS.LTC128B.128 [R194+0x9000], desc[UR12][R30.64+0x100] ;  /* 0x090001001ec28fae */ /* 0x000fe2000b981a0c */
[----:B------:R-:W-:Y:S01]  /*19d0*/  IADD3 R20, P0, PT, R187, R20, RZ ;  /* 0x00000014bb147210 */ /* 0x000fe20007f1e0ff */
[----:B------:R-:W-:Y:S01]  /*19e0*/  IMAD R134, R199, 0x40, R134 ;  /* 0x00000040c7867824 */ /* 0x000fe200078e0286 */
[----:B------:R-:W-:Y:S01]  /*19f0*/  @!P6 LEA.HI.X R9, R22, R9, R10, 0x1, P1 ;  /* 0x000000091609e211 */ /* 0x000fe200008f0c0a */
[-C--:B------:R-:W-:Y:S02]  /*1a00*/  IMAD R10, R85, R11.reuse, RZ ;  /* 0x0000000b550a7224 */ /* 0x080fe400078e02ff */
[----:B------:R-:W-:Y:S01]  /*1a10*/  IMAD.X R21, RZ, RZ, R18, P0 ;  /* 0x000000ffff157224 */ /* 0x000fe200000e0612 */
[----:B------:R-:W-:Y:S01]  /*1a20*/  @!P5 IADD3 R16, P0, PT, R16, 0x60, RZ ;  /* 0x000000601010d810 */ /* 0x000fe20007f1e0ff */
[----:B------:R-:W-:Y:S01]  /*1a30*/  IMAD.WIDE.U32 R18, R86, R11, RZ ;  /* 0x0000000b56127225 */ /* 0x000fe200078e00ff */
[----:B------:R-:W-:Y:S03]  /*1a40*/  @!P6 LDGSTS.E.BYPASS.LTC128B.128 [R194+0x2000], desc[UR12][R8.64] ;  /* 0x0200000008c2efae */ /* 0x000fe6000b981a0c */
[----:B------:R-:W-:Y:S01]  /*1a50*/  @!P5 IMAD.X R17, RZ, RZ, R17, P0 ;  /* 0x000000ffff11d224 */ /* 0x000fe200000e0611 */
[----:B------:R-:W-:Y:S01]  /*1a60*/  @!P4 LEA R22, P1, R18, R191, 0x1 ;  /* 0x000000bf1216c211 */ /* 0x000fe200078208ff */
[----:B------:R-:W-:Y:S01]  /*1a70*/  IMAD.WIDE.U32 R20, R13, R2, R20 ;  /* 0x000000020d147225 */ /* 0x000fe200078e0014 */
[----:B------:R-:W-:Y:S03]  /*1a80*/  @!P6 LDGSTS.E.BYPASS.LTC128B.128 [R194+0x6000], desc[UR12][R8.64+0x80] ;  /* 0x0600008008c2efae */ /* 0x000fe6000b981a0c */
[----:B-1----:R-:W-:Y:S01]  /*1a90*/  @!P5 IMAD R17, R17, R6, RZ ;  /* 0x000000061111d224 */ /* 0x002fe200078e02ff */
[----:B------:R-:W-:Y:S01]  /*1aa0*/  @!P6 LDGSTS.E.BYPASS.LTC128B.128 [R194+0xa000], desc[UR12][R8.64+0x100] ;  /* 0x0a00010008c2efae */ /* 0x000fe2000b981a0c */
[----:B------:R-:W-:Y:S01]  /*1ab0*/  IMAD R21, R13, R3, R21 ;  /* 0x000000030d157224 */ /* 0x000fe200078e0215 */
[----:B------:R-:W-:Y:S01]  /*1ac0*/  LOP3.LUT P6, RZ, R208, 0x4, RZ, 0xc0, !PT ;  /* 0x00000004d0ff7812 */ /* 0x000fe200078cc0ff */
[----:B------:R-:W-:-:S02]  /*1ad0*/  IMAD.IADD R13, R19, 0x1, R10 ;  /* 0x00000001130d7824 */ /* 0x000fc400078e020a */
[C---:B------:R-:W-:Y:S02]  /*1ae0*/  @!P5 IMAD R7, R16.reuse, R7, R17 ;  /* 0x000000071007d224 */ /* 0x040fe400078e0211 */
[----:B------:R-:W-:Y:S01]  /*1af0*/  @!P5 IMAD.WIDE.U32 R14, R16, R6, R14 ;  /* 0x00000006100ed225 */ /* 0x000fe200078e000e */
[----:B------:R-:W-:Y:S02]  /*1b00*/  @!P4 LEA.HI.X R23, R18, R190, R13, 0x1, P1 ;  /* 0x000000be1217c211 */ /* 0x000fe400008f0c0d */
[----:B------:R-:W-:Y:S01]  /*1b10*/  @!P3 IADD3 R6, P0, PT, R88, R18, RZ ;  /* 0x000000125806b210 */ /* 0x000fe20007f1e0ff */
[----:B------:R-:W-:Y:S01]  /*1b20*/  @!P5 IMAD.IADD R7, R15, 0x1, R7 ;  /* 0x000000010f07d824 */ /* 0x000fe200078e0207 */
[----:B--2---:R-:W-:Y:S01]  /*1b30*/  @!P5 LEA R4, P1, R14, R4, 0x1 ;  /* 0x000000040e04d211 */ /* 0x004fe200078208ff */
[----:B------:R-:W-:Y:S02]  /*1b40*/  IMAD R17, R12, UR6, RZ ;  /* 0x000000060c117c24 */ /* 0x000fe4000f8e02ff */
[----:B------:R-:W-:Y:S01]  /*1b50*/  @!P3 IMAD.X R13, R87, 0x1, R13, P0 ;  /* 0x00000001570db824 */ /* 0x000fe200000e060d */
[----:B------:R-:W-:Y:S01]  /*1b60*/  @!P5 LEA.HI.X R5, R14, R5, R7, 0x1, P1 ;  /* 0x000000050e05d211 */ /* 0x000fe200008f0c07 */
[----:B------:R-:W-:Y:S01]  /*1b70*/  IMAD R17, R0, UR7, R17 ;  /* 0x0000000700117c24 */ /* 0x000fe2000f8e0211 */
[----:B------:R-:W-:Y:S01]  /*1b80*/  @!P3 LEA R12, P0, R6, R191, 0x1 ;  /* 0x000000bf060cb211 */ /* 0x000fe200078008ff */
[----:B------:R-:W-:Y:S01]  /*1b90*/  IMAD.WIDE.U32 R20, R0, UR6, R20 ;  /* 0x0000000600147c25 */ /* 0x000fe2000f8e0014 */
[----:B------:R-:W1:Y:S01]  /*1ba0*/  LDCU.64 UR6, c[0x0][0x390] ;  /* 0x00007200ff0677ac */ /* 0x000e620008000a00 */
[----:B------:R-:W-:Y:S01]  /*1bb0*/  @!P5 LDGSTS.E.BYPASS.LTC128B.128 [R194+0x3000], desc[UR12][R4.64] ;  /* 0x0300000004c2dfae */ /* 0x000fe2000b981a0c */
[----:B------:R-:W-:Y:S01]  /*1bc0*/  @!P3 LEA.HI.X R13, R6, R190, R13, 0x1, P0 ;  /* 0x000000be060db211 */ /* 0x000fe200000f0c0d */
[C---:B------:R-:W-:Y:S01]  /*1bd0*/  IMAD.SHL.U32 R10, R2.reuse, 0x40, RZ ;  /* 0x00000040020a7824 */ /* 0x040fe200078e00ff */
[----:B------:R-:W-:Y:S01]  /*1be0*/  SHF.L.U64.HI R14, R2, 0x6, R3 ;  /* 0x00000006020e7819 */ /* 0x000fe20000010203 */
[----:B------:R-:W-:Y:S01]  /*1bf0*/  @!P5 LDGSTS.E.BYPASS.LTC128B.128 [R194+0x7000], desc[UR12][R4.64+0x80] ;  /* 0x0700008004c2dfae */ /* 0x000fe2000b981a0c */
[----:B------:R-:W-:-:S02]  /*1c00*/  IMAD.SHL.U32 R0, R208, 0x40, RZ ;  /* 0x00000040d0007824 */ /* 0x000fc400078e00ff */
[----:B------:R-:W-:Y:S01]  /*1c10*/  IMAD.IADD R17, R21, 0x1, R17 ;  /* 0x0000000115117824 */ /* 0x000fe200078e0211 */
[----:B------:R2:W-:Y:S01]  /*1c20*/  @!P5 LDGSTS.E.BYPASS.LTC128B.128 [R194+0xb000], desc[UR12][R4.64+0x100] ;  /* 0x0b00010004c2dfae */ /* 0x0005e2000b981a0c */
[----:B------:R-:W-:Y:S01]  /*1c30*/  IMAD.SHL.U32 R6, R208, 0x20, RZ ;  /* 0x00000020d0067824 */ /* 0x000fe200078e00ff */
[----:B------:R-:W-:Y:S02]  /*1c40*/  LOP3.LUT R7, R0, 0x200, RZ, 0xc0, !PT ;  /* 0x0000020000077812 */ /* 0x000fe400078ec0ff */
[----:B------:R-:W-:Y:S01]  /*1c50*/  @!P4 LDGSTS.E.BYPASS.LTC128B.128 [R194+0xc000], desc[UR12][R22.64] ;  /* 0x0c00000016c2cfae */ /* 0x000fe2000b981a0c */
[----:B------:R-:W-:Y:S02]  /*1c60*/  LOP3.LUT R135, R187, 0x1c0, R0, 0xf8, !PT ;  /* 0x000001c0bb877812 */ /* 0x000fe400078ef800 */
[----:B------:R-:W-:Y:S01]  /*1c70*/  LOP3.LUT R6, R7, 0x7c00, R6, 0xf8, !PT ;  /* 0x00007c0007067812 */ /* 0x000fe200078ef806 */
[----:B------:R-:W-:Y:S01]  /*1c80*/  @!P4 LDGSTS.E.BYPASS.LTC128B.128 [R194+0xe000], desc[UR12][R22.64+0x80] ;  /* 0x0e00008016c2cfae */ /* 0x000fe2000b981a0c */
[----:B-1----:R-:W-:-:S02]  /*1c90*/  LEA R189, P1, R20, UR6, 0x1 ;  /* 0x0000000614bd7c11 */ /* 0x002fc4000f8208ff */
[----:B------:R-:W-:Y:S01]  /*1ca0*/  LOP3.LUT R210, R0, 0x400, RZ, 0xc0, !PT ;  /* 0x0000040000d27812 */ /* 0x000fe200078ec0ff */
[----:B------:R-:W-:Y:S01]  /*1cb0*/  @!P4 LDGSTS.E.BYPASS.LTC128B.128 [R194+0x10000], desc[UR12][R22.64+0x100] ;  /* 0x1000010016c2cfae */ /* 0x000fe2000b981a0c */
[----:B------:R-:W-:-:S03]  /*1cc0*/  LEA.HI.X R188, R20, UR7, R17, 0x1, P1 ;  /* 0x0000000714bc7c11 */ /* 0x000fc600088f0c11 */
[----:B------:R-:W-:Y:S04]  /*1cd0*/  @!P3 LDGSTS.E.BYPASS.LTC128B.128 [R194+0xd000], desc[UR12][R12.64] ;  /* 0x0d0000000cc2bfae */ /* 0x000fe8000b981a0c */
[----:B------:R-:W-:Y:S04]  /*1ce0*/  @!P3 LDGSTS.E.BYPASS.LTC128B.128 [R194+0xf000], desc[UR12][R12.64+0x80] ;  /* 0x0f0000800cc2bfae */ /* 0x000fe8000b981a0c */
[----:B------:R1:W-:Y:S01]  /*1cf0*/  @!P3 LDGSTS.E.BYPASS.LTC128B.128 [R194+0x11000], desc[UR12][R12.64+0x100] ;  /* 0x110001000cc2bfae */ /* 0x0003e2000b981a0c */
[----:B--2---:R-:W-:-:S03]  /*1d00*/  IMAD R5, R14, R11, RZ ;  /* 0x0000000b0e057224 */ /* 0x004fc600078e02ff */
[----:B------:R-:W0:Y:S01]  /*1d10*/  LDGDEPBAR ;  /* 0x00000000000079af */ /* 0x000e220000000000 */
[----:B------:R-:W-:-:S04]  /*1d20*/  IMAD.WIDE.U32 R10, R10, R11, RZ ;  /* 0x0000000b0a0a7225 */ /* 0x000fc800078e00ff */
[----:B------:R-:W-:Y:S01]  /*1d30*/  IMAD.IADD R5, R11, 0x1, R5 ;  /* 0x000000010b057824 */ /* 0x000fe200078e0205 */
[----:B------:R-:W-:Y:S02]  /*1d40*/  @!P2 LEA R4, P0, R2, R10, 0x5 ;  /* 0x0000000a0204a211 */ /* 0x000fe400078028ff */
[----:B------:R-:W-:Y:S02]  /*1d50*/  @!P4 LEA R8, P1, R10, R189, 0x1 ;  /* 0x000000bd0a08c211 */ /* 0x000fe400078208ff */
[----:B------:R-:W-:Y:S01]  /*1d60*/  @!P2 LEA.HI.X R7, R2, R5, R3, 0x5, P0 ;  /* 0x000000050207a211 */ /* 0x000fe200000f2c03 */
[----:B------:R-:W-:Y:S01]  /*1d70*/  IMAD.MOV.U32 R2, RZ, RZ, 0x40 ;  /* 0x00000040ff027424 */ /* 0x000fe200078e00ff */
[----:B------:R-:W-:Y:S02]  /*1d80*/  LOP3.LUT R3, R135, 0x8, R96, 0x78, !PT ;  /* 0x0000000887037812 */ /* 0x000fe400078e7860 */
[----:B------:R-:W-:Y:S02]  /*1d90*/  @!P4 LEA.HI.X R9, R10, R188, R5, 0x1, P1 ;  /* 0x000000bc0a09c211 */ /* 0x000fe400008f0c05 */
[----:B------:R-:W-:Y:S01]  /*1da0*/  @!P2 LEA R10, P0, R4, R189, 0x1 ;  /* 0x000000bd040aa211 */ /* 0x000fe200078008ff */
[----:B------:R-:W-:Y:S01]  /*1db0*/  IMAD.IADD R6, R3, 0x1, R6 ;  /* 0x0000000103067824 */ /* 0x000fe200078e0206 */
[----:B------:R-:W-:-:S02]  /*1dc0*/  LOP3.LUT R5, R135, 0x8, R208, 0x78, !PT ;  /* 0x0000000887057812 */ /* 0x000fc400078e78d0 */
[----:B------:R-:W-:Y:S02]  /*1dd0*/  @!P2 LEA.HI.X R11, R4, R188, R7, 0x1, P0 ;  /* 0x000000bc040ba211 */ /* 0x000fe400000f0c07 */
[----:B------:R-:W-:Y:S01]  /*1de0*/  LEA R101, R6, UR5, 0x1 ;  /* 0x0000000506657c11 */ /* 0x000fe2000f8e08ff */
[----:B------:R-:W-:Y:S01]  /*1df0*/  IMAD R210, R5, 0x2, R210 ;  /* 0x0000000205d27824 */ /* 0x000fe200078e02d2 */
[----:B------:R-:W-:-:S04]  /*1e00*/  DEPBAR.LE SB0, 0x0 ;  /* 0x000080000000791a */ /* 0x000fc80000000000 */
[----:B------:R-:W-:Y:S01]  /*1e10*/  BAR.SYNC.DEFER_BLOCKING 0x0 ;  /* 0x0000000000007b1d */ /* 0x000fe20000010000 */
[----:B------:R-:W-:Y:S01]  /*1e20*/  LOP3.LUT P0, RZ, R208, 0x2, RZ, 0xc0, !PT ;  /* 0x00000002d0ff7812 */ /* 0x000fe2000780c0ff */
[----:B------:R-:W-:Y:S01]  /*1e30*/  VIADD R93, R210, UR5 ;  /* 0x00000005d25d7c36 */ /* 0x000fe20008000000 */
[----:B------:R-:W-:Y:S02]  /*1e40*/  SEL R2, R2, 0xffffffc0, !P6 ;  /* 0xffffffc002027807 */ /* 0x000fe40007000000 */
[----:B------:R-:W-:Y:S02]  /*1e50*/  SEL R84, R84, 0xffffffe0, !P0 ;  /* 0xffffffe054547807 */ /* 0x000fe40004000000 */
[----:B------:R-:W-:Y:S01]  /*1e60*/  LOP3.LUT R96, R96, 0x1f0, RZ, 0xc0, !PT ;  /* 0x000001f060607812 */ /* 0x000fe200078ec0ff */
[C---:B------:R-:W-:Y:S02]  /*1e70*/  IMAD.IADD R95, R101.reuse, 0x1, R2 ;  /* 0x00000001655f7824 */ /* 0x040fe400078e0202 */
[--C-:B------:R-:W-:Y:S01]  /*1e80*/  IMAD.IADD R99, R101, 0x1, R84.reuse ;  /* 0x0000000165637824 */ /* 0x100fe200078e0254 */
[----:B------:R-:W-:Y:S01]  /*1e90*/  IADD3 R97, PT, PT, R96, 0x1, R97 ;  /* 0x0000000160617810 */ /* 0x000fe20007ffe061 */
[----:B------:R-:W-:-:S02]  /*1ea0*/  IMAD.IADD R92, R93, 0x1, R84 ;  /* 0x000000015d5c7824 */ /* 0x000fc400078e0254 */
[----:B------:R-:W-:Y:S02]  /*1eb0*/  IMAD.IADD R93, R93, 0x1, R2 ;  /* 0x000000015d5d7824 */ /* 0x000fe400078e0202 */
[C---:B------:R-:W-:Y:S02]  /*1ec0*/  IMAD.IADD R94, R84.reuse, 0x1, R95 ;  /* 0x00000001545e7824 */ /* 0x040fe400078e025f */
[----:B------:R-:W-:Y:S01]  /*1ed0*/  IMAD.IADD R89, R84, 0x1, R93 ;  /* 0x0000000154597824 */ /* 0x000fe200078e025d */
[----:B------:R-:W-:Y:S01]  /*1ee0*/  @!PT LDS RZ, [RZ] ;  /* 0x00000000fffff984 */ /* 0x000fe20000000800 */
[----:B------:R-:W-:Y:S01]  /*1ef0*/  @!PT LDS RZ, [RZ] ;  /* 0x00000000fffff984 */ /* 0x000fe20000000800 */
[----:B------:R-:W-:Y:S01]  /*1f00*/  @!PT LDS RZ, [RZ] ;  /* 0x00000000fffff984 */ /* 0x000fe20000000800 */
[----:B------:R-:W-:Y:S04]  /*1f10*/  @!P4 LDGSTS.E.BYPASS.LTC128B.128 [R194+0x12000], desc[UR12][R8.64] ;  /* 0x1200000008c2cfae */ /* 0x000fe8000b981a0c */
[----:B------:R-:W-:Y:S04]  /*1f20*/  @!P4 LDGSTS.E.BYPASS.LTC128B.128 [R194+0x14000], desc[UR12][R8.64+0x80] ;  /* 0x1400008008c2cfae */ /* 0x000fe8000b981a0c */
[----:B------:R-:W-:Y:S04]  /*1f30*/  @!P4 LDGSTS.E.BYPASS.LTC128B.128 [R194+0x16000], desc[UR12][R8.64+0x100] ;  /* 0x1600010008c2cfae */ /* 0x000fe8000b981a0c */
[----:B------:R-:W-:Y:S04]  /*1f40*/  @P4 STS.128 [R194+0x12000], RZ ;  /* 0x012000ffc2004388 */ /* 0x000fe80000000c00 */
[----:B------:R-:W-:Y:S04]  /*1f50*/  @P4 STS.128 [R194+0x14000], RZ ;  /* 0x014000ffc2004388 */ /* 0x000fe80000000c00 */
[----:B------:R-:W-:Y:S04]  /*1f60*/  @P4 STS.128 [R194+0x16000], RZ ;  /* 0x016000ffc2004388 */ /* 0x000fe80000000c00 */
[----:B------:R-:W-:Y:S04]  /*1f70*/  @P2 STS.128 [R194+0x13000], RZ ;  /* 0x013000ffc2002388 */ /* 0x000fe80000000c00 */
[----:B------:R-:W-:Y:S04]  /*1f80*/  @P2 STS.128 [R194+0x15000], RZ ;  /* 0x015000ffc2002388 */ /* 0x000fe80000000c00 */
[----:B------:R-:W-:Y:S04]  /*1f90*/  @P2 STS.128 [R194+0x17000], RZ ;  /* 0x017000ffc2002388 */ /* 0x000fe80000000c00 */
[----:B------:R-:W-:Y:S01]  /*1fa0*/  @!PT LDS RZ, [RZ] ;  /* 0x00000000fffff984 */ /* 0x000fe20000000800 */
[----:B------:R-:W-:Y:S01]  /*1fb0*/  @!PT LDS RZ, [RZ] ;  /* 0x00000000fffff984 */ /* 0x000fe20000000800 */
[----:B------:R-:W-:Y:S01]  /*1fc0*/  @!PT LDS RZ, [RZ] ;  /* 0x00000000fffff984 */ /* 0x000fe20000000800 */
[----:B------:R-:W-:Y:S04]  /*1fd0*/  @!P2 LDGSTS.E.BYPASS.LTC128B.128 [R194+0x13000], desc[UR12][R10.64] ;  /* 0x130000000ac2afae */ /* 0x000fe8000b981a0c */
[----:B------:R-:W-:Y:S04]  /*1fe0*/  @!P2 LDGSTS.E.BYPASS.LTC128B.128 [R194+0x15000], desc[UR12][R10.64+0x80] ;  /* 0x150000800ac2afae */ /* 0x000fe8000b981a0c */
[----:B------:R2:W-:Y:S04]  /*1ff0*/  @!P2 LDGSTS.E.BYPASS.LTC128B.128 [R194+0x17000], desc[UR12][R10.64+0x100] ;  /* 0x170001000ac2afae */ /* 0x0005e8000b981a0c */
[----:B------:R-:W-:Y:S04]  /*2000*/  LDSM.16.M88.4 R72, [R101] ;  /* 0x000000006548783b */ /* 0x000fe80000000200 */
[----:B------:R-:W3:Y:S04]  /*2010*/  LDSM.16.M88.4 R44, [R210+UR5+0xc000] ;  /* 0x00c00005d22c783b */ /* 0x000ee80008000200 */
[----:B------:R-:W4:Y:S04]  /*2020*/  LDSM.16.M88.4 R36, [R210+UR5+0xc800] ;  /* 0x00c80005d224783b */ /* 0x000f280008000200 */
[----:B------:R-:W5:Y:S04]  /*2030*/  LDSM.16.M88.4 R28, [R210+UR5+0xd000] ;  /* 0x00d00005d21c783b */ /* 0x000f680008000200 */
[----:B------:R-:W-:Y:S04]  /*2040*/  LDSM.16.M88.4 R52, [R99] ;  /* 0x000000006334783b */ /* 0x000fe80000000200 */
[----:B-1----:R-:W1:Y:S04]  /*2050*/  LDSM.16.M88.4 R12, [R92+0xc000] ;  /* 0x00c000005c0c783b */ /* 0x002e680000000200 */
[----:B------:R-:W1:Y:S04]  /*2060*/  LDSM.16.M88.4 R16, [R210+UR5+0xd800] ;  /* 0x00d80005d210783b */ /* 0x000e680008000200 */
[----:B--2---:R-:W2:Y:S04]  /*2070*/  LDSM.16.M88.4 R8, [R92+0xc800] ;  /* 0x00c800005c08783b */ /* 0x004ea80000000200 */
[----:B------:R-:W2:Y:S04]  /*2080*/  LDSM.16.M88.4 R4, [R92+0xd000] ;  /* 0x00d000005c04783b */ /* 0x000ea80000000200 */
[----:B------:R-:W-:Y:S04]  /*2090*/  LDSM.16.M88.4 R56, [R95] ;  /* 0x000000005f38783b */ /* 0x000fe80000000200 */
[----:B------:R-:W2:Y:S01]  /*20a0*/  LDSM.16.M88.4 R20, [R93+0xc000] ;  /* 0x00c000005d14783b */ /* 0x000ea20000000200 */
[C---:B---3--:R-:W-:Y:S03]  /*20b0*/  HMMA.16816.F32 R48, R72.reuse, R44, RZ ;  /* 0x0000002c4830723c */ /* 0x048fe600000018ff */
[----:B------:R-:W3:Y:S04]  /*20c0*/  LDSM.16.M88.4 R68, [R92+0xd800] ;  /* 0x00d800005c44783b */ /* 0x000ee80000000200 */
[----:B------:R-:W-:Y:S01]  /*20d0*/  LDSM.16.M88.4 R64, [R93+0xd000] ;  /* 0x00d000005d40783b */ /* 0x000fe20000000200 */
[C---:B------:R-:W-:Y:S03]  /*20e0*/  HMMA.16816.F32 R44, R72.reuse, R46, RZ ;  /* 0x0000002e482c723c */ /* 0x040fe600000018ff */
[----:B------:R-:W-:Y:S04]  /*20f0*/  LDSM.16.M88.4 R60, [R93+0xd800] ;  /* 0x00d800005d3c783b */ /* 0x000fe80000000200 */
[----:B------:R-:W-:Y:S01]  /*2100*/  LDSM.16.M88.4 R76, [R101+0x4000] ;  /* 0x00400000654c783b */ /* 0x000fe20000000200 */
[C---:B----4-:R-:W-:Y:S03]  /*2110*/  HMMA.16816.F32 R40, R72.reuse, R36, RZ ;  /* 0x000000244828723c */ /* 0x050fe600000018ff */
[----:B------:R-:W-:Y:S04]  /*2120*/  LDSM.16.M88.4 R80, [R210+UR5+0xf800] ;  /* 0x00f80005d250783b */ /* 0x000fe80008000200 */
[----:B------:R-:W0:Y:S01]  /*2130*/  LDGDEPBAR ;  /* 0x00000000000079af */ /* 0x000e220000000000 */
[C---:B------:R-:W-:Y:S08]  /*2140*/  HMMA.16816.F32 R36, R72.reuse, R38, RZ ;  /* 0x000000264824723c */ /* 0x040ff000000018ff */
[C---:B-----5:R-:W-:Y:S08]  /*2150*/  HMMA.16816.F32 R32, R72.reuse, R28, RZ ;  /* 0x0000001c4820723c */ /* 0x060ff000000018ff */
[----:B------:R-:W-:Y:S08]  /*2160*/  HMMA.16816.F32 R28, R72, R30, RZ ;  /* 0x0000001e481c723c */ /* 0x000ff000000018ff */
[C---:B-1----:R-:W-:Y:S08]  /*2170*/  HMMA.16816.F32 R48, R52.reuse, R12, R48 ;  /* 0x0000000c3430723c */ /* 0x042ff00000001830 */
[----:B------:R-:W-:Y:S01]  /*2180*/  HMMA.16816.F32 R44, R52, R14, R44 ;  /* 0x0000000e342c723c */ /* 0x000fe2000000182c */
[----:B------:R-:W1:Y:S07]  /*2190*/  LDSM.16.M88.4 R12, [R93+0xc800] ;  /* 0x00c800005d0c783b */ /* 0x000e6e0000000200 */
[C---:B------:R-:W-:Y:S08]  /*21a0*/  HMMA.16816.F32 R24, R72.reuse, R16, RZ ;  /* 0x000000104818723c */ /* 0x040ff000000018ff */
[----:B------:R-:W-:Y:S01]  /*21b0*/  HMMA.16816.F32 R72, R72, R18, RZ ;  /* 0x000000124848723c */ /* 0x000fe200000018ff */
[----:B------:R-:W-:Y:S07]  /*21c0*/  LDSM.16.M88.4 R16, [R94] ;  /* 0x000000005e10783b */ /* 0x000fee0000000200 */
[C---:B--2---:R-:W-:Y:S08]  /*21d0*/  HMMA.16816.F32 R40, R52.reuse, R8, R40 ;  /* 0x000000083428723c */ /* 0x044ff00000001828 */
[C---:B------:R-:W-:Y:S01]  /*21e0*/  HMMA.16816.F32 R36, R52.reuse, R10, R36 ;  /* 0x0000000a3424723c */ /* 0x040fe20000001824 */
[----:B------:R-:W2:Y:S07]  /*21f0*/  LDSM.16.M88.4 R8, [R89+0xc000] ;  /* 0x00c000005908783b */ /* 0x000eae0000000200 */
[C---:B------:R-:W-:Y:S08]  /*2200*/  HMMA.16816.F32 R32, R52.reuse, R4, R32 ;  /* 0x000000043420723c */ /* 0x040ff00000001820 */
[----:B------:R-:W-:Y:S01]  /*2210*/  HMMA.16816.F32 R28, R52, R6, R28 ;  /* 0x00000006341c723c */ /* 0x000fe2000000181c */
[----:B------:R-:W4:Y:S07]  /*2220*/  LDSM.16.M88.4 R4, [R89+0xc800] ;  /* 0x00c800005904783b */ /* 0x000f2e0000000200 */
[C---:B------:R-:W-:Y:S08]  /*2230*/  HMMA.16816.F32 R48, R56.reuse, R20, R48 ;  /* 0x000000143830723c */ /* 0x040ff00000001830 */
[----:B------:R-:W-:Y:S01]  /*2240*/  HMMA.16816.F32 R44, R56, R22, R44 ;  /* 0x00000016382c723c */ /* 0x000fe2000000182c */
[----:B------:R-:W-:Y:S07]  /*2250*/  LDSM.16.M88.4 R20, [R89+0xd800] ;  /* 0x00d800005914783b */ /* 0x000fee0000000200 */
[C---:B---3--:R-:W-:Y:S08]  /*2260*/  HMMA.16816.F32 R24, R52.reuse, R68, R24 ;  /* 0x000000443418723c */ /* 0x048ff00000001818 */
[----:B------:R-:W-:Y:S01]  /*2270*/  HMMA.16816.F32 R72, R52, R70, R72 ;  /* 0x000000463448723c */ /* 0x000fe20000001848 */
[----:B------:R-:W3:Y:S04]  /*2280*/  LDSM.16.M88.4 R52, [R89+0xd000] ;  /* 0x00d000005934783b */ /* 0x000ee80000000200 */
[----:B------:R-:W-:Y:S03]  /*2290*/  LDSM.16.M88.4 R68, [R99+0x4000] ;  /* 0x004000006344783b */ /* 0x000fe60000000200 */
[C---:B-1----:R-:W-:Y:S08]  /*22a0*/  HMMA.16816.F32 R40, R56.reuse, R12, R40 ;  /* 0x0000000c3828723c */ /* 0x042ff00000001828 */
[----:B------:R-:W-:Y:S01]  /*22b0*/  HMMA.16816.F32 R36, R56, R14, R36 ;  /* 0x0000000e3824723c */ /* 0x000fe20000001824 */
[----:B------:R-:W-:Y:S07]  /*22c0*/  LDSM.16.M88.4 R12, [R210+UR5+0xe000] ;  /* 0x00e00005d20c783b */ /* 0x000fee0008000200 */
[C---:B--2---:R-:W-:Y:S08]  /*22d0*/  HMMA.16816.F32 R48, R16.reuse, R8, R48 ;  /* 0x000000081030723c */ /* 0x044ff00000001830 */
[C---:B------:R-:W-:Y:S01]  /*22e0*/  HMMA.16816.F32 R44, R16.reuse, R10, R44 ;  /* 0x0000000a102c723c */ /* 0x040fe2000000182c */
[----:B------:R-:W1:Y:S07]  /*22f0*/  LDSM.16.M88.4 R8, [R210+UR5+0xe800] ;  /* 0x00e80005d208783b */ /* 0x000e6e0008000200 */
[C---:B----4-:R-:W-:Y:S08]  /*2300*/  HMMA.16816.F32 R40, R16.reuse, R4, R40 ;  /* 0x000000041028723c */ /* 0x050ff00000001828 */
[----:B------:R-:W-:Y:S01]  /*2310*/  HMMA.16816.F32 R36, R16, R6, R36 ;  /* 0x000000061024723c */ /* 0x000fe20000001824 */
[----:B------:R-:W2:Y:S07]  /*2320*/  LDSM.16.M88.4 R4, [R210+UR5+0xf000] ;  /* 0x00f00005d204783b */ /* 0x000eae0008000200 */
[C---:B------:R-:W-:Y:S08]  /*2330*/  HMMA.16816.F32 R32, R56.reuse, R64, R32 ;  /* 0x000000403820723c */ /* 0x040ff00000001820 */
[C---:B------:R-:W-:Y:S01]  /*2340*/  HMMA.16816.F32 R28, R56.reuse, R66, R28 ;  /* 0x00000042381c723c */ /* 0x040fe2000000181c */
[----:B------:R-:W-:Y:S07]  /*2350*/  LDSM.16.M88.4 R64, [R92+0xe000] ;  /* 0x00e000005c40783b */ /* 0x000fee0000000200 */
[C---:B------:R-:W-:Y:S08]  /*2360*/  HMMA.16816.F32 R24, R56.reuse, R60, R24 ;  /* 0x0000003c3818723c */ /* 0x040ff00000001818 */
[----:B------:R-:W-:Y:S01]  /*2370*/  HMMA.16816.F32 R72, R56, R62, R72 ;  /* 0x0000003e3848723c */ /* 0x000fe20000001848 */
[----:B------:R-:W4:Y:S04]  /*2380*/  LDSM.16.M88.4 R60, [R92+0xe800] ;  /* 0x00e800005c3c783b */ /* 0x000f280000000200 */
[----:B------:R-:W5:Y:S03]  /*2390*/  LDSM.16.M88.4 R56, [R92+0xf000] ;  /* 0x00f000005c38783b */ /* 0x000f660000000200 */
[C---:B---3--:R-:W-:Y:S08]  /*23a0*/  HMMA.16816.F32 R32, R16.reuse, R52, R32 ;  /* 0x000000341020723c */ /* 0x048ff00000001820 */
[C---:B------:R-:W-:Y:S01]  /*23b0*/  HMMA.16816.F32 R28, R16.reuse, R54, R28 ;  /* 0x00000036101c723c */ /* 0x040fe2000000181c */
[----:B------:R-:W3:Y:S07]  /*23c0*/  LDSM.16.M88.4 R52, [R92+0xf800] ;  /* 0x00f800005c34783b */ /* 0x000eee0000000200 */
[C---:B------:R-:W-:Y:S08]  /*23d0*/  HMMA.16816.F32 R24, R16.reuse, R20, R24 ;  /* 0x000000141018723c */ /* 0x040ff00000001818 */
[----:B------:R-:W-:Y:S01]  /*23e0*/  HMMA.16816.F32 R72, R16, R22, R72 ;  /* 0x000000161048723c */ /* 0x000fe20000001848 */
[----:B------:R-:W-:Y:S04]  /*23f0*/  LDSM.16.M88.4 R20, [R95+0x4000] ;  /* 0x004000005f14783b */ /* 0x000fe80000000200 */
[----:B------:R-:W-:Y:S03]  /*2400*/  LDSM.16.M88.4 R16, [R93+0xe000] ;  /* 0x00e000005d10783b */ /* 0x000fe60000000200 */
[C---:B-1----:R-:W-:Y:S08]  /*2410*/  HMMA.16816.F32 R40, R76.reuse, R8, R40 ;  /* 0x000000084c28723c */ /* 0x042ff00000001828 */
[C---:B------:R-:W-:Y:S01]  /*2420*/  HMMA.16816.F32 R36, R76.reuse, R10, R36 ;  /* 0x0000000a4c24723c */ /* 0x040fe20000001824 */
[----:B------:R-:W1:Y:S07]  /*2430*/  LDSM.16.M88.4 R8, [R93+0xf000] ;  /* 0x00f000005d08783b */ /* 0x000e6e0000000200 */
[C---:B--2---:R-:W-:Y:S08]  /*2440*/  HMMA.16816.F32 R32, R76.reuse, R4, R32 ;  /* 0x000000044c20723c */ /* 0x044ff00000001820 */
[C---:B------:R-:W-:Y:S01]  /*2450*/  HMMA.16816.F32 R28, R76.reuse, R6, R28 ;  /* 0x000000064c1c723c */ /* 0x040fe2000000181c */
[----:B------:R-:W2:Y:S07]  /*2460*/  LDSM.16.M88.4 R4, [R93+0xf800] ;  /* 0x00f800005d04783b */ /* 0x000eae0000000200 */
[C---:B------:R-:W-:Y:S08]  /*2470*/  HMMA.16816.F32 R48, R76.reuse, R12, R48 ;  /* 0x0000000c4c30723c */ /* 0x040ff00000001830 */
[C---:B------:R-:W-:Y:S01]  /*2480*/  HMMA.16816.F32 R44, R76.reuse, R14, R44 ;  /* 0x0000000e4c2c723c */ /* 0x040fe2000000182c */
[----:B------:R-:W2:Y:S07]  /*2490*/  LDSM.16.M88.4 R12, [R93+0xe800] ;  /* 0x00e800005d0c783b */ /* 0x000eae0000000200 */
[C---:B------:R-:W-:Y:S08]  /*24a0*/  HMMA.16816.F32 R24, R76.reuse, R80, R24 ;  /* 0x000000504c18723c */ /* 0x040ff00000001818 */
[----:B------:R-:W-:Y:S08]  /*24b0*/  HMMA.16816.F32 R72, R76, R82, R72 ;  /* 0x000000524c48723c */ /* 0x000ff00000001848 */
[C---:B----4-:R-:W-:Y:S08]  /*24c0*/  HMMA.16816.F32 R40, R68.reuse, R60, R40 ;  /* 0x0000003c4428723c */ /* 0x050ff00000001828 */
[C---:B------:R-:W-:Y:S08]  /*24d0*/  HMMA.16816.F32 R36, R68.reuse, R62, R36 ;  /* 0x0000003e4424723c */ /* 0x040ff00000001824 */
[C---:B-----5:R-:W-:Y:S08]  /*24e0*/  HMMA.16816.F32 R32, R68.reuse, R56, R32 ;  /* 0x000000384420723c */ /* 0x060ff00000001820 */
[C---:B------:R-:W-:Y:S01]  /*24f0*/  HMMA.16816.F32 R60, R68.reuse, R58, R28 ;  /* 0x0000003a443c723c */ /* 0x040fe2000000181c */
[----:B------:R-:W-:Y:S04]  /*2500*/  LDSM.16.M88.4 R56, [R94+0x4000] ;  /* 0x004000005e38783b */ /* 0x000fe80000000200 */
[----:B------:R-:W4:Y:S03]  /*2510*/  LDSM.16.M88.4 R28, [R89+0xe000] ;  /* 0x00e00000591c783b */ /* 0x000f260000000200 */
[C---:B------:R-:W-:Y:S08]  /*2520*/  HMMA.16816.F32 R48, R68.reuse, R64, R48 ;  /* 0x000000404430723c */ /* 0x040ff00000001830 */
[C---:B------:R-:W-:Y:S08]  /*2530*/  HMMA.16816.F32 R44, R68.reuse, R66, R44 ;  /* 0x00000042442c723c */ /* 0x040ff0000000182c */
[C---:B---3--:R-:W-:Y:S01]  /*2540*/  HMMA.16816.F32 R64, R68.reuse, R52, R24 ;  /* 0x000000344440723c */ /* 0x048fe20000001818 */
[----:B------:R-:W3:Y:S07]  /*2550*/  LDSM.16.M88.4 R24, [R89+0xe800] ;  /* 0x00e800005918783b */ /* 0x000eee0000000200 */
[----:B------:R-:W-:Y:S01]  /*2560*/  HMMA.16816.F32 R72, R68, R54, R72 ;  /* 0x000000364448723c */ /* 0x000fe20000001848 */
[----:B------:R-:W-:Y:S07]  /*2570*/  LDSM.16.M88.4 R68, [R210+UR5+0x11800] ;  /* 0x01180005d244783b */ /* 0x000fee0008000200 */
[C---:B-1----:R-:W-:Y:S08]  /*2580*/  HMMA.16816.F32 R32, R20.reuse, R8, R32 ;  /* 0x000000081420723c */ /* 0x042ff00000001820 */
[C---:B------:R-:W-:Y:S01]  /*2590*/  HMMA.16816.F32 R60, R20.reuse, R10, R60 ;  /* 0x0000000a143c723c */ /* 0x040fe2000000183c */
[----:B------:R-:W1:Y:S07]  /*25a0*/  LDSM.16.M88.4 R8, [R89+0xf000] ;  /* 0x00f000005908783b */ /* 0x000e6e0000000200 */
[C---:B------:R-:W-:Y:S08]  /*25b0*/  HMMA.16816.F32 R48, R20.reuse, R16, R48 ;  /* 0x000000101430723c */ /* 0x040ff00000001830 */
[C---:B------:R-:W-:Y:S01]  /*25c0*/  HMMA.16816.F32 R44, R20.reuse, R18, R44 ;  /* 0x00000012142c723c */ /* 0x040fe2000000182c */
[----:B------:R-:W-:Y:S07]  /*25d0*/  LDSM.16.M88.4 R16, [R101+0x8000] ;  /* 0x008000006510783b */ /* 0x000fee0000000200 */
[C---:B--2---:R-:W-:Y:S08]  /*25e0*/  HMMA.16816.F32 R64, R20.reuse, R4, R64 ;  /* 0x000000041440723c */ /* 0x044ff00000001840 */
[C---:B------:R-:W-:Y:S01]  /*25f0*/  HMMA.16816.F32 R72, R20.reuse, R6, R72 ;  /* 0x000000061448723c */ /* 0x040fe20000001848 */
[----:B------:R-:W2:Y:S07]  /*2600*/  LDSM.16.M88.4 R4, [R210+UR5+0x10000] ;  /* 0x01000005d204783b */ /* 0x000eae0008000200 */
[C---:B------:R-:W-:Y:S08]  /*2610*/  HMMA.16816.F32 R40, R20.reuse, R12, R40 ;  /* 0x0000000c1428723c */ /* 0x040ff00000001828 */
[----:B------:R-:W-:Y:S01]  /*2620*/  HMMA.16816.F32 R36, R20, R14, R36 ;  /* 0x0000000e1424723c */ /* 0x000fe20000001824 */
[----:B------:R-:W5:Y:S04]  /*2630*/  LDSM.16.M88.4 R12, [R89+0xf800] ;  /* 0x00f80000590c783b */ /* 0x000f680000000200 */
[----:B------:R-:W-:Y:S03]  /*2640*/  LDSM.16.M88.4 R20, [R210+UR5+0x11000] ;  /* 0x01100005d214783b */ /* 0x000fe60008000200 */
[C---:B----4-:R-:W-:Y:S08]  /*2650*/  HMMA.16816.F32 R48, R56.reuse, R28, R48 ;  /* 0x0000001c3830723c */ /* 0x050ff00000001830 */
[C---:B------:R-:W-:Y:S01]  /*2660*/  HMMA.16816.F32 R44, R56.reuse, R30, R44 ;  /* 0x0000001e382c723c */ /* 0x040fe2000000182c */
[----:B------:R-:W4:Y:S07]  /*2670*/  LDSM.16.M88.4 R28, [R210+UR5+0x10800] ;  /* 0x01080005d21c783b */ /* 0x000f2e0008000200 */
[C---:B---3--:R-:W-:Y:S08]  /*2680*/  HMMA.16816.F32 R40, R56.reuse, R24, R40 ;  /* 0x000000183828723c */ /* 0x048ff00000001828 */
[C---:B------:R-:W-:Y:S01]  /*2690*/  HMMA.16816.F32 R52, R56.reuse, R26, R36 ;  /* 0x0000001a3834723c */ /* 0x040fe20000001824 */
[----:B------:R-:W-:Y:S04]  /*26a0*/  LDSM.16.M88.4 R36, [R99+0x8000] ;  /* 0x008000006324783b */ /* 0x000fe80000000200 */
[----:B------:R-:W3:Y:S03]  /*26b0*/  LDSM.16.M88.4 R24, [R92+0x10000] ;  /* 0x010000005c18783b */ /* 0x000ee60000000200 */
[C---:B-1----:R-:W-:Y:S08]  /*26c0*/  HMMA.16816.F32 R32, R56.reuse, R8, R32 ;  /* 0x000000083820723c */ /* 0x042ff00000001820 */
[----:B------:R-:W-:Y:S01]  /*26d0*/  HMMA.16816.F32 R60, R56, R10, R60 ;  /* 0x0000000a383c723c */ /* 0x000fe2000000183c */
[----:B------:R-:W1:Y:S07]  /*26e0*/  LDSM.16.M88.4 R8, [R92+0x10800] ;  /* 0x010800005c08783b */ /* 0x000e6e0000000200 */
[C---:B--2---:R-:W-:Y:S08]  /*26f0*/  HMMA.16816.F32 R48, R16.reuse, R4, R48 ;  /* 0x000000041030723c */ /* 0x044ff00000001830 */
[----:B------:R-:W-:Y:S01]  /*2700*/  HMMA.16816.F32 R44, R16, R6, R44 ;  /* 0x00000006102c723c */ /* 0x000fe2000000182c */
[----:B------:R-:W2:Y:S07]  /*2710*/  LDSM.16.M88.4 R4, [R92+0x11000] ;  /* 0x011000005c04783b */ /* 0x000eae0000000200 */
[C---:B-----5:R-:W-:Y:S08]  /*2720*/  HMMA.16816.F32 R64, R56.reuse, R12, R64 ;  /* 0x0000000c3840723c */ /* 0x060ff00000001840 */
[----:B------:R-:W-:Y:S01]  /*2730*/  HMMA.16816.F32 R72, R56, R14, R72 ;  /* 0x0000000e3848723c */ /* 0x000fe20000001848 */
[----:B------:R-:W5:Y:S04]  /*2740*/  LDSM.16.M88.4 R12, [R92+0x11800] ;  /* 0x011800005c0c783b */ /* 0x000f680000000200 */
[----:B------:R-:W-:Y:S03]  /*2750*/  LDSM.16.M88.4 R56, [R89+0x10000] ;  /* 0x010000005938783b */ /* 0x000fe60000000200 */
[C---:B----4-:R-:W-:Y:S08]  /*2760*/  HMMA.16816.F32 R40, R16.reuse, R28, R40 ;  /* 0x0000001c1028723c */ /* 0x050ff00000001828 */
[C---:B------:R-:W-:Y:S01]  /*2770*/  HMMA.16816.F32 R52, R16.reuse, R30, R52 ;  /* 0x0000001e1034723c */ /* 0x040fe20000001834 */
[----:B------:R-:W-:Y:S07]  /*2780*/  LDSM.16.M88.4 R28, [R93+0x11000] ;  /* 0x011000005d1c783b */ /* 0x000fee0000000200 */
[C---:B------:R-:W-:Y:S08]  /*2790*/  HMMA.16816.F32 R32, R16.reuse, R20, R32 ;  /* 0x000000141020723c */ /* 0x040ff00000001820 */
[----:B------:R-:W-:Y:S01]  /*27a0*/  HMMA.16816.F32 R60, R16, R22, R60 ;  /* 0x00000016103c723c */ /* 0x000fe2000000183c */
[----:B------:R-:W-:Y:S07]  /*27b0*/  LDSM.16.M88.4 R20, [R93+0x10000] ;  /* 0x010000005d14783b */ /* 0x000fee0000000200 */
[C---:B---3--:R-:W-:Y:S08]  /*27c0*/  HMMA.16816.F32 R48, R36.reuse, R24, R48 ;  /* 0x000000182430723c */ /* 0x048ff00000001830 */
[C---:B------:R-:W-:Y:S01]  /*27d0*/  HMMA.16816.F32 R44, R36.reuse, R26, R44 ;  /* 0x0000001a242c723c */ /* 0x040fe2000000182c */
[----:B------:R-:W3:Y:S07]  /*27e0*/  LDSM.16.M88.4 R24, [R95+0x8000] ;  /* 0x008000005f18783b */ /* 0x000eee0000000200 */
[C---:B-1----:R-:W-:Y:S08]  /*27f0*/  HMMA.16816.F32 R40, R36.reuse, R8, R40 ;  /* 0x000000082428723c */ /* 0x042ff00000001828 */
[----:B------:R-:W-:Y:S01]  /*2800*/  HMMA.16816.F32 R52, R36, R10, R52 ;  /* 0x0000000a2434723c */ /* 0x000fe20000001834 */
[----:B------:R-:W1:Y:S07]  /*2810*/  LDSM.16.M88.4 R8, [R93+0x11800] ;  /* 0x011800005d08783b */ /* 0x000e6e0000000200 */
[C---:B------:R-:W-:Y:S08]  /*2820*/  HMMA.16816.F32 R64, R16.reuse, R68, R64 ;  /* 0x000000441040723c */ /* 0x040ff00000001840 */
[----:B------:R-:W-:Y:S01]  /*2830*/  HMMA.16816.F32 R72, R16, R70, R72 ;  /* 0x000000461048723c */ /* 0x000fe20000001848 */
[----:B------:R-:W-:Y:S07]  /*2840*/  LDSM.16.M88.4 R16, [R93+0x10800] ;  /* 0x010800005d10783b */ /* 0x000fee0000000200 */
[C---:B--2---:R-:W-:Y:S01]  /*2850*/  HMMA.16816.F32 R68, R36.reuse, R4, R32 ;  /* 0x000000042444723c */ /* 0x044fe20000001820 */
[----:B------:R-:W2:Y:S07]  /*2860*/  LDSM.16.M88.4 R32, [R94+0x8000] ;  /* 0x008000005e20783b */ /* 0x000eae0000000200 */
[----:B-----5:R-:W-:Y:S01]  /*2870*/  HMMA.16816.F32 R64, R36, R12, R64 ;  /* 0x0000000c2440723c */ /* 0x020fe20000001840 */
[----:B------:R-:W-:-:S07]  /*2880*/  VIADD R13, R134, 0xffffffc0 ;  /* 0xffffffc0860d7836 */ /* 0x000fce0000000000 */
[----:B---3--:R-:W-:Y:S01]  /*2890*/  HMMA.16816.F32 R48, R24, R20, R48 ;  /* 0x000000141830723c */ /* 0x008fe20000001830 */
[----:B------:R-:W-:-:S07]  /*28a0*/  VIADD R21, R134, 0xffffffd9 ;  /* 0xffffffd986157836 */ /* 0x000fce0000000000 */
[----:B------:R-:W-:Y:S01]  /*28b0*/  HMMA.16816.F32 R72, R36, R14, R72 ;  /* 0x0000000e2448723c */ /* 0x000fe20000001848 */
[----:B------:R-:W-:-:S07]  /*28c0*/  VIADD R15, R134, 0xffffffc8 ;  /* 0xffffffc8860f7836 */ /* 0x000fce0000000000 */
[----:B-1----:R-:W-:Y:S01]  /*28d0*/  HMMA.16816.F32 R64, R24, R8, R64 ;  /* 0x000000081840723c */ /* 0x002fe20000001840 */
[----:B------:R-:W-:-:S04]  /*28e0*/  SHF.R.U32.HI R8, RZ, 0x2, R208 ;  /* 0x00000002ff087819 */ /* 0x000fc800000116d0 */
[----:B------:R-:W-:-:S03]  /*28f0*/  LOP3.LUT R8, R8, 0x7, RZ, 0xc0, !PT ;  /* 0x0000000708087812 */ /* 0x000fc600078ec0ff */
[----:B------:R-:W-:Y:S01]  /*2900*/  HMMA.16816.F32 R60, R36, R6, R60 ;  /* 0x00000006243c723c */ /* 0x000fe2000000183c */
[----:B------:R-:W1:Y:S01]  /*2910*/  LDSM.16.M88.4 R4, [R89+0x10800] ;  /* 0x010800005904783b */ /* 0x000e620000000200 */
[----:B------:R-:W-:Y:S01]  /*2920*/  IADD3 R97, PT, PT, -R98, R97, R8 ;  /* 0x0000006162617210 */ /* 0x000fe20007ffe108 */
[C---:B------:R-:W-:Y:S02]  /*2930*/  VIADD R37, R134.reuse, 0xffffffe1 ;  /* 0xffffffe186257836 */ /* 0x040fe40000000000 */
[----:B------:R-:W-:Y:S01]  /*2940*/  VIADD R39, R134, 0xffffffe8 ;  /* 0xffffffe886277836 */ /* 0x000fe20000000000 */
[----:B------:R-:W-:Y:S02]  /*2950*/  IADD3 R97, PT, PT, R97, R91, R90 ;  /* 0x0000005b61617210 */ /* 0x000fe40007ffe05a */
[----:B--2---:R-:W-:Y:S02]  /*2960*/  HMMA.16816.F32 R48, R32, R56, R48 ;  /* 0x000000382030723c */ /* 0x004fe40000001830 */
[----:B------:R-:W-:-:S02]  /*2970*/  VIMNMX R198, PT, PT, R97, R90, PT ;  /* 0x0000005a61c67248 */ /* 0x000fc40003fe0100 */
[----:B------:R-:W-:Y:S02]  /*2980*/  VIADDMNMX R196, R97, 0x8, R90, PT ;  /* 0x0000000861c47846 */ /* 0x000fe4000380015a */
[C---:B------:R-:W-:Y:S02]  /*2990*/  ISETP.GE.AND P1, PT, R13.reuse, R198, PT ;  /* 0x000000c60d00720c */ /* 0x040fe40003f26270 */
[----:B------:R-:W-:Y:S01]  /*29a0*/  HMMA.16816.F32 R72, R24, R10, R72 ;  /* 0x0000000a1848723c */ /* 0x000fe20000001848 */
[----:B------:R-:W2:Y:S01]  /*29b0*/  LDSM.16.M88.4 R8, [R89+0x11000] ;  /* 0x011000005908783b */ /* 0x000ea20000000200 */
[----:B------:R-:W-:Y:S02]  /*29c0*/  ISETP.GE.AND P3, PT, R13, R196, PT ;  /* 0x000000c40d00720c */ /* 0x000fe40003f66270 */
[----:B------:R-:W-:-:S04]  /*29d0*/  ISETP.GE.AND P4, PT, R15, R198, PT ;  /* 0x000000c60f00720c */ /* 0x000fc80003f86270 */
[----:B------:R-:W-:Y:S01]  /*29e0*/  HMMA.16816.F32 R44, R24, R22, R44 ;  /* 0x00000016182c723c */ /* 0x000fe2000000182c */
[----:B------:R-:W-:-:S07]  /*29f0*/  VIADD R23, R134, 0xffffffe0 ;  /* 0xffffffe086177836 */ /* 0x000fce0000000000 */
[----:B------:R-:W-:Y:S01]  /*2a00*/  HMMA.16816.F32 R68, R24, R28, R68 ;  /* 0x0000001c1844723c */ /* 0x000fe20000001844 */
[----:B------:R-:W-:Y:S02]  /*2a10*/  FSEL R29, R48, -INF , !P1 ;  /* 0xff800000301d7808 */ /* 0x000fe40004800000 */
[----:B------:R-:W-:Y:S02]  /*2a20*/  ISETP.GE.AND P1, PT, R15, R196, PT ;  /* 0x000000c40f00720c */ /* 0x000fe40003f26270 */
[----:B------:R-:W3:Y:S01]  /*2a30*/  LDSM.16.M88.4 R12, [R89+0x11800] ;  /* 0x01180000590c783b */ /* 0x000ee20000000200 */
[----:B------:R-:W-:-:S04]  /*2a40*/  DEPBAR.LE SB0, 0x0 ;  /* 0x000080000000791a */ /* 0x000fc80000000000 */
[----:B------:R-:W-:Y:S01]  /*2a50*/  HMMA.16816.F32 R40, R24, R16, R40 ;  /* 0x000000101828723c */ /* 0x000fe20000001828 */
[----:B------:R-:W-:-:S05]  /*2a60*/  VIADD R17, R134, 0xffffffc1 ;  /* 0xffffffc186117836 */ /* 0x000fca0000000000 */
[C---:B------:R-:W-:Y:S02]  /*2a70*/  ISETP.GE.AND P2, PT, R17.reuse, R198, PT ;  /* 0x000000c61100720c */ /* 0x040fe40003f46270 */
[----:B------:R-:W-:Y:S01]  /*2a80*/  HMMA.16816.F32 R52, R24, R18, R52 ;  /* 0x000000121834723c */ /* 0x000fe20000001834 */
[-C--:B------:R-:W-:Y:S01]  /*2a90*/  ISETP.GE.AND P5, PT, R17, R196.reuse, PT ;  /* 0x000000c41100720c */ /* 0x080fe20003fa6270 */
[C---:B------:R-:W-:Y:S01]  /*2aa0*/  VIADD R17, R134.reuse, 0xffffffc9 ;  /* 0xffffffc986117836 */ /* 0x040fe20000000000 */
[----:B------:R-:W-:Y:S01]  /*2ab0*/  FSEL R49, R49, -INF , !P2 ;  /* 0xff80000031317808 */ /* 0x000fe20005000000 */
[----:B------:R-:W-:Y:S01]  /*2ac0*/  VIADD R19, R134, 0xffffffd0 ;  /* 0xffffffd086137836 */ /* 0x000fe20000000000 */
[----:B------:R-:W-:Y:S02]  /*2ad0*/  FSEL R51, R51, -INF , !P5 ;  /* 0xff80000033337808 */ /* 0x000fe40006800000 */
[----:B------:R-:W-:Y:S01]  /*2ae0*/  ISETP.GE.AND P2, PT, R17, R196, PT ;  /* 0x000000c41100720c */ /* 0x000fe20003f46270 */
[----:B------:R-:W-:Y:S01]  /*2af0*/  HMMA.16816.F32 R44, R32, R58, R44 ;  /* 0x0000003a202c723c */ /* 0x000fe2000000182c */
[----:B------:R-:W-:-:S07]  /*2b00*/  ISETP.GE.AND P5, PT, R19, R198, PT ;  /* 0x000000c61300720c */ /* 0x000fce0003fa6270 */
[----:B------:R-:W-:Y:S08]  /*2b10*/  HMMA.16816.F32 R60, R24, R30, R60 ;  /* 0x0000001e183c723c */ /* 0x000ff0000000183c */
[----:B-1----:R-:W-:Y:S01]  /*2b20*/  HMMA.16816.F32 R40, R32, R4, R40 ;  /* 0x000000042028723c */ /* 0x002fe20000001828 */
[----:B------:R-:W-:Y:S02]  /*2b30*/  FSEL R5, R50, -INF , !P3 ;  /* 0xff80000032057808 */ /* 0x000fe40005800000 */
[----:B------:R-:W-:Y:S01]  /*2b40*/  ISETP.GE.AND P3, PT, R17, R198, PT ;  /* 0x000000c61100720c */ /* 0x000fe20003f66270 */
[----:B------:R-:W-:Y:S01]  /*2b50*/  VIADD R17, R134, 0xffffffd1 ;  /* 0xffffffd186117836 */ /* 0x000fe20000000000 */
[----:B------:R-:W-:-:S02]  /*2b60*/  FSEL R31, R44, -INF , !P4 ;  /* 0xff8000002c1f7808 */ /* 0x000fc40006000000 */
[----:B------:R-:W-:Y:S01]  /*2b70*/  ISETP.GE.AND P4, PT, R19, R196, PT ;  /* 0x000000c41300720c */ /* 0x000fe20003f86270 */
[C---:B------:R-:W-:Y:S01]  /*2b80*/  HMMA.16816.F32 R52, R32.reuse, R6, R52 ;  /* 0x000000062034723c */ /* 0x040fe20000001834 */
[----:B------:R-:W-:Y:S01]  /*2b90*/  VIADD R19, R134, 0xffffffd8 ;  /* 0xffffffd886137836 */ /* 0x000fe20000000000 */
[----:B------:R-:W-:Y:S02]  /*2ba0*/  FSEL R7, R46, -INF , !P1 ;  /* 0xff8000002e077808 */ /* 0x000fe40004800000 */
[----:B------:R-:W-:Y:S02]  /*2bb0*/  ISETP.GE.AND P1, PT, R17, R198, PT ;  /* 0x000000c61100720c */ /* 0x000fe40003f26270 */
[----:B------:R-:W-:Y:S02]  /*2bc0*/  FSEL R45, R45, -INF , !P3 ;  /* 0xff8000002d2d7808 */ /* 0x000fe40005800000 */
[----:B--2---:R-:W-:Y:S01]  /*2bd0*/  HMMA.16816.F32 R68, R32, R8, R68 ;  /* 0x000000082044723c */ /* 0x004fe20000001844 */
[----:B------:R-:W-:-:S02]  /*2be0*/  ISETP.GE.AND P3, PT, R17, R196, PT ;  /* 0x000000c41100720c */ /* 0x000fc40003f66270 */
[----:B------:R-:W-:Y:S02]  /*2bf0*/  FSEL R47, R47, -INF , !P2 ;  /* 0xff8000002f2f7808 */ /* 0x000fe40005000000 */
[C---:B------:R-:W-:Y:S02]  /*2c00*/  ISETP.GE.AND P2, PT, R19.reuse, R198, PT ;  /* 0x000000c61300720c */ /* 0x040fe40003f46270 */
[----:B------:R-:W-:Y:S01]  /*2c10*/  FSEL R17, R40, -INF , !P5 ;  /* 0xff80000028117808 */ /* 0x000fe20006800000 */
[----:B------:R-:W-:Y:S01]  /*2c20*/  HMMA.16816.F32 R60, R32, R10, R60 ;  /* 0x0000000a203c723c */ /* 0x000fe2000000183c */
[----:B------:R-:W-:Y:S01]  /*2c30*/  BAR.SYNC.DEFER_BLOCKING 0x0 ;  /* 0x0000000000007b1d */ /* 0x000fe20000010000 */
[----:B------:R-:W-:Y:S02]  /*2c40*/  ISETP.GE.AND P5, PT, R19, R196, PT ;  /* 0x000000c41300720c */ /* 0x000fe40003fa6270 */
[----:B------:R-:W-:Y:S02]  /*2c50*/  FSEL R9, R42, -INF , !P4 ;  /* 0xff8000002a097808 */ /* 0x000fe40006000000 */
[----:B------:R-:W-:-:S02]  /*2c60*/  ISETP.GE.AND P4, PT, R21, R198, PT ;  /* 0x000000c61500720c */ /* 0x000fc40003f86270 */
[----:B------:R-:W-:Y:S01]  /*2c70*/  FSEL R19, R41, -INF , !P1 ;  /* 0xff80000029137808 */ /* 0x000fe20004800000 */
[C---:B---3--:R-:W-:Y:S01]  /*2c80*/  HMMA.16816.F32 R72, R32.reuse, R14, R72 ;  /* 0x0000000e2048723c */ /* 0x048fe20000001848 */
[----:B------:R-:W-:Y:S01]  /*2c90*/  ISETP.GE.AND P1, PT, R21, R196, PT ;  /* 0x000000c41500720c */ /* 0x000fe20003f26270 */
[----:B------:R-:W-:Y:S01]  /*2ca0*/  VIADD R15, R134, 0xfffffff8 ;  /* 0xfffffff8860f7836 */ /* 0x000fe20000000000 */
[----:B------:R-:W-:Y:S02]  /*2cb0*/  FSEL R21, R43, -INF , !P3 ;  /* 0xff8000002b157808 */ /* 0x000fe40005800000 */
[----:B------:R-:W-:Y:S02]  /*2cc0*/  FSEL R25, R52, -INF , !P2 ;  /* 0xff80000034197808 */ /* 0x000fe40005000000 */
[C---:B------:R-:W-:Y:S01]  /*2cd0*/  ISETP.GE.AND P3, PT, R23.reuse, R198, PT ;  /* 0x000000c61700720c */ /* 0x040fe20003f66270 */
[----:B------:R-:W-:Y:S01]  /*2ce0*/  HMMA.16816.F32 R64, R32, R12, R64 ;  /* 0x0000000c2040723c */ /* 0x000fe20000001840 */
[----:B------:R-:W-:Y:S01]  /*2cf0*/  ISETP.GE.AND P2, PT, R23, R196, PT ;  /* 0x000000c41700720c */ /* 0x000fe20003f46270 */
[----:B------:R-:W-:Y:S01]  /*2d00*/  VIADD R13, R134, 0xfffffff0 ;  /* 0xfffffff0860d7836 */ /* 0x000fe20000000000 */
[----:B------:R-:W-:-:S02]  /*2d10*/  FSEL R23, R54, -INF , !P5 ;  /* 0xff80000036177808 */ /* 0x000fc40006800000 */
[----:B------:R-:W-:Y:S02]  /*2d20*/  FSEL R27, R53, -INF , !P4 ;  /* 0xff800000351b7808 */ /* 0x000fe40006000000 */
[C---:B------:R-:W-:Y:S02]  /*2d30*/  ISETP.GE.AND P5, PT, R37.reuse, R198, PT ;  /* 0x000000c62500720c */ /* 0x040fe40003fa6270 */
[-C--:B------:R-:W-:Y:S01]  /*2d40*/  ISETP.GE.AND P4, PT, R37, R196.reuse, PT ;  /* 0x000000c42500720c */ /* 0x080fe20003f86270 */
[----:B------:R-:W-:Y:S01]  /*2d50*/  VIADD R37, R134, 0xffffffe9 ;  /* 0xffffffe986257836 */ /* 0x000fe20000000000 */
[----:B------:R-:W-:Y:S02]  /*2d60*/  FMNMX3.FTZ R6, R29, R49, R31, !PT ;  /* 0x000000311d067276 */ /* 0x000fe4000781001f */
[----:B------:R-:W-:Y:S02]  /*2d70*/  FSEL R207, R69, -INF , !P5 ;  /* 0xff80000045cf7808 */ /* 0x000fe40006800000 */
[----:B------:R-:W-:-:S02]  /*2d80*/  ISETP.GE.AND P5, PT, R37, R196, PT ;  /* 0x000000c42500720c */ /* 0x000fc40003fa6270 */
[----:B------:R-:W-:Y:S02]  /*2d90*/  FMNMX3.FTZ R6, R6, R45, R17, !PT ;  /* 0x0000002d06067276 */ /* 0x000fe40007810011 */
[----:B------:R-:W-:Y:S02]  /*2da0*/  FSEL R11, R55, -INF , !P1 ;  /* 0xff800000370b7808 */ /* 0x000fe40004800000 */
[----:B------:R-:W-:Y:S02]  /*2db0*/  FSEL R203, R63, -INF , !P5 ;  /* 0xff8000003fcb7808 */ /* 0x000fe40006800000 */
[-C--:B------:R-:W-:Y:S02]  /*2dc0*/  ISETP.GE.AND P1, PT, R39, R198.reuse, PT ;  /* 0x000000c62700720c */ /* 0x080fe40003f26270 */
[----:B------:R-:W-:Y:S02]  /*2dd0*/  FSEL R211, R68, -INF , !P3 ;  /* 0xff80000044d37808 */ /* 0x000fe40005800000 */
[----:B------:R-:W-:-:S02]  /*2de0*/  ISETP.GE.AND P5, PT, R15, R198, PT ;  /* 0x000000c60f00720c */ /* 0x000fc40003fa6270 */
[----:B------:R-:W-:Y:S02]  /*2df0*/  FMNMX3.FTZ R6, R6, R19, R25, !PT ;  /* 0x0000001306067276 */ /* 0x000fe40007810019 */
[----:B------:R-:W-:Y:S02]  /*2e00*/  FSEL R205, R70, -INF , !P2 ;  /* 0xff80000046cd7808 */ /* 0x000fe40005000000 */
[----:B------:R-:W-:Y:S01]  /*2e10*/  ISETP.GE.AND P2, PT, R37, R198, PT ;  /* 0x000000c62500720c */ /* 0x000fe20003f46270 */
[----:B------:R-:W-:Y:S01]  /*2e20*/  VIADD R37, R134, 0xfffffff1 ;  /* 0xfffffff186257836 */ /* 0x000fe20000000000 */
[----:B------:R-:W-:Y:S02]  /*2e30*/  ISETP.GE.AND P3, PT, R39, R196, PT ;  /* 0x000000c42700720c */ /* 0x000fe40003f66270 */
[----:B------:R-:W-:Y:S02]  /*2e40*/  FSEL R197, R71, -INF , !P4 ;  /* 0xff80000047c57808 */ /* 0x000fe40006000000 */
[----:B------:R-:W-:-:S02]  /*2e50*/  FMNMX3.FTZ R4, R5, R51, R7, !PT ;  /* 0x0000003305047276 */ /* 0x000fc40007810007 */
[----:B------:R-:W-:Y:S02]  /*2e60*/  ISETP.GE.AND P4, PT, R13, R198, PT ;  /* 0x000000c60d00720c */ /* 0x000fe40003f86270 */
[----:B------:R-:W-:Y:S02]  /*2e70*/  FSEL R181, R60, -INF , !P1 ;  /* 0xff8000003cb57808 */ /* 0x000fe40004800000 */
[----:B------:R-:W-:Y:S02]  /*2e80*/  FMNMX3.FTZ R6, R6, R27, R211, !PT ;  /* 0x0000001b06067276 */ /* 0x000fe400078100d3 */
[----:B------:R-:W-:Y:S02]  /*2e90*/  FSEL R183, R72, -INF , !P5 ;  /* 0xff80000048b77808 */ /* 0x000fe40006800000 */
[----:B------:R-:W-:Y:S02]  /*2ea0*/  ISETP.NE.AND P5, PT, R199, 0x1, PT ;  /* 0x00000001c700780c */ /* 0x000fe40003fa5270 */
[----:B------:R-:W-:Y:S01]  /*2eb0*/  ISETP.GE.AND P1, PT, R13, R196, PT ;  /* 0x000000c40d00720c */ /* 0x000fe20003f26270 */
[----:B------:R-:W-:Y:S01]  /*2ec0*/  VIADD R13, R134, 0xfffffff9 ;  /* 0xfffffff9860d7836 */ /* 0x000fe20000000000 */
[----:B------:R-:W-:-:S02]  /*2ed0*/  FSEL R201, R62, -INF , !P3 ;  /* 0xff8000003ec97808 */ /* 0x000fc40005800000 */
[----:B------:R-:W-:Y:S02]  /*2ee0*/  FMNMX3.FTZ R4, R4, R47, R9, !PT ;  /* 0x0000002f04047276 */ /* 0x000fe40007810009 */
[----:B------:R-:W-:Y:S02]  /*2ef0*/  ISETP.GE.AND P3, PT, R37, R198, PT ;  /* 0x000000c62500720c */ /* 0x000fe40003f66270 */
[----:B------:R-:W-:Y:S02]  /*2f00*/  FSEL R179, R61, -INF , !P2 ;  /* 0xff8000003db37808 */ /* 0x000fe40005000000 */
[----:B------:R-:W-:Y:S02]  /*2f10*/  FSEL R195, R64, -INF , !P4 ;  /* 0xff80000040c37808 */ /* 0x000fe40006000000 */
[----:B------:R-:W-:Y:S02]  /*2f20*/  FMNMX3.FTZ R6, R6, R207, R181, !PT ;  /* 0x000000cf06067276 */ /* 0x000fe400078100b5 */
[----:B------:R-:W-:-:S02]  /*2f30*/  FSEL R175, R66, -INF , !P1 ;  /* 0xff80000042af7808 */ /* 0x000fc40004800000 */
[----:B------:R-:W-:Y:S02]  /*2f40*/  FMNMX3.FTZ R4, R4, R21, R23, !PT ;  /* 0x0000001504047276 */ /* 0x000fe40007810017 */
[----:B------:R-:W-:Y:S02]  /*2f50*/  ISETP.GE.AND P1, PT, R13, R198, PT ;  /* 0x000000c60d00720c */ /* 0x000fe40003f26270 */
[----:B------:R-:W-:Y:S02]  /*2f60*/  FSEL R193, R65, -INF , !P3 ;  /* 0xff80000041c17808 */ /* 0x000fe40005800000 */
[----:B------:R-:W-:Y:S02]  /*2f70*/  FMNMX3.FTZ R6, R6, R179, R195, !PT ;  /* 0x000000b306067276 */ /* 0x000fe400078100c3 */
[----:B------:R-:W-:Y:S02]  /*2f80*/  FMNMX3.FTZ R4, R4, R11, R205, !PT ;  /* 0x0000000b04047276 */ /* 0x000fe400078100cd */
[----:B------:R-:W-:-:S02]  /*2f90*/  ISETP.GE.AND P2, PT, R37, R196, PT ;  /* 0x000000c42500720c */ /* 0x000fc40003f46270 */
[----:B------:R-:W-:Y:S02]  /*2fa0*/  FSEL R177, R73, -INF , !P1 ;  /* 0xff80000049b17808 */ /* 0x000fe40004800000 */
[----:B------:R-:W-:Y:S02]  /*2fb0*/  FMNMX3.FTZ R8, R6, R193, R183, !PT ;  /* 0x000000c106087276 */ /* 0x000fe400078100b7 */
[----:B------:R-:W-:Y:S02]  /*2fc0*/  FMNMX3.FTZ R6, R4, R197, R201, !PT ;  /* 0x000000c504067276 */ /* 0x000fe400078100c9 */
[-C--:B------:R-:W-:Y:S02]  /*2fd0*/  ISETP.GE.AND P4, PT, R15, R196.reuse, PT ;  /* 0x000000c40f00720c */ /* 0x080fe40003f86270 */
[----:B------:R-:W-:Y:S02]  /*2fe0*/  ISETP.GE.AND P3, PT, R13, R196, PT ;  /* 0x000000c40d00720c */ /* 0x000fe40003f66270 */
[----:B------:R-:W-:-:S02]  /*2ff0*/  FSEL R173, R67, -INF , !P2 ;  /* 0xff80000043ad7808 */ /* 0x000fc40005000000 */
[----:B------:R-:W-:Y:S01]  /*3000*/  FMNMX.FTZ R4, R177, R8, !PT ;  /* 0x00000008b1047209 */ /* 0x000fe20007810000 */
[----:B------:R-:W-:Y:S08]  /*3010*/  @!P5 BRA `(.L_x_21) ;  /* 0x000000000050d947 */ /* 0x000ff00003800000 */
[----:B------:R-:W-:-:S04]  /*3020*/  VIADD R12, R199, 0xfffffffe ;  /* 0xfffffffec70c7836 */ /* 0x000fc80000000000 */
[-C--:B------:R-:W-:Y:S02]  /*3030*/  IMAD R85, R85, R12.reuse, RZ ;  /* 0x0000000c55557224 */ /* 0x080fe400078e02ff */
[----:B------:R-:W-:-:S04]  /*3040*/  IMAD.WIDE.U32 R12, R86, R12, RZ ;  /* 0x0000000c560c7225 */ /* 0x000fc800078e00ff */
[----:B------:R-:W-:Y:S01]  /*3050*/  IMAD.IADD R85, R13, 0x1, R85 ;  /* 0x000000010d557824 */ /* 0x000fe200078e0255 */
[----:B------:R-:W-:Y:S02]  /*3060*/  LEA R14, P2, R12, R191, 0x1 ;  /* 0x000000bf0c0e7211 */ /* 0x000fe400078408ff */
[----:B------:R-:W-:Y:S02]  /*3070*/  IADD3 R88, P1, PT, R88, R12, RZ ;  /* 0x0000000c58587210 */ /* 0x000fe40007f3e0ff */
[----:B------:R-:W-:-:S03]  /*3080*/  LEA.HI.X R15, R12, R190, R85, 0x1, P2 ;  /* 0x000000be0c0f7211 */ /* 0x000fc600010f0c55 */
[----:B------:R-:W-:Y:S01]  /*3090*/  IMAD.X R85, R87, 0x1, R85, P1 ;  /* 0x0000000157557824 */ /* 0x000fe200008e0655 */
[C---:B------:R-:W-:Y:S01]  /*30a0*/  LEA R12, P1, R88.reuse, R191, 0x1 ;  /* 0x000000bf580c7211 */ /* 0x040fe200078208ff */
[----:B------:R-:W-:Y:S01]  /*30b0*/  @!PT LDS RZ, [RZ] ;  /* 0x00000000fffff984 */ /* 0x000fe20000000800 */
[----:B------:R-:W-:Y:S01]  /*30c0*/  @!PT LDS RZ, [RZ] ;  /* 0x00000000fffff984 */ /* 0x000fe20000000800 */
[----:B------:R-:W-:Y:S01]  /*30d0*/  @!PT LDS RZ, [RZ] ;  /* 0x00000000fffff984 */ /* 0x000fe20000000800 */
[----:B------:R1:W-:Y:S03]  /*30e0*/  LDGSTS.E.BYPASS.LTC128B.128 [R194+0xc000], desc[UR12][R14.64] ;  /* 0x0c0000000ec27fae */ /* 0x0003e6000b981a0c */
[----:B------:R-:W-:Y:S01]  /*30f0*/  LEA.HI.X R13, R88, R190, R85, 0x1, P1 ;  /* 0x000000be580d7211 */ /* 0x000fe200008f0c55 */
[----:B------:R1:W-:Y:S04]  /*3100*/  LDGSTS.E.BYPASS.LTC128B.128 [R194+0xe000], desc[UR12][R14.64+0x80] ;  /* 0x0e0000800ec27fae */ /* 0x0003e8000b981a0c */
[----:B------:R1:W-:Y:S04]  /*3110*/  LDGSTS.E.BYPASS.LTC128B.128 [R194+0x10000], desc[UR12][R14.64+0x100] ;  /* 0x100001000ec27fae */ /* 0x0003e8000b981a0c */
[----:B------:R1:W-:Y:S04]  /*3120*/  LDGSTS.E.BYPASS.LTC128B.128 [R194+0xd000], desc[UR12][R12.64] ;  /* 0x0d0000000cc27fae */ /* 0x0003e8000b981a0c */
[----:B------:R1:W-:Y:S04]  /*3130*/  LDGSTS.E.BYPASS.LTC128B.128 [R194+0xf000], desc[UR12][R12.64+0x80] ;  /* 0x0f0000800cc27fae */ /* 0x0003e8000b981a0c */
[----:B------:R1:W-:Y:S04]  /*3140*/  LDGSTS.E.BYPASS.LTC128B.128 [R194+0x11000], desc[UR12][R12.64+0x100] ;  /* 0x110001000cc27fae */ /* 0x0003e8000b981a0c */
[----:B------:R-:W0:Y:S02]  /*3150*/  LDGDEPBAR ;  /* 0x00000000000079af */ /* 0x000e240000000000 */
.L_x_21:
[----:B------:R-:W-:Y:S01]  /*3160*/  FSEL R171, R74, -INF , !P4 ;  /* 0xff8000004aab7808 */ /* 0x000fe20006000000 */
[----:B-1----:R-:W1:Y:S01]  /*3170*/  SHFL.BFLY PT, R15, R4, 0x2, 0x1f ;  /* 0x0c401f00040f7f89 */ /* 0x002e6200000e0000 */
[----:B------:R-:W-:Y:S01]  /*3180*/  FMNMX3.FTZ R6, R6, R203, R175, !PT ;  /* 0x000000cb06067276 */ /* 0x000fe200078100af */
[----:B------:R-:W2:Y:S01]  /*3190*/  LDCU UR6, c[0x0][0x45c] ;  /* 0x00008b80ff0677ac */ /* 0x000ea20008000800 */
[----:B------:R-:W-:Y:S02]  /*31a0*/  FSEL R169, R75, -INF , !P3 ;  /* 0xff8000004ba97808 */ /* 0x000fe40005800000 */
[----:B------:R-:W-:Y:S02]  /*31b0*/  FMNMX3.FTZ R6, R6, R173, R171, !PT ;  /* 0x000000ad06067276 */ /* 0x000fe400078100ab */
[----:B------:R-:W-:Y:S02]  /*31c0*/  LOP3.LUT R133, R3, 0x200, R0, 0xf8, !PT ;  /* 0x0000020003857812 */ /* 0x000fe400078ef800 */
[----:B------:R-:W-:-:S02]  /*31d0*/  FMNMX.FTZ R8, R169, R6, !PT ;  /* 0x00000006a9087209 */ /* 0x000fc40007810000 */
[----:B------:R-:W-:-:S03]  /*31e0*/  LEA R167, R133, UR5, 0x1 ;  /* 0x0000000585a77c11 */ /* 0x000fc6000f8e08ff */
[----:B------:R-:W3:Y:S01]  /*31f0*/  SHFL.BFLY PT, R13, R8, 0x2, 0x1f ;  /* 0x0c401f00080d7f89 */ /* 0x000ee200000e0000 */
[-C--:B------:R-:W-:Y:S02]  /*3200*/  IADD3 R168, PT, PT, R84, R167.reuse, RZ ;  /* 0x000000a754a87210 */ /* 0x080fe40007ffe0ff */
[----:B------:R-:W-:Y:S01]  /*3210*/  IADD3 R165, PT, PT, R2, R167, RZ ;  /* 0x000000a702a57210 */ /* 0x000fe20007ffe0ff */
[----:B------:R-:W-:Y:S03]  /*3220*/  LDSM.16.MT88.4 R124, [R167+0x12000] ;  /* 0x01200000a77c783b */ /* 0x000fe60000004200 */
[----:B------:R-:W-:Y:S01]  /*3230*/  IADD3 R164, PT, PT, R84, R165, RZ ;  /* 0x000000a554a47210 */ /* 0x000fe20007ffe0ff */
[----:B------:R-:W-:Y:S01]  /*3240*/  LDSM.16.MT88.4 R40, [R168+0x12000] ;  /* 0x01200000a828783b */ /* 0x000fe20000004200 */
[----:B-1----:R-:W-:-:S03]  /*3250*/  FMNMX.FTZ R15, R4, R15, !PT ;  /* 0x0000000f040f7209 */ /* 0x002fc60007810000 */
[----:B------:R-:W-:Y:S04]  /*3260*/  LDSM.16.MT88.4 R72, [R168+0x14000] ;  /* 0x01400000a848783b */ /* 0x000fe80000004200 */
[----:B------:R-:W1:Y:S04]  /*3270*/  SHFL.BFLY PT, R132, R15, 0x1, 0x1f ;  /* 0x0c201f000f847f89 */ /* 0x000e6800000e0000 */
[----:B------:R-:W-:Y:S01]  /*3280*/  LDSM.16.MT88.4 R104, [R168+0x16000] ;  /* 0x01600000a868783b */ /* 0x000fe20000004200 */
[----:B---3--:R-:W-:-:S03]  /*3290*/  FMNMX.FTZ R13, R8, R13, !PT ;  /* 0x0000000d080d7209 */ /* 0x008fc60007810000 */
[----:B------:R-:W-:Y:S04]  /*32a0*/  LDSM.16.MT88.4 R56, [R164+0x12000] ;  /* 0x01200000a438783b */ /* 0x000fe80000004200 */
[----:B------:R-:W3:Y:S04]  /*32b0*/  SHFL.BFLY PT, R6, R13, 0x1, 0x1f ;  /* 0x0c201f000d067f89 */ /* 0x000ee800000e0000 */
[----:B------:R-:W-:Y:S04]  /*32c0*/  LDSM.16.MT88.4 R64, [R167+0x14000] ;  /* 0x01400000a740783b */ /* 0x000fe80000004200 */
[----:B------:R-:W-:Y:S01]  /*32d0*/  LDSM.16.MT88.4 R80, [R165+0x14000] ;  /* 0x01400000a550783b */ /* 0x000fe20000004200 */
[----:B-1----:R-:W-:-:S03]  /*32e0*/  FMNMX.FTZ R132, R15, R132, !PT ;  /* 0x000000840f847209 */ /* 0x002fc60007810000 */
[----:B------:R-:W-:Y:S01]  /*32f0*/  LDSM.16.MT88.4 R88, [R164+0x14000] ;  /* 0x01400000a458783b */ /* 0x000fe20000004200 */
[C---:B------:R-:W-:Y:S01]  /*3300*/  FSETP.NEU.FTZ.AND P1, PT, R132.reuse, -INF , PT ;  /* 0xff8000008400780b */ /* 0x040fe20003f3d000 */
[----:B--2---:R-:W-:Y:S02]  /*3310*/  FMUL.FTZ R172, R132, UR6 ;  /* 0x0000000684ac7c20 */ /* 0x004fe40008410000 */
[----:B------:R-:W-:Y:S03]  /*3320*/  LDSM.16.MT88.4 R96, [R167+0x16000] ;  /* 0x01600000a760783b */ /* 0x000fe60000004200 */
[----:B------:R-:W-:Y:S01]  /*3330*/  FSEL R172, R172, RZ, P1 ;  /* 0x000000ffacac7208 */ /* 0x000fe20000800000 */
[----:B------:R-:W-:Y:S01]  /*3340*/  LDSM.16.MT88.4 R112, [R165+0x16000] ;  /* 0x01600000a570783b */ /* 0x000fe20000004200 */
[----:B---3--:R-:W-:-:S03]  /*3350*/  FMNMX.FTZ R3, R13, R6, !PT ;  /* 0x000000060d037209 */ /* 0x008fc60007810000 */
[--C-:B------:R-:W-:Y:S01]  /*3360*/  FFMA.FTZ R162, R49, UR6, -R172.reuse ;  /* 0x0000000631a27c23 */ /* 0x100fe200080108ac */
[--C-:B------:R-:W-:Y:S01]  /*3370*/  FFMA.FTZ R163, R29, UR6, -R172.reuse ;  /* 0x000000061da37c23 */ /* 0x100fe200080108ac */
[C---:B------:R-:W-:Y:S01]  /*3380*/  FSETP.NEU.FTZ.AND P1, PT, R3.reuse, -INF , PT ;  /* 0xff8000000300780b */ /* 0x040fe20003f3d000 */
[----:B------:R-:W-:Y:S01]  /*3390*/  FMUL.FTZ R166, R3, UR6 ;  /* 0x0000000603a67c20 */ /* 0x000fe20008410000 */
[--C-:B------:R-:W-:Y:S01]  /*33a0*/  FFMA.FTZ R159, R31, UR6, -R172.reuse ;  /* 0x000000061f9f7c23 */ /* 0x100fe200080108ac */
[--C-:B------:R-:W-:Y:S01]  /*33b0*/  FFMA.FTZ R158, R45, UR6, -R172.reuse ;  /* 0x000000062d9e7c23 */ /* 0x100fe200080108ac */
[----:B------:R-:W-:Y:S01]  /*33c0*/  MUFU.EX2 R162, R162 ;  /* 0x000000a200a27308 */ /* 0x000fe20000000800 */
[--C-:B------:R-:W-:Y:S01]  /*33d0*/  FFMA.FTZ R155, R17, UR6, -R172.reuse ;  /* 0x00000006119b7c23 */ /* 0x100fe200080108ac */
[----:B------:R-:W-:Y:S01]  /*33e0*/  FSEL R166, R166, RZ, P1 ;  /* 0x000000ffa6a67208 */ /* 0x000fe20000800000 */
[--C-:B------:R-:W-:Y:S01]  /*33f0*/  FFMA.FTZ R154, R19, UR6, -R172.reuse ;  /* 0x00000006139a7c23 */ /* 0x100fe200080108ac */
[----:B------:R-:W1:Y:S01]  /*3400*/  MUFU.EX2 R163, R163 ;  /* 0x000000a300a37308 */ /* 0x000e620000000800 */
[----:B------:R-:W-:Y:S01]  /*3410*/  LDSM.16.MT88.4 R16, [R168+0x12800] ;  /* 0x01280000a810783b */ /* 0x000fe20000004200 */
[----:B------:R-:W-:Y:S01]  /*3420*/  FFMA.FTZ R151, R25, UR6, -R172 ;  /* 0x0000000619977c23 */ /* 0x000fe200080108ac */
[--C-:B------:R-:W-:Y:S01]  /*3430*/  FFMA.FTZ R160, R51, UR6, -R166.reuse ;  /* 0x0000000633a07c23 */ /* 0x100fe200080108a6 */
[--C-:B------:R-:W-:Y:S01]  /*3440*/  FFMA.FTZ R161, R5, UR6, -R166.reuse ;  /* 0x0000000605a17c23 */ /* 0x100fe200080108a6 */
[--C-:B------:R-:W-:Y:S01]  /*3450*/  FFMA.FTZ R157, R7, UR6, -R166.reuse ;  /* 0x00000006079d7c23 */ /* 0x100fe200080108a6 */
[----:B------:R-:W2:Y:S01]  /*3460*/  LDSM.16.MT88.4 R48, [R165+0x12000] ;  /* 0x01200000a530783b */ /* 0x000ea20000004200 */
[----:B------:R-:W-:Y:S01]  /*3470*/  FFMA.FTZ R156, R47, UR6, -R166 ;  /* 0x000000062f9c7c23 */ /* 0x000fe200080108a6 */
[----:B------:R-:W-:Y:S01]  /*3480*/  MUFU.EX2 R159, R159 ;  /* 0x0000009f009f7308 */ /* 0x000fe20000000800 */
[----:B------:R-:W-:Y:S01]  /*3490*/  FFMA.FTZ R150, R27, UR6, -R172 ;  /* 0x000000061b967c23 */ /* 0x000fe200080108ac */
[----:B------:R-:W3:Y:S01]  /*34a0*/  LDSM.16.MT88.4 R4, [R164+0x16000] ;  /* 0x01600000a404783b */ /* 0x000ee20000004200 */
[--C-:B------:R-:W-:Y:S01]  /*34b0*/  FFMA.FTZ R153, R9, UR6, -R166.reuse ;  /* 0x0000000609997c23 */ /* 0x100fe200080108a6 */
[----:B------:R-:W4:Y:S01]  /*34c0*/  MUFU.EX2 R158, R158 ;  /* 0x0000009e009e7308 */ /* 0x000f220000000800 */
[--C-:B------:R-:W-:Y:S01]  /*34d0*/  FFMA.FTZ R152, R21, UR6, -R166.reuse ;  /* 0x0000000615987c23 */ /* 0x100fe200080108a6 */
[----:B-1----:R-:W-:Y:S01]  /*34e0*/  F2FP.F16.F32.PACK_AB R116, R162, R163 ;  /* 0x000000a3a274723e */ /* 0x002fe200000000ff */
[--C-:B------:R-:W-:Y:S01]  /*34f0*/  FFMA.FTZ R149, R23, UR6, -R166.reuse ;  /* 0x0000000617957c23 */ /* 0x100fe200080108a6 */
[----:B------:R-:W-:Y:S01]  /*3500*/  MUFU.EX2 R161, R161 ;  /* 0x000000a100a17308 */ /* 0x000fe20000000800 */
[--C-:B------:R-:W-:Y:S01]  /*3510*/  FFMA.FTZ R148, R11, UR6, -R166.reuse ;  /* 0x000000060b947c23 */ /* 0x100fe200080108a6 */
[----:B------:R-:W1:Y:S01]  /*3520*/  LDSM.16.MT88.4 R12, [R165+0x12800] ;  /* 0x01280000a50c783b */ /* 0x000e620000004200 */
[----:B------:R-:W-:Y:S01]  /*3530*/  FFMA.FTZ R176, R201, UR6, -R166 ;  /* 0x00000006c9b07c23 */ /* 0x000fe200080108a6 */
[----:B------:R-:W5:Y:S01]  /*3540*/  MUFU.EX2 R160, R160 ;  /* 0x000000a000a07308 */ /* 0x000f620000000800 */
[--C-:B------:R-:W-:Y:S01]  /*3550*/  FFMA.FTZ R170, R211, UR6, -R172.reuse ;  /* 0x00000006d3aa7c23 */ /* 0x100fe200080108ac */
[----:B------:R-:W1:Y:S01]  /*3560*/  LDSM.16.MT88.4 R8, [R167+0x16800] ;  /* 0x01680000a708783b */ /* 0x000e620000004200 */
[----:B------:R-:W-:Y:S01]  /*3570*/  FFMA.FTZ R174, R179, UR6, -R172 ;  /* 0x00000006b3ae7c23 */ /* 0x000fe200080108ac */
[----:B------:R-:W-:Y:S01]  /*3580*/  MUFU.EX2 R157, R157 ;  /* 0x0000009d009d7308 */ /* 0x000fe20000000800 */
[--C-:B------:R-:W-:Y:S01]  /*3590*/  FFMA.FTZ R178, R197, UR6, -R166.reuse ;  /* 0x00000006c5b27c23 */ /* 0x100fe200080108a6 */
[----:B----4-:R-:W-:Y:S01]  /*35a0*/  F2FP.F16.F32.PACK_AB R118, R158, R159 ;  /* 0x0000009f9e76723e */ /* 0x010fe200000000ff */
[----:B------:R-:W4:Y:S01]  /*35b0*/  LDSM.16.MT88.4 R144, [R168+0x14800] ;  /* 0x01480000a890783b */ /* 0x000f220000004200 */
[----:B------:R-:W2:Y:S01]  /*35c0*/  MUFU.EX2 R156, R156 ;  /* 0x0000009c009c7308 */ /* 0x000ea20000000800 */
[----:B------:R-:W-:Y:S01]  /*35d0*/  FFMA.FTZ R201, R203, UR6, -R166 ;  /* 0x00000006cbc97c23 */ /* 0x000fe200080108a6 */
[----:B------:R-:W-:Y:S01]  /*35e0*/  FFMA.FTZ R207, R207, UR6, -R172 ;  /* 0x00000006cfcf7c23 */ /* 0x000fe200080108ac */
[----:B------:R-:W-:Y:S01]  /*35f0*/  LDSM.16.MT88.4 R140, [R168+0x16800] ;  /* 0x01680000a88c783b */ /* 0x000fe20000004200 */
[----:B------:R-:W-:Y:S01]  /*3600*/  MUFU.EX2 R155, R155 ;  /* 0x0000009b009b7308 */ /* 0x000fe20000000800 */
[----:B------:R-:W-:Y:S01]  /*3610*/  FFMA.FTZ R205, R205, UR6, -R166 ;  /* 0x00000006cdcd7c23 */ /* 0x000fe200080108a6 */
[----:B-----5:R-:W-:Y:S01]  /*3620*/  F2FP.F16.F32.PACK_AB R117, R160, R161 ;  /* 0x000000a1a075723e */ /* 0x020fe200000000ff */
[----:B------:R-:W-:Y:S01]  /*3630*/  LDSM.16.MT88.4 R136, [R167+0x12800] ;  /* 0x01280000a788783b */ /* 0x000fe20000004200 */
[----:B------:R-:W5:Y:S01]  /*3640*/  MUFU.EX2 R154, R154 ;  /* 0x0000009a009a7308 */ /* 0x000f620000000800 */
[----:B------:R-:W-:Y:S01]  /*3650*/  FADD.FTZ R162, R163, R162 ;  /* 0x000000a2a3a27221 */ /* 0x000fe20000010000 */
[----:B------:R-:W-:Y:S01]  /*3660*/  FADD.FTZ R160, R161, R160 ;  /* 0x000000a0a1a07221 */ /* 0x000fe20000010000 */
[----:B------:R-:W-:Y:S01]  /*3670*/  LDSM.16.MT88.4 R32, [R164+0x12800] ;  /* 0x01280000a420783b */ /* 0x000fe20000004200 */
[----:B------:R-:W-:Y:S01]  /*3680*/  MUFU.EX2 R151, R151 ;  /* 0x0000009700977308 */ /* 0x000fe20000000800 */
[----:B------:R-:W-:Y:S01]  /*3690*/  FADD.FTZ R159, R159, R162 ;  /* 0x000000a29f9f7221 */ /* 0x000fe20000010000 */
[----:B--2---:R-:W-:Y:S01]  /*36a0*/  F2FP.F16.F32.PACK_AB R119, R156, R157 ;  /* 0x0000009d9c77723e */ /* 0x004fe200000000ff */
[----:B------:R-:W-:Y:S01]  /*36b0*/  LDSM.16.MT88.4 R28, [R167+0x14800] ;  /* 0x01480000a71c783b */ /* 0x000fe20000004200 */
[----:B------:R-:W-:Y:S01]  /*36c0*/  MUFU.EX2 R150, R150 ;  /* 0x0000009600967308 */ /* 0x000fe20000000800 */
[----:B------:R-:W-:Y:S01]  /*36d0*/  FADD.FTZ R157, R157, R160 ;  /* 0x000000a09d9d7221 */ /* 0x000fe20000010000 */
[----:B------:R-:W-:Y:S01]  /*36e0*/  FADD.FTZ R158, R158, R159 ;  /* 0x0000009f9e9e7221 */ /* 0x000fe20000010000 */
[----:B------:R-:W-:Y:S01]  /*36f0*/  LDSM.16.MT88.4 R24, [R165+0x14800] ;  /* 0x01480000a518783b */ /* 0x000fe20000004200 */
[----:B------:R-:W-:Y:S01]  /*3700*/  MUFU.EX2 R153, R153 ;  /* 0x0000009900997308 */ /* 0x000fe20000000800 */
[C---:B------:R-:W-:Y:S01]  /*3710*/  HMMA.16816.F32 R36, R116.reuse, R40, RZ ;  /* 0x000000287424723c */ /* 0x040fe200000018ff */
[----:B------:R-:W-:Y:S01]  /*3720*/  FADD.FTZ R156, R156, R157 ;  /* 0x0000009d9c9c7221 */ /* 0x000fe20000010000 */
[----:B------:R-:W-:Y:S01]  /*3730*/  LDSM.16.MT88.4 R20, [R164+0x14800] ;  /* 0x01480000a414783b */ /* 0x000fe20000004200 */
[----:B------:R-:W2:Y:S04]  /*3740*/  MUFU.EX2 R152, R152 ;  /* 0x0000009800987308 */ /* 0x000ea80000000800 */
[----:B------:R-:W-:Y:S01]  /*3750*/  MUFU.EX2 R149, R149 ;  /* 0x0000009500957308 */ /* 0x000fe20000000800 */
[C---:B------:R-:W-:Y:S03]  /*3760*/  HMMA.16816.F32 R40, R116.reuse, R42, RZ ;  /* 0x0000002a7428723c */ /* 0x040fe600000018ff */
[----:B------:R-:W1:Y:S04]  /*3770*/  MUFU.EX2 R148, R148 ;  /* 0x0000009400947308 */ /* 0x000e680000000800 */
[----:B------:R-:W-:Y:S01]  /*3780*/  MUFU.EX2 R170, R170 ;  /* 0x000000aa00aa7308 */ /* 0x000fe20000000800 */
[C---:B------:R-:W-:Y:S03]  /*3790*/  HMMA.16816.F32 R68, R116.reuse, R72, RZ ;  /* 0x000000487444723c */ /* 0x040fe600000018ff */
[----:B------:R-:W-:Y:S04]  /*37a0*/  MUFU.EX2 R174, R174 ;  /* 0x000000ae00ae7308 */ /* 0x000fe80000000800 */
[----:B------:R-:W-:Y:S01]  /*37b0*/  MUFU.EX2 R197, R205 ;  /* 0x000000cd00c57308 */ /* 0x000fe20000000800 */
[C---:B------:R-:W-:Y:S03]  /*37c0*/  HMMA.16816.F32 R100, R116.reuse, R104, RZ ;  /* 0x000000687464723c */ /* 0x040fe600000018ff */
[----:B------:R-:W-:Y:S04]  /*37d0*/  MUFU.EX2 R178, R178 ;  /* 0x000000b200b27308 */ /* 0x000fe80000000800 */
[----:B------:R-:W-:Y:S01]  /*37e0*/  MUFU.EX2 R176, R176 ;  /* 0x000000b000b07308 */ /* 0x000fe20000000800 */
[C---:B------:R-:W-:Y:S03]  /*37f0*/  HMMA.16816.F32 R128, R116.reuse, R124, RZ ;  /* 0x0000007c7480723c */ /* 0x040fe600000018ff */
[----:B------:R-:W-:Y:S05]  /*3800*/  MUFU.EX2 R201, R201 ;  /* 0x000000c900c97308 */ /* 0x000fea0000000800 */
[C---:B------:R-:W-:Y:S08]  /*3810*/  HMMA.16816.F32 R44, R116.reuse, R48, RZ ;  /* 0x00000030742c723c */ /* 0x040ff000000018ff */
        /* <DEDUP_REMOVED lines=16> */
[----:B---3--:R-:W-:Y:S01]  /*3920*/  HMMA.16816.F32 R120, R116, R4, RZ ;  /* 0x000000047478723c */ /* 0x008fe200000018ff */
[----:B-----5:R-:W-:Y:S01]  /*3930*/  F2FP.F16.F32.PACK_AB R4, R154, R155 ;  /* 0x0000009b9a04723e */ /* 0x020fe200000000ff */
[----:B------:R-:W-:Y:S01]  /*3940*/  FADD.FTZ R155, R155, R158 ;  /* 0x0000009e9b9b7221 */ /* 0x000fe20000010000 */
[----:B--2---:R-:W-:Y:S01]  /*3950*/  F2FP.F16.F32.PACK_AB R5, R152, R153 ;  /* 0x000000999805723e */ /* 0x004fe200000000ff */
[----:B------:R-:W-:-:S02]  /*3960*/  FADD.FTZ R153, R153, R156 ;  /* 0x0000009c99997221 */ /* 0x000fc40000010000 */
[----:B------:R-:W-:Y:S02]  /*3970*/  FADD.FTZ R154, R154, R155 ;  /* 0x0000009b9a9a7221 */ /* 0x000fe40000010000 */
[----:B------:R-:W-:Y:S01]  /*3980*/  HMMA.16816.F32 R116, R116, R6, RZ ;  /* 0x000000067474723c */ /* 0x000fe200000018ff */
[----:B------:R-:W-:Y:S01]  /*3990*/  F2FP.F16.F32.PACK_AB R6, R150, R151 ;  /* 0x000000979606723e */ /* 0x000fe200000000ff */
[----:B------:R-:W-:Y:S01]  /*39a0*/  FADD.FTZ R152, R152, R153 ;  /* 0x0000009998987221 */ /* 0x000fe20000010000 */
[----:B-1----:R-:W-:-:S03]  /*39b0*/  F2FP.F16.F32.PACK_AB R7, R148, R149 ;  /* 0x000000959407723e */ /* 0x002fc600000000ff */
[----:B------:R-:W-:-:S04]  /*39c0*/  FADD.FTZ R149, R149, R152 ;  /* 0x0000009895957221 */ /* 0x000fc80000010000 */
[----:B------:R-:W-:Y:S01]  /*39d0*/  HMMA.16816.F32 R36, R4, R16, R36 ;  /* 0x000000100424723c */ /* 0x000fe20000001824 */
[----:B------:R-:W-:-:S07]  /*39e0*/  FADD.FTZ R148, R148, R149 ;  /* 0x0000009594947221 */ /* 0x000fce0000010000 */
[C---:B------:R-:W-:Y:S01]  /*39f0*/  HMMA.16816.F32 R40, R4.reuse, R18, R40 ;  /* 0x000000120428723c */ /* 0x040fe20000001828 */
[----:B------:R-:W1:Y:S07]  /*3a00*/  LDSM.16.MT88.4 R16, [R165+0x16800] ;  /* 0x01680000a510783b */ /* 0x000e6e0000004200 */
[C---:B------:R-:W-:Y:S08]  /*3a10*/  HMMA.16816.F32 R44, R4.reuse, R12, R44 ;  /* 0x0000000c042c723c */ /* 0x040ff0000000182c */
[C---:B------:R-:W-:Y:S01]  /*3a20*/  HMMA.16816.F32 R48, R4.reuse, R14, R48 ;  /* 0x0000000e0430723c */ /* 0x040fe20000001830 */
[----:B------:R-:W2:Y:S07]  /*3a30*/  LDSM.16.MT88.4 R12, [R164+0x16800] ;  /* 0x01680000a40c783b */ /* 0x000eae0000004200 */
[C---:B------:R-:W-:Y:S08]  /*3a40*/  HMMA.16816.F32 R92, R4.reuse, R8, R92 ;  /* 0x00000008045c723c */ /* 0x040ff0000000185c */
[C---:B------:R-:W-:Y:S01]  /*3a50*/  HMMA.16816.F32 R96, R4.reuse, R10, R96 ;  /* 0x0000000a0460723c */ /* 0x040fe20000001860 */
[----:B------:R-:W3:Y:S07]  /*3a60*/  LDSM.16.MT88.4 R8, [R168+0x13000] ;  /* 0x01300000a808783b */ /* 0x000eee0000004200 */
[C---:B----4-:R-:W-:Y:S08]  /*3a70*/  HMMA.16816.F32 R68, R4.reuse, R144, R68 ;  /* 0x000000900444723c */ /* 0x050ff00000001844 */
[----:B-1----:R-:W-:Y:S01]  /*3a80*/  HMMA.16816.F32 R108, R4, R16, R108 ;  /* 0x00000010046c723c */ /* 0x002fe2000000186c */
[----:B------:R-:W-:-:S02]  /*3a90*/  FFMA.FTZ R16, R181, UR6, -R172 ;  /* 0x00000006b5107c23 */ /* 0x000fc400080108ac */
[----:B------:R-:W1:Y:S04]  /*3aa0*/  MUFU.EX2 R181, R207 ;  /* 0x000000cf00b57308 */ /* 0x000e680000000800 */
[----:B------:R4:W5:Y:S01]  /*3ab0*/  MUFU.EX2 R179, R16 ;  /* 0x0000001000b37308 */ /* 0x0009620000000800 */
[C---:B------:R-:W-:Y:S01]  /*3ac0*/  HMMA.16816.F32 R72, R4.reuse, R146, R72 ;  /* 0x000000920448723c */ /* 0x040fe20000001848 */
[----:B------:R-:W-:Y:S07]  /*3ad0*/  LDSM.16.MT88.4 R144, [R168+0x15000] ;  /* 0x01500000a890783b */ /* 0x000fee0000004200 */
[C---:B------:R-:W-:Y:S08]  /*3ae0*/  HMMA.16816.F32 R100, R4.reuse, R140, R100 ;  /* 0x0000008c0464723c */ /* 0x040ff00000001864 */
        /* <DEDUP_REMOVED lines=17> */
[C---:B------:R-:W-:Y:S01]  /*3c00*/  HMMA.16816.F32 R112, R4.reuse, R18, R112 ;  /* 0x000000120470723c */ /* 0x040fe20000001870 */
[----:B----4-:R-:W4:Y:S07]  /*3c10*/  LDSM.16.MT88.4 R16, [R167+0x15000] ;  /* 0x01500000a710783b */ /* 0x010f2e0000004200 */
[C---:B--2---:R-:W-:Y:S08]  /*3c20*/  HMMA.16816.F32 R120, R4.reuse, R12, R120 ;  /* 0x0000000c0478723c */ /* 0x044ff00000001878 */
[----:B------:R-:W-:Y:S01]  /*3c30*/  HMMA.16816.F32 R116, R4, R14, R116 ;  /* 0x0000000e0474723c */ /* 0x000fe20000001874 */
[----:B-1----:R-:W-:Y:S01]  /*3c40*/  F2FP.F16.F32.PACK_AB R4, R181, R170 ;  /* 0x000000aab504723e */ /* 0x002fe200000000ff */
[----:B------:R-:W-:Y:S01]  /*3c50*/  LDSM.16.MT88.4 R12, [R167+0x17000] ;  /* 0x01700000a70c783b */ /* 0x000fe20000004200 */
[----:B------:R-:W-:-:S02]  /*3c60*/  F2FP.F16.F32.PACK_AB R5, R178, R197 ;  /* 0x000000c5b205723e */ /* 0x000fc400000000ff */
[----:B-----5:R-:W-:Y:S02]  /*3c70*/  F2FP.F16.F32.PACK_AB R6, R174, R179 ;  /* 0x000000b3ae06723e */ /* 0x020fe400000000ff */
[----:B------:R-:W-:-:S07]  /*3c80*/  F2FP.F16.F32.PACK_AB R7, R201, R176 ;  /* 0x000000b0c907723e */ /* 0x000fce00000000ff */
[C---:B---3--:R-:W-:Y:S08]  /*3c90*/  HMMA.16816.F32 R36, R4.reuse, R8, R36 ;  /* 0x000000080424723c */ /* 0x048ff00000001824 */
[C---:B------:R-:W-:Y:S01]  /*3ca0*/  HMMA.16816.F32 R40, R4.reuse, R10, R40 ;  /* 0x0000000a0428723c */ /* 0x040fe20000001828 */
[----:B------:R-:W1:Y:S07]  /*3cb0*/  LDSM.16.MT88.4 R8, [R165+0x17000] ;  /* 0x01700000a508783b */ /* 0x000e6e0000004200 */
[C---:B----4-:R-:W-:Y:S08]  /*3cc0*/  HMMA.16816.F32 R60, R4.reuse, R16, R60 ;  /* 0x00000010043c723c */ /* 0x050ff0000000183c */
[C---:B------:R-:W-:Y:S01]  /*3cd0*/  HMMA.16816.F32 R64, R4.reuse, R18, R64 ;  /* 0x000000120440723c */ /* 0x040fe20000001840 */
[----:B------:R-:W2:Y:S07]  /*3ce0*/  LDSM.16.MT88.4 R16, [R164+0x17000] ;  /* 0x01700000a410783b */ /* 0x000eae0000004200 */
[----:B------:R-:W-:Y:S01]  /*3cf0*/  HMMA.16816.F32 R68, R4, R144, R68 ;  /* 0x000000900444723c */ /* 0x000fe20000001844 */
[--C-:B------:R-:W-:Y:S01]  /*3d00*/  FFMA.FTZ R144, R195, UR6, -R172.reuse ;  /* 0x00000006c3907c23 */ /* 0x100fe200080108ac */
[----:B------:R-:W-:Y:S01]  /*3d10*/  FFMA.FTZ R145, R193, UR6, -R172 ;  /* 0x00000006c1917c23 */ /* 0x000fe200080108ac */
[----:B------:R-:W-:Y:S01]  /*3d20*/  FFMA.FTZ R195, R169, UR6, -R166 ;  /* 0x00000006a9c37c23 */ /* 0x000fe200080108a6 */
[----:B------:R-:W-:-:S03]  /*3d30*/  MOV R193, 0xffffffff ;  /* 0xffffffff00c17802 */ /* 0x000fc60000000f00 */
[----:B------:R-:W-:Y:S01]  /*3d40*/  MUFU.EX2 R144, R144 ;  /* 0x0000009000907308 */ /* 0x000fe20000000800 */
[C---:B------:R-:W-:Y:S01]  /*3d50*/  HMMA.16816.F32 R72, R4.reuse, R146, R72 ;  /* 0x000000920448723c */ /* 0x040fe20000001848 */
[--C-:B------:R-:W-:Y:S01]  /*3d60*/  FFMA.FTZ R146, R183, UR6, -R172.reuse ;  /* 0x00000006b7927c23 */ /* 0x100fe200080108ac */
[----:B------:R-:W-:Y:S01]  /*3d70*/  FFMA.FTZ R147, R177, UR6, -R172 ;  /* 0x00000006b1937c23 */ /* 0x000fe200080108ac */
[--C-:B------:R-:W-:Y:S01]  /*3d80*/  FFMA.FTZ R172, R175, UR6, -R166.reuse ;  /* 0x00000006afac7c23 */ /* 0x100fe200080108a6 */
[----:B------:R-:W3:Y:S04]  /*3d90*/  MUFU.EX2 R145, R145 ;  /* 0x0000009100917308 */ /* 0x000ee80000000800 */
[C---:B------:R-:W-:Y:S01]  /*3da0*/  HMMA.16816.F32 R84, R4.reuse, R20, R84 ;  /* 0x000000140454723c */ /* 0x040fe20000001854 */
[--C-:B------:R-:W-:Y:S01]  /*3db0*/  FFMA.FTZ R20, R173, UR6, -R166.reuse ;  /* 0x00000006ad147c23 */ /* 0x100fe200080108a6 */
[----:B------:R-:W-:Y:S01]  /*3dc0*/  FFMA.FTZ R173, R171, UR6, -R166 ;  /* 0x00000006abad7c23 */ /* 0x000fe200080108a6 */
[----:B------:R-:W-:Y:S04]  /*3dd0*/  MUFU.EX2 R146, R146 ;  /* 0x0000009200927308 */ /* 0x000fe80000000800 */
[----:B------:R-:W-:Y:S01]  /*3de0*/  MUFU.EX2 R147, R147 ;  /* 0x0000009300937308 */ /* 0x000fe20000000800 */
[C---:B-1----:R-:W-:Y:S03]  /*3df0*/  HMMA.16816.F32 R108, R4.reuse, R8, R108 ;  /* 0x00000008046c723c */ /* 0x042fe6000000186c */
[----:B------:R-:W-:Y:S04]  /*3e00*/  MUFU.EX2 R172, R172 ;  /* 0x000000ac00ac7308 */ /* 0x000fe80000000800 */
[----:B------:R1:W4:Y:S01]  /*3e10*/  MUFU.EX2 R171, R20 ;  /* 0x0000001400ab7308 */ /* 0x0003220000000800 */
[C---:B------:R-:W-:Y:S01]  /*3e20*/  HMMA.16816.F32 R112, R4.reuse, R10, R112 ;  /* 0x0000000a0470723c */ /* 0x040fe20000001870 */
[----:B------:R-:W5:Y:S02]  /*3e30*/  LDSM.16.MT88.4 R8, [R167+0x15800] ;  /* 0x01580000a708783b */ /* 0x000f640000004200 */
[----:B------:R-:W-:Y:S04]  /*3e40*/  MUFU.EX2 R166, R173 ;  /* 0x000000ad00a67308 */ /* 0x000fe80000000800 */
[----:B------:R-:W4:Y:S01]  /*3e50*/  MUFU.EX2 R195, R195 ;  /* 0x000000c300c37308 */ /* 0x000f220000000800 */
        /* <DEDUP_REMOVED lines=16> */
[----:B-1----:R-:W-:Y:S07]  /*3f60*/  LDSM.16.MT88.4 R20, [R165+0x15800] ;  /* 0x01580000a514783b */ /* 0x002fee0000004200 */
[C---:B------:R-:W-:Y:S08]  /*3f70*/  HMMA.16816.F32 R92, R4.reuse, R12, R92 ;  /* 0x0000000c045c723c */ /* 0x040ff0000000185c */
[C---:B------:R-:W-:Y:S01]  /*3f80*/  HMMA.16816.F32 R96, R4.reuse, R14, R96 ;  /* 0x0000000e0460723c */ /* 0x040fe20000001860 */
[----:B------:R-:W1:Y:S07]  /*3f90*/  LDSM.16.MT88.4 R12, [R168+0x13800] ;  /* 0x01380000a80c783b */ /* 0x000e6e0000004200 */
[C---:B--2---:R-:W-:Y:S08]  /*3fa0*/  HMMA.16816.F32 R120, R4.reuse, R16, R120 ;  /* 0x000000100478723c */ /* 0x044ff00000001878 */
[----:B------:R-:W-:Y:S01]  /*3fb0*/  HMMA.16816.F32 R116, R4, R18, R116 ;  /* 0x000000120474723c */ /* 0x000fe20000001874 */
[----:B---3--:R-:W-:Y:S01]  /*3fc0*/  F2FP.F16.F32.PACK_AB R4, R145, R144 ;  /* 0x000000909104723e */ /* 0x008fe200000000ff */
[----:B------:R-:W2:Y:S01]  /*3fd0*/  LDSM.16.MT88.4 R16, [R165+0x17800] ;  /* 0x01780000a510783b */ /* 0x000ea20000004200 */
[----:B----4-:R-:W-:-:S02]  /*3fe0*/  F2FP.F16.F32.PACK_AB R5, R171, R172 ;  /* 0x000000acab05723e */ /* 0x010fc400000000ff */
[----:B------:R-:W-:Y:S02]  /*3ff0*/  F2FP.F16.F32.PACK_AB R6, R147, R146 ;  /* 0x000000929306723e */ /* 0x000fe400000000ff */
[----:B------:R-:W-:-:S07]  /*4000*/  F2FP.F16.F32.PACK_AB R7, R195, R166 ;  /* 0x000000a6c307723e */ /* 0x000fce00000000ff */
[C---:B-----5:R-:W-:Y:S08]  /*4010*/  HMMA.16816.F32 R60, R4.reuse, R8, R60 ;  /* 0x00000008043c723c */ /* 0x060ff0000000183c */
[C---:B------:R-:W-:Y:S01]  /*4020*/  HMMA.16816.F32 R64, R4.reuse, R10, R64 ;  /* 0x0000000a0440723c */ /* 0x040fe20000001840 */
[----:B------:R-:W3:Y:S07]  /*4030*/  LDSM.16.MT88.4 R8, [R164+0x15800] ;  /* 0x01580000a408783b */ /* 0x000eee0000004200 */
[C---:B-1----:R-:W-:Y:S08]  /*4040*/  HMMA.16816.F32 R36, R4.reuse, R12, R36 ;  /* 0x0000000c0424723c */ /* 0x042ff00000001824 */
[C---:B------:R-:W-:Y:S01]  /*4050*/  HMMA.16816.F32 R40, R4.reuse, R14, R40 ;  /* 0x0000000e0428723c */ /* 0x040fe20000001828 */
[----:B------:R-:W1:Y:S07]  /*4060*/  LDSM.16.MT88.4 R12, [R164+0x13800] ;  /* 0x01380000a40c783b */ /* 0x000e6e0000004200 */
[C---:B--2---:R-:W-:Y:S08]  /*4070*/  HMMA.16816.F32 R108, R4.reuse, R16, R108 ;  /* 0x00000010046c723c */ /* 0x044ff0000000186c */
[C---:B------:R-:W-:Y:S01]  /*4080*/  HMMA.16816.F32 R112, R4.reuse, R18, R112 ;  /* 0x000000120470723c */ /* 0x040fe20000001870 */
[----:B------:R-:W2:Y:S07]  /*4090*/  LDSM.16.MT88.4 R16, [R164+0x17800] ;  /* 0x01780000a410783b */ /* 0x000eae0000004200 */
[C---:B------:R-:W-:Y:S08]  /*40a0*/  HMMA.16816.F32 R68, R4.reuse, R140, R68 ;  /* 0x0000008c0444723c */ /* 0x040ff00000001844 */
[----:B---3--:R-:W-:Y:S01]  /*40b0*/  HMMA.16816.F32 R84, R4, R8, R84 ;  /* 0x000000080454723c */ /* 0x008fe20000001854 */
[----:B------:R-:W-:-:S04]  /*40c0*/  FADD.FTZ R9, R151, R154 ;  /* 0x0000009a97097221 */ /* 0x000fc80000010000 */
[----:B------:R-:W-:-:S03]  /*40d0*/  FADD.FTZ R9, R150, R9 ;  /* 0x0000000996097221 */ /* 0x000fc60000010000 */
[----:B------:R-:W-:Y:S01]  /*40e0*/  HMMA.16816.F32 R72, R4, R142, R72 ;  /* 0x0000008e0448723c */ /* 0x000fe20000001848 */
[----:B------:R-:W-:Y:S01]  /*40f0*/  FADD.FTZ R8, R170, R9 ;  /* 0x00000009aa087221 */ /* 0x000fe20000010000 */
[----:B------:R-:W-:-:S03]  /*4100*/  FADD.FTZ R9, R197, R148 ;  /* 0x00000094c5097221 */ /* 0x000fc60000010000 */
[----:B------:R-:W-:Y:S01]  /*4110*/  FADD.FTZ R8, R181, R8 ;  /* 0x00000008b5087221 */ /* 0x000fe20000010000 */
[----:B------:R-:W-:Y:S02]  /*4120*/  FADD.FTZ R9, R178, R9 ;  /* 0x00000009b2097221 */ /* 0x000fe40000010000 */
        /* <DEDUP_REMOVED lines=15> */
[C---:B------:R-:W-:Y:S08]  /*4220*/  HMMA.16816.F32 R124, R4.reuse, R34, R124 ;  /* 0x00000022047c723c */ /* 0x040ff0000000187c */
[C---:B------:R-:W-:Y:S08]  /*4230*/  HMMA.16816.F32 R92, R4.reuse, R28, R92 ;  /* 0x0000001c045c723c */ /* 0x040ff0000000185c */
[C---:B------:R-:W-:Y:S08]  /*4240*/  HMMA.16816.F32 R96, R4.reuse, R30, R96 ;  /* 0x0000001e0460723c */ /* 0x040ff00000001860 */
[C---:B------:R-:W-:Y:S08]  /*4250*/  HMMA.16816.F32 R44, R4.reuse, R24, R44 ;  /* 0x00000018042c723c */ /* 0x040ff0000000182c */
[C---:B------:R-:W-:Y:S08]  /*4260*/  HMMA.16816.F32 R48, R4.reuse, R26, R48 ;  /* 0x0000001a0430723c */ /* 0x040ff00000001830 */
[C---:B------:R-:W-:Y:S08]  /*4270*/  HMMA.16816.F32 R76, R4.reuse, R20, R76 ;  /* 0x00000014044c723c */ /* 0x040ff0000000184c */
[C---:B------:R-:W-:Y:S08]  /*4280*/  HMMA.16816.F32 R80, R4.reuse, R22, R80 ;  /* 0x000000160450723c */ /* 0x040ff00000001850 */
[C---:B-1----:R-:W-:Y:S08]  /*4290*/  HMMA.16816.F32 R52, R4.reuse, R12, R52 ;  /* 0x0000000c0434723c */ /* 0x042ff00000001834 */
[C---:B------:R-:W-:Y:S08]  /*42a0*/  HMMA.16816.F32 R56, R4.reuse, R14, R56 ;  /* 0x0000000e0438723c */ /* 0x040ff00000001838 */
[C---:B------:R-:W-:Y:S08]  /*42b0*/  HMMA.16816.F32 R88, R4.reuse, R10, R88 ;  /* 0x0000000a0458723c */ /* 0x040ff00000001858 */
[C---:B--2---:R-:W-:Y:S08]  /*42c0*/  HMMA.16816.F32 R120, R4.reuse, R16, R120 ;  /* 0x000000100478723c */ /* 0x044ff00000001878 */
[----:B------:R-:W-:Y:S01]  /*42d0*/  HMMA.16816.F32 R116, R4, R18, R116 ;  /* 0x000000120474723c */ /* 0x000fe20000001874 */
[----:B------:R-:W-:-:S04]  /*42e0*/  NOP ;  /* 0x0000000000007918 */ /* 0x000fc80000000000 */
[----:B------:R-:W-:-:S15]  /*42f0*/  @!P5 BRA `(.L_x_22) ;  /* 0x00000058002cd947 */ /* 0x000fde0003800000 */
[----:B------:R-:W1:Y:S01]  /*4300*/  LDC.64 R4, c[0x0][0x3c0] ;  /* 0x0000f000ff047b82 */ /* 0x000e620000000a00 */
[----:B------:R-:W-:Y:S01]  /*4310*/  VIADD R11, R199, 0xfffffffe ;  /* 0xfffffffec70b7836 */ /* 0x000fe20000000000 */
[----:B------:R-:W-:-:S04]  /*4320*/  DEPBAR.LE SB0, 0x0 ;  /* 0x000080000000791a */ /* 0x000fc80000000000 */
[----:B------:R-:W-:Y:S01]  /*4330*/  IMAD.SHL.U32 R8, R208, 0x20, RZ ;  /* 0x00000020d0087824 */ /* 0x000fe200078e00ff */
[----:B------:R-:W-:Y:S01]  /*4340*/  LOP3.LUT R9, R0, 0x200, RZ, 0xc0, !PT ;  /* 0x0000020000097812 */ /* 0x000fe200078ec0ff */
[----:B------:R-:W-:Y:S01]  /*4350*/  IMAD.MOV.U32 R28, RZ, RZ, 0x20 ;  /* 0x00000020ff1c7424 */ /* 0x000fe200078e00ff */
[----:B------:R-:W-:Y:S01]  /*4360*/  LOP3.LUT R7, R209, 0x1f8, RZ, 0xc0, !PT ;  /* 0x000001f8d1077812 */ /* 0x000fe200078ec0ff */
[----:B------:R-:W-:Y:S01]  /*4370*/  VIADD R211, R210, UR5 ;  /* 0x00000005d2d37c36 */ /* 0x000fe20008000000 */
[----:B------:R-:W-:Y:S02]  /*4380*/  LOP3.LUT R9, R9, 0x7c00, R8, 0xf8, !PT ;  /* 0x00007c0009097812 */ /* 0x000fe400078ef808 */
[--C-:B------:R-:W-:Y:S02]  /*4390*/  LOP3.LUT R8, R7, 0x38, R208.reuse, 0x78, !PT ;  /* 0x0000003807087812 */ /* 0x100fe400078e78d0 */
[----:B------:R-:W-:Y:S02]  /*43a0*/  SHF.R.U32.HI R6, RZ, 0x1, R208 ;  /* 0x00000001ff067819 */ /* 0x000fe400000116d0 */
[----:B------:R-:W-:-:S02]  /*43b0*/  LOP3.LUT R8, R8, 0x1e00, R209, 0xf8, !PT ;  /* 0x00001e0008087812 */ /* 0x000fc400078ef8d1 */
[----:B------:R-:W-:Y:S02]  /*43c0*/  LOP3.LUT R6, R135, 0x8, R6, 0x78, !PT ;  /* 0x0000000887067812 */ /* 0x000fe400078e7806 */
[----:B------:R-:W-:Y:S02]  /*43d0*/  LEA R194, R8, UR5, 0x1 ;  /* 0x0000000508c27c11 */ /* 0x000fe4000f8e08ff */
[----:B------:R-:W-:Y:S01]  /*43e0*/  LOP3.LUT R6, R9, R6, RZ, 0xfc, !PT ;  /* 0x0000000609067212 */ /* 0x000fe200078efcff */
[C---:B-1----:R-:W-:Y:S01]  /*43f0*/  IMAD.WIDE.U32 R14, R11.reuse, R4, RZ ;  /* 0x000000040b0e7225 */ /* 0x042fe200078e00ff */
[----:B------:R-:W-:Y:S02]  /*4400*/  SEL R28, R28, 0xffffffe0, !P0 ;  /* 0xffffffe01c1c7807 */ /* 0x000fe40004000000 */
[----:B------:R-:W-:Y:S01]  /*4410*/  LEA R201, R6, UR5, 0x1 ;  /* 0x0000000506c97c11 */ /* 0x000fe2000f8e08ff */
[----:B------:R-:W-:Y:S02]  /*4420*/  IMAD R11, R11, R5, R15 ;  /* 0x000000050b0b7224 */ /* 0x000fe400078e020f */
[----:B------:R-:W-:-:S02]  /*4430*/  IMAD.SHL.U32 R13, R14, 0x40, RZ ;  /* 0x000000400e0d7824 */ /* 0x000fc400078e00ff */
[----:B------:R-:W-:Y:S01]  /*4440*/  IMAD.IADD R215, R28, 0x1, R201 ;  /* 0x000000011cd77824 */ /* 0x000fe200078e02c9 */
[----:B------:R-:W-:Y:S01]  /*4450*/  SHF.L.U64.HI R10, R14, 0x6, R11 ;  /* 0x000000060e0a7819 */ /* 0x000fe2000001020b */
[C---:B------:R-:W-:Y:S01]  /*4460*/  IMAD.IADD R213, R211.reuse, 0x1, R28 ;  /* 0x00000001d3d57824 */ /* 0x040fe200078e021c */
[----:B------:R-:W-:Y:S01]  /*4470*/  BAR.SYNC.DEFER_BLOCKING 0x0 ;  /* 0x0000000000007b1d */ /* 0x000fe20000010000 */
[----:B------:R-:W-:Y:S01]  /*4480*/  LEA R12, P1, R4, R13, 0x5 ;  /* 0x0000000d040c7211 */ /* 0x000fe200078228ff */
[----:B------:R-:W-:Y:S02]  /*4490*/  IMAD.IADD R214, R2, 0x1, R201 ;  /* 0x0000000102d67824 */ /* 0x000fe400078e02c9 */
[----:B------:R-:W-:Y:S01]  /*44a0*/  IMAD.IADD R211, R211, 0x1, R2 ;  /* 0x00000001d3d37824 */ /* 0x000fe200078e0202 */
[----:B------:R-:W-:Y:S01]  /*44b0*/  LEA.HI.X R5, R4, R10, R5, 0x5, P1 ;  /* 0x0000000a04057211 */ /* 0x000fe200008f2c05 */
[----:B------:R-:W-:Y:S01]  /*44c0*/  IMAD.IADD R212, R28, 0x1, R214 ;  /* 0x000000011cd47824 */ /* 0x000fe200078e02d6 */
[-C--:B------:R-:W-:Y:S01]  /*44d0*/  LEA R10, P2, R14, R189.reuse, 0x7 ;  /* 0x000000bd0e0a7211 */ /* 0x080fe200078438ff */
[----:B------:R-:W-:Y:S01]  /*44e0*/  IMAD.IADD R135, R28, 0x1, R211 ;  /* 0x000000011c877824 */ /* 0x000fe200078e02d3 */
[----:B------:R-:W-:-:S02]  /*44f0*/  LEA R4, P1, R12, R189, 0x1 ;  /* 0x000000bd0c047211 */ /* 0x000fc400078208ff */
[-C--:B------:R-:W-:Y:S02]  /*4500*/  LEA.HI.X R11, R14, R188.reuse, R11, 0x7, P2 ;  /* 0x000000bc0e0b7211 */ /* 0x080fe400010f3c0b */
[----:B------:R-:W-:-:S03]  /*4510*/  LEA.HI.X R5, R12, R188, R5, 0x1, P1 ;  /* 0x000000bc0c057211 */ /* 0x000fc600008f0c05 */
[----:B------:R-:W-:Y:S01]  /*4520*/  @!PT LDS RZ, [RZ] ;  /* 0x00000000fffff984 */ /* 0x000fe20000000800 */
[----:B------:R-:W-:Y:S01]  /*4530*/  @!PT LDS RZ, [RZ] ;  /* 0x00000000fffff984 */ /* 0x000fe20000000800 */
[----:B------:R-:W-:Y:S01]  /*4540*/  @!PT LDS RZ, [RZ] ;  /* 0x00000000fffff984 */ /* 0x000fe20000000800 */
[----:B------:R-:W-:Y:S04]  /*4550*/  LDGSTS.E.BYPASS.LTC128B.128 [R194+0x12000], desc[UR12][R10.64] ;  /* 0x120000000ac27fae */ /* 0x000fe8000b981a0c */
[----:B------:R-:W-:Y:S04]  /*4560*/  LDGSTS.E.BYPASS.LTC128B.128 [R194+0x14000], desc[UR12][R10.64+0x80] ;  /* 0x140000800ac27fae */ /* 0x000fe8000b981a0c */
[----:B------:R1:W-:Y:S04]  /*4570*/  LDGSTS.E.BYPASS.LTC128B.128 [R194+0x16000], desc[UR12][R10.64+0x100] ;  /* 0x160001000ac27fae */ /* 0x0003e8000b981a0c */
[----:B------:R-:W-:Y:S04]  /*4580*/  LDGSTS.E.BYPASS.LTC128B.128 [R194+0x13000], desc[UR12][R4.64] ;  /* 0x1300000004c27fae */ /* 0x000fe8000b981a0c */
[----:B------:R-:W-:Y:S04]  /*4590*/  LDGSTS.E.BYPASS.LTC128B.128 [R194+0x15000], desc[UR12][R4.64+0x80] ;  /* 0x1500008004c27fae */ /* 0x000fe8000b981a0c */
[----:B------:R2:W-:Y:S04]  /*45a0*/  LDGSTS.E.BYPASS.LTC128B.128 [R194+0x17000], desc[UR12][R4.64+0x100] ;  /* 0x1700010004c27fae */ /* 0x0005e8000b981a0c */
[----:B------:R-:W-:Y:S04]  /*45b0*/  LDSM.16.M88.4 R176, [R201] ;  /* 0x00000000c9b0783b */ /* 0x000fe80000000200 */
[----:B------:R-:W3:Y:S04]  /*45c0*/  LDSM.16.M88.4 R156, [R210+UR5+0xc000] ;  /* 0x00c00005d29c783b */ /* 0x000ee80008000200 */
[----:B------:R-:W4:Y:S04]  /*45d0*/  LDSM.16.M88.4 R148, [R210+UR5+0xc800] ;  /* 0x00c80005d294783b */ /* 0x000f280008000200 */
[----:B------:R-:W5:Y:S04]  /*45e0*/  LDSM.16.M88.4 R140, [R210+UR5+0xd000] ;  /* 0x00d00005d28c783b */ /* 0x000f680008000200 */
[----:B------:R-:W5:Y:S04]  /*45f0*/  LDSM.16.M88.4 R20, [R210+UR5+0xd800] ;  /* 0x00d80005d214783b */ /* 0x000f680008000200 */
[----:B------:R-:W-:Y:S04]  /*4600*/  LDSM.16.M88.4 R32, [R215] ;  /* 0x00000000d720783b */ /* 0x000fe80000000200 */
[----:B------:R-:W5:Y:S04]  /*4610*/  LDSM.16.M88.4 R16, [R213+0xc000] ;  /* 0x00c00000d510783b */ /* 0x000f680000000200 */
[----:B-1----:R-:W1:Y:S04]  /*4620*/  LDSM.16.M88.4 R8, [R213+0xc800] ;  /* 0x00c80000d508783b */ /* 0x002e680000000200 */
[----:B------:R-:W1:Y:S04]  /*4630*/  LDSM.16.M88.4 R180, [R213+0xd000] ;  /* 0x00d00000d5b4783b */ /* 0x000e680000000200 */
[----:B------:R-:W1:Y:S04]  /*4640*/  LDSM.16.M88.4 R160, [R213+0xd800] ;  /* 0x00d80000d5a0783b */ /* 0x000e680000000200 */
[----:B------:R-:W-:Y:S01]  /*4650*/  LDSM.16.M88.4 R164, [R214] ;  /* 0x00000000d6a4783b */ /* 0x000fe20000000200 */
[C---:B---3--:R-:W-:Y:S03]  /*4660*/  HMMA.16816.F32 R12, R176.reuse, R156, RZ ;  /* 0x0000009cb00c723c */ /* 0x048fe600000018ff */
[----:B------:R-:W3:Y:S04]  /*4670*/  LDSM.16.M88.4 R24, [R211+0xc000] ;  /* 0x00c00000d318783b */ /* 0x000ee80000000200 */
[----:B--2---:R-:W2:Y:S01]  /*4680*/  LDSM.16.M88.4 R4, [R211+0xc800] ;  /* 0x00c80000d304783b */ /* 0x004ea20000000200 */
[C---:B----4-:R-:W-:Y:S03]  /*4690*/  HMMA.16816.F32 R152, R176.reuse, R148, RZ ;  /* 0x00000094b098723c */ /* 0x050fe600000018ff */
[----:B------:R-:W4:Y:S04]  /*46a0*/  LDSM.16.M88.4 R172, [R211+0xd000] ;  /* 0x00d00000d3ac783b */ /* 0x000f280000000200 */
[----:B------:R-:W-:Y:S01]  /*46b0*/  LDSM.16.M88.4 R28, [R212] ;  /* 0x00000000d41c783b */ /* 0x000fe20000000200 */
[C---:B------:R-:W-:Y:S03]  /*46c0*/  HMMA.16816.F32 R156, R176.reuse, R158, RZ ;  /* 0x0000009eb09c723c */ /* 0x040fe600000018ff */
[----:B------:R-:W-:Y:S04]  /*46d0*/  LDSM.16.M88.4 R168, [R211+0xd800] ;  /* 0x00d80000d3a8783b */ /* 0x000fe80000000200 */
[----:B------:R-:W-:Y:S01]  /*46e0*/  LDSM.16.M88.4 R204, [R210+UR5+0x11800] ;  /* 0x01180005d2cc783b */ /* 0x000fe20008000200 */
[C---:B------:R-:W-:Y:S03]  /*46f0*/  HMMA.16816.F32 R148, R176.reuse, R150, RZ ;  /* 0x00000096b094723c */ /* 0x040fe600000018ff */
[----:B------:R-:W0:Y:S05]  /*4700*/  LDGDEPBAR ;  /* 0x00000000000079af */ /* 0x000e2a0000000000 */
[C---:B-----5:R-:W-:Y:S08]  /*4710*/  HMMA.16816.F32 R144, R176.reuse, R140, RZ ;  /* 0x0000008cb090723c */ /* 0x060ff000000018ff */
[C---:B------:R-:W-:Y:S08]  /*4720*/  HMMA.16816.F32 R140, R176.reuse, R142, RZ ;  /* 0x0000008eb08c723c */ /* 0x040ff000000018ff */
[----:B------:R-:W-:Y:S08]  /*4730*/  HMMA.16816.F32 R136, R176, R20, RZ ;  /* 0x00000014b088723c */ /* 0x000ff000000018ff */
[C---:B------:R-:W-:Y:S08]  /*4740*/  HMMA.16816.F32 R12, R32.reuse, R16, R12 ;  /* 0x00000010200c723c */ /* 0x040ff0000000180c */
[C---:B------:R-:W-:Y:S01]  /*4750*/  HMMA.16816.F32 R156, R32.reuse, R18, R156 ;  /* 0x00000012209c723c */ /* 0x040fe2000000189c */
[----:B------:R-:W5:Y:S07]  /*4760*/  LDSM.16.M88.4 R16, [R135+0xc000] ;  /* 0x00c000008710783b */ /* 0x000f6e0000000200 */
[C---:B-1----:R-:W-:Y:S08]  /*4770*/  HMMA.16816.F32 R152, R32.reuse, R8, R152 ;  /* 0x000000082098723c */ /* 0x042ff00000001898 */
[----:B------:R-:W-:Y:S01]  /*4780*/  HMMA.16816.F32 R148, R32, R10, R148 ;  /* 0x0000000a2094723c */ /* 0x000fe20000001894 */
[----:B------:R-:W1:Y:S07]  /*4790*/  LDSM.16.M88.4 R8, [R135+0xc800] ;  /* 0x00c800008708783b */ /* 0x000e6e0000000200 */
[----:B------:R-:W-:Y:S01]  /*47a0*/  HMMA.16816.F32 R176, R176, R22, RZ ;  /* 0x00000016b0b0723c */ /* 0x000fe200000018ff */
[----:B------:R-:W1:Y:S07]  /*47b0*/  LDSM.16.M88.4 R20, [R135+0xd000] ;  /* 0x00d000008714783b */ /* 0x000e6e0000000200 */
[C---:B------:R-:W-:Y:S08]  /*47c0*/  HMMA.16816.F32 R144, R32.reuse, R180, R144 ;  /* 0x000000b42090723c */ /* 0x040ff00000001890 */
[C---:B------:R-:W-:Y:S01]  /*47d0*/  HMMA.16816.F32 R140, R32.reuse, R182, R140 ;  /* 0x000000b6208c723c */ /* 0x040fe2000000188c */
[----:B------:R-:W-:Y:S07]  /*47e0*/  LDSM.16.M88.4 R180, [R213+0xe000] ;  /* 0x00e00000d5b4783b */ /* 0x000fee0000000200 */
[C---:B------:R-:W-:Y:S08]  /*47f0*/  HMMA.16816.F32 R136, R32.reuse, R160, R136 ;  /* 0x000000a02088723c */ /* 0x040ff00000001888 */
[----:B------:R-:W-:Y:S01]  /*4800*/  HMMA.16816.F32 R176, R32, R162, R176 ;  /* 0x000000a220b0723c */ /* 0x000fe200000018b0 */
[----:B------:R-:W1:Y:S04]  /*4810*/  LDSM.16.M88.4 R32, [R135+0xd800] ;  /* 0x00d800008720783b */ /* 0x000e680000000200 */
[----:B------:R-:W-:Y:S03]  /*4820*/  LDSM.16.M88.4 R160, [R210+UR5+0xe800] ;  /* 0x00e80005d2a0783b */ /* 0x000fe60008000200 */
[C---:B---3--:R-:W-:Y:S08]  /*4830*/  HMMA.16816.F32 R12, R164.reuse, R24, R12 ;  /* 0x00000018a40c723c */ /* 0x048ff0000000180c */
[C---:B------:R-:W-:Y:S01]  /*4840*/  HMMA.16816.F32 R156, R164.reuse, R26, R156 ;  /* 0x0000001aa49c723c */ /* 0x040fe2000000189c */
[----:B------:R-:W-:Y:S07]  /*4850*/  LDSM.16.M88.4 R24, [R210+UR5+0xe000] ;  /* 0x00e00005d218783b */ /* 0x000fee0008000200 */
[C---:B--2---:R-:W-:Y:S08]  /*4860*/  HMMA.16816.F32 R152, R164.reuse, R4, R152 ;  /* 0x00000004a498723c */ /* 0x044ff00000001898 */
[C---:B------:R-:W-:Y:S01]  /*4870*/  HMMA.16816.F32 R148, R164.reuse, R6, R148 ;  /* 0x00000006a494723c */ /* 0x040fe20000001894 */
[----:B------:R-:W2:Y:S07]  /*4880*/  LDSM.16.M88.4 R4, [R201+0x4000] ;  /* 0x00400000c904783b */ /* 0x000eae0000000200 */
[C---:B----4-:R-:W-:Y:S08]  /*4890*/  HMMA.16816.F32 R144, R164.reuse, R172, R144 ;  /* 0x000000aca490723c */ /* 0x050ff00000001890 */
[----:B------:R-:W-:Y:S01]  /*48a0*/  HMMA.16816.F32 R140, R164, R174, R140 ;  /* 0x000000aea48c723c */ /* 0x000fe2000000188c */
[----:B------:R-:W-:Y:S07]  /*48b0*/  LDSM.16.M88.4 R172, [R211+0xe000] ;  /* 0x00e00000d3ac783b */ /* 0x000fee0000000200 */
[C---:B-----5:R-:W-:Y:S08]  /*48c0*/  HMMA.16816.F32 R12, R28.reuse, R16, R12 ;  /* 0x000000101c0c723c */ /* 0x060ff0000000180c */
[C---:B------:R-:W-:Y:S01]  /*48d0*/  HMMA.16816.F32 R156, R28.reuse, R18, R156 ;  /* 0x000000121c9c723c */ /* 0x040fe2000000189c */
[----:B------:R-:W3:Y:S07]  /*48e0*/  LDSM.16.M88.4 R16, [R210+UR5+0xf000] ;  /* 0x00f00005d210783b */ /* 0x000eee0008000200 */
[C---:B-1----:R-:W-:Y:S08]  /*48f0*/  HMMA.16816.F32 R152, R28.reuse, R8, R152 ;  /* 0x000000081c98723c */ /* 0x042ff00000001898 */
[----:B------:R-:W-:Y:S01]  /*4900*/  HMMA.16816.F32 R148, R28, R10, R148 ;  /* 0x0000000a1c94723c */ /* 0x000fe20000001894 */
[----:B------:R-:W1:Y:S07]  /*4910*/  LDSM.16.M88.4 R8, [R210+UR5+0xf800] ;  /* 0x00f80005d208783b */ /* 0x000e6e0008000200 */
[C---:B------:R-:W-:Y:S08]  /*4920*/  HMMA.16816.F32 R136, R164.reuse, R168, R136 ;  /* 0x000000a8a488723c */ /* 0x040ff00000001888 */
[----:B------:R-:W-:Y:S01]  /*4930*/  HMMA.16816.F32 R176, R164, R170, R176 ;  /* 0x000000aaa4b0723c */ /* 0x000fe200000018b0 */
[----:B------:R-:W-:Y:S04]  /*4940*/  LDSM.16.M88.4 R164, [R135+0xe000] ;  /* 0x00e0000087a4783b */ /* 0x000fe80000000200 */
[----:B------:R-:W-:Y:S03]  /*4950*/  LDSM.16.M88.4 R168, [R211+0xf800] ;  /* 0x00f80000d3a8783b */ /* 0x000fe60000000200 */
[C---:B------:R-:W-:Y:S08]  /*4960*/  HMMA.16816.F32 R144, R28.reuse, R20, R144 ;  /* 0x000000141c90723c */ /* 0x040ff00000001890 */
[C---:B------:R-:W-:Y:S01]  /*4970*/  HMMA.16816.F32 R140, R28.reuse, R22, R140 ;  /* 0x000000161c8c723c */ /* 0x040fe2000000188c */
[----:B------:R-:W4:Y:S07]  /*4980*/  LDSM.16.M88.4 R20, [R215+0x4000] ;  /* 0x00400000d714783b */ /* 0x000f2e0000000200 */
[C---:B------:R-:W-:Y:S08]  /*4990*/  HMMA.16816.F32 R136, R28.reuse, R32, R136 ;  /* 0x000000201c88723c */ /* 0x040ff00000001888 */
[----:B------:R-:W-:Y:S01]  /*49a0*/  HMMA.16816.F32 R176, R28, R34, R176 ;  /* 0x000000221cb0723c */ /* 0x000fe200000018b0 */
[----:B------:R-:W5:Y:S04]  /*49b0*/  LDSM.16.M88.4 R32, [R213+0xe800] ;  /* 0x00e80000d520783b */ /* 0x000f680000000200 */
[----:B------:R-:W5:Y:S03]  /*49c0*/  LDSM.16.M88.4 R28, [R213+0xf000] ;  /* 0x00f00000d51c783b */ /* 0x000f660000000200 */
[C---:B--2---:R-:W-:Y:S08]  /*49d0*/  HMMA.16816.F32 R12, R4.reuse, R24, R12 ;  /* 0x00000018040c723c */ /* 0x044ff0000000180c */
[C---:B------:R-:W-:Y:S01]  /*49e0*/  HMMA.16816.F32 R156, R4.reuse, R26, R156 ;  /* 0x0000001a049c723c */ /* 0x040fe2000000189c */
[----:B------:R-:W2:Y:S07]  /*49f0*/  LDSM.16.M88.4 R24, [R213+0xf800] ;  /* 0x00f80000d518783b */ /* 0x000eae0000000200 */
[C---:B------:R-:W-:Y:S08]  /*4a00*/  HMMA.16816.F32 R152, R4.reuse, R160, R152 ;  /* 0x000000a00498723c */ /* 0x040ff00000001898 */
[C---:B------:R-:W-:Y:S01]  /*4a10*/  HMMA.16816.F32 R148, R4.reuse, R162, R148 ;  /* 0x000000a20494723c */ /* 0x040fe20000001894 */
[----:B------:R-:W2:Y:S07]  /*4a20*/  LDSM.16.M88.4 R160, [R214+0x4000] ;  /* 0x00400000d6a0783b */ /* 0x000eae0000000200 */
[C---:B---3--:R-:W-:Y:S08]  /*4a30*/  HMMA.16816.F32 R144, R4.reuse, R16, R144 ;  /* 0x000000100490723c */ /* 0x048ff00000001890 */
[C---:B------:R-:W-:Y:S01]  /*4a40*/  HMMA.16816.F32 R140, R4.reuse, R18, R140 ;  /* 0x00000012048c723c */ /* 0x040fe2000000188c */
[----:B------:R-:W-:Y:S07]  /*4a50*/  LDSM.16.M88.4 R16, [R212+0x4000] ;  /* 0x00400000d410783b */ /* 0x000fee0000000200 */
[C---:B-1----:R-:W-:Y:S08]  /*4a60*/  HMMA.16816.F32 R136, R4.reuse, R8, R136 ;  /* 0x000000080488723c */ /* 0x042ff00000001888 */
[----:B------:R-:W-:Y:S01]  /*4a70*/  HMMA.16816.F32 R176, R4, R10, R176 ;  /* 0x0000000a04b0723c */ /* 0x000fe200000018b0 */
[----:B------:R-:W1:Y:S04]  /*4a80*/  LDSM.16.M88.4 R8, [R211+0xe800] ;  /* 0x00e80000d308783b */ /* 0x000e680000000200 */
[----:B------:R-:W3:Y:S03]  /*4a90*/  LDSM.16.M88.4 R4, [R211+0xf000] ;  /* 0x00f00000d304783b */ /* 0x000ee60000000200 */
[C---:B----4-:R-:W-:Y:S08]  /*4aa0*/  HMMA.16816.F32 R12, R20.reuse, R180, R12 ;  /* 0x000000b4140c723c */ /* 0x050ff0000000180c */
[C---:B------:R-:W-:Y:S01]  /*4ab0*/  HMMA.16816.F32 R156, R20.reuse, R182, R156 ;  /* 0x000000b6149c723c */ /* 0x040fe2000000189c */
[----:B------:R-:W-:Y:S04]  /*4ac0*/  LDSM.16.M88.4 R180, [R201+0x8000] ;  /* 0x00800000c9b4783b */ /* 0x000fe80000000200 */
[----:B------:R-:W-:Y:S03]  /*4ad0*/  LDSM.16.M88.4 R200, [R213+0x10000] ;  /* 0x01000000d5c8783b */ /* 0x000fe60000000200 */
[C---:B-----5:R-:W-:Y:S08]  /*4ae0*/  HMMA.16816.F32 R152, R20.reuse, R32, R152 ;  /* 0x000000201498723c */ /* 0x060ff00000001898 */
[C---:B------:R-:W-:Y:S01]  /*4af0*/  HMMA.16816.F32 R148, R20.reuse, R34, R148 ;  /* 0x000000221494723c */ /* 0x040fe20000001894 */
[----:B------:R-:W4:Y:S07]  /*4b00*/  LDSM.16.M88.4 R32, [R135+0xe800] ;  /* 0x00e800008720783b */ /* 0x000f2e0000000200 */
[C---:B------:R-:W-:Y:S08]  /*4b10*/  HMMA.16816.F32 R144, R20.reuse, R28, R144 ;  /* 0x0000001c1490723c */ /* 0x040ff00000001890 */
[C---:B------:R-:W-:Y:S01]  /*4b20*/  HMMA.16816.F32 R140, R20.reuse, R30, R140 ;  /* 0x0000001e148c723c */ /* 0x040fe2000000188c */
[----:B------:R-:W5:Y:S07]  /*4b30*/  LDSM.16.M88.4 R28, [R135+0xf000] ;  /* 0x00f00000871c783b */ /* 0x000f6e0000000200 */
[C---:B--2---:R-:W-:Y:S08]  /*4b40*/  HMMA.16816.F32 R136, R20.reuse, R24, R136 ;  /* 0x000000181488723c */ /* 0x044ff00000001888 */
[----:B------:R-:W-:Y:S01]  /*4b50*/  HMMA.16816.F32 R176, R20, R26, R176 ;  /* 0x0000001a14b0723c */ /* 0x000fe200000018b0 */
[----:B------:R-:W2:Y:S04]  /*4b60*/  LDSM.16.M88.4 R20, [R210+UR5+0x10000] ;  /* 0x01000005d214783b */ /* 0x000ea80008000200 */
[----:B------:R-:W2:Y:S03]  /*4b70*/  LDSM.16.M88.4 R24, [R135+0xf800] ;  /* 0x00f800008718783b */ /* 0x000ea60000000200 */
[C---:B------:R-:W-:Y:S08]  /*4b80*/  HMMA.16816.F32 R12, R160.reuse, R172, R12 ;  /* 0x000000aca00c723c */ /* 0x040ff0000000180c */
[C---:B------:R-:W-:Y:S01]  /*4b90*/  HMMA.16816.F32 R156, R160.reuse, R174, R156 ;  /* 0x000000aea09c723c */ /* 0x040fe2000000189c */
[----:B------:R-:W-:Y:S07]  /*4ba0*/  LDSM.16.M88.4 R172, [R215+0x8000] ;  /* 0x00800000d7ac783b */ /* 0x000fee0000000200 */
[C---:B-1----:R-:W-:Y:S08]  /*4bb0*/  HMMA.16816.F32 R152, R160.reuse, R8, R152 ;  /* 0x00000008a098723c */ /* 0x042ff00000001898 */
[C---:B------:R-:W-:Y:S01]  /*4bc0*/  HMMA.16816.F32 R148, R160.reuse, R10, R148 ;  /* 0x0000000aa094723c */ /* 0x040fe20000001894 */
[----:B------:R-:W1:Y:S07]  /*4bd0*/  LDSM.16.M88.4 R8, [R210+UR5+0x10800] ;  /* 0x01080005d208783b */ /* 0x000e6e0008000200 */
[C---:B---3--:R-:W-:Y:S08]  /*4be0*/  HMMA.16816.F32 R144, R160.reuse, R4, R144 ;  /* 0x00000004a090723c */ /* 0x048ff00000001890 */
[----:B------:R-:W-:Y:S01]  /*4bf0*/  HMMA.16816.F32 R140, R160, R6, R140 ;  /* 0x00000006a08c723c */ /* 0x000fe2000000188c */
[----:B------:R-:W3:Y:S07]  /*4c00*/  LDSM.16.M88.4 R4, [R210+UR5+0x11000] ;  /* 0x01100005d204783b */ /* 0x000eee0008000200 */
[----:B------:R-:W-:Y:S08]  /*4c10*/  HMMA.16816.F32 R12, R16, R164, R12 ;  /* 0x000000a4100c723c */ /* 0x000ff0000000180c */
[C---:B------:R-:W-:Y:S08]  /*4c20*/  HMMA.16816.F32 R136, R160.reuse, R168, R136 ;  /* 0x000000a8a088723c */ /* 0x040ff00000001888 */
[----:B------:R-:W-:Y:S01]  /*4c30*/  HMMA.16816.F32 R176, R160, R170, R176 ;  /* 0x000000aaa0b0723c */ /* 0x000fe200000018b0 */
[----:B------:R-:W-:Y:S04]  /*4c40*/  LDSM.16.M88.4 R160, [R213+0x11800] ;  /* 0x01180000d5a0783b */ /* 0x000fe80000000200 */
[----:B------:R-:W-:Y:S03]  /*4c50*/  LDSM.16.M88.4 R168, [R213+0x10800] ;  /* 0x01080000d5a8783b */ /* 0x000fe60000000200 */
[C---:B------:R-:W-:Y:S01]  /*4c60*/  HMMA.16816.F32 R156, R16.reuse, R166, R156 ;  /* 0x000000a6109c723c */ /* 0x040fe2000000189c */
[----:B------:R-:W-:Y:S07]  /*4c70*/  LDSM.16.M88.4 R164, [R213+0x11000] ;  /* 0x01100000d5a4783b */ /* 0x000fee0000000200 */
[C---:B----4-:R-:W-:Y:S08]  /*4c80*/  HMMA.16816.F32 R152, R16.reuse, R32, R152 ;  /* 0x000000201098723c */ /* 0x050ff00000001898 */
[C---:B------:R-:W-:Y:S01]  /*4c90*/  HMMA.16816.F32 R148, R16.reuse, R34, R148 ;  /* 0x000000221094723c */ /* 0x040fe20000001894 */
[----:B------:R-:W-:Y:S07]  /*4ca0*/  LDSM.16.M88.4 R32, [R214+0x8000] ;  /* 0x00800000d620783b */ /* 0x000fee0000000200 */
[C---:B-----5:R-:W-:Y:S08]  /*4cb0*/  HMMA.16816.F32 R144, R16.reuse, R28, R144 ;  /* 0x0000001c1090723c */ /* 0x060ff00000001890 */
[----:B------:R-:W-:Y:S01]  /*4cc0*/  HMMA.16816.F32 R140, R16, R30, R140 ;  /* 0x0000001e108c723c */ /* 0x000fe2000000188c */
[----:B------:R-:W4:Y:S07]  /*4cd0*/  LDSM.16.M88.4 R28, [R211+0x10000] ;  /* 0x01000000d31c783b */ /* 0x000f2e0000000200 */
[----:B--2---:R-:W-:Y:S08]  /*4ce0*/  HMMA.16816.F32 R12, R180, R20, R12 ;  /* 0x00000014b40c723c */ /* 0x004ff0000000180c */
[C---:B------:R-:W-:Y:S08]  /*4cf0*/  HMMA.16816.F32 R136, R16.reuse, R24, R136 ;  /* 0x000000181088723c */ /* 0x040ff00000001888 */
[----:B------:R-:W-:Y:S01]  /*4d00*/  HMMA.16816.F32 R176, R16, R26, R176 ;  /* 0x0000001a10b0723c */ /* 0x000fe200000018b0 */
[----:B------:R-:W-:Y:S04]  /*4d10*/  LDSM.16.M88.4 R16, [R211+0x11800] ;  /* 0x01180000d310783b */ /* 0x000fe80000000200 */
[----:B------:R-:W-:Y:S03]  /*4d20*/  LDSM.16.M88.4 R24, [R211+0x10800] ;  /* 0x01080000d318783b */ /* 0x000fe60000000200 */
[C---:B------:R-:W-:Y:S01]  /*4d30*/  HMMA.16816.F32 R156, R180.reuse, R22, R156 ;  /* 0x00000016b49c723c */ /* 0x040fe2000000189c */
[----:B------:R-:W-:Y:S07]  /*4d40*/  LDSM.16.M88.4 R20, [R211+0x11000] ;  /* 0x01100000d314783b */ /* 0x000fee0000000200 */
[C---:B-1----:R-:W-:Y:S08]  /*4d50*/  HMMA.16816.F32 R152, R180.reuse, R8, R152 ;  /* 0x00000008b498723c */ /* 0x042ff00000001898 */
[C---:B------:R-:W-:Y:S01]  /*4d60*/  HMMA.16816.F32 R148, R180.reuse, R10, R148 ;  /* 0x0000000ab494723c */ /* 0x040fe20000001894 */
[----:B------:R-:W-:Y:S07]  /*4d70*/  LDSM.16.M88.4 R8, [R212+0x8000] ;  /* 0x00800000d408783b */ /* 0x000fee0000000200 */
[C---:B---3--:R-:W-:Y:S08]  /*4d80*/  HMMA.16816.F32 R144, R180.reuse, R4, R144 ;  /* 0x00000004b490723c */ /* 0x048ff00000001890 */
[----:B------:R-:W-:Y:S01]  /*4d90*/  HMMA.16816.F32 R140, R180, R6, R140 ;  /* 0x00000006b48c723c */ /* 0x000fe2000000188c */
[----:B------:R-:W1:Y:S07]  /*4da0*/  LDSM.16.M88.4 R4, [R135+0x10000] ;  /* 0x010000008704783b */ /* 0x000e6e0000000200 */
[----:B------:R-:W-:Y:S08]  /*4db0*/  HMMA.16816.F32 R12, R172, R200, R12 ;  /* 0x000000c8ac0c723c */ /* 0x000ff0000000180c */
[C---:B------:R-:W-:Y:S08]  /*4dc0*/  HMMA.16816.F32 R136, R180.reuse, R204, R136 ;  /* 0x000000ccb488723c */ /* 0x040ff00000001888 */
[----:B------:R-:W-:Y:S08]  /*4dd0*/  HMMA.16816.F32 R176, R180, R206, R176 ;  /* 0x000000ceb4b0723c */ /* 0x000ff000000018b0 */
[----:B------:R-:W-:Y:S08]  /*4de0*/  HMMA.16816.F32 R156, R172, R202, R156 ;  /* 0x000000caac9c723c */ /* 0x000ff0000000189c */
[----:B----4-:R-:W-:Y:S08]  /*4df0*/  HMMA.16816.F32 R12, R32, R28, R12 ;  /* 0x0000001c200c723c */ /* 0x010ff0000000180c */
[C---:B------:R-:W-:Y:S08]  /*4e00*/  HMMA.16816.F32 R136, R172.reuse, R160, R136 ;  /* 0x000000a0ac88723c */ /* 0x040ff00000001888 */
[----:B------:R-:W-:Y:S08]  /*4e10*/  HMMA.16816.F32 R176, R172, R162, R176 ;  /* 0x000000a2acb0723c */ /* 0x000ff000000018b0 */
[----:B------:R-:W-:Y:S08]  /*4e20*/  HMMA.16816.F32 R156, R32, R30, R156 ;  /* 0x0000001e209c723c */ /* 0x000ff0000000189c */
[C---:B------:R-:W-:Y:S08]  /*4e30*/  HMMA.16816.F32 R144, R172.reuse, R164, R144 ;  /* 0x000000a4ac90723c */ /* 0x040ff00000001890 */
[C---:B------:R-:W-:Y:S01]  /*4e40*/  HMMA.16816.F32 R140, R172.reuse, R166, R140 ;  /* 0x000000a6ac8c723c */ /* 0x040fe2000000188c */
[----:B------:R-:W2:Y:S07]  /*4e50*/  LDSM.16.M88.4 R164, [R135+0x10800] ;  /* 0x0108000087a4783b */ /* 0x000eae0000000200 */
[C---:B------:R-:W-:Y:S08]  /*4e60*/  HMMA.16816.F32 R152, R172.reuse, R168, R152 ;  /* 0x000000a8ac98723c */ /* 0x040ff00000001898 */
[----:B------:R-:W-:Y:S08]  /*4e70*/  HMMA.16816.F32 R148, R172, R170, R148 ;  /* 0x000000aaac94723c */ /* 0x000ff00000001894 */
[----:B-1----:R-:W-:Y:S01]  /*4e80*/  HMMA.16816.F32 R12, R8, R4, R12 ;  /* 0x00000004080c723c */ /* 0x002fe2000000180c */
[----:B------:R-:W-:-:S05]  /*4e90*/  VIADD R5, R134, 0xffffff80 ;  /* 0xffffff8086057836 */ /* 0x000fca0000000000 */
[C---:B------:R-:W-:Y:S02]  /*4ea0*/  ISETP.GE.AND P4, PT, R5.reuse, R198, PT ;  /* 0x000000c60500720c */ /* 0x040fe40003f86270 */
[----:B------:R-:W-:Y:S01]  /*4eb0*/  HMMA.16816.F32 R136, R32, R16, R136 ;  /* 0x000000102088723c */ /* 0x000fe20000001888 */
[----:B------:R-:W-:-:S07]  /*4ec0*/  ISETP.GE.AND P1, PT, R5, R196, PT ;  /* 0x000000c40500720c */ /* 0x000fce0003f26270 */
[----:B------:R-:W-:Y:S01]  /*4ed0*/  HMMA.16816.F32 R176, R32, R18, R176 ;  /* 0x0000001220b0723c */ /* 0x000fe200000018b0 */
[----:B------:R-:W1:Y:S07]  /*4ee0*/  LDSM.16.M88.4 R16, [R135+0x11000] ;  /* 0x011000008710783b */ /* 0x000e6e0000000200 */
[----:B------:R-:W-:Y:S01]  /*4ef0*/  HMMA.16816.F32 R156, R8, R6, R156 ;  /* 0x00000006089c723c */ /* 0x000fe2000000189c */
[----:B------:R-:W-:-:S05]  /*4f00*/  VIADD R7, R134, 0xffffff88 ;  /* 0xffffff8886077836 */ /* 0x000fca0000000000 */
[C---:B------:R-:W-:Y:S02]  /*4f10*/  ISETP.GE.AND P2, PT, R7.reuse, R198, PT ;  /* 0x000000c60700720c */ /* 0x040fe40003f46270 */
[----:B------:R-:W-:Y:S01]  /*4f20*/  HMMA.16816.F32 R140, R32, R22, R140 ;  /* 0x00000016208c723c */ /* 0x000fe2000000188c */
[----:B------:R-:W-:Y:S02]  /*4f30*/  FSEL R23, R12, -INF , !P4 ;  /* 0xff8000000c177808 */ /* 0x000fe40006000000 */
[----:B------:R-:W-:Y:S02]  /*4f40*/  ISETP.GE.AND P4, PT, R7, R196, PT ;  /* 0x000000c40700720c */ /* 0x000fe40003f86270 */
[----:B------:R-:W3:Y:S01]  /*4f50*/  LDSM.16.M88.4 R4, [R135+0x11800] ;  /* 0x011800008704783b */ /* 0x000ee20000000200 */
[----:B------:R-:W-:-:S04]  /*4f60*/  DEPBAR.LE SB0, 0x0 ;  /* 0x000080000000791a */ /* 0x000fc80000000000 */
[----:B------:R-:W-:Y:S01]  /*4f70*/  HMMA.16816.F32 R152, R32, R24, R152 ;  /* 0x000000182098723c */ /* 0x000fe20000001898 */
[----:B------:R-:W-:-:S07]  /*4f80*/  FSEL R25, R14, -INF , !P1 ;  /* 0xff8000000e197808 */ /* 0x000fce0004800000 */
[----:B------:R-:W-:Y:S01]  /*4f90*/  HMMA.16816.F32 R148, R32, R26, R148 ;  /* 0x0000001a2094723c */ /* 0x000fe20000001894 */
[----:B------:R-:W-:-:S07]  /*4fa0*/  VIADD R27, R134, 0xffffff90 ;  /* 0xffffff90861b7836 */ /* 0x000fce0000000000 */
[----:B------:R-:W-:Y:S01]  /*4fb0*/  HMMA.16816.F32 R144, R32, R20, R144 ;  /* 0x000000142090723c */ /* 0x000fe20000001890 */
[C---:B------:R-:W-:Y:S02]  /*4fc0*/  VIADD R21, R134.reuse, 0xffffff81 ;  /* 0xffffff8186157836 */ /* 0x040fe40000000000 */
[C---:B------:R-:W-:Y:S01]  /*4fd0*/  VIADD R33, R134.reuse, 0xffffff98 ;  /* 0xffffff9886217836 */ /* 0x040fe20000000000 */
[----:B------:R-:W-:Y:S02]  /*4fe0*/  BAR.SYNC.DEFER_BLOCKING 0x0 ;  /* 0x0000000000007b1d */ /* 0x000fe40000010000 */
[C---:B------:R-:W-:Y:S02]  /*4ff0*/  ISETP.GE.AND P3, PT, R21.reuse, R198, PT ;  /* 0x000000c61500720c */ /* 0x040fe40003f66270 */
[----:B--2---:R-:W-:Y:S01]  /*5000*/  HMMA.16816.F32 R152, R8, R164, R152 ;  /* 0x000000a40898723c */ /* 0x004fe20000001898 */
[----:B------:R-:W-:Y:S01]  /*5010*/  ISETP.GE.AND P5, PT, R21, R196, PT ;  /* 0x000000c41500720c */ /* 0x000fe20003fa6270 */
[----:B------:R-:W-:Y:S01]  /*5020*/  VIADD R21, R134, 0xffffff89 ;  /* 0xffffff8986157836 */ /* 0x000fe20000000000 */
[----:B------:R-:W-:-:S02]  /*5030*/  FSEL R31, R13, -INF , !P3 ;  /* 0xff8000000d1f7808 */ /* 0x000fc40005800000 */
[----:B------:R-:W-:Y:S02]  /*5040*/  FSEL R13, R156, -INF , !P2 ;  /* 0xff8000009c0d7808 */ /* 0x000fe40005000000 */
[C---:B------:R-:W-:Y:S01]  /*5050*/  ISETP.GE.AND P1, PT, R21.reuse, R198, PT ;  /* 0x000000c61500720c */ /* 0x040fe20003f26270 */
[C---:B------:R-:W-:Y:S01]  /*5060*/  HMMA.16816.F32 R148, R8.reuse, R166, R148 ;  /* 0x000000a60894723c */ /* 0x040fe20000001894 */
[----:B------:R-:W-:Y:S02]  /*5070*/  ISETP.GE.AND P3, PT, R21, R196, PT ;  /* 0x000000c41500720c */ /* 0x000fe40003f66270 */
[----:B------:R-:W-:Y:S01]  /*5080*/  FSEL R21, R15, -INF , !P5 ;  /* 0xff8000000f157808 */ /* 0x000fe20006800000 */
[----:B------:R-:W-:Y:S01]  /*5090*/  VIADD R15, R134, 0xffffff91 ;  /* 0xffffff91860f7836 */ /* 0x000fe20000000000 */
[C---:B------:R-:W-:Y:S02]  /*50a0*/  ISETP.GE.AND P5, PT, R27.reuse, R198, PT ;  /* 0x000000c61b00720c */ /* 0x040fe40003fa6270 */
[----:B------:R-:W-:Y:S01]  /*50b0*/  ISETP.GE.AND P2, PT, R27, R196, PT ;  /* 0x000000c41b00720c */ /* 0x000fe20003f46270 */
[----:B-1----:R-:W-:Y:S01]  /*50c0*/  HMMA.16816.F32 R144, R8, R16, R144 ;  /* 0x000000100890723c */ /* 0x002fe20000001890 */
[----:B------:R-:W-:Y:S01]  /*50d0*/  FSEL R27, R158, -INF , !P4 ;  /* 0xff8000009e1b7808 */ /* 0x000fe20006000000 */
[----:B------:R-:W-:Y:S01]  /*50e0*/  VIADD R17, R134, 0xffffffa0 ;  /* 0xffffffa086117836 */ /* 0x000fe20000000000 */
[----:B------:R-:W-:-:S02]  /*50f0*/  FSEL R157, R157, -INF , !P1 ;  /* 0xff8000009d9d7808 */ /* 0x000fc40004800000 */
[C---:B------:R-:W-:Y:S02]  /*5100*/  ISETP.GE.AND P4, PT, R15.reuse, R198, PT ;  /* 0x000000c60f00720c */ /* 0x040fe40003f86270 */
[----:B------:R-:W-:Y:S01]  /*5110*/  ISETP.GE.AND P1, PT, R15, R196, PT ;  /* 0x000000c40f00720c */ /* 0x000fe20003f26270 */
[C---:B------:R-:W-:Y:S01]  /*5120*/  HMMA.16816.F32 R140, R8.reuse, R18, R140 ;  /* 0x00000012088c723c */ /* 0x040fe2000000188c */
[----:B------:R-:W-:Y:S01]  /*5130*/  FSEL R29, R159, -INF , !P3 ;  /* 0xff8000009f1d7808 */ /* 0x000fe20005800000 */
[----:B------:R-:W-:Y:S01]  /*5140*/  VIADD R15, R134, 0xffffff99 ;  /* 0xffffff99860f7836 */ /* 0x000fe20000000000 */
[-C--:B------:R-:W-:Y:S02]  /*5150*/  ISETP.GE.AND P3, PT, R33, R198.reuse, PT ;  /* 0x000000c62100720c */ /* 0x080fe40003f66270 */
[----:B------:R-:W-:Y:S02]  /*5160*/  FSEL R201, R154, -INF , !P2 ;  /* 0xff8000009ac97808 */ /* 0x000fe40005000000 */
[----:B------:R-:W-:Y:S01]  /*5170*/  FSEL R217, R153, -INF , !P4 ;  /* 0xff80000099d97808 */ /* 0x000fe20006000000 */
[----:B---3--:R-:W-:Y:S01]  /*5180*/  HMMA.16816.F32 R136, R8, R4, R136 ;  /* 0x000000040888723c */ /* 0x008fe20000001888 */
[----:B------:R-:W-:Y:S01]  /*5190*/  FSEL R181, R152, -INF , !P5 ;  /* 0xff80000098b57808 */ /* 0x000fe20006800000 */
[----:B------:R-:W-:Y:S01]  /*51a0*/  VIADD R5, R134, 0xffffffb0 ;  /* 0xffffffb086057836 */ /* 0x000fe20000000000 */
[----:B------:R-:W-:-:S02]  /*51b0*/  ISETP.GE.AND P2, PT, R15, R198, PT ;  /* 0x000000c60f00720c */ /* 0x000fc40003f46270 */
[-C--:B------:R-:W-:Y:S01]  /*51c0*/  ISETP.GE.AND P4, PT, R15, R196.reuse, PT ;  /* 0x000000c40f00720c */ /* 0x080fe20003f86270 */
[----:B------:R-:W-:Y:S01]  /*51d0*/  VIADD R15, R134, 0xffffffa1 ;  /* 0xffffffa1860f7836 */ /* 0x000fe20000000000 */
[----:B------:R-:W-:Y:S02]  /*51e0*/  FSEL R135, R155, -INF , !P1 ;  /* 0xff8000009b877808 */ /* 0x000fe40004800000 */
[----:B------:R-:W-:Y:S02]  /*51f0*/  FSEL R183, R148, -INF , !P3 ;  /* 0xff80000094b77808 */ /* 0x000fe40005800000 */
[----:B------:R-:W-:Y:S02]  /*5200*/  ISETP.GE.AND P5, PT, R33, R196, PT ;  /* 0x000000c42100720c */ /* 0x000fe40003fa6270 */
[C---:B------:R-:W-:Y:S02]  /*5210*/  ISETP.GE.AND P1, PT, R17.reuse, R198, PT ;  /* 0x000000c61100720c */ /* 0x040fe40003f26270 */
[----:B------:R-:W-:Y:S01]  /*5220*/  ISETP.GE.AND P3, PT, R17, R196, PT ;  /* 0x000000c41100720c */ /* 0x000fe20003f66270 */
[----:B------:R-:W-:Y:S01]  /*5230*/  VIADD R17, R134, 0xffffffa8 ;  /* 0xffffffa886117836 */ /* 0x000fe20000000000 */
[----:B------:R-:W-:-:S02]  /*5240*/  FSEL R203, R150, -INF , !P5 ;  /* 0xff80000096cb7808 */ /* 0x000fc40006800000 */
[----:B------:R-:W-:Y:S02]  /*5250*/  ISETP.GE.AND P5, PT, R15, R198, PT ;  /* 0x000000c60f00720c */ /* 0x000fe40003fa6270 */
[----:B------:R-:W-:Y:S02]  /*5260*/  FSEL R215, R149, -INF , !P2 ;  /* 0xff80000095d77808 */ /* 0x000fe40005000000 */
[----:B------:R-:W-:Y:S02]  /*5270*/  FSEL R213, R151, -INF , !P4 ;  /* 0xff80000097d57808 */ /* 0x000fe40006000000 */
[----:B------:R-:W-:Y:S01]  /*5280*/  ISETP.GE.AND P2, PT, R15, R196, PT ;  /* 0x000000c40f00720c */ /* 0x000fe20003f46270 */
[----:B------:R-:W-:Y:S01]  /*5290*/  VIADD R15, R134, 0xffffffa9 ;  /* 0xffffffa9860f7836 */ /* 0x000fe20000000000 */
[----:B------:R-:W-:Y:S02]  /*52a0*/  ISETP.GE.AND P4, PT, R17, R198, PT ;  /* 0x000000c61100720c */ /* 0x000fe40003f86270 */
[----:B------:R-:W-:-:S02]  /*52b0*/  FSEL R207, R145, -INF , !P5 ;  /* 0xff80000091cf7808 */ /* 0x000fc40006800000 */
[----:B------:R-:W-:Y:S02]  /*52c0*/  FSEL R147, R147, -INF , !P2 ;  /* 0xff80000093937808 */ /* 0x000fe40005000000 */
[----:B------:R-:W-:Y:S02]  /*52d0*/  FSEL R145, R140, -INF , !P4 ;  /* 0xff8000008c917808 */ /* 0x000fe40006000000 */
[C---:B------:R-:W-:Y:S02]  /*52e0*/  ISETP.GE.AND P2, PT, R5.reuse, R198, PT ;  /* 0x000000c60500720c */ /* 0x040fe40003f46270 */
[----:B------:R-:W-:Y:S02]  /*52f0*/  ISETP.GE.AND P4, PT, R5, R196, PT ;  /* 0x000000c40500720c */ /* 0x000fe40003f86270 */
[----:B------:R-:W-:Y:S01]  /*5300*/  HMMA.16816.F32 R4, R8, R6, R176 ;  /* 0x000000060804723c */ /* 0x000fe200000018b0 */
[----:B------:R-:W-:Y:S01]  /*5310*/  FSEL R149, R146, -INF , !P3 ;  /* 0xff80000092957808 */ /* 0x000fe20005800000 */
[----:B------:R-:W-:Y:S01]  /*5320*/  VIADD R9, R134, 0xffffffb8 ;  /* 0xffffffb886097836 */ /* 0x000fe20000000000 */
[----:B------:R-:W-:-:S02]  /*5330*/  FSEL R151, R144, -INF , !P1 ;  /* 0xff80000090977808 */ /* 0x000fc40004800000 */
[C---:B------:R-:W-:Y:S02]  /*5340*/  ISETP.GE.AND P3, PT, R15.reuse, R198, PT ;  /* 0x000000c60f00720c */ /* 0x040fe40003f66270 */
[-C--:B------:R-:W-:Y:S01]  /*5350*/  ISETP.GE.AND P5, PT, R15, R196.reuse, PT ;  /* 0x000000c40f00720c */ /* 0x080fe20003fa6270 */
[----:B------:R-:W-:Y:S01]  /*5360*/  VIADD R15, R134, 0xffffffb1 ;  /* 0xffffffb1860f7836 */ /* 0x000fe20000000000 */
[----:B------:R-:W-:Y:S02]  /*5370*/  ISETP.GE.AND P1, PT, R17, R196, PT ;  /* 0x000000c41100720c */ /* 0x000fe40003f26270 */
[----:B------:R-:W-:Y:S02]  /*5380*/  FMNMX3.FTZ R8, R132, R23, R31, !PT ;  /* 0x0000001784087276 */ /* 0x000fe4000781001f */
[----:B------:R-:W-:Y:S02]  /*5390*/  FSEL R143, R143, -INF , !P5 ;  /* 0xff8000008f8f7808 */ /* 0x000fe40006800000 */
[----:B------:R-:W-:-:S02]  /*53a0*/  FSEL R179, R136, -INF , !P2 ;  /* 0xff80000088b37808 */ /* 0x000fc40005000000 */
[----:B------:R-:W-:Y:S02]  /*53b0*/  FSEL R211, R142, -INF , !P1 ;  /* 0xff8000008ed37808 */ /* 0x000fe40004800000 */
[C---:B------:R-:W-:Y:S02]  /*53c0*/  ISETP.GE.AND P5, PT, R9.reuse, R198, PT ;  /* 0x000000c60900720c */ /* 0x040fe40003fa6270 */
[----:B------:R-:W-:Y:S01]  /*53d0*/  ISETP.GE.AND P2, PT, R9, R196, PT ;  /* 0x000000c40900720c */ /* 0x000fe20003f46270 */
[----:B------:R-:W-:Y:S01]  /*53e0*/  VIADD R9, R134, 0xffffffb9 ;  /* 0xffffffb986097836 */ /* 0x000fe20000000000 */
[----:B------:R-:W-:Y:S02]  /*53f0*/  ISETP.GE.AND P1, PT, R15, R198, PT ;  /* 0x000000c60f00720c */ /* 0x000fe40003f26270 */
[----:B------:R-:W-:Y:S02]  /*5400*/  FMNMX3.FTZ R8, R8, R13, R157, !PT ;  /* 0x0000000d08087276 */ /* 0x000fe4000781009d */
[----:B------:R-:W-:-:S02]  /*5410*/  FSEL R177, R137, -INF , !P1 ;  /* 0xff80000089b17808 */ /* 0x000fc40004800000 */
[----:B------:R-:W-:Y:S02]  /*5420*/  FMNMX3.FTZ R10, R3, R25, R21, !PT ;  /* 0x00000019030a7276 */ /* 0x000fe40007810015 */
[----:B------:R-:W-:Y:S02]  /*5430*/  FMNMX3.FTZ R8, R8, R181, R217, !PT ;  /* 0x000000b508087276 */ /* 0x000fe400078100d9 */
[----:B------:R-:W-:Y:S02]  /*5440*/  ISETP.GE.AND P1, PT, R9, R196, PT ;  /* 0x000000c40900720c */ /* 0x000fe40003f26270 */
[----:B------:R-:W-:Y:S02]  /*5450*/  FMNMX3.FTZ R10, R10, R27, R29, !PT ;  /* 0x0000001b0a0a7276 */ /* 0x000fe4000781001d */
[----:B------:R-:W-:Y:S02]  /*5460*/  FMNMX3.FTZ R8, R8, R183, R215, !PT ;  /* 0x000000b708087276 */ /* 0x000fe400078100d7 */
[----:B------:R-:W-:-:S02]  /*5470*/  FSEL R153, R7, -INF , !P1 ;  /* 0xff80000007997808 */ /* 0x000fc40004800000 */
[----:B------:R-:W-:Y:S02]  /*5480*/  ISETP.GE.U32.AND P1, PT, R199, 0x3, PT ;  /* 0x00000003c700780c */ /* 0x000fe40003f26070 */
[----:B------:R-:W-:Y:S02]  /*5490*/  FSEL R175, R4, -INF , !P5 ;  /* 0xff80000004af7808 */ /* 0x000fe40006800000 */
[----:B------:R-:W-:Y:S02]  /*54a0*/  FSEL R141, R141, -INF , !P3 ;  /* 0xff8000008d8d7808 */ /* 0x000fe40005800000 */
[----:B------:R-:W-:Y:S02]  /*54b0*/  FMNMX3.FTZ R4, R10, R201, R135, !PT ;  /* 0x000000c90a047276 */ /* 0x000fe40007810087 */
[----:B------:R-:W-:Y:S02]  /*54c0*/  FMNMX3.FTZ R8, R8, R151, R207, !PT ;  /* 0x0000009708087276 */ /* 0x000fe400078100cf */
[----:B------:R-:W-:-:S02]  /*54d0*/  FSEL R171, R138, -INF , !P4 ;  /* 0xff8000008aab7808 */ /* 0x000fc40006000000 */
[----:B------:R-:W-:Y:S02]  /*54e0*/  ISETP.GE.AND P4, PT, R9, R198, PT ;  /* 0x000000c60900720c */ /* 0x000fe40003f86270 */
[----:B------:R-:W-:Y:S02]  /*54f0*/  FMNMX3.FTZ R4, R4, R203, R213, !PT ;  /* 0x000000cb04047276 */ /* 0x000fe400078100d5 */
[----:B------:R-:W-:Y:S02]  /*5500*/  FMNMX3.FTZ R8, R8, R145, R141, !PT ;  /* 0x0000009108087276 */ /* 0x000fe4000781008d */
[----:B------:R-:W-:Y:S02]  /*5510*/  FSEL R155, R6, -INF , !P2 ;  /* 0xff800000069b7808 */ /* 0x000fe40005000000 */
[----:B------:R-:W-:Y:S02]  /*5520*/  ISETP.GE.AND P3, PT, R15, R196, PT ;  /* 0x000000c40f00720c */ /* 0x000fe40003f66270 */
[----:B------:R-:W-:-:S02]  /*5530*/  FSEL R173, R5, -INF , !P4 ;  /* 0xff80000005ad7808 */ /* 0x000fc40006000000 */
[----:B------:R-:W-:Y:S02]  /*5540*/  FMNMX3.FTZ R4, R4, R149, R147, !PT ;  /* 0x0000009504047276 */ /* 0x000fe40007810093 */
[----:B------:R-:W-:Y:S02]  /*5550*/  FMNMX3.FTZ R6, R8, R179, R177, !PT ;  /* 0x000000b308067276 */ /* 0x000fe400078100b1 */
[----:B------:R-:W-:Y:S02]  /*5560*/  FSEL R169, R139, -INF , !P3 ;  /* 0xff8000008ba97808 */ /* 0x000fe40005800000 */
[----:B------:R-:W-:Y:S02]  /*5570*/  FMNMX3.FTZ R8, R4, R211, R143, !PT ;  /* 0x000000d304087276 */ /* 0x000fe4000781008f */
[----:B------:R-:W-:Y:S01]  /*5580*/  FMNMX3.FTZ R7, R6, R175, R173, !PT ;  /* 0x000000af06077276 */ /* 0x000fe200078100ad */
[----:B------:R-:W-:Y:S06]  /*5590*/  @!P1 BRA `(.L_x_23) ;  /* 0x0000000000549947 */ /* 0x000fec0003800000 */
[----:B------:R-:W-:-:S04]  /*55a0*/  VIADD R5, R199, 0xfffffffd ;  /* 0xfffffffdc7057836 */ /* 0x000fc80000000000 */
[----:B------:R-:W-:-:S04]  /*55b0*/  IMAD.WIDE.U32 R10, R5, R184, RZ ;  /* 0x000000b8050a7225 */ /* 0x000fc800078e00ff */
[----:B------:R-:W-:Y:S01]  /*55c0*/  IMAD R5, R5, R185, R11 ;  /* 0x000000b905057224 */ /* 0x000fe200078e020b */
[C---:B------:R-:W-:Y:S01]  /*55d0*/  LEA R14, P3, R10.reuse, R191, 0x7 ;  /* 0x000000bf0a0e7211 */ /* 0x040fe200078638ff */
[----:B------:R-:W-:-:S03]  /*55e0*/  IMAD.SHL.U32 R9, R10, 0x40, RZ ;  /* 0x000000400a097824 */ /* 0x000fc600078e00ff */
[--C-:B------:R-:W-:Y:S02]  /*55f0*/  SHF.L.U64.HI R4, R10, 0x6, R5.reuse ;  /* 0x000000060a047819 */ /* 0x100fe40000010205 */
[----:B------:R-:W-:Y:S02]  /*5600*/  LEA R6, P2, R184, R9, 0x5 ;  /* 0x00000009b8067211 */ /* 0x000fe400078428ff */
[----:B------:R-:W-:Y:S02]  /*5610*/  LEA.HI.X R15, R10, R190, R5, 0x7, P3 ;  /* 0x000000be0a0f7211 */ /* 0x000fe400018f3c05 */
[----:B------:R-:W-:Y:S02]  /*5620*/  LEA.HI.X R9, R184, R4, R185, 0x5, P2 ;  /* 0x00000004b8097211 */ /* 0x000fe400010f2cb9 */
        /* <DEDUP_REMOVED lines=12> */
.L_x_23:
[----:B------:R-:W-:Y:S01]  /*56f0*/  FMNMX3.FTZ R8, R8, R171, R169, !PT ;  /* 0x000000ab08087276 */ /* 0x000fe200078100a9 */
[----:B------:R-:W2:Y:S01]  /*5700*/  SHFL.BFLY PT, R6, R7, 0x2, 0x1f ;  /* 0x0c401f0007067f89 */ /* 0x000ea200000e0000 */
[----:B------:R-:W3:Y:S01]  /*5710*/  S2UR UR5, SR_CgaCtaId ;  /* 0x00000000000579c3 */ /* 0x000ee20000008800 */
[----:B------:R-:W4:Y:S01]  /*5720*/  LDCU UR6, c[0x0][0x45c] ;  /* 0x00008b80ff0677ac */ /* 0x000f220008000800 */
[----:B------:R-:W-:Y:S02]  /*5730*/  FMNMX3.FTZ R9, R8, R155, R153, !PT ;  /* 0x0000009b08097276 */ /* 0x000fe40007810099 */
[----:B------:R-:W-:-:S03]  /*5740*/  MOV R165, 0x20 ;  /* 0x0000002000a57802 */ /* 0x000fc60000000f00 */
[----:B-1----:R-:W1:Y:S01]  /*5750*/  SHFL.BFLY PT, R4, R9, 0x2, 0x1f ;  /* 0x0c401f0009047f89 */ /* 0x002e6200000e0000 */
[----:B------:R-:W-:Y:S02]  /*5760*/  SEL R165, R165, 0xffffffe0, !P0 ;  /* 0xffffffe0a5a57807 */ /* 0x000fe40004000000 */
[----:B--2---:R-:W-:Y:S01]  /*5770*/  FMNMX.FTZ R5, R7, R6, !PT ;  /* 0x0000000607057209 */ /* 0x004fe20007810000 */
[----:B---3--:R-:W-:-:S04]  /*5780*/  ULEA UR5, UR5, UR4, 0x18 ;  /* 0x0000000405057291 */ /* 0x008fc8000f8ec0ff */
[----:B------:R-:W2:Y:S02]  /*5790*/  SHFL.BFLY PT, R206, R5, 0x1, 0x1f ;  /* 0x0c201f0005ce7f89 */ /* 0x000ea400000e0000 */
[----:B------:R-:W-:Y:S02]  /*57a0*/  LEA R204, R133, UR5, 0x1 ;  /* 0x0000000585cc7c11 */ /* 0x000fe4000f8e08ff */
[----:B-1----:R-:W-:Y:S02]  /*57b0*/  FMNMX.FTZ R4, R9, R4, !PT ;  /* 0x0000000409047209 */ /* 0x002fe40007810000 */
[C---:B------:R-:W-:Y:S02]  /*57c0*/  IADD3 R16, PT, PT, R204.reuse, 0x12000, RZ ;  /* 0x00012000cc107810 */ /* 0x040fe40007ffe0ff */
[----:B------:R-:W-:Y:S01]  /*57d0*/  IADD3 R167, PT, PT, R165, R204, RZ ;  /* 0x000000cca5a77210 */ /* 0x000fe20007ffe0ff */
[----:B------:R-:W1:Y:S01]  /*57e0*/  SHFL.BFLY PT, R205, R4, 0x1, 0x1f ;  /* 0x0c201f0004cd7f89 */ /* 0x000e6200000e0000 */
[----:B------:R-:W-:-:S02]  /*57f0*/  IADD3 R166, PT, PT, R204, 0x12040, RZ ;  /* 0x00012040cca67810 */ /* 0x000fc40007ffe0ff */
[----:B------:R-:W-:-:S04]  /*5800*/  @P6 IADD3 R166, PT, PT, R16, -0x40, RZ ;  /* 0xffffffc010a66810 */ /* 0x000fc80007ffe0ff */
[----:B------:R-:W-:Y:S01]  /*5810*/  IADD3 R165, PT, PT, R165, R166, RZ ;  /* 0x000000a6a5a57210 */ /* 0x000fe20007ffe0ff */
[----:B------:R-:W-:Y:S01]  /*5820*/  LDSM.16.MT88.4 R136, [R166+0x800] ;  /* 0x00080000a688783b */ /* 0x000fe20000004200 */
[----:B--2---:R-:W-:-:S04]  /*5830*/  FMNMX.FTZ R206, R5, R206, !PT ;  /* 0x000000ce05ce7209 */ /* 0x004fc80007810000 */
[C---:B------:R-:W-:Y:S01]  /*5840*/  FSETP.NEU.FTZ.AND P3, PT, R206.reuse, -INF , PT ;  /* 0xff800000ce00780b */ /* 0x040fe20003f7d000 */
[----:B----4-:R-:W-:-:S03]  /*5850*/  FMUL.FTZ R154, R206, UR6 ;  /* 0x00000006ce9a7c20 */ /* 0x010fc60008410000 */
[----:B------:R-:W-:Y:S02]  /*5860*/  FSEL R5, R206, RZ, P3 ;  /* 0x000000ffce057208 */ /* 0x000fe40001800000 */
[----:B-1----:R-:W-:Y:S02]  /*5870*/  FMNMX.FTZ R205, R4, R205, !PT ;  /* 0x000000cd04cd7209 */ /* 0x002fe40007810000 */
[----:B------:R-:W-:Y:S01]  /*5880*/  FSEL R154, R154, RZ, P3 ;  /* 0x000000ff9a9a7208 */ /* 0x000fe20001800000 */
[----:B------:R-:W-:Y:S01]  /*5890*/  FADD.FTZ R5, R132, -R5 ;  /* 0x8000000584057221 */ /* 0x000fe20000010000 */
[C---:B------:R-:W-:Y:S01]  /*58a0*/  FSETP.NEU.FTZ.AND P2, PT, R205.reuse, -INF , PT ;  /* 0xff800000cd00780b */ /* 0x040fe20003f5d000 */
[----:B------:R-:W-:Y:S02]  /*58b0*/  FMUL.FTZ R152, R205, UR6 ;  /* 0x00000006cd987c20 */ /* 0x000fe40008410000 */
[----:B------:R-:W-:Y:S01]  /*58c0*/  FMUL.FTZ R163, R5, UR6 ;  /* 0x0000000605a37c20 */ /* 0x000fe20008410000 */
[----:B------:R-:W-:Y:S01]  /*58d0*/  FSEL R4, R205, RZ, P2 ;  /* 0x000000ffcd047208 */ /* 0x000fe20001000000 */
[--C-:B------:R-:W-:Y:S01]  /*58e0*/  FFMA.FTZ R158, R157, UR6, -R154.reuse ;  /* 0x000000069d9e7c23 */ /* 0x100fe2000801089a */
[----:B------:R-:W-:Y:S01]  /*58f0*/  FSEL R152, R152, RZ, P2 ;  /* 0x000000ff98987208 */ /* 0x000fe20001000000 */
[--C-:B------:R-:W-:Y:S01]  /*5900*/  FFMA.FTZ R162, R23, UR6, -R154.reuse ;  /* 0x0000000617a27c23 */ /* 0x100fe2000801089a */
[----:B------:R-:W-:Y:S01]  /*5910*/  FFMA.FTZ R156, R31, UR6, -R154 ;  /* 0x000000061f9c7c23 */ /* 0x000fe2000801089a */
[----:B------:R-:W-:Y:S01]  /*5920*/  FADD.FTZ R4, R3, -R4 ;  /* 0x8000000403047221 */ /* 0x000fe20000010000 */
[----:B------:R-:W1:Y:S01]  /*5930*/  MUFU.EX2 R163, R163 ;  /* 0x000000a300a37308 */ /* 0x000e620000000800 */
[--C-:B------:R-:W-:Y:S01]  /*5940*/  FFMA.FTZ R29, R29, UR6, -R152.reuse ;  /* 0x000000061d1d7c23 */ /* 0x100fe20008010898 */
[----:B------:R-:W-:Y:S01]  /*5950*/  FFMA.FTZ R157, R21, UR6, -R152 ;  /* 0x00000006159d7c23 */ /* 0x000fe20008010898 */
[----:B------:R-:W-:Y:S01]  /*5960*/  FMUL.FTZ R161, R4, UR6 ;  /* 0x0000000604a17c20 */ /* 0x000fe20008410000 */
[----:B------:R-:W2:Y:S01]  /*5970*/  LDSM.16.MT88.4 R20, [R167+0x12000] ;  /* 0x01200000a714783b */ /* 0x000ea20000004200 */
[----:B------:R3:W-:Y:S01]  /*5980*/  MUFU.EX2 R3, R29 ;  /* 0x0000001d00037308 */ /* 0x0007e20000000800 */
[----:B------:R-:W-:Y:S01]  /*5990*/  FFMA.FTZ R159, R13, UR6, -R154 ;  /* 0x000000060d9f7c23 */ /* 0x000fe2000801089a */
[--C-:B------:R-:W-:Y:S01]  /*59a0*/  FFMA.FTZ R164, R25, UR6, -R152.reuse ;  /* 0x0000000619a47c23 */ /* 0x100fe20008010898 */
[----:B------:R-:W-:Y:S01]  /*59b0*/  FFMA.FTZ R160, R27, UR6, -R152 ;  /* 0x000000061ba07c23 */ /* 0x000fe20008010898 */
[----:B------:R-:W4:Y:S01]  /*59c0*/  MUFU.EX2 R161, R161 ;  /* 0x000000a100a17308 */ /* 0x000f220000000800 */
[----:B------:R-:W-:Y:S01]  /*59d0*/  LDSM.16.MT88.4 R12, [R204+0x12000] ;  /* 0x01200000cc0c783b */ /* 0x000fe20000004200 */
[----:B------:R-:W-:Y:S01]  /*59e0*/  FFMA.FTZ R170, R181, UR6, -R154 ;  /* 0x00000006b5aa7c23 */ /* 0x000fe2000801089a */
[----:B------:R-:W-:Y:S01]  /*59f0*/  FFMA.FTZ R172, R203, UR6, -R152 ;  /* 0x00000006cbac7c23 */ /* 0x000fe20008010898 */
[----:B------:R-:W-:Y:S01]  /*5a00*/  MUFU.EX2 R162, R162 ;  /* 0x000000a200a27308 */ /* 0x000fe20000000800 */
[-C--:B-1----:R-:W-:Y:S01]  /*5a10*/  FMUL.FTZ R32, R52, R163.reuse ;  /* 0x000000a334207220 */ /* 0x082fe20000410000 */
[-C--:B------:R-:W-:Y:S01]  /*5a20*/  FMUL.FTZ R33, R53, R163.reuse ;  /* 0x000000a335217220 */ /* 0x080fe20000410000 */
[-C--:B------:R-:W-:Y:S01]  /*5a30*/  FMUL.FTZ R16, R36, R163.reuse ;  /* 0x000000a324107220 */ /* 0x080fe20000410000 */
[----:B------:R-:W1:Y:S01]  /*5a40*/  MUFU.EX2 R156, R156 ;  /* 0x0000009c009c7308 */ /* 0x000e620000000800 */
[-C--:B------:R-:W-:Y:S01]  /*5a50*/  FMUL.FTZ R17, R37, R163.reuse ;  /* 0x000000a325117220 */ /* 0x080fe20000410000 */
[----:B---3--:R-:W3:Y:S01]  /*5a60*/  LDSM.16.MT88.4 R28, [R166] ;  /* 0x00000000a61c783b */ /* 0x008ee20000004200 */
[-C--:B------:R-:W-:Y:S01]  /*5a70*/  FMUL.FTZ R40, R40, R163.reuse ;  /* 0x000000a328287220 */ /* 0x080fe20000410000 */
[----:B------:R-:W-:Y:S01]  /*5a80*/  MUFU.EX2 R159, R159 ;  /* 0x0000009f009f7308 */ /* 0x000fe20000000800 */
[----:B------:R-:W-:Y:S01]  /*5a90*/  FMUL.FTZ R41, R41, R163 ;  /* 0x000000a329297220 */ /* 0x000fe20000410000 */
[-C--:B----4-:R-:W-:Y:S01]  /*5aa0*/  FMUL.FTZ R34, R54, R161.reuse ;  /* 0x000000a136227220 */ /* 0x090fe20000410000 */
[-C--:B------:R-:W-:Y:S01]  /*5ab0*/  FMUL.FTZ R35, R55, R161.reuse ;  /* 0x000000a137237220 */ /* 0x080fe20000410000 */
[----:B------:R-:W4:Y:S01]  /*5ac0*/  MUFU.EX2 R158, R158 ;  /* 0x0000009e009e7308 */ /* 0x000f220000000800 */
[----:B------:R-:W-:Y:S01]  /*5ad0*/  LDSM.16.MT88.4 R52, [R167+0x14000] ;  /* 0x01400000a734783b */ /* 0x000fe20000004200 */
[-C--:B------:R-:W-:Y:S01]  /*5ae0*/  FMUL.FTZ R18, R38, R161.reuse ;  /* 0x000000a126127220 */ /* 0x080fe20000410000 */
[-C--:B------:R-:W-:Y:S01]  /*5af0*/  FMUL.FTZ R19, R39, R161.reuse ;  /* 0x000000a127137220 */ /* 0x080fe20000410000 */
[----:B------:R-:W-:Y:S01]  /*5b00*/  MUFU.EX2 R164, R164 ;  /* 0x000000a400a47308 */ /* 0x000fe20000000800 */
[-C--:B------:R-:W-:Y:S01]  /*5b10*/  FMUL.FTZ R42, R42, R161.reuse ;  /* 0x000000a12a2a7220 */ /* 0x080fe20000410000 */
[----:B-1----:R-:W-:Y:S01]  /*5b20*/  F2FP.F16.F32.PACK_AB R4, R156, R162 ;  /* 0x000000a29c04723e */ /* 0x002fe200000000ff */
[----:B------:R-:W-:Y:S01]  /*5b30*/  FMUL.FTZ R43, R43, R161 ;  /* 0x000000a12b2b7220 */ /* 0x000fe20000410000 */
[----:B------:R-:W1:Y:S01]  /*5b40*/  MUFU.EX2 R157, R157 ;  /* 0x0000009d009d7308 */ /* 0x000e620000000800 */
[----:B------:R-:W5:Y:S01]  /*5b50*/  LDSM.16.MT88.4 R36, [R165] ;  /* 0x00000000a524783b */ /* 0x000f620000004200 */
[-C--:B------:R-:W-:Y:S01]  /*5b60*/  FMUL.FTZ R24, R44, R163.reuse ;  /* 0x000000a32c187220 */ /* 0x080fe20000410000 */
[----:B------:R-:W-:Y:S01]  /*5b70*/  FMUL.FTZ R25, R45, R163 ;  /* 0x000000a32d197220 */ /* 0x000fe20000410000 */
[----:B------:R-:W2:Y:S01]  /*5b80*/  MUFU.EX2 R160, R160 ;  /* 0x000000a000a07308 */ /* 0x000ea20000000800 */
[----:B------:R-:W-:Y:S01]  /*5b90*/  FMUL.FTZ R26, R46, R161 ;  /* 0x000000a12e1a7220 */ /* 0x000fe20000410000 */
[----:B----4-:R-:W-:Y:S01]  /*5ba0*/  F2FP.F16.F32.PACK_AB R6, R158, R159 ;  /* 0x0000009f9e06723e */ /* 0x010fe200000000ff */
[----:B------:R-:W-:Y:S01]  /*5bb0*/  FMUL.FTZ R27, R47, R161 ;  /* 0x000000a12f1b7220 */ /* 0x000fe20000410000 */
[-C--:B------:R-:W-:Y:S01]  /*5bc0*/  FMUL.FTZ R48, R48, R163.reuse ;  /* 0x000000a330307220 */ /* 0x080fe20000410000 */
[----:B------:R-:W4:Y:S01]  /*5bd0*/  LDSM.16.MT88.4 R44, [R204+0x14000] ;  /* 0x01400000cc2c783b */ /* 0x000f220000004200 */
[----:B------:R-:W-:Y:S01]  /*5be0*/  FMUL.FTZ R49, R49, R163 ;  /* 0x000000a331317220 */ /* 0x000fe20000410000 */
[-C--:B------:R-:W-:Y:S01]  /*5bf0*/  FMUL.FTZ R50, R50, R161.reuse ;  /* 0x000000a132327220 */ /* 0x080fe20000410000 */
[----:B------:R-:W-:Y:S01]  /*5c00*/  FMUL.FTZ R51, R51, R161 ;  /* 0x000000a133337220 */ /* 0x000fe20000410000 */
[-C--:B------:R-:W-:Y:S01]  /*5c10*/  FMUL.FTZ R72, R72, R163.reuse ;  /* 0x000000a348487220 */ /* 0x080fe20000410000 */
[----:B-1----:R-:W-:Y:S01]  /*5c20*/  F2FP.F16.F32.PACK_AB R5, R157, R164 ;  /* 0x000000a49d05723e */ /* 0x002fe200000000ff */
[----:B------:R-:W-:Y:S01]  /*5c30*/  FMUL.FTZ R73, R73, R163 ;  /* 0x000000a349497220 */ /* 0x000fe20000410000 */
[-C--:B------:R-:W-:Y:S01]  /*5c40*/  FMUL.FTZ R74, R74, R161.reuse ;  /* 0x000000a14a4a7220 */ /* 0x080fe20000410000 */
[----:B------:R-:W-:Y:S01]  /*5c50*/  FMUL.FTZ R75, R75, R161 ;  /* 0x000000a14b4b7220 */ /* 0x000fe20000410000 */
[----:B--2---:R-:W-:Y:S01]  /*5c60*/  F2FP.F16.F32.PACK_AB R7, R3, R160 ;  /* 0x000000a00307723e */ /* 0x004fe200000000ff */
[-C--:B------:R-:W-:Y:S01]  /*5c70*/  FMUL.FTZ R56, R56, R163.reuse ;  /* 0x000000a338387220 */ /* 0x080fe20000410000 */
[----:B------:R-:W-:Y:S01]  /*5c80*/  FMUL.FTZ R57, R57, R163 ;  /* 0x000000a339397220 */ /* 0x000fe20000410000 */
[-C--:B------:R-:W-:Y:S01]  /*5c90*/  FMUL.FTZ R58, R58, R161.reuse ;  /* 0x000000a13a3a7220 */ /* 0x080fe20000410000 */
[----:B------:R-:W-:Y:S01]  /*5ca0*/  FMUL.FTZ R59, R59, R161 ;  /* 0x000000a13b3b7220 */ /* 0x000fe20000410000 */
[-C--:B------:R-:W-:Y:S01]  /*5cb0*/  FMUL.FTZ R64, R64, R163.reuse ;  /* 0x000000a340407220 */ /* 0x080fe20000410000 */
[----:B------:R-:W-:Y:S01]  /*5cc0*/  FMUL.FTZ R65, R65, R163 ;  /* 0x000000a341417220 */ /* 0x000fe20000410000 */
[C---:B------:R-:W-:Y:S01]  /*5cd0*/  HMMA.16816.F32 R16, R4.reuse, R20, R16 ;  /* 0x000000140410723c */ /* 0x040fe20000001810 */
[-C--:B------:R-:W-:Y:S01]  /*5ce0*/  FMUL.FTZ R66, R66, R161.reuse ;  /* 0x000000a142427220 */ /* 0x080fe20000410000 */
[----:B------:R-:W-:Y:S01]  /*5cf0*/  FMUL.FTZ R67, R67, R161 ;  /* 0x000000a143437220 */ /* 0x000fe20000410000 */
[-C--:B------:R-:W-:Y:S01]  /*5d00*/  FMUL.FTZ R80, R80, R163.reuse ;  /* 0x000000a350507220 */ /* 0x080fe20000410000 */
[----:B------:R-:W-:Y:S01]  /*5d10*/  FMUL.FTZ R81, R81, R163 ;  /* 0x000000a351517220 */ /* 0x000fe20000410000 */
[-C--:B------:R-:W-:Y:S01]  /*5d20*/  FMUL.FTZ R82, R82, R161.reuse ;  /* 0x000000a152527220 */ /* 0x080fe20000410000 */
[----:B------:R-:W-:Y:S01]  /*5d30*/  FMUL.FTZ R83, R83, R161 ;  /* 0x000000a153537220 */ /* 0x000fe20000410000 */
[-C--:B------:R-:W-:Y:S01]  /*5d40*/  FMUL.FTZ R88, R88, R163.reuse ;  /* 0x000000a358587220 */ /* 0x080fe20000410000 */
[C---:B------:R-:W-:Y:S01]  /*5d50*/  HMMA.16816.F32 R20, R4.reuse, R22, R40 ;  /* 0x000000160414723c */ /* 0x040fe20000001828 */
[-C--:B------:R-:W-:Y:S01]  /*5d60*/  FMUL.FTZ R40, R60, R163.reuse ;  /* 0x000000a33c287220 */ /* 0x080fe20000410000 */
[----:B------:R-:W-:Y:S01]  /*5d70*/  FMUL.FTZ R41, R61, R163 ;  /* 0x000000a33d297220 */ /* 0x000fe20000410000 */
[-C--:B------:R-:W-:Y:S01]  /*5d80*/  FMUL.FTZ R42, R62, R161.reuse ;  /* 0x000000a13e2a7220 */ /* 0x080fe20000410000 */
[----:B------:R-:W-:Y:S01]  /*5d90*/  FMUL.FTZ R43, R63, R161 ;  /* 0x000000a13f2b7220 */ /* 0x000fe20000410000 */
[----:B------:R-:W-:Y:S01]  /*5da0*/  FMUL.FTZ R89, R89, R163 ;  /* 0x000000a359597220 */ /* 0x000fe20000410000 */
[----:B------:R-:W1:Y:S01]  /*5db0*/  LDSM.16.MT88.4 R60, [R166+0x2000] ;  /* 0x00200000a63c783b */ /* 0x000e620000004200 */
[-C--:B------:R-:W-:Y:S01]  /*5dc0*/  FMUL.FTZ R90, R90, R161.reuse ;  /* 0x000000a15a5a7220 */ /* 0x080fe20000410000 */
[C---:B---3--:R-:W-:Y:S01]  /*5dd0*/  HMMA.16816.F32 R24, R4.reuse, R28, R24 ;  /* 0x0000001c0418723c */ /* 0x048fe20000001818 */
[----:B------:R-:W-:Y:S01]  /*5de0*/  FMUL.FTZ R91, R91, R161 ;  /* 0x000000a15b5b7220 */ /* 0x000fe20000410000 */
[-C--:B------:R-:W-:Y:S01]  /*5df0*/  FMUL.FTZ R112, R112, R163.reuse ;  /* 0x000000a370707220 */ /* 0x080fe20000410000 */
[----:B------:R-:W-:Y:S01]  /*5e00*/  FMUL.FTZ R113, R113, R163 ;  /* 0x000000a371717220 */ /* 0x000fe20000410000 */
[-C--:B------:R-:W-:Y:S01]  /*5e10*/  FMUL.FTZ R114, R114, R161.reuse ;  /* 0x000000a172727220 */ /* 0x080fe20000410000 */
[----:B------:R-:W-:Y:S01]  /*5e20*/  FMUL.FTZ R115, R115, R161 ;  /* 0x000000a173737220 */ /* 0x000fe20000410000 */
[-C--:B------:R-:W-:Y:S01]  /*5e30*/  FMUL.FTZ R8, R128, R163.reuse ;  /* 0x000000a380087220 */ /* 0x080fe20000410000 */
[-C--:B------:R-:W-:Y:S01]  /*5e40*/  FMUL.FTZ R9, R129, R163.reuse ;  /* 0x000000a381097220 */ /* 0x080fe20000410000 */
[C---:B------:R-:W-:Y:S01]  /*5e50*/  HMMA.16816.F32 R28, R4.reuse, R30, R48 ;  /* 0x0000001e041c723c */ /* 0x040fe20000001830 */
[-C--:B------:R-:W-:Y:S01]  /*5e60*/  FMUL.FTZ R48, R68, R163.reuse ;  /* 0x000000a344307220 */ /* 0x080fe20000410000 */
[----:B------:R-:W-:Y:S01]  /*5e70*/  FMUL.FTZ R49, R69, R163 ;  /* 0x000000a345317220 */ /* 0x000fe20000410000 */
[-C--:B------:R-:W-:Y:S01]  /*5e80*/  FMUL.FTZ R50, R70, R161.reuse ;  /* 0x000000a146327220 */ /* 0x080fe20000410000 */
[-C--:B------:R-:W-:Y:S01]  /*5e90*/  FMUL.FTZ R51, R71, R161.reuse ;  /* 0x000000a147337220 */ /* 0x080fe20000410000 */
[-C--:B------:R-:W-:Y:S01]  /*5ea0*/  FMUL.FTZ R10, R130, R161.reuse ;  /* 0x000000a1820a7220 */ /* 0x080fe20000410000 */
[----:B------:R-:W2:Y:S01]  /*5eb0*/  LDSM.16.MT88.4 R68, [R165+0x2000] ;  /* 0x00200000a544783b */ /* 0x000ea20000004200 */
[----:B------:R-:W-:Y:S01]  /*5ec0*/  FMUL.FTZ R11, R131, R161 ;  /* 0x000000a1830b7220 */ /* 0x000fe20000410000 */
[C---:B-----5:R-:W-:Y:S01]  /*5ed0*/  HMMA.16816.F32 R32, R4.reuse, R36, R32 ;  /* 0x000000240420723c */ /* 0x060fe20000001820 */
[-C--:B------:R-:W-:Y:S01]  /*5ee0*/  FMUL.FTZ R124, R124, R163.reuse ;  /* 0x000000a37c7c7220 */ /* 0x080fe20000410000 */
[----:B------:R-:W-:Y:S01]  /*5ef0*/  FMUL.FTZ R125, R125, R163 ;  /* 0x000000a37d7d7220 */ /* 0x000fe20000410000 */
[-C--:B------:R-:W-:Y:S01]  /*5f00*/  FMUL.FTZ R126, R126, R161.reuse ;  /* 0x000000a17e7e7220 */ /* 0x080fe20000410000 */
[----:B------:R-:W-:Y:S01]  /*5f10*/  FMUL.FTZ R127, R127, R161 ;  /* 0x000000a17f7f7220 */ /* 0x000fe20000410000 */
[--C-:B------:R-:W-:Y:S01]  /*5f20*/  FFMA.FTZ R181, R183, UR6, -R154.reuse ;  /* 0x00000006b7b57c23 */ /* 0x100fe2000801089a */
[----:B------:R-:W-:Y:S01]  /*5f30*/  FFMA.FTZ R168, R215, UR6, -R154 ;  /* 0x00000006d7a87c23 */ /* 0x000fe2000801089a */
[--C-:B------:R-:W-:Y:S01]  /*5f40*/  FFMA.FTZ R201, R201, UR6, -R152.reuse ;  /* 0x00000006c9c97c23 */ /* 0x100fe20008010898 */
[C---:B------:R-:W-:Y:S01]  /*5f50*/  HMMA.16816.F32 R48, R4.reuse, R52, R48 ;  /* 0x000000340430723c */ /* 0x040fe20000001830 */
[--C-:B------:R-:W-:Y:S01]  /*5f60*/  FFMA.FTZ R174, R135, UR6, -R152.reuse ;  /* 0x0000000687ae7c23 */ /* 0x100fe20008010898 */
[----:B------:R-:W-:Y:S01]  /*5f70*/  FFMA.FTZ R203, R213, UR6, -R152 ;  /* 0x00000006d5cb7c23 */ /* 0x000fe20008010898 */
[--C-:B------:R-:W-:Y:S01]  /*5f80*/  FFMA.FTZ R217, R217, UR6, -R154.reuse ;  /* 0x00000006d9d97c23 */ /* 0x100fe2000801089a */
        /* <DEDUP_REMOVED lines=9> */
[----:B------:R-:W-:Y:S01]  /*6020*/  MUFU.EX2 R170, R170 ;  /* 0x000000aa00aa7308 */ /* 0x000fe20000000800 */
[----:B------:R-:W3:Y:S01]  /*6030*/  LDSM.16.MT88.4 R92, [R166+0x4000] ;  /* 0x00400000a65c783b */ /* 0x000ee20000004200 */
[-C--:B------:R-:W-:Y:S01]  /*6040*/  FMUL.FTZ R104, R104, R163.reuse ;  /* 0x000000a368687220 */ /* 0x080fe20000410000 */
[C---:B------:R-:W-:Y:S01]  /*6050*/  HMMA.16816.F32 R36, R4.reuse, R38, R56 ;  /* 0x000000260424723c */ /* 0x040fe20000001838 */
[-C--:B------:R-:W-:Y:S01]  /*6060*/  FMUL.FTZ R56, R76, R163.reuse ;  /* 0x000000a34c387220 */ /* 0x080fe20000410000 */
[----:B------:R-:W-:Y:S01]  /*6070*/  FMUL.FTZ R57, R77, R163 ;  /* 0x000000a34d397220 */ /* 0x000fe20000410000 */
[-C--:B------:R-:W-:Y:S01]  /*6080*/  FMUL.FTZ R58, R78, R161.reuse ;  /* 0x000000a14e3a7220 */ /* 0x080fe20000410000 */
[----:B------:R-:W-:Y:S01]  /*6090*/  FMUL.FTZ R59, R79, R161 ;  /* 0x000000a14f3b7220 */ /* 0x000fe20000410000 */
[----:B------:R-:W5:Y:S01]  /*60a0*/  MUFU.EX2 R183, R217 ;  /* 0x000000d900b77308 */ /* 0x000f620000000800 */
[----:B------:R-:W5:Y:S01]  /*60b0*/  LDSM.16.MT88.4 R76, [R204+0x16000] ;  /* 0x01600000cc4c783b */ /* 0x000f620000004200 */
[----:B------:R-:W-:Y:S01]  /*60c0*/  FMUL.FTZ R105, R105, R163 ;  /* 0x000000a369697220 */ /* 0x000fe20000410000 */
[C---:B----4-:R-:W-:Y:S01]  /*60d0*/  HMMA.16816.F32 R40, R4.reuse, R44, R40 ;  /* 0x0000002c0428723c */ /* 0x050fe20000001828 */
[----:B------:R-:W-:Y:S01]  /*60e0*/  MUFU.EX2 R181, R181 ;  /* 0x000000b500b57308 */ /* 0x000fe20000000800 */
[-C--:B------:R-:W-:Y:S01]  /*60f0*/  FMUL.FTZ R106, R106, R161.reuse ;  /* 0x000000a16a6a7220 */ /* 0x080fe20000410000 */
[----:B------:R-:W-:Y:S01]  /*6100*/  FMUL.FTZ R107, R107, R161 ;  /* 0x000000a16b6b7220 */ /* 0x000fe20000410000 */
[-C--:B------:R-:W-:Y:S01]  /*6110*/  FMUL.FTZ R116, R116, R163.reuse ;  /* 0x000000a374747220 */ /* 0x080fe20000410000 */
[----:B------:R-:W-:Y:S01]  /*6120*/  MUFU.EX2 R168, R168 ;  /* 0x000000a800a87308 */ /* 0x000fe20000000800 */
[----:B------:R-:W-:Y:S01]  /*6130*/  FMUL.FTZ R117, R117, R163 ;  /* 0x000000a375757220 */ /* 0x000fe20000410000 */
[----:B------:R-:W-:Y:S01]  /*6140*/  FMUL.FTZ R118, R118, R161 ;  /* 0x000000a176767220 */ /* 0x000fe20000410000 */
[C---:B------:R-:W-:Y:S01]  /*6150*/  HMMA.16816.F32 R44, R4.reuse, R46, R64 ;  /* 0x0000002e042c723c */ /* 0x040fe20000001840 */
[-C--:B------:R-:W-:Y:S01]  /*6160*/  FMUL.FTZ R64, R84, R163.reuse ;  /* 0x000000a354407220 */ /* 0x080fe20000410000 */
[----:B------:R-:W-:Y:S01]  /*6170*/  FMUL.FTZ R65, R85, R163 ;  /* 0x000000a355417220 */ /* 0x000fe20000410000 */
[-C--:B------:R-:W-:Y:S01]  /*6180*/  FMUL.FTZ R66, R86, R161.reuse ;  /* 0x000000a156427220 */ /* 0x080fe20000410000 */
[-C--:B------:R-:W-:Y:S01]  /*6190*/  FMUL.FTZ R67, R87, R161.reuse ;  /* 0x000000a157437220 */ /* 0x080fe20000410000 */
[----:B------:R-:W-:Y:S01]  /*61a0*/  MUFU.EX2 R201, R201 ;  /* 0x000000c900c97308 */ /* 0x000fe20000000800 */
[----:B------:R-:W4:Y:S01]  /*61b0*/  LDSM.16.MT88.4 R84, [R167+0x16000] ;  /* 0x01600000a754783b */ /* 0x000f220000004200 */
[----:B------:R-:W-:Y:S01]  /*61c0*/  FMUL.FTZ R119, R119, R161 ;  /* 0x000000a177777220 */ /* 0x000fe20000410000 */
[C---:B-1----:R-:W-:Y:S01]  /*61d0*/  HMMA.16816.F32 R56, R4.reuse, R60, R56 ;  /* 0x0000003c0438723c */ /* 0x042fe20000001838 */
[----:B------:R-:W1:Y:S01]  /*61e0*/  MUFU.EX2 R174, R174 ;  /* 0x000000ae00ae7308 */ /* 0x000e620000000800 */
[----:B------:R-:W-:Y:S01]  /*61f0*/  LDSM.16.MT88.4 R128, [R167+0x14800] ;  /* 0x01480000a780783b */ /* 0x000fe20000004200 */
[--C-:B------:R-:W-:Y:S01]  /*6200*/  FFMA.FTZ R151, R151, UR6, -R154.reuse ;  /* 0x0000000697977c23 */ /* 0x100fe2000801089a */
[--C-:B------:R-:W-:Y:S01]  /*6210*/  FFMA.FTZ R176, R207, UR6, -R154.reuse ;  /* 0x00000006cfb07c23 */ /* 0x100fe2000801089a */
[----:B------:R-:W-:Y:S01]  /*6220*/  MUFU.EX2 R172, R172 ;  /* 0x000000ac00ac7308 */ /* 0x000fe20000000800 */
[----:B------:R-:W-:Y:S01]  /*6230*/  LDSM.16.MT88.4 R132, [R165+0x800] ;  /* 0x00080000a584783b */ /* 0x000fe20000004200 */
[----:B------:R-:W-:Y:S01]  /*6240*/  FFMA.FTZ R178, R141, UR6, -R154 ;  /* 0x000000068db27c23 */ /* 0x000fe2000801089a */
[C---:B------:R-:W-:Y:S01]  /*6250*/  HMMA.16816.F32 R60, R4.reuse, R62, R80 ;  /* 0x0000003e043c723c */ /* 0x040fe20000001850 */
[-C--:B------:R-:W-:Y:S01]  /*6260*/  FMUL.FTZ R80, R100, R163.reuse ;  /* 0x000000a364507220 */ /* 0x080fe20000410000 */
[----:B------:R-:W-:Y:S01]  /*6270*/  FMUL.FTZ R81, R101, R163 ;  /* 0x000000a365517220 */ /* 0x000fe20000410000 */
[-C--:B------:R-:W-:Y:S01]  /*6280*/  FMUL.FTZ R82, R102, R161.reuse ;  /* 0x000000a166527220 */ /* 0x080fe20000410000 */
[----:B------:R-:W-:Y:S01]  /*6290*/  FMUL.FTZ R83, R103, R161 ;  /* 0x000000a167537220 */ /* 0x000fe20000410000 */
[----:B------:R-:W1:Y:S01]  /*62a0*/  MUFU.EX2 R203, R203 ;  /* 0x000000cb00cb7308 */ /* 0x000e620000000800 */
[----:B------:R-:W1:Y:S01]  /*62b0*/  LDSM.16.MT88.4 R100, [R165+0x4000] ;  /* 0x00400000a564783b */ /* 0x000e620000004200 */
[--C-:B------:R-:W-:Y:S01]  /*62c0*/  FFMA.FTZ R180, R149, UR6, -R152.reuse ;  /* 0x0000000695b47c23 */ /* 0x100fe20008010898 */
[C---:B--2---:R-:W-:Y:S01]  /*62d0*/  HMMA.16816.F32 R64, R4.reuse, R68, R64 ;  /* 0x000000440440723c */ /* 0x044fe20000001840 */
[----:B------:R2:W-:Y:S01]  /*62e0*/  MUFU.EX2 R207, R151 ;  /* 0x0000009700cf7308 */ /* 0x0005e20000000800 */
[----:B------:R-:W-:Y:S01]  /*62f0*/  FFMA.FTZ R215, R143, UR6, -R152 ;  /* 0x000000068fd77c23 */ /* 0x000fe20008010898 */
[----:B------:R-:W-:Y:S01]  /*6300*/  FFMA.FTZ R213, R145, UR6, -R154 ;  /* 0x0000000691d57c23 */ /* 0x000fe2000801089a */
[----:B------:R-:W-:Y:S01]  /*6310*/  LDSM.16.MT88.4 R140, [R166+0x3000] ;  /* 0x00300000a68c783b */ /* 0x000fe20000004200 */
[----:B------:R-:W-:Y:S01]  /*6320*/  FFMA.FTZ R182, R211, UR6, -R152 ;  /* 0x00000006d3b67c23 */ /* 0x000fe20008010898 */
[----:B------:R-:W1:Y:S01]  /*6330*/  MUFU.EX2 R176, R176 ;  /* 0x000000b000b07308 */ /* 0x000e620000000800 */
[--C-:B------:R-:W-:Y:S01]  /*6340*/  FFMA.FTZ R200, R179, UR6, -R154.reuse ;  /* 0x00000006b3c87c23 */ /* 0x100fe2000801089a */
[C---:B------:R-:W-:Y:S01]  /*6350*/  HMMA.16816.F32 R68, R4.reuse, R70, R88 ;  /* 0x000000460444723c */ /* 0x040fe20000001858 */
[-C--:B------:R-:W-:Y:S01]  /*6360*/  FMUL.FTZ R88, R108, R163.reuse ;  /* 0x000000a36c587220 */ /* 0x080fe20000410000 */
[----:B------:R-:W-:Y:S01]  /*6370*/  FMUL.FTZ R89, R109, R163 ;  /* 0x000000a36d597220 */ /* 0x000fe20000410000 */
[-C--:B------:R-:W-:Y:S01]  /*6380*/  FMUL.FTZ R90, R110, R161.reuse ;  /* 0x000000a16e5a7220 */ /* 0x080fe20000410000 */
[-C--:B------:R-:W-:Y:S01]  /*6390*/  FMUL.FTZ R91, R111, R161.reuse ;  /* 0x000000a16f5b7220 */ /* 0x080fe20000410000 */
[----:B------:R-:W-:Y:S01]  /*63a0*/  MUFU.EX2 R213, R213 ;  /* 0x000000d500d57308 */ /* 0x000fe20000000800 */
[----:B------:R-:W-:Y:S01]  /*63b0*/  LDSM.16.MT88.4 R108, [R204+0x12800] ;  /* 0x01280000cc6c783b */ /* 0x000fe20000004200 */
[--C-:B------:R-:W-:Y:S01]  /*63c0*/  FFMA.FTZ R177, R177, UR6, -R154.reuse ;  /* 0x00000006b1b17c23 */ /* 0x100fe2000801089a */
[C---:B------:R-:W-:Y:S01]  /*63d0*/  HMMA.16816.F32 R8, R4.reuse, R12, R8 ;  /* 0x0000000c0408723c */ /* 0x040fe20000001808 */
[----:B------:R-:W-:Y:S01]  /*63e0*/  MUFU.EX2 R178, R178 ;  /* 0x000000b200b27308 */ /* 0x000fe20000000800 */
[----:B--2---:R-:W-:Y:S01]  /*63f0*/  LDSM.16.MT88.4 R148, [R165+0x1000] ;  /* 0x00100000a594783b */ /* 0x004fe20000004200 */
[--C-:B------:R-:W-:Y:S01]  /*6400*/  FFMA.FTZ R175, R175, UR6, -R154.reuse ;  /* 0x00000006afaf7c23 */ /* 0x100fe2000801089a */
[----:B------:R-:W-:Y:S01]  /*6410*/  FFMA.FTZ R202, R173, UR6, -R154 ;  /* 0x00000006adca7c23 */ /* 0x000fe2000801089a */
[----:B------:R-:W-:Y:S01]  /*6420*/  MUFU.EX2 R180, R180 ;  /* 0x000000b400b47308 */ /* 0x000fe20000000800 */
[--C-:B------:R-:W-:Y:S01]  /*6430*/  FFMA.FTZ R210, R169, UR6, -R152.reuse ;  /* 0x00000006a9d27c23 */ /* 0x100fe20008010898 */
[----:B------:R-:W-:Y:S01]  /*6440*/  FFMA.FTZ R212, R153, UR6, -R152 ;  /* 0x0000000699d47c23 */ /* 0x000fe20008010898 */
[----:B---3--:R-:W-:Y:S01]  /*6450*/  HMMA.16816.F32 R88, R4, R92, R88 ;  /* 0x0000005c0458723c */ /* 0x008fe20000001858 */
[----:B------:R-:W-:Y:S01]  /*6460*/  MUFU.EX2 R182, R182 ;  /* 0x000000b600b67308 */ /* 0x000fe20000000800 */
[----:B------:R-:W-:-:S03]  /*6470*/  FFMA.FTZ R164, R195, R161, R164 ;  /* 0x000000a1c3a47223 */ /* 0x000fc600000100a4 */
[----:B------:R-:W-:Y:S01]  /*6480*/  MUFU.EX2 R215, R215 ;  /* 0x000000d700d77308 */ /* 0x000fe20000000800 */
[----:B------:R-:W-:Y:S02]  /*6490*/  FADD.FTZ R157, R157, R164 ;  /* 0x000000a49d9d7221 */ /* 0x000fe40000010000 */
[----:B------:R-:W-:Y:S01]  /*64a0*/  HMMA.16816.F32 R92, R4, R94, R112 ;  /* 0x0000005e045c723c */ /* 0x000fe20000001870 */
[----:B------:R-:W2:Y:S01]  /*64b0*/  LDSM.16.MT88.4 R112, [R167+0x12800] ;  /* 0x01280000a770783b */ /* 0x000ea20000004200 */
[----:B------:R-:W-:Y:S01]  /*64c0*/  MUFU.EX2 R200, R200 ;  /* 0x000000c800c87308 */ /* 0x000fe20000000800 */
[----:B------:R-:W-:-:S03]  /*64d0*/  FADD.FTZ R160, R160, R157 ;  /* 0x0000009da0a07221 */ /* 0x000fc60000010000 */
[----:B------:R-:W-:Y:S01]  /*64e0*/  MUFU.EX2 R173, R177 ;  /* 0x000000b100ad7308 */ /* 0x000fe20000000800 */
[----:B------:R-:W-:Y:S01]  /*64f0*/  FADD.FTZ R160, R3, R160 ;  /* 0x000000a003a07221 */ /* 0x000fe20000010000 */
[----:B------:R-:W-:Y:S01]  /*6500*/  HMMA.16816.F32 R12, R4, R14, R124 ;  /* 0x0000000e040c723c */ /* 0x000fe2000000187c */
[----:B------:R-:W3:Y:S01]  /*6510*/  LDSM.16.MT88.4 R124, [R204+0x14800] ;  /* 0x01480000cc7c783b */ /* 0x000ee20000004200 */
[----:B------:R-:W-:Y:S01]  /*6520*/  MUFU.EX2 R175, R175 ;  /* 0x000000af00af7308 */ /* 0x000fe20000000800 */
[----:B------:R-:W-:-:S03]  /*6530*/  MOV R3, R205 ;  /* 0x000000cd00037202 */ /* 0x000fc60000000f00 */
[----:B------:R-:W-:Y:S02]  /*6540*/  MUFU.EX2 R202, R202 ;  /* 0x000000ca00ca7308 */ /* 0x000fe40000000800 */
[C---:B-----5:R-:W-:Y:S02]  /*6550*/  HMMA.16816.F32 R72, R4.reuse, R76, R72 ;  /* 0x0000004c0448723c */ /* 0x060fe40000001848 */
[----:B------:R-:W-:Y:S04]  /*6560*/  MUFU.EX2 R210, R210 ;  /* 0x000000d200d27308 */ /* 0x000fe80000000800 */
[----:B------:R-:W-:Y:S02]  /*6570*/  MUFU.EX2 R212, R212 ;  /* 0x000000d400d47308 */ /* 0x000fe40000000800 */
[C---:B------:R-:W-:Y:S01]  /*6580*/  HMMA.16816.F32 R76, R4.reuse, R78, R96 ;  /* 0x0000004e044c723c */ /* 0x040fe20000001860 */
[-C--:B------:R-:W-:Y:S01]  /*6590*/  FMUL.FTZ R96, R120, R163.reuse ;  /* 0x000000a378607220 */ /* 0x080fe20000410000 */
[----:B------:R-:W-:Y:S01]  /*65a0*/  FMUL.FTZ R97, R121, R163 ;  /* 0x000000a379617220 */ /* 0x000fe20000410000 */
[-C--:B------:R-:W-:Y:S01]  /*65b0*/  FMUL.FTZ R98, R122, R161.reuse ;  /* 0x000000a17a627220 */ /* 0x080fe20000410000 */
[----:B------:R-:W-:Y:S01]  /*65c0*/  FMUL.FTZ R99, R123, R161 ;  /* 0x000000a17b637220 */ /* 0x000fe20000410000 */
[----:B------:R-:W-:Y:S01]  /*65d0*/  FFMA.FTZ R163, R197, R163, R162 ;  /* 0x000000a3c5a37223 */ /* 0x000fe200000100a2 */
[----:B------:R-:W-:Y:S02]  /*65e0*/  LDSM.16.MT88.4 R120, [R166+0x2800] ;  /* 0x00280000a678783b */ /* 0x000fe40000004200 */
[----:B----4-:R-:W-:Y:S01]  /*65f0*/  HMMA.16816.F32 R80, R4, R84, R80 ;  /* 0x000000540450723c */ /* 0x010fe20000001850 */
[----:B------:R-:W-:-:S04]  /*6600*/  FADD.FTZ R156, R156, R163 ;  /* 0x000000a39c9c7221 */ /* 0x000fc80000010000 */
[----:B------:R-:W-:-:S03]  /*6610*/  FADD.FTZ R159, R159, R156 ;  /* 0x0000009c9f9f7221 */ /* 0x000fc60000010000 */
[----:B------:R-:W-:Y:S01]  /*6620*/  HMMA.16816.F32 R84, R4, R86, R104 ;  /* 0x000000560454723c */ /* 0x000fe20000001868 */
[----:B------:R-:W4:Y:S01]  /*6630*/  LDSM.16.MT88.4 R104, [R204+0x16800] ;  /* 0x01680000cc68783b */ /* 0x000f220000004200 */
[----:B------:R-:W-:-:S06]  /*6640*/  FADD.FTZ R159, R158, R159 ;  /* 0x0000009f9e9f7221 */ /* 0x000fcc0000010000 */
[C---:B-1----:R-:W-:Y:S01]  /*6650*/  HMMA.16816.F32 R96, R4.reuse, R100, R96 ;  /* 0x000000640460723c */ /* 0x042fe20000001860 */
[----:B------:R-:W-:Y:S01]  /*6660*/  F2FP.F16.F32.PACK_AB R100, R183, R170 ;  /* 0x000000aab764723e */ /* 0x000fe200000000ff */
[----:B------:R-:W-:Y:S01]  /*6670*/  FADD.FTZ R170, R170, R159 ;  /* 0x0000009faaaa7221 */ /* 0x000fe20000010000 */
[----:B------:R-:W-:Y:S01]  /*6680*/  F2FP.F16.F32.PACK_AB R101, R174, R201 ;  /* 0x000000c9ae65723e */ /* 0x000fe200000000ff */
[----:B------:R-:W-:Y:S02]  /*6690*/  FADD.FTZ R201, R201, R160 ;  /* 0x000000a0c9c97221 */ /* 0x000fe40000010000 */
[----:B------:R-:W-:Y:S02]  /*66a0*/  FADD.FTZ R170, R183, R170 ;  /* 0x000000aab7aa7221 */ /* 0x000fe40000010000 */
[----:B------:R-:W-:Y:S01]  /*66b0*/  HMMA.16816.F32 R4, R4, R102, R116 ;  /* 0x000000660404723c */ /* 0x000fe20000001874 */
[----:B------:R-:W-:Y:S01]  /*66c0*/  F2FP.F16.F32.PACK_AB R102, R168, R181 ;  /* 0x000000b5a866723e */ /* 0x000fe200000000ff */
[----:B------:R-:W-:Y:S01]  /*66d0*/  LDSM.16.MT88.4 R116, [R165+0x2800] ;  /* 0x00280000a574783b */ /* 0x000fe20000004200 */
[----:B------:R-:W-:Y:S01]  /*66e0*/  F2FP.F16.F32.PACK_AB R103, R203, R172 ;  /* 0x000000accb67723e */ /* 0x000fe200000000ff */
[----:B------:R-:W-:Y:S01]  /*66f0*/  FADD.FTZ R201, R174, R201 ;  /* 0x000000c9aec97221 */ /* 0x000fe20000010000 */
[----:B------:R-:W-:-:S03]  /*6700*/  FADD.FTZ R181, R181, R170 ;  /* 0x000000aab5b57221 */ /* 0x000fc60000010000 */
[----:B------:R-:W-:Y:S01]  /*6710*/  FADD.FTZ R172, R172, R201 ;  /* 0x000000c9acac7221 */ /* 0x000fe20000010000 */
[----:B------:R-:W-:Y:S01]  /*6720*/  FADD.FTZ R168, R168, R181 ;  /* 0x000000b5a8a87221 */ /* 0x000fe20000010000 */
[----:B--2---:R-:W-:Y:S02]  /*6730*/  HMMA.16816.F32 R16, R100, R112, R16 ;  /* 0x000000706410723c */ /* 0x004fe40000001810 */
[----:B------:R-:W-:-:S06]  /*6740*/  FADD.FTZ R203, R203, R172 ;  /* 0x000000accbcb7221 */ /* 0x000fcc0000010000 */
[C---:B------:R-:W-:Y:S01]  /*6750*/  HMMA.16816.F32 R20, R100.reuse, R114, R20 ;  /* 0x000000726414723c */ /* 0x040fe20000001814 */
[----:B------:R-:W1:Y:S07]  /*6760*/  LDSM.16.MT88.4 R112, [R166+0x4800] ;  /* 0x00480000a670783b */ /* 0x000e6e0000004200 */
[C---:B------:R-:W-:Y:S08]  /*6770*/  HMMA.16816.F32 R8, R100.reuse, R108, R8 ;  /* 0x0000006c6408723c */ /* 0x040ff00000001808 */
[C---:B------:R-:W-:Y:S01]  /*6780*/  HMMA.16816.F32 R12, R100.reuse, R110, R12 ;  /* 0x0000006e640c723c */ /* 0x040fe2000000180c */
[----:B------:R-:W2:Y:S07]  /*6790*/  LDSM.16.MT88.4 R108, [R167+0x16800] ;  /* 0x01680000a76c783b */ /* 0x000eae0000004200 */
[C---:B---3--:R-:W-:Y:S08]  /*67a0*/  HMMA.16816.F32 R40, R100.reuse, R124, R40 ;  /* 0x0000007c6428723c */ /* 0x048ff00000001828 */
[C---:B------:R-:W-:Y:S01]  /*67b0*/  HMMA.16816.F32 R44, R100.reuse, R126, R44 ;  /* 0x0000007e642c723c */ /* 0x040fe2000000182c */
[----:B------:R-:W3:Y:S07]  /*67c0*/  LDSM.16.MT88.4 R124, [R165+0x4800] ;  /* 0x00480000a57c783b */ /* 0x000eee0000004200 */
[C---:B------:R-:W-:Y:S08]  /*67d0*/  HMMA.16816.F32 R48, R100.reuse, R128, R48 ;  /* 0x000000806430723c */ /* 0x040ff00000001830 */
[C---:B------:R-:W-:Y:S01]  /*67e0*/  HMMA.16816.F32 R52, R100.reuse, R130, R52 ;  /* 0x000000826434723c */ /* 0x040fe20000001834 */
[----:B------:R-:W5:Y:S07]  /*67f0*/  LDSM.16.MT88.4 R128, [R204+0x13000] ;  /* 0x01300000cc80783b */ /* 0x000f6e0000004200 */
[C---:B----4-:R-:W-:Y:S08]  /*6800*/  HMMA.16816.F32 R72, R100.reuse, R104, R72 ;  /* 0x000000686448723c */ /* 0x050ff00000001848 */
[C---:B------:R-:W-:Y:S08]  /*6810*/  HMMA.16816.F32 R76, R100.reuse, R106, R76 ;  /* 0x0000006a644c723c */ /* 0x040ff0000000184c */
[C---:B-1----:R-:W-:Y:S08]  /*6820*/  HMMA.16816.F32 R88, R100.reuse, R112, R88 ;  /* 0x000000706458723c */ /* 0x042ff00000001858 */
[C---:B------:R-:W-:Y:S01]  /*6830*/  HMMA.16816.F32 R104, R100.reuse, R114, R92 ;  /* 0x000000726468723c */ /* 0x040fe2000000185c */
[----:B------:R-:W1:Y:S04]  /*6840*/  LDSM.16.MT88.4 R112, [R167+0x13000] ;  /* 0x01300000a770783b */ /* 0x000e680000004200 */
[----:B------:R-:W-:Y:S03]  /*6850*/  LDSM.16.MT88.4 R92, [R165+0x3000] ;  /* 0x00300000a55c783b */ /* 0x000fe60000004200 */
[C---:B--2---:R-:W-:Y:S08]  /*6860*/  HMMA.16816.F32 R80, R100.reuse, R108, R80 ;  /* 0x0000006c6450723c */ /* 0x044ff00000001850 */
[C---:B------:R-:W-:Y:S01]  /*6870*/  HMMA.16816.F32 R84, R100.reuse, R110, R84 ;  /* 0x0000006e6454723c */ /* 0x040fe20000001854 */
[----:B------:R-:W2:Y:S07]  /*6880*/  LDSM.16.MT88.4 R108, [R166+0x1000] ;  /* 0x00100000a66c783b */ /* 0x000eae0000004200 */
[C---:B------:R-:W-:Y:S08]  /*6890*/  HMMA.16816.F32 R24, R100.reuse, R136, R24 ;  /* 0x000000886418723c */ /* 0x040ff00000001818 */
[C---:B------:R-:W-:Y:S01]  /*68a0*/  HMMA.16816.F32 R28, R100.reuse, R138, R28 ;  /* 0x0000008a641c723c */ /* 0x040fe2000000181c */
[----:B------:R-:W4:Y:S07]  /*68b0*/  LDSM.16.MT88.4 R136, [R166+0x5000] ;  /* 0x00500000a688783b */ /* 0x000f2e0000004200 */
[C---:B------:R-:W-:Y:S08]  /*68c0*/  HMMA.16816.F32 R56, R100.reuse, R120, R56 ;  /* 0x000000786438723c */ /* 0x040ff00000001838 */
[C---:B------:R-:W-:Y:S08]  /*68d0*/  HMMA.16816.F32 R60, R100.reuse, R122, R60 ;  /* 0x0000007a643c723c */ /* 0x040ff0000000183c */
[C---:B---3--:R-:W-:Y:S01]  /*68e0*/  HMMA.16816.F32 R120, R100.reuse, R124, R96 ;  /* 0x0000007c6478723c */ /* 0x048fe20000001860 */
[----:B------:R-:W3:Y:S07]  /*68f0*/  LDSM.16.MT88.4 R96, [R204+0x17000] ;  /* 0x01700000cc60783b */ /* 0x000eee0000004200 */
[----:B------:R-:W-:Y:S01]  /*6900*/  HMMA.16816.F32 R32, R100, R132, R32 ;  /* 0x000000846420723c */ /* 0x000fe20000001820 */
[----:B------:R-:W-:-:S02]  /*6910*/  FFMA.FTZ R132, R147, UR6, -R152 ;  /* 0x0000000693847c23 */ /* 0x000fc40008010898 */
[----:B------:R-:W3:Y:S02]  /*6920*/  LDSM.16.MT88.4 R144, [R167+0x15000] ;  /* 0x01500000a790783b */ /* 0x000ee40000004200 */
[----:B------:R5:W1:Y:S03]  /*6930*/  MUFU.EX2 R211, R132 ;  /* 0x0000008400d37308 */ /* 0x000a660000000800 */
[C---:B------:R-:W-:Y:S08]  /*6940*/  HMMA.16816.F32 R64, R100.reuse, R116, R64 ;  /* 0x000000746440723c */ /* 0x040ff00000001840 */
[C---:B------:R-:W-:Y:S08]  /*6950*/  HMMA.16816.F32 R68, R100.reuse, R118, R68 ;  /* 0x000000766444723c */ /* 0x040ff00000001844 */
[C---:B------:R-:W-:Y:S01]  /*6960*/  HMMA.16816.F32 R36, R100.reuse, R134, R36 ;  /* 0x000000866424723c */ /* 0x040fe20000001824 */
[----:B-----5:R-:W-:Y:S07]  /*6970*/  LDSM.16.MT88.4 R132, [R167+0x17000] ;  /* 0x01700000a784783b */ /* 0x020fee0000004200 */
[----:B------:R-:W-:Y:S01]  /*6980*/  HMMA.16816.F32 R116, R100, R126, R4 ;  /* 0x0000007e6474723c */ /* 0x000fe20000001804 */
[----:B------:R-:W5:Y:S01]  /*6990*/  LDSM.16.MT88.4 R4, [R204+0x15000] ;  /* 0x01500000cc04783b */ /* 0x000f620000004200 */
[----:B------:R-:W-:Y:S01]  /*69a0*/  F2FP.F16.F32.PACK_AB R100, R176, R207 ;  /* 0x000000cfb064723e */ /* 0x000fe200000000ff */
[----:B------:R-:W-:Y:S01]  /*69b0*/  FADD.FTZ R207, R207, R168 ;  /* 0x000000a8cfcf7221 */ /* 0x000fe20000010000 */
[----:B-1----:R-:W-:Y:S01]  /*69c0*/  F2FP.F16.F32.PACK_AB R101, R211, R180 ;  /* 0x000000b4d365723e */ /* 0x002fe200000000ff */
[----:B------:R-:W-:Y:S01]  /*69d0*/  FADD.FTZ R180, R180, R203 ;  /* 0x000000cbb4b47221 */ /* 0x000fe20000010000 */
[----:B------:R-:W-:Y:S01]  /*69e0*/  F2FP.F16.F32.PACK_AB R102, R178, R213 ;  /* 0x000000d5b266723e */ /* 0x000fe200000000ff */
[----:B------:R-:W-:Y:S01]  /*69f0*/  FADD.FTZ R176, R176, R207 ;  /* 0x000000cfb0b07221 */ /* 0x000fe20000010000 */
[----:B------:R-:W-:Y:S01]  /*6a00*/  F2FP.F16.F32.PACK_AB R103, R215, R182 ;  /* 0x000000b6d767723e */ /* 0x000fe200000000ff */
[----:B------:R-:W-:-:S02]  /*6a10*/  FADD.FTZ R211, R211, R180 ;  /* 0x000000b4d3d37221 */ /* 0x000fc40000010000 */
[----:B------:R-:W-:Y:S02]  /*6a20*/  FADD.FTZ R213, R213, R176 ;  /* 0x000000b0d5d57221 */ /* 0x000fe40000010000 */
[----:B------:R-:W-:Y:S02]  /*6a30*/  FADD.FTZ R182, R182, R211 ;  /* 0x000000d3b6b67221 */ /* 0x000fe40000010000 */
[----:B------:R-:W-:Y:S01]  /*6a40*/  HMMA.16816.F32 R8, R100, R128, R8 ;  /* 0x000000806408723c */ /* 0x000fe20000001808 */
[----:B------:R-:W-:Y:S01]  /*6a50*/  FADD.FTZ R213, R178, R213 ;  /* 0x000000d5b2d57221 */ /* 0x000fe20000010000 */
[----:B------:R-:W-:-:S06]  /*6a60*/  FADD.FTZ R182, R215, R182 ;  /* 0x000000b6d7b67221 */ /* 0x000fcc0000010000 */
[C---:B------:R-:W-:Y:S08]  /*6a70*/  HMMA.16816.F32 R12, R100.reuse, R130, R12 ;  /* 0x00000082640c723c */ /* 0x040ff0000000180c */
[C---:B------:R-:W-:Y:S08]  /*6a80*/  HMMA.16816.F32 R128, R100.reuse, R112, R16 ;  /* 0x000000706480723c */ /* 0x040ff00000001810 */
[C---:B------:R-:W-:Y:S08]  /*6a90*/  HMMA.16816.F32 R124, R100.reuse, R114, R20 ;  /* 0x00000072647c723c */ /* 0x040ff00000001814 */
[C---:B--2---:R-:W-:Y:S08]  /*6aa0*/  HMMA.16816.F32 R112, R100.reuse, R108, R24 ;  /* 0x0000006c6470723c */ /* 0x044ff00000001818 */
[C---:B------:R-:W-:Y:S08]  /*6ab0*/  HMMA.16816.F32 R108, R100.reuse, R110, R28 ;  /* 0x0000006e646c723c */ /* 0x040ff0000000181c */
[----:B------:R-:W-:Y:S01]  /*6ac0*/  HMMA.16816.F32 R28, R100, R92, R64 ;  /* 0x0000005c641c723c */ /* 0x000fe20000001840 */
[--C-:B------:R-:W-:Y:S01]  /*6ad0*/  FFMA.FTZ R64, R171, UR6, -R152.reuse ;  /* 0x00000006ab407c23 */ /* 0x100fe20008010898 */
[----:B------:R-:W-:-:S02]  /*6ae0*/  FFMA.FTZ R171, R155, UR6, -R152 ;  /* 0x000000069bab7c23 */ /* 0x000fc40008010898 */
[----:B------:R-:W-:Y:S01]  /*6af0*/  LDSM.16.MT88.4 R152, [R166+0x3800] ;  /* 0x00380000a698783b */ /* 0x000fe20000004200 */
[----:B------:R1:W2:Y:S03]  /*6b00*/  MUFU.EX2 R169, R64 ;  /* 0x0000004000a97308 */ /* 0x0002a60000000800 */
[C---:B------:R-:W-:Y:S01]  /*6b10*/  HMMA.16816.F32 R20, R100.reuse, R150, R36 ;  /* 0x000000966414723c */ /* 0x040fe20000001824 */
[----:B------:R-:W2:Y:S01]  /*6b20*/  LDSM.16.MT88.4 R36, [R165+0x5000] ;  /* 0x00500000a524783b */ /* 0x000ea20000004200 */
[----:B------:R-:W2:Y:S06]  /*6b30*/  MUFU.EX2 R171, R171 ;  /* 0x000000ab00ab7308 */ /* 0x000eac0000000800 */
[C---:B------:R-:W-:Y:S01]  /*6b40*/  HMMA.16816.F32 R56, R100.reuse, R140, R56 ;  /* 0x0000008c6438723c */ /* 0x040fe20000001838 */
[----:B-1----:R-:W-:Y:S07]  /*6b50*/  LDSM.16.MT88.4 R64, [R204+0x15800] ;  /* 0x01580000cc40783b */ /* 0x002fee0000004200 */
[C---:B------:R-:W-:Y:S08]  /*6b60*/  HMMA.16816.F32 R60, R100.reuse, R142, R60 ;  /* 0x0000008e643c723c */ /* 0x040ff0000000183c */
[C---:B------:R-:W-:Y:S08]  /*6b70*/  HMMA.16816.F32 R24, R100.reuse, R94, R68 ;  /* 0x0000005e6418723c */ /* 0x040ff00000001844 */
[C---:B----4-:R-:W-:Y:S01]  /*6b80*/  HMMA.16816.F32 R140, R100.reuse, R138, R104 ;  /* 0x0000008a648c723c */ /* 0x050fe20000001868 */
[----:B------:R-:W1:Y:S07]  /*6b90*/  LDSM.16.MT88.4 R104, [R167+0x17800] ;  /* 0x01780000a768783b */ /* 0x000e6e0000004200 */
[C---:B---3--:R-:W-:Y:S01]  /*6ba0*/  HMMA.16816.F32 R92, R100.reuse, R96, R72 ;  /* 0x00000060645c723c */ /* 0x048fe20000001848 */
[----:B------:R-:W-:Y:S07]  /*6bb0*/  LDSM.16.MT88.4 R72, [R167+0x15800] ;  /* 0x01580000a748783b */ /* 0x000fee0000004200 */
[C---:B------:R-:W-:Y:S01]  /*6bc0*/  HMMA.16816.F32 R96, R100.reuse, R98, R76 ;  /* 0x000000626460723c */ /* 0x040fe2000000184c */
[----:B------:R-:W3:Y:S07]  /*6bd0*/  LDSM.16.MT88.4 R76, [R166+0x1800] ;  /* 0x00180000a64c783b */ /* 0x000eee0000004200 */
[C---:B------:R-:W-:Y:S08]  /*6be0*/  HMMA.16816.F32 R48, R100.reuse, R144, R48 ;  /* 0x000000906430723c */ /* 0x040ff00000001830 */
[C---:B------:R-:W-:Y:S01]  /*6bf0*/  HMMA.16816.F32 R52, R100.reuse, R146, R52 ;  /* 0x000000926434723c */ /* 0x040fe20000001834 */
[----:B------:R-:W4:Y:S07]  /*6c00*/  LDSM.16.MT88.4 R144, [R166+0x5800] ;  /* 0x00580000a690783b */ /* 0x000f2e0000004200 */
[C---:B-----5:R-:W-:Y:S01]  /*6c10*/  HMMA.16816.F32 R16, R100.reuse, R4, R40 ;  /* 0x000000046410723c */ /* 0x060fe20000001828 */
[----:B------:R-:W5:Y:S07]  /*6c20*/  LDSM.16.MT88.4 R40, [R167+0x13800] ;  /* 0x01380000a728783b */ /* 0x000f6e0000004200 */
[C---:B------:R-:W-:Y:S08]  /*6c30*/  HMMA.16816.F32 R4, R100.reuse, R6, R44 ;  /* 0x000000066404723c */ /* 0x040ff0000000182c */
[----:B------:R-:W-:Y:S01]  /*6c40*/  HMMA.16816.F32 R80, R100, R132, R80 ;  /* 0x000000846450723c */ /* 0x000fe20000001850 */
[----:B------:R-:W-:Y:S01]  /*6c50*/  F2FP.F16.F32.PACK_AB R132, R173, R200 ;  /* 0x000000c8ad84723e */ /* 0x000fe200000000ff */
[----:B------:R-:W-:Y:S01]  /*6c60*/  FADD.FTZ R200, R200, R213 ;  /* 0x000000d5c8c87221 */ /* 0x000fe20000010000 */
[----:B--2---:R-:W-:Y:S01]  /*6c70*/  F2FP.F16.F32.PACK_AB R133, R210, R169 ;  /* 0x000000a9d285723e */ /* 0x004fe200000000ff */
[----:B------:R-:W-:-:S02]  /*6c80*/  FADD.FTZ R169, R169, R182 ;  /* 0x000000b6a9a97221 */ /* 0x000fc40000010000 */
[----:B------:R-:W-:Y:S02]  /*6c90*/  FADD.FTZ R200, R173, R200 ;  /* 0x000000c8adc87221 */ /* 0x000fe40000010000 */
[----:B------:R-:W-:Y:S01]  /*6ca0*/  HMMA.16816.F32 R44, R100, R134, R84 ;  /* 0x00000086642c723c */ /* 0x000fe20000001854 */
[----:B------:R-:W-:Y:S01]  /*6cb0*/  F2FP.F16.F32.PACK_AB R134, R202, R175 ;  /* 0x000000afca86723e */ /* 0x000fe200000000ff */
[----:B------:R-:W2:Y:S01]  /*6cc0*/  LDSM.16.MT88.4 R84, [R165+0x1800] ;  /* 0x00180000a554783b */ /* 0x000ea20000004200 */
[----:B------:R-:W-:Y:S01]  /*6cd0*/  F2FP.F16.F32.PACK_AB R135, R212, R171 ;  /* 0x000000abd487723e */ /* 0x000fe200000000ff */
[----:B------:R-:W-:Y:S01]  /*6ce0*/  FADD.FTZ R210, R210, R169 ;  /* 0x000000a9d2d27221 */ /* 0x000fe20000010000 */
[----:B------:R-:W-:-:S03]  /*6cf0*/  FADD.FTZ R175, R175, R200 ;  /* 0x000000c8afaf7221 */ /* 0x000fc60000010000 */
[----:B------:R-:W-:Y:S01]  /*6d00*/  HMMA.16816.F32 R32, R100, R148, R32 ;  /* 0x000000946420723c */ /* 0x000fe20000001820 */
[----:B------:R-:W2:Y:S01]  /*6d10*/  LDSM.16.MT88.4 R148, [R204+0x13800] ;  /* 0x01380000cc94783b */ /* 0x000ea20000004200 */
[----:B------:R-:W-:Y:S01]  /*6d20*/  FADD.FTZ R171, R171, R210 ;  /* 0x000000d2abab7221 */ /* 0x000fe20000010000 */
[----:B------:R-:W-:-:S03]  /*6d30*/  FADD.FTZ R197, R202, R175 ;  /* 0x000000afcac57221 */ /* 0x000fc60000010000 */
[----:B------:R-:W-:Y:S02]  /*6d40*/  FADD.FTZ R195, R212, R171 ;  /* 0x000000abd4c37221 */ /* 0x000fe40000010000 */
[C---:B------:R-:W-:Y:S01]  /*6d50*/  HMMA.16816.F32 R88, R100.reuse, R136, R88 ;  /* 0x000000886458723c */ /* 0x040fe20000001858 */
[----:B------:R-:W2:Y:S07]  /*6d60*/  LDSM.16.MT88.4 R136, [R165+0x3800] ;  /* 0x00380000a588783b */ /* 0x000eae0000004200 */
[C---:B------:R-:W-:Y:S08]  /*6d70*/  HMMA.16816.F32 R120, R100.reuse, R36, R120 ;  /* 0x000000246478723c */ /* 0x040ff00000001878 */
[----:B------:R-:W-:Y:S08]  /*6d80*/  HMMA.16816.F32 R116, R100, R38, R116 ;  /* 0x000000266474723c */ /* 0x000ff00000001874 */
[C---:B-1----:R-:W-:Y:S08]  /*6d90*/  HMMA.16816.F32 R100, R132.reuse, R104, R80 ;  /* 0x000000688464723c */ /* 0x042ff00000001850 */
[C---:B------:R-:W-:Y:S08]  /*6da0*/  HMMA.16816.F32 R104, R132.reuse, R106, R44 ;  /* 0x0000006a8468723c */ /* 0x040ff0000000182c */
[C---:B------:R-:W-:Y:S08]  /*6db0*/  HMMA.16816.F32 R80, R132.reuse, R154, R60 ;  /* 0x0000009a8450723c */ /* 0x040ff0000000183c */
[C---:B---3--:R-:W-:Y:S08]  /*6dc0*/  HMMA.16816.F32 R44, R132.reuse, R76, R112 ;  /* 0x0000004c842c723c */ /* 0x048ff00000001870 */
[C---:B------:R-:W-:Y:S08]  /*6dd0*/  HMMA.16816.F32 R60, R132.reuse, R64, R16 ;  /* 0x00000040843c723c */ /* 0x040ff00000001810 */
[C---:B----4-:R-:W-:Y:S01]  /*6de0*/  HMMA.16816.F32 R112, R132.reuse, R146, R140 ;  /* 0x000000928470723c */ /* 0x050fe2000000188c */
[----:B------:R-:W1:Y:S07]  /*6df0*/  LDSM.16.MT88.4 R140, [R204+0x17800] ;  /* 0x01780000cc8c783b */ /* 0x000e6e0000004200 */
[C---:B------:R-:W-:Y:S01]  /*6e00*/  HMMA.16816.F32 R64, R132.reuse, R66, R4 ;  /* 0x000000428440723c */ /* 0x040fe20000001804 */
[----:B------:R-:W3:Y:S07]  /*6e10*/  LDSM.16.MT88.4 R4, [R165+0x5800] ;  /* 0x00580000a504783b */ /* 0x000eee0000004200 */
[C---:B------:R-:W-:Y:S08]  /*6e20*/  HMMA.16816.F32 R68, R132.reuse, R72, R48 ;  /* 0x000000488444723c */ /* 0x040ff00000001830 */
[C---:B------:R-:W-:Y:S08]  /*6e30*/  HMMA.16816.F32 R48, R132.reuse, R78, R108 ;  /* 0x0000004e8430723c */ /* 0x040ff0000000186c */
[C---:B-----5:R-:W-:Y:S08]  /*6e40*/  HMMA.16816.F32 R36, R132.reuse, R40, R128 ;  /* 0x000000288424723c */ /* 0x060ff00000001880 */
[C---:B------:R-:W-:Y:S08]  /*6e50*/  HMMA.16816.F32 R72, R132.reuse, R74, R52 ;  /* 0x0000004a8448723c */ /* 0x040ff00000001834 */
[C---:B------:R-:W-:Y:S08]  /*6e60*/  HMMA.16816.F32 R76, R132.reuse, R152, R56 ;  /* 0x00000098844c723c */ /* 0x040ff00000001838 */
[C---:B------:R-:W-:Y:S08]  /*6e70*/  HMMA.16816.F32 R40, R132.reuse, R42, R124 ;  /* 0x0000002a8428723c */ /* 0x040ff0000000187c */
[C---:B------:R-:W-:Y:S08]  /*6e80*/  HMMA.16816.F32 R108, R132.reuse, R144, R88 ;  /* 0x00000090846c723c */ /* 0x040ff00000001858 */
[C---:B--2---:R-:W-:Y:S08]  /*6e90*/  HMMA.16816.F32 R52, R132.reuse, R84, R32 ;  /* 0x000000548434723c */ /* 0x044ff00000001820 */
[C---:B------:R-:W-:Y:S08]  /*6ea0*/  HMMA.16816.F32 R56, R132.reuse, R86, R20 ;  /* 0x000000568438723c */ /* 0x040ff00000001814 */
[C---:B------:R-:W-:Y:S08]  /*6eb0*/  HMMA.16816.F32 R128, R132.reuse, R148, R8 ;  /* 0x000000948480723c */ /* 0x040ff00000001808 */
[C---:B------:R-:W-:Y:S08]  /*6ec0*/  HMMA.16816.F32 R124, R132.reuse, R150, R12 ;  /* 0x00000096847c723c */ /* 0x040ff0000000180c */
[C---:B------:R-:W-:Y:S08]  /*6ed0*/  HMMA.16816.F32 R84, R132.reuse, R136, R28 ;  /* 0x000000888454723c */ /* 0x040ff0000000181c */
[C---:B------:R-:W-:Y:S08]  /*6ee0*/  HMMA.16816.F32 R88, R132.reuse, R138, R24 ;  /* 0x0000008a8458723c */ /* 0x040ff00000001818 */
[C---:B-1----:R-:W-:Y:S08]  /*6ef0*/  HMMA.16816.F32 R92, R132.reuse, R140, R92 ;  /* 0x0000008c845c723c */ /* 0x042ff0000000185c */
[C---:B------:R-:W-:Y:S08]  /*6f00*/  HMMA.16816.F32 R96, R132.reuse, R142, R96 ;  /* 0x0000008e8460723c */ /* 0x040ff00000001860 */
[C---:B---3--:R-:W-:Y:S08]  /*6f10*/  HMMA.16816.F32 R120, R132.reuse, R4, R120 ;  /* 0x000000048478723c */ /* 0x048ff00000001878 */
[----:B------:R-:W-:Y:S01]  /*6f20*/  HMMA.16816.F32 R116, R132, R6, R116 ;  /* 0x000000068474723c */ /* 0x000fe20000001874 */
[----:B------:R-:W-:Y:S01]  /*6f30*/  MOV R132, R206 ;  /* 0x000000ce00847202 */ /* 0x000fe20000000f00 */
[----:B------:R-:W-:-:S03]  /*6f40*/  NOP ;  /* 0x0000000000007918 */ /* 0x000fc60000000000 */
[----:B------:R-:W-:-:S15]  /*6f50*/  @!P1 BRA `(.L_x_22) ;  /* 0x0000002c00149947 */ /* 0x000fde0003800000 */
[----:B------:R-:W1:Y:S01]  /*6f60*/  LDC.64 R4, c[0x0][0x3c0] ;  /* 0x0000f000ff047b82 */ /* 0x000e620000000a00 */
[----:B------:R-:W-:Y:S01]  /*6f70*/  VIADD R7, R199, 0xfffffffd ;  /* 0xfffffffdc7077836 */ /* 0x000fe20000000000 */
[----:B------:R-:W-:-:S04]  /*6f80*/  DEPBAR.LE SB0, 0x0 ;  /* 0x000080000000791a */ /* 0x000fc80000000000 */
[----:B------:R-:W-:Y:S01]  /*6f90*/  LOP3.LUT R187, R209, 0x38, RZ, 0xc0, !PT ;  /* 0x00000038d1bb7812 */ /* 0x000fe200078ec0ff */
[----:B------:R-:W-:Y:S01]  /*6fa0*/  IMAD.SHL.U32 R6, R208, 0x20, RZ ;  /* 0x00000020d0067824 */ /* 0x000fe200078e00ff */
[----:B------:R-:W-:Y:S01]  /*6fb0*/  LOP3.LUT R3, R0, 0x200, RZ, 0xc0, !PT ;  /* 0x0000020000037812 */ /* 0x000fe200078ec0ff */
[----:B------:R-:W-:Y:S01]  /*6fc0*/  IMAD.MOV.U32 R28, RZ, RZ, 0x20 ;  /* 0x00000020ff1c7424 */ /* 0x000fe200078e00ff */
[----:B------:R-:W-:Y:S02]  /*6fd0*/  SHF.R.U32.HI R12, RZ, 0x1, R208 ;  /* 0x00000001ff0c7819 */ /* 0x000fe400000116d0 */
[----:B------:R-:W-:Y:S02]  /*6fe0*/  LOP3.LUT R11, R187, 0x1c0, R0, 0xf8, !PT ;  /* 0x000001c0bb0b7812 */ /* 0x000fe400078ef800 */
[----:B------:R-:W-:Y:S02]  /*6ff0*/  LOP3.LUT R6, R3, 0x7c00, R6, 0xf8, !PT ;  /* 0x00007c0003067812 */ /* 0x000fe400078ef806 */
[----:B------:R-:W-:-:S02]  /*7000*/  LOP3.LUT R3, R11, 0x8, R12, 0x78, !PT ;  /* 0x000000080b037812 */ /* 0x000fc400078e780c */
[----:B------:R-:W-:Y:S02]  /*7010*/  LOP3.LUT R212, R0, 0x400, RZ, 0xc0, !PT ;  /* 0x0000040000d47812 */ /* 0x000fe400078ec0ff */
[----:B------:R-:W-:Y:S02]  /*7020*/  LOP3.LUT R11, R11, 0x8, R208, 0x78, !PT ;  /* 0x000000080b0b7812 */ /* 0x000fe400078e78d0 */
[----:B------:R-:W-:Y:S01]  /*7030*/  LOP3.LUT R3, R6, R3, RZ, 0xfc, !PT ;  /* 0x0000000306037212 */ /* 0x000fe200078efcff */
[----:B-1----:R-:W-:Y:S01]  /*7040*/  IMAD.WIDE.U32 R8, R7, R4, RZ ;  /* 0x0000000407087225 */ /* 0x002fe200078e00ff */
[----:B------:R-:W-:Y:S02]  /*7050*/  SEL R28, R28, 0xffffffe0, !P0 ;  /* 0xffffffe01c1c7807 */ /* 0x000fe40004000000 */
[----:B------:R-:W-:Y:S01]  /*7060*/  LEA R181, R3, UR5, 0x1 ;  /* 0x0000000503b57c11 */ /* 0x000fe2000f8e08ff */
[----:B------:R-:W-:Y:S01]  /*7070*/  IMAD R7, R7, R5, R9 ;  /* 0x0000000507077224 */ /* 0x000fe200078e0209 */
[----:B------:R-:W-:Y:S01]  /*7080*/  BAR.SYNC.DEFER_BLOCKING 0x0 ;  /* 0x0000000000007b1d */ /* 0x000fe20000010000 */
[C---:B------:R-:W-:Y:S01]  /*7090*/  IMAD.SHL.U32 R9, R8.reuse, 0x40, RZ ;  /* 0x0000004008097824 */ /* 0x040fe200078e00ff */
[C---:B------:R-:W-:Y:S01]  /*70a0*/  LEA R12, P2, R8.reuse, R189, 0x7 ;  /* 0x000000bd080c7211 */ /* 0x040fe200078438ff */
[----:B------:R-:W-:Y:S01]  /*70b0*/  IMAD R212, R11, 0x2, R212 ;  /* 0x000000020bd47824 */ /* 0x000fe200078e02d4 */
[----:B------:R-:W-:Y:S01]  /*70c0*/  SHF.L.U64.HI R10, R8, 0x6, R7 ;  /* 0x00000006080a7819 */ /* 0x000fe20000010207 */
[----:B------:R-:W-:Y:S01]  /*70d0*/  IMAD.IADD R211, R28, 0x1, R181 ;  /* 0x000000011cd37824 */ /* 0x000fe200078e02b5 */
[----:B------:R-:W-:Y:S01]  /*70e0*/  LEA R9, P1, R4, R9, 0x5 ;  /* 0x0000000904097211 */ /* 0x000fe200078228ff */
[----:B------:R-:W-:Y:S01]  /*70f0*/  VIADD R193, R212, UR5 ;  /* 0x00000005d4c17c36 */ /* 0x000fe20008000000 */
[----:B------:R-:W-:Y:S01]  /*7100*/  LEA.HI.X R13, R8, R188, R7, 0x7, P2 ;  /* 0x000000bc080d7211 */ /* 0x000fe200010f3c07 */
[----:B------:R-:W-:Y:S01]  /*7110*/  IMAD.IADD R210, R2, 0x1, R181 ;  /* 0x0000000102d27824 */ /* 0x000fe200078e02b5 */
[----:B------:R-:W-:Y:S01]  /*7120*/  LEA.HI.X R4, R4, R10, R5, 0x5, P1 ;  /* 0x0000000a04047211 */ /* 0x000fe200008f2c05 */
[----:B------:R-:W-:Y:S01]  /*7130*/  IMAD.IADD R209, R193, 0x1, R28 ;  /* 0x00000001c1d17824 */ /* 0x000fe200078e021c */
[----:B------:R-:W-:Y:S01]  /*7140*/  LEA R10, P1, R9, R189, 0x1 ;  /* 0x000000bd090a7211 */ /* 0x000fe200078208ff */
[----:B------:R-:W-:-:S02]  /*7150*/  IMAD.IADD R193, R193, 0x1, R2 ;  /* 0x00000001c1c17824 */ /* 0x000fc400078e0202 */
[C---:B------:R-:W-:Y:S01]  /*7160*/  IMAD.IADD R207, R28.reuse, 0x1, R210 ;  /* 0x000000011ccf7824 */ /* 0x040fe200078e02d2 */
[----:B------:R-:W-:Y:S01]  /*7170*/  LEA.HI.X R11, R9, R188, R4, 0x1, P1 ;  /* 0x000000bc090b7211 */ /* 0x000fe200008f0c04 */
[----:B------:R-:W-:Y:S01]  /*7180*/  IMAD.IADD R3, R28, 0x1, R193 ;  /* 0x000000011c037824 */ /* 0x000fe200078e02c1 */
[----:B------:R-:W-:Y:S01]  /*7190*/  @!PT LDS RZ, [RZ] ;  /* 0x00000000fffff984 */ /* 0x000fe20000000800 */
[----:B------:R-:W-:Y:S01]  /*71a0*/  @!PT LDS RZ, [RZ] ;  /* 0x00000000fffff984 */ /* 0x000fe20000000800 */
[----:B------:R-:W-:Y:S01]  /*71b0*/  @!PT LDS RZ, [RZ] ;  /* 0x00000000fffff984 */ /* 0x000fe20000000800 */
[----:B------:R-:W-:Y:S04]  /*71c0*/  LDGSTS.E.BYPASS.LTC128B.128 [R194+0x12000], desc[UR12][R12.64] ;  /* 0x120000000cc27fae */ /* 0x000fe8000b981a0c */
[----:B------:R-:W-:Y:S04]  /*71d0*/  LDGSTS.E.BYPASS.LTC128B.128 [R194+0x14000], desc[UR12][R12.64+0x80] ;  /* 0x140000800cc27fae */ /* 0x000fe8000b981a0c */
[----:B------:R-:W-:Y:S04]  /*71e0*/  LDGSTS.E.BYPASS.LTC128B.128 [R194+0x16000], desc[UR12][R12.64+0x100] ;  /* 0x160001000cc27fae */ /* 0x000fe8000b981a0c */
[----:B------:R-:W-:Y:S04]  /*71f0*/  LDGSTS.E.BYPASS.LTC128B.128 [R194+0x13000], desc[UR12][R10.64] ;  /* 0x130000000ac27fae */ /* 0x000fe8000b981a0c */
[----:B------:R-:W-:Y:S04]  /*7200*/  LDGSTS.E.BYPASS.LTC128B.128 [R194+0x15000], desc[UR12][R10.64+0x80] ;  /* 0x150000800ac27fae */ /* 0x000fe8000b981a0c */
[----:B------:R1:W-:Y:S04]  /*7210*/  LDGSTS.E.BYPASS.LTC128B.128 [R194+0x17000], desc[UR12][R10.64+0x100] ;  /* 0x170001000ac27fae */ /* 0x0003e8000b981a0c */
[----:B------:R-:W-:Y:S04]  /*7220*/  LDSM.16.M88.4 R172, [R181] ;  /* 0x00000000b5ac783b */ /* 0x000fe80000000200 */
[----:B------:R-:W2:Y:S04]  /*7230*/  LDSM.16.M88.4 R152, [R212+UR5+0xc000] ;  /* 0x00c00005d498783b */ /* 0x000ea80008000200 */
[----:B------:R-:W3:Y:S04]  /*7240*/  LDSM.16.M88.4 R144, [R212+UR5+0xc800] ;  /* 0x00c80005d490783b */ /* 0x000ee80008000200 */
[----:B------:R-:W4:Y:S04]  /*7250*/  LDSM.16.M88.4 R136, [R212+UR5+0xd000] ;  /* 0x00d00005d488783b */ /* 0x000f280008000200 */
[----:B------:R-:W5:Y:S04]  /*7260*/  LDSM.16.M88.4 R20, [R212+UR5+0xd800] ;  /* 0x00d80005d414783b */ /* 0x000f680008000200 */
[----:B------:R-:W-:Y:S04]  /*7270*/  LDSM.16.M88.4 R32, [R211] ;  /* 0x00000000d320783b */ /* 0x000fe80000000200 */
[----:B------:R-:W5:Y:S04]  /*7280*/  LDSM.16.M88.4 R16, [R209+0xc000] ;  /* 0x00c00000d110783b */ /* 0x000f680000000200 */
[----:B-1----:R-:W1:Y:S04]  /*7290*/  LDSM.16.M88.4 R8, [R209+0xc800] ;  /* 0x00c80000d108783b */ /* 0x002e680000000200 */
[----:B------:R-:W1:Y:S04]  /*72a0*/  LDSM.16.M88.4 R176, [R209+0xd000] ;  /* 0x00d00000d1b0783b */ /* 0x000e680000000200 */
[----:B------:R-:W1:Y:S04]  /*72b0*/  LDSM.16.M88.4 R156, [R209+0xd800] ;  /* 0x00d80000d19c783b */ /* 0x000e680000000200 */
[----:B------:R-:W-:Y:S01]  /*72c0*/  LDSM.16.M88.4 R160, [R210] ;  /* 0x00000000d2a0783b */ /* 0x000fe20000000200 */
[C---:B--2---:R-:W-:Y:S03]  /*72d0*/  HMMA.16816.F32 R12, R172.reuse, R152, RZ ;  /* 0x00000098ac0c723c */ /* 0x044fe600000018ff */
[----:B------:R-:W2:Y:S04]  /*72e0*/  LDSM.16.M88.4 R24, [R193+0xc000] ;  /* 0x00c00000c118783b */ /* 0x000ea80000000200 */
[----:B------:R-:W2:Y:S01]  /*72f0*/  LDSM.16.M88.4 R4, [R193+0xc800] ;  /* 0x00c80000c104783b */ /* 0x000ea20000000200 */
[C---:B---3--:R-:W-:Y:S03]  /*7300*/  HMMA.16816.F32 R148, R172.reuse, R144, RZ ;  /* 0x00000090ac94723c */ /* 0x048fe600000018ff */
[----:B------:R-:W3:Y:S04]  /*7310*/  LDSM.16.M88.4 R168, [R193+0xd000] ;  /* 0x00d00000c1a8783b */ /* 0x000ee80000000200 */
[----:B------:R-:W-:Y:S01]  /*7320*/  LDSM.16.M88.4 R28, [R207] ;  /* 0x00000000cf1c783b */ /* 0x000fe20000000200 */
[C---:B------:R-:W-:Y:S03]  /*7330*/  HMMA.16816.F32 R152, R172.reuse, R154, RZ ;  /* 0x0000009aac98723c */ /* 0x040fe600000018ff */
[----:B------:R-:W-:Y:S04]  /*7340*/  LDSM.16.M88.4 R164, [R193+0xd800] ;  /* 0x00d80000c1a4783b */ /* 0x000fe80000000200 */
[----:B------:R-:W-:Y:S01]  /*7350*/  LDSM.16.M88.4 R200, [R212+UR5+0x11800] ;  /* 0x01180005d4c8783b */ /* 0x000fe20008000200 */
[C---:B------:R-:W-:Y:S03]  /*7360*/  HMMA.16816.F32 R144, R172.reuse, R146, RZ ;  /* 0x00000092ac90723c */ /* 0x040fe600000018ff */
[----:B------:R-:W0:Y:S05]  /*7370*/  LDGDEPBAR ;  /* 0x00000000000079af */ /* 0x000e2a0000000000 */
[C---:B----4-:R-:W-:Y:S08]  /*7380*/  HMMA.16816.F32 R140, R172.reuse, R136, RZ ;  /* 0x00000088ac8c723c */ /* 0x050ff000000018ff */
[C---:B------:R-:W-:Y:S08]  /*7390*/  HMMA.16816.F32 R136, R172.reuse, R138, RZ ;  /* 0x0000008aac88723c */ /* 0x040ff000000018ff */
[----:B-----5:R-:W-:Y:S08]  /*73a0*/  HMMA.16816.F32 R132, R172, R20, RZ ;  /* 0x00000014ac84723c */ /* 0x020ff000000018ff */
[C---:B------:R-:W-:Y:S08]  /*73b0*/  HMMA.16816.F32 R12, R32.reuse, R16, R12 ;  /* 0x00000010200c723c */ /* 0x040ff0000000180c */
[C---:B------:R-:W-:Y:S01]  /*73c0*/  HMMA.16816.F32 R152, R32.reuse, R18, R152 ;  /* 0x000000122098723c */ /* 0x040fe20000001898 */
[----:B------:R-:W4:Y:S07]  /*73d0*/  LDSM.16.M88.4 R16, [R3+0xc000] ;  /* 0x00c000000310783b */ /* 0x000f2e0000000200 */
[C---:B-1----:R-:W-:Y:S08]  /*73e0*/  HMMA.16816.F32 R148, R32.reuse, R8, R148 ;  /* 0x000000082094723c */ /* 0x042ff00000001894 */
[----:B------:R-:W-:Y:S01]  /*73f0*/  HMMA.16816.F32 R144, R32, R10, R144 ;  /* 0x0000000a2090723c */ /* 0x000fe20000001890 */
[----:B------:R-:W1:Y:S07]  /*7400*/  LDSM.16.M88.4 R8, [R3+0xc800] ;  /* 0x00c800000308783b */ /* 0x000e6e0000000200 */
[----:B------:R-:W-:Y:S01]  /*7410*/  HMMA.16816.F32 R172, R172, R22, RZ ;  /* 0x00000016acac723c */ /* 0x000fe200000018ff */
[----:B------:R-:W5:Y:S07]  /*7420*/  LDSM.16.M88.4 R20, [R3+0xd000] ;  /* 0x00d000000314783b */ /* 0x000f6e0000000200 */
[C---:B------:R-:W-:Y:S08]  /*7430*/  HMMA.16816.F32 R140, R32.reuse, R176, R140 ;  /* 0x000000b0208c723c */ /* 0x040ff0000000188c */
[C---:B------:R-:W-:Y:S01]  /*7440*/  HMMA.16816.F32 R136, R32.reuse, R178, R136 ;  /* 0x000000b22088723c */ /* 0x040fe20000001888 */
[----:B------:R-:W-:Y:S07]  /*7450*/  LDSM.16.M88.4 R176, [R209+0xe000] ;  /* 0x00e00000d1b0783b */ /* 0x000fee0000000200 */
[C---:B------:R-:W-:Y:S08]  /*7460*/  HMMA.16816.F32 R132, R32.reuse, R156, R132 ;  /* 0x0000009c2084723c */ /* 0x040ff00000001884 */
[----:B------:R-:W-:Y:S01]  /*7470*/  HMMA.16816.F32 R172, R32, R158, R172 ;  /* 0x0000009e20ac723c */ /* 0x000fe200000018ac */
[----:B------:R-:W5:Y:S04]  /*7480*/  LDSM.16.M88.4 R32, [R3+0xd800] ;  /* 0x00d800000320783b */ /* 0x000f680000000200 */
[----:B------:R-:W-:Y:S03]  /*7490*/  LDSM.16.M88.4 R156, [R212+UR5+0xe800] ;  /* 0x00e80005d49c783b */ /* 0x000fe60008000200 */
[C---:B--2---:R-:W-:Y:S08]  /*74a0*/  HMMA.16816.F32 R12, R160.reuse, R24, R12 ;  /* 0x00000018a00c723c */ /* 0x044ff0000000180c */
[C---:B------:R-:W-:Y:S01]  /*74b0*/  HMMA.16816.F32 R152, R160.reuse, R26, R152 ;  /* 0x0000001aa098723c */ /* 0x040fe20000001898 */
[----:B------:R-:W-:Y:S07]  /*74c0*/  LDSM.16.M88.4 R24, [R212+UR5+0xe000] ;  /* 0x00e00005d418783b */ /* 0x000fee0008000200 */
[C---:B------:R-:W-:Y:S08]  /*74d0*/  HMMA.16816.F32 R148, R160.reuse, R4, R148 ;  /* 0x00000004a094723c */ /* 0x040ff00000001894 */
[C---:B------:R-:W-:Y:S01]  /*74e0*/  HMMA.16816.F32 R144, R160.reuse, R6, R144 ;  /* 0x00000006a090723c */ /* 0x040fe20000001890 */
[----:B------:R-:W2:Y:S07]  /*74f0*/  LDSM.16.M88.4 R4, [R181+0x4000] ;  /* 0x00400000b504783b */ /* 0x000eae0000000200 */
[C---:B---3--:R-:W-:Y:S08]  /*7500*/  HMMA.16816.F32 R140, R160.reuse, R168, R140 ;  /* 0x000000a8a08c723c */ /* 0x048ff0000000188c */
[----:B------:R-:W-:Y:S01]  /*7510*/  HMMA.16816.F32 R136, R160, R170, R136 ;  /* 0x000000aaa088723c */ /* 0x000fe20000001888 */
[----:B------:R-:W-:Y:S07]  /*7520*/  LDSM.16.M88.4 R168, [R193+0xe000] ;  /* 0x00e00000c1a8783b */ /* 0x000fee0000000200 */
[C---:B----4-:R-:W-:Y:S08]  /*7530*/  HMMA.16816.F32 R12, R28.reuse, R16, R12 ;  /* 0x000000101c0c723c */ /* 0x050ff0000000180c */
        /* <DEDUP_REMOVED lines=9> */
[C---:B-----5:R-:W-:Y:S08]  /*75d0*/  HMMA.16816.F32 R140, R28.reuse, R20, R140 ;  /* 0x000000141c8c723c */ /* 0x060ff0000000188c */
        /* <DEDUP_REMOVED lines=48> */
[----:B------:R-:W3:Y:S07]  /*78e0*/  LDSM.16.M88.4 R160, [R209+0x11000] ;  /* 0x01100000d1a0783b */ /* 0x000eee0000000200 */
[C---:B----4-:R-:W-:Y:S08]  /*78f0*/  HMMA.16816.F32 R136, R16.reuse, R30, R136 ;  /* 0x0000001e1088723c */ /* 0x050ff00000001888 */
[C---:B-----5:R-:W-:Y:S08]  /*7900*/  HMMA.16816.F32 R148, R16.reuse, R32, R148 ;  /* 0x000000201094723c */ /* 0x060ff00000001894 */
[C---:B------:R-:W-:Y:S01]  /*7910*/  HMMA.16816.F32 R144, R16.reuse, R34, R144 ;  /* 0x000000221090723c */ /* 0x040fe20000001890 */
[----:B------:R-:W-:Y:S07]  /*7920*/  LDSM.16.M88.4 R32, [R210+0x8000] ;  /* 0x00800000d220783b */ /* 0x000fee0000000200 */
        /* <DEDUP_REMOVED lines=8> */
[----:B------:R-:W2:Y:S07]  /*79b0*/  LDSM.16.M88.4 R20, [R193+0x11000] ;  /* 0x01100000c114783b */ /* 0x000eae0000000200 */
[C---:B-1----:R-:W-:Y:S08]  /*79c0*/  HMMA.16816.F32 R136, R176.reuse, R6, R136 ;  /* 0x00000006b088723c */ /* 0x042ff00000001888 */
[C---:B---3--:R-:W-:Y:S08]  /*79d0*/  HMMA.16816.F32 R148, R176.reuse, R8, R148 ;  /* 0x00000008b094723c */ /* 0x048ff00000001894 */
[C---:B------:R-:W-:Y:S01]  /*79e0*/  HMMA.16816.F32 R144, R176.reuse, R10, R144 ;  /* 0x0000000ab090723c */ /* 0x040fe20000001890 */
[----:B------:R-:W-:Y:S07]  /*79f0*/  LDSM.16.M88.4 R8, [R207+0x8000] ;  /* 0x00800000cf08783b */ /* 0x000fee0000000200 */
[----:B------:R-:W-:Y:S01]  /*7a00*/  HMMA.16816.F32 R140, R176, R4, R140 ;  /* 0x00000004b08c723c */ /* 0x000fe2000000188c */
[----:B------:R-:W1:Y:S07]  /*7a10*/  LDSM.16.M88.4 R4, [R3+0x10000] ;  /* 0x010000000304783b */ /* 0x000e6e0000000200 */
[----:B------:R-:W-:Y:S08]  /*7a20*/  HMMA.16816.F32 R12, R168, R180, R12 ;  /* 0x000000b4a80c723c */ /* 0x000ff0000000180c */
[C---:B------:R-:W-:Y:S08]  /*7a30*/  HMMA.16816.F32 R132, R176.reuse, R200, R132 ;  /* 0x000000c8b084723c */ /* 0x040ff00000001884 */
[----:B------:R-:W-:Y:S08]  /*7a40*/  HMMA.16816.F32 R172, R176, R202, R172 ;  /* 0x000000cab0ac723c */ /* 0x000ff000000018ac */
[C---:B------:R-:W-:Y:S08]  /*7a50*/  HMMA.16816.F32 R152, R168.reuse, R182, R152 ;  /* 0x000000b6a898723c */ /* 0x040ff00000001898 */
[----:B------:R-:W-:Y:S08]  /*7a60*/  HMMA.16816.F32 R136, R168, R162, R136 ;  /* 0x000000a2a888723c */ /* 0x000ff00000001888 */
[----:B----4-:R-:W-:Y:S08]  /*7a70*/  HMMA.16816.F32 R12, R32, R28, R12 ;  /* 0x0000001c200c723c */ /* 0x010ff0000000180c */
[C---:B------:R-:W-:Y:S08]  /*7a80*/  HMMA.16816.F32 R132, R168.reuse, R156, R132 ;  /* 0x0000009ca884723c */ /* 0x040ff00000001884 */
[C---:B------:R-:W-:Y:S08]  /*7a90*/  HMMA.16816.F32 R172, R168.reuse, R158, R172 ;  /* 0x0000009ea8ac723c */ /* 0x040ff000000018ac */
[----:B------:R-:W-:Y:S01]  /*7aa0*/  HMMA.16816.F32 R140, R168, R160, R140 ;  /* 0x000000a0a88c723c */ /* 0x000fe2000000188c */
[----:B------:R-:W3:Y:S07]  /*7ab0*/  LDSM.16.M88.4 R160, [R3+0x10800] ;  /* 0x0108000003a0783b */ /* 0x000eee0000000200 */
[C---:B------:R-:W-:Y:S08]  /*7ac0*/  HMMA.16816.F32 R152, R32.reuse, R30, R152 ;  /* 0x0000001e2098723c */ /* 0x040ff00000001898 */
[----:B--2---:R-:W-:Y:S01]  /*7ad0*/  HMMA.16816.F32 R136, R32, R22, R136 ;  /* 0x000000162088723c */ /* 0x004fe20000001888 */
[----:B------:R-:W-:-:S05]  /*7ae0*/  IMAD.SHL.U32 R22, R208, 0x2, RZ ;  /* 0x00000002d0167824 */ /* 0x000fca00078e00ff */
[----:B------:R-:W-:Y:S02]  /*7af0*/  LOP3.LUT R22, R22, 0x6, RZ, 0xc0, !PT ;  /* 0x0000000616167812 */ /* 0x000fe400078ec0ff */
[----:B------:R-:W-:Y:S03]  /*7b00*/  HMMA.16816.F32 R148, R168, R164, R148 ;  /* 0x000000a4a894723c */ /* 0x000fe60000001894 */
[----:B------:R-:W-:-:S05]  /*7b10*/  IMAD R22, R199, 0x40, R22 ;  /* 0x00000040c7167824 */ /* 0x000fca00078e0216 */
[----:B------:R-:W-:Y:S08]  /*7b20*/  HMMA.16816.F32 R144, R168, R166, R144 ;  /* 0x000000a6a890723c */ /* 0x000ff00000001890 */
[----:B-1----:R-:W-:Y:S01]  /*7b30*/  HMMA.16816.F32 R12, R8, R4, R12 ;  /* 0x00000004080c723c */ /* 0x002fe2000000180c */
[----:B------:R-:W-:-:S05]  /*7b40*/  VIADD R5, R22, 0xffffff40 ;  /* 0xffffff4016057836 */ /* 0x000fca0000000000 */
[C---:B------:R-:W-:Y:S02]  /*7b50*/  ISETP.GE.AND P2, PT, R5.reuse, R198, PT ;  /* 0x000000c60500720c */ /* 0x040fe40003f46270 */
[----:B------:R-:W-:Y:S01]  /*7b60*/  HMMA.16816.F32 R132, R32, R16, R132 ;  /* 0x000000102084723c */ /* 0x000fe20000001884 */
[----:B------:R-:W-:-:S07]  /*7b70*/  ISETP.GE.AND P1, PT, R5, R196, PT ;  /* 0x000000c40500720c */ /* 0x000fce0003f26270 */
[----:B------:R-:W-:Y:S01]  /*7b80*/  HMMA.16816.F32 R172, R32, R18, R172 ;  /* 0x0000001220ac723c */ /* 0x000fe200000018ac */
[----:B------:R-:W1:Y:S02]  /*7b90*/  LDSM.16.M88.4 R16, [R3+0x11000] ;  /* 0x011000000310783b */ /* 0x000e640000000200 */
[----:B------:R-:W-:-:S05]  /*7ba0*/  FSEL R14, R14, -INF , !P1 ;  /* 0xff8000000e0e7808 */ /* 0x000fca0004800000 */
[----:B------:R-:W-:Y:S01]  /*7bb0*/  HMMA.16816.F32 R140, R32, R20, R140 ;  /* 0x00000014208c723c */ /* 0x000fe2000000188c */
[----:B------:R-:W-:-:S05]  /*7bc0*/  VIADD R21, R22, 0xffffff41 ;  /* 0xffffff4116157836 */ /* 0x000fca0000000000 */
[C---:B------:R-:W-:Y:S02]  /*7bd0*/  ISETP.GE.AND P3, PT, R21.reuse, R198, PT ;  /* 0x000000c61500720c */ /* 0x040fe40003f66270 */
[----:B------:R-:W-:Y:S01]  /*7be0*/  HMMA.16816.F32 R152, R8, R6, R152 ;  /* 0x000000060898723c */ /* 0x000fe20000001898 */
[----:B------:R-:W-:Y:S01]  /*7bf0*/  VIADD R7, R22, 0xffffff48 ;  /* 0xffffff4816077836 */ /* 0x000fe20000000000 */
[----:B------:R-:W-:Y:S02]  /*7c00*/  ISETP.GE.AND P5, PT, R21, R196, PT ;  /* 0x000000c41500720c */ /* 0x000fe40003fa6270 */
[----:B------:R-:W-:Y:S02]  /*7c10*/  FSEL R21, R12, -INF , !P2 ;  /* 0xff8000000c157808 */ /* 0x000fe40005000000 */
[C---:B------:R-:W-:Y:S02]  /*7c20*/  ISETP.GE.AND P4, PT, R7.reuse, R198, PT ;  /* 0x000000c60700720c */ /* 0x040fe40003f86270 */
[----:B------:R-:W-:Y:S01]  /*7c30*/  HMMA.16816.F32 R148, R32, R24, R148 ;  /* 0x000000182094723c */ /* 0x000fe20000001894 */
[----:B------:R-:W-:Y:S01]  /*7c40*/  ISETP.GE.AND P2, PT, R7, R196, PT ;  /* 0x000000c40700720c */ /* 0x000fe20003f46270 */
[----:B------:R-:W-:Y:S01]  /*7c50*/  VIADD R25, R22, 0xffffff49 ;  /* 0xffffff4916197836 */ /* 0x000fe20000000000 */
[----:B------:R2:W4:Y:S01]  /*7c60*/  LDSM.16.M88.4 R4, [R3+0x11800] ;  /* 0x011800000304783b */ /* 0x0005220000000200 */
[----:B------:R-:W-:Y:S01]  /*7c70*/  FSEL R23, R13, -INF , !P3 ;  /* 0xff8000000d177808 */ /* 0x000fe20005800000 */
[----:B------:R-:W-:-:S04]  /*7c80*/  DEPBAR.LE SB0, 0x0 ;  /* 0x000080000000791a */ /* 0x000fc80000000000 */
[----:B------:R-:W-:Y:S01]  /*7c90*/  HMMA.16816.F32 R144, R32, R26, R144 ;  /* 0x0000001a2090723c */ /* 0x000fe20000001890 */
[----:B------:R-:W-:Y:S01]  /*7ca0*/  VIADD R27, R22, 0xffffff50 ;  /* 0xffffff50161b7836 */ /* 0x000fe20000000000 */
[----:B------:R-:W-:Y:S02]  /*7cb0*/  FSEL R20, R15, -INF , !P5 ;  /* 0xff8000000f147808 */ /* 0x000fe40006800000 */
[----:B------:R-:W-:Y:S02]  /*7cc0*/  FSEL R13, R152, -INF , !P4 ;  /* 0xff800000980d7808 */ /* 0x000fe40006000000 */
[C---:B------:R-:W-:Y:S02]  /*7cd0*/  ISETP.GE.AND P1, PT, R25.reuse, R198, PT ;  /* 0x000000c61900720c */ /* 0x040fe40003f26270 */
[----:B------:R-:W-:Y:S01]  /*7ce0*/  ISETP.GE.AND P3, PT, R25, R196, PT ;  /* 0x000000c41900720c */ /* 0x000fe20003f66270 */
[C---:B------:R-:W-:Y:S01]  /*7cf0*/  VIADD R25, R22.reuse, 0xffffff51 ;  /* 0xffffff5116197836 */ /* 0x040fe20000000000 */
[C---:B------:R-:W-:Y:S01]  /*7d00*/  ISETP.GE.AND P5, PT, R27.reuse, R198, PT ;  /* 0x000000c61b00720c */ /* 0x040fe20003fa6270 */
[----:B---3--:R-:W-:Y:S01]  /*7d10*/  HMMA.16816.F32 R148, R8, R160, R148 ;  /* 0x000000a00894723c */ /* 0x008fe20000001894 */
[----:B------:R-:W-:Y:S01]  /*7d20*/  ISETP.GE.AND P4, PT, R27, R196, PT ;  /* 0x000000c41b00720c */ /* 0x000fe20003f86270 */
[----:B------:R-:W-:Y:S01]  /*7d30*/  VIADD R27, R22, 0xffffff58 ;  /* 0xffffff58161b7836 */ /* 0x000fe20000000000 */
[----:B------:R-:W-:-:S02]  /*7d40*/  FSEL R24, R154, -INF , !P2 ;  /* 0xff8000009a187808 */ /* 0x000fc40005000000 */
[----:B------:R-:W-:Y:S01]  /*7d50*/  FSEL R15, R153, -INF , !P1 ;  /* 0xff800000990f7808 */ /* 0x000fe20004800000 */
[C---:B--2---:R-:W-:Y:S01]  /*7d60*/  VIADD R3, R22.reuse, 0xffffff59 ;  /* 0xffffff5916037836 */ /* 0x044fe20000000000 */
[----:B------:R-:W-:Y:S01]  /*7d70*/  FSEL R26, R155, -INF , !P3 ;  /* 0xff8000009b1a7808 */ /* 0x000fe20005800000 */
[----:B-1----:R-:W-:Y:S01]  /*7d80*/  HMMA.16816.F32 R140, R8, R16, R140 ;  /* 0x00000010088c723c */ /* 0x002fe2000000188c */
[C---:B------:R-:W-:Y:S01]  /*7d90*/  ISETP.GE.AND P2, PT, R25.reuse, R198, PT ;  /* 0x000000c61900720c */ /* 0x040fe20003f46270 */
[----:B------:R-:W-:Y:S01]  /*7da0*/  VIADD R17, R22, 0xffffff60 ;  /* 0xffffff6016117836 */ /* 0x000fe20000000000 */
[----:B------:R-:W-:Y:S02]  /*7db0*/  ISETP.GE.AND P1, PT, R25, R196, PT ;  /* 0x000000c41900720c */ /* 0x000fe40003f26270 */
[----:B------:R-:W-:-:S03]  /*7dc0*/  ISETP.GE.AND P3, PT, R27, R198, PT ;  /* 0x000000c61b00720c */ /* 0x000fc60003f66270 */
[C---:B------:R-:W-:Y:S03]  /*7dd0*/  HMMA.16816.F32 R144, R8.reuse, R162, R144 ;  /* 0x000000a20890723c */ /* 0x040fe60000001890 */
[----:B------:R-:W-:Y:S02]  /*7de0*/  FSEL R154, R150, -INF , !P4 ;  /* 0xff800000969a7808 */ /* 0x000fe40006000000 */
[----:B------:R-:W-:Y:S02]  /*7df0*/  FSEL R181, R149, -INF , !P2 ;  /* 0xff80000095b57808 */ /* 0x000fe40005000000 */
[----:B------:R-:W-:Y:S01]  /*7e00*/  FSEL R152, R151, -INF , !P1 ;  /* 0xff80000097987808 */ /* 0x000fe20004800000 */
[----:B------:R-:W-:Y:S01]  /*7e10*/  HMMA.16816.F32 R136, R8, R18, R136 ;  /* 0x000000120888723c */ /* 0x000fe20000001888 */
[----:B------:R-:W-:Y:S01]  /*7e20*/  BAR.SYNC.DEFER_BLOCKING 0x0 ;  /* 0x0000000000007b1d */ /* 0x000fe20000010000 */
[----:B------:R-:W-:-:S02]  /*7e30*/  ISETP.GE.AND P4, PT, R3, R198, PT ;  /* 0x000000c60300720c */ /* 0x000fc40003f86270 */
[----:B------:R-:W-:Y:S01]  /*7e40*/  ISETP.GE.AND P2, PT, R3, R196, PT ;  /* 0x000000c40300720c */ /* 0x000fe20003f46270 */
[----:B------:R-:W-:Y:S01]  /*7e50*/  VIADD R3, R22, 0xffffff61 ;  /* 0xffffff6116037836 */ /* 0x000fe20000000000 */
[----:B------:R-:W-:Y:S02]  /*7e60*/  ISETP.GE.AND P1, PT, R17, R198, PT ;  /* 0x000000c61100720c */ /* 0x000fe40003f26270 */
[----:B------:R-:W-:Y:S01]  /*7e70*/  FSEL R177, R148, -INF , !P5 ;  /* 0xff80000094b17808 */ /* 0x000fe20006800000 */
[----:B----4-:R-:W-:Y:S01]  /*7e80*/  HMMA.16816.F32 R132, R8, R4, R132 ;  /* 0x000000040884723c */ /* 0x010fe20000001884 */
[-C--:B------:R-:W-:Y:S01]  /*7e90*/  ISETP.GE.AND P5, PT, R27, R196.reuse, PT ;  /* 0x000000c41b00720c */ /* 0x080fe20003fa6270 */
[----:B------:R-:W-:Y:S01]  /*7ea0*/  VIADD R5, R22, 0xffffff70 ;  /* 0xffffff7016057836 */ /* 0x000fe20000000000 */
[----:B------:R-:W-:Y:S02]  /*7eb0*/  FSEL R179, R144, -INF , !P3 ;  /* 0xff80000090b37808 */ /* 0x000fe40005800000 */
[----:B------:R-:W-:Y:S01]  /*7ec0*/  ISETP.GE.AND P3, PT, R17, R196, PT ;  /* 0x000000c41100720c */ /* 0x000fe20003f66270 */
[----:B------:R-:W-:Y:S01]  /*7ed0*/  VIADD R17, R22, 0xffffff68 ;  /* 0xffffff6816117836 */ /* 0x000fe20000000000 */
[----:B------:R-:W-:-:S02]  /*7ee0*/  FSEL R145, R145, -INF , !P4 ;  /* 0xff80000091917808 */ /* 0x000fc40006000000 */
[----:B------:R-:W-:Y:S02]  /*7ef0*/  FSEL R144, R147, -INF , !P2 ;  /* 0xff80000093907808 */ /* 0x000fe40005000000 */
[----:B------:R-:W-:Y:S02]  /*7f00*/  ISETP.GE.AND P4, PT, R3, R196, PT ;  /* 0x000000c40300720c */ /* 0x000fe40003f86270 */
[-C--:B------:R-:W-:Y:S02]  /*7f10*/  ISETP.GE.AND P2, PT, R17, R198.reuse, PT ;  /* 0x000000c61100720c */ /* 0x080fe40003f46270 */
[----:B------:R-:W-:Y:S02]  /*7f20*/  FSEL R146, R146, -INF , !P5 ;  /* 0xff80000092927808 */ /* 0x000fe40006800000 */
[----:B------:R-:W-:Y:S01]  /*7f30*/  ISETP.GE.AND P5, PT, R3, R198, PT ;  /* 0x000000c60300720c */ /* 0x000fe20003fa6270 */
[----:B------:R-:W-:Y:S01]  /*7f40*/  VIADD R3, R22, 0xffffff69 ;  /* 0xffffff6916037836 */ /* 0x000fe20000000000 */
[----:B------:R-:W-:-:S02]  /*7f50*/  FSEL R148, R143, -INF , !P4 ;  /* 0xff8000008f947808 */ /* 0x000fc40006000000 */
[----:B------:R-:W-:Y:S02]  /*7f60*/  FSEL R151, R136, -INF , !P2 ;  /* 0xff80000088977808 */ /* 0x000fe40005000000 */
[C---:B------:R-:W-:Y:S02]  /*7f70*/  ISETP.GE.AND P4, PT, R5.reuse, R198, PT ;  /* 0x000000c60500720c */ /* 0x040fe40003f86270 */
[----:B------:R-:W-:Y:S02]  /*7f80*/  ISETP.GE.AND P2, PT, R5, R196, PT ;  /* 0x000000c40500720c */ /* 0x000fe40003f46270 */
[----:B------:R-:W-:Y:S01]  /*7f90*/  HMMA.16816.F32 R4, R8, R6, R172 ;  /* 0x000000060804723c */ /* 0x000fe200000018ac */
[----:B------:R-:W-:Y:S01]  /*7fa0*/  FSEL R150, R142, -INF , !P3 ;  /* 0xff8000008e967808 */ /* 0x000fe20005800000 */
[----:B------:R-:W-:Y:S01]  /*7fb0*/  VIADD R9, R22, 0xffffff78 ;  /* 0xffffff7816097836 */ /* 0x000fe20000000000 */
[----:B------:R-:W-:Y:S02]  /*7fc0*/  FSEL R153, R141, -INF , !P5 ;  /* 0xff8000008d997808 */ /* 0x000fe40006800000 */
        /* <DEDUP_REMOVED lines=8> */
[C---:B------:R-:W-:Y:S02]  /*8050*/  ISETP.GE.AND P1, PT, R3.reuse, R198, PT ;  /* 0x000000c60300720c */ /* 0x040fe40003f26270 */
[----:B------:R-:W-:Y:S01]  /*8060*/  ISETP.GE.AND P3, PT, R3, R196, PT ;  /* 0x000000c40300720c */ /* 0x000fe20003f66270 */
[----:B------:R-:W-:Y:S01]  /*8070*/  VIADD R3, R22, 0xffffff79 ;  /* 0xffffff7916037836 */ /* 0x000fe20000000000 */
[----:B------:R-:W-:Y:S02]  /*8080*/  FMNMX3.FTZ R8, R8, R13, R15, !PT ;  /* 0x0000000d08087276 */ /* 0x000fe4000781000f */
[----:B------:R-:W-:Y:S02]  /*8090*/  FSEL R202, R139, -INF , !P5 ;  /* 0xff8000008bca7808 */ /* 0x000fe40006800000 */
[----:B------:R-:W-:Y:S02]  /*80a0*/  FSEL R158, R134, -INF , !P2 ;  /* 0xff800000869e7808 */ /* 0x000fe40005000000 */
[----:B------:R-:W-:-:S02]  /*80b0*/  ISETP.GE.AND P5, PT, R9, R198, PT ;  /* 0x000000c60900720c */ /* 0x000fc40003fa6270 */
[----:B------:R-:W-:Y:S02]  /*80c0*/  ISETP.GE.AND P2, PT, R9, R196, PT ;  /* 0x000000c40900720c */ /* 0x000fe40003f46270 */
[----:B------:R-:W-:Y:S02]  /*80d0*/  FSEL R173, R133, -INF , !P1 ;  /* 0xff80000085ad7808 */ /* 0x000fe40004800000 */
[----:B------:R-:W-:Y:S02]  /*80e0*/  FMNMX3.FTZ R9, R205, R14, R20, !PT ;  /* 0x0000000ecd097276 */ /* 0x000fe40007810014 */
[----:B------:R-:W-:Y:S02]  /*80f0*/  FMNMX3.FTZ R8, R8, R177, R181, !PT ;  /* 0x000000b108087276 */ /* 0x000fe400078100b5 */
[----:B------:R-:W-:Y:S02]  /*8100*/  ISETP.GE.AND P1, PT, R3, R196, PT ;  /* 0x000000c40300720c */ /* 0x000fe40003f26270 */
[----:B------:R-:W-:-:S02]  /*8110*/  FMNMX3.FTZ R9, R9, R24, R26, !PT ;  /* 0x0000001809097276 */ /* 0x000fc4000781001a */
[----:B------:R-:W-:Y:S02]  /*8120*/  FMNMX3.FTZ R8, R8, R179, R145, !PT ;  /* 0x000000b308087276 */ /* 0x000fe40007810091 */
[----:B------:R-:W-:Y:S02]  /*8130*/  FSEL R170, R7, -INF , !P1 ;  /* 0xff80000007aa7808 */ /* 0x000fe40004800000 */
[----:B------:R-:W-:Y:S02]  /*8140*/  ISETP.NE.AND P1, PT, R199, 0x3, PT ;  /* 0x00000003c700780c */ /* 0x000fe40003f25270 */
[----:B------:R-:W-:Y:S02]  /*8150*/  FMNMX3.FTZ R9, R9, R154, R152, !PT ;  /* 0x0000009a09097276 */ /* 0x000fe40007810098 */
[----:B------:R-:W-:Y:S02]  /*8160*/  FMNMX3.FTZ R8, R8, R149, R153, !PT ;  /* 0x0000009508087276 */ /* 0x000fe40007810099 */
[----:B------:R-:W-:-:S02]  /*8170*/  FSEL R159, R132, -INF , !P4 ;  /* 0xff800000849f7808 */ /* 0x000fc40006000000 */
[----:B------:R-:W-:Y:S02]  /*8180*/  ISETP.GE.AND P4, PT, R3, R198, PT ;  /* 0x000000c60300720c */ /* 0x000fe40003f86270 */
[----:B------:R-:W-:Y:S02]  /*8190*/  FMNMX3.FTZ R9, R9, R146, R144, !PT ;  /* 0x0000009209097276 */ /* 0x000fe40007810090 */
[----:B------:R-:W-:Y:S02]  /*81a0*/  FMNMX3.FTZ R8, R8, R151, R155, !PT ;  /* 0x0000009708087276 */ /* 0x000fe4000781009b */
[----:B------:R-:W-:Y:S02]  /*81b0*/  FSEL R156, R6, -INF , !P2 ;  /* 0xff800000069c7808 */ /* 0x000fe40005000000 */
[----:B------:R-:W-:Y:S02]  /*81c0*/  FSEL R175, R4, -INF , !P5 ;  /* 0xff80000004af7808 */ /* 0x000fe40006800000 */
        /* <DEDUP_REMOVED lines=28> */
.L_x_24:
[----:B------:R-:W-:Y:S01]  /*8390*/  FMNMX3.FTZ R7, R7, R158, R172, !PT ;  /* 0x0000009e07077276 */ /* 0x000fe200078100ac */
[----:B------:R-:W2:Y:S01]  /*83a0*/  SHFL.BFLY PT, R5, R6, 0x2, 0x1f ;  /* 0x0c401f0006057f89 */ /* 0x000ea200000e0000 */
[----:B------:R-:W3:Y:S01]  /*83b0*/  LDCU UR4, c[0x0][0x45c] ;  /* 0x00008b80ff0477ac */ /* 0x000ee20008000800 */
[----:B------:R-:W-:Y:S02]  /*83c0*/  MOV R167, 0x20 ;  /* 0x0000002000a77802 */ /* 0x000fe40000000f00 */
[----:B------:R-:W-:Y:S02]  /*83d0*/  FMNMX3.FTZ R7, R7, R156, R170, !PT ;  /* 0x0000009c07077276 */ /* 0x000fe400078100aa */
[C---:B-1----:R-:W-:Y:S02]  /*83e0*/  IADD3 R16, PT, PT, R204.reuse, 0x12000, RZ ;  /* 0x00012000cc107810 */ /* 0x042fe40007ffe0ff */
[----:B------:R-:W-:Y:S01]  /*83f0*/  SEL R167, R167, 0xffffffe0, !P0 ;  /* 0xffffffe0a7a77807 */ /* 0x000fe20004000000 */
[----:B------:R-:W1:Y:S01]  /*8400*/  SHFL.BFLY PT, R4, R7, 0x2, 0x1f ;  /* 0x0c401f0007047f89 */ /* 0x000e6200000e0000 */
[----:B------:R-:W-:-:S02]  /*8410*/  IADD3 R168, PT, PT, R204, 0x12040, RZ ;  /* 0x00012040cca87810 */ /* 0x000fc40007ffe0ff */
[----:B------:R-:W-:Y:S02]  /*8420*/  @P6 IADD3 R168, PT, PT, R16, -0x40, RZ ;  /* 0xffffffc010a86810 */ /* 0x000fe40007ffe0ff */
[C---:B------:R-:W-:Y:S02]  /*8430*/  IADD3 R169, PT, PT, R167.reuse, R204, RZ ;  /* 0x000000cca7a97210 */ /* 0x040fe40007ffe0ff */
[----:B------:R-:W-:Y:S01]  /*8440*/  IADD3 R167, PT, PT, R167, R168, RZ ;  /* 0x000000a8a7a77210 */ /* 0x000fe20007ffe0ff */
[----:B------:R-:W-:Y:S04]  /*8450*/  LDSM.16.MT88.4 R28, [R168] ;  /* 0x00000000a81c783b */ /* 0x000fe80000004200 */
[----:B------:R-:W-:Y:S01]  /*8460*/  LDSM.16.MT88.4 R140, [R168+0x800] ;  /* 0x00080000a88c783b */ /* 0x000fe20000004200 */
[----:B--2---:R-:W-:-:S03]  /*8470*/  FMNMX.FTZ R5, R6, R5, !PT ;  /* 0x0000000506057209 */ /* 0x004fc60007810000 */
[----:B------:R-:W-:Y:S04]  /*8480*/  LDSM.16.MT88.4 R136, [R167+0x800] ;  /* 0x00080000a788783b */ /* 0x000fe80000004200 */
[----:B------:R-:W2:Y:S01]  /*8490*/  SHFL.BFLY PT, R132, R5, 0x1, 0x1f ;  /* 0x0c201f0005847f89 */ /* 0x000ea200000e0000 */
[----:B-1----:R-:W-:-:S05]  /*84a0*/  FMNMX.FTZ R4, R7, R4, !PT ;  /* 0x0000000407047209 */ /* 0x002fca0007810000 */
[----:B------:R-:W1:Y:S01]  /*84b0*/  SHFL.BFLY PT, R3, R4, 0x1, 0x1f ;  /* 0x0c201f0004037f89 */ /* 0x000e6200000e0000 */
[----:B--2---:R-:W-:-:S04]  /*84c0*/  FMNMX.FTZ R132, R5, R132, !PT ;  /* 0x0000008405847209 */ /* 0x004fc80007810000 */
[C---:B------:R-:W-:Y:S01]  /*84d0*/  FSETP.NEU.FTZ.AND P2, PT, R132.reuse, -INF , PT ;  /* 0xff8000008400780b */ /* 0x040fe20003f5d000 */
[----:B---3--:R-:W-:-:S03]  /*84e0*/  FMUL.FTZ R174, R132, UR4 ;  /* 0x0000000484ae7c20 */ /* 0x008fc60008410000 */
        /* <DEDUP_REMOVED lines=15> */
[--C-:B------:R-:W-:Y:S01]  /*85e0*/  FFMA.FTZ R163, R24, UR4, -R171.reuse ;  /* 0x0000000418a37c23 */ /* 0x100fe200080108ab */
[----:B------:R-:W-:Y:S01]  /*85f0*/  FMUL.FTZ R165, R4, UR4 ;  /* 0x0000000404a57c20 */ /* 0x000fe20008410000 */
[----:B------:R-:W2:Y:S01]  /*8600*/  LDSM.16.MT88.4 R20, [R169+0x12000] ;  /* 0x01200000a914783b */ /* 0x000ea20000004200 */
[--C-:B------:R-:W-:Y:S01]  /*8610*/  FFMA.FTZ R164, R26, UR4, -R171.reuse ;  /* 0x000000041aa47c23 */ /* 0x100fe200080108ab */
[--C-:B------:R-:W-:Y:S01]  /*8620*/  FFMA.FTZ R135, R15, UR4, -R174.reuse ;  /* 0x000000040f877c23 */ /* 0x100fe200080108ae */
[--C-:B------:R-:W-:Y:S01]  /*8630*/  FFMA.FTZ R134, R14, UR4, -R171.reuse ;  /* 0x000000040e867c23 */ /* 0x100fe200080108ab */
[----:B------:R-:W-:Y:S01]  /*8640*/  MUFU.EX2 R162, R162 ;  /* 0x000000a200a27308 */ /* 0x000fe20000000800 */
[----:B------:R-:W-:Y:S01]  /*8650*/  LDSM.16.MT88.4 R12, [R204+0x12000] ;  /* 0x01200000cc0c783b */ /* 0x000fe20000004200 */
[--C-:B------:R-:W-:Y:S01]  /*8660*/  FFMA.FTZ R178, R177, UR4, -R174.reuse ;  /* 0x00000004b1b27c23 */ /* 0x100fe200080108ae */
[--C-:B------:R-:W-:Y:S01]  /*8670*/  FFMA.FTZ R177, R181, UR4, -R174.reuse ;  /* 0x00000004b5b17c23 */ /* 0x100fe200080108ae */
[----:B------:R-:W3:Y:S01]  /*8680*/  MUFU.EX2 R165, R165 ;  /* 0x000000a500a57308 */ /* 0x000ee20000000800 */
[--C-:B------:R-:W-:Y:S01]  /*8690*/  FFMA.FTZ R176, R179, UR4, -R174.reuse ;  /* 0x00000004b3b07c23 */ /* 0x100fe200080108ae */
[-C--:B-1----:R-:W-:Y:S01]  /*86a0*/  FMUL.FTZ R24, R44, R166.reuse ;  /* 0x000000a62c187220 */ /* 0x082fe20000410000 */
[-C--:B------:R-:W-:Y:S01]  /*86b0*/  FMUL.FTZ R25, R45, R166.reuse ;  /* 0x000000a62d197220 */ /* 0x080fe20000410000 */
[----:B------:R-:W1:Y:S01]  /*86c0*/  MUFU.EX2 R161, R161 ;  /* 0x000000a100a17308 */ /* 0x000e620000000800 */
[-C--:B------:R-:W-:Y:S01]  /*86d0*/  FMUL.FTZ R16, R36, R166.reuse ;  /* 0x000000a624107220 */ /* 0x080fe20000410000 */
[-C--:B------:R-:W-:Y:S01]  /*86e0*/  FMUL.FTZ R17, R37, R166.reuse ;  /* 0x000000a625117220 */ /* 0x080fe20000410000 */
[-C--:B------:R-:W-:Y:S01]  /*86f0*/  FMUL.FTZ R48, R48, R166.reuse ;  /* 0x000000a630307220 */ /* 0x080fe20000410000 */
[----:B------:R-:W-:Y:S01]  /*8700*/  MUFU.EX2 R160, R160 ;  /* 0x000000a000a07308 */ /* 0x000fe20000000800 */
[-C--:B------:R-:W-:Y:S01]  /*8710*/  FMUL.FTZ R49, R49, R166.reuse ;  /* 0x000000a631317220 */ /* 0x080fe20000410000 */
[-C--:B------:R-:W-:Y:S01]  /*8720*/  FMUL.FTZ R40, R40, R166.reuse ;  /* 0x000000a628287220 */ /* 0x080fe20000410000 */
[-C--:B------:R-:W-:Y:S01]  /*8730*/  FMUL.FTZ R41, R41, R166.reuse ;  /* 0x000000a629297220 */ /* 0x080fe20000410000 */
[----:B------:R-:W4:Y:S01]  /*8740*/  MUFU.EX2 R135, R135 ;  /* 0x0000008700877308 */ /* 0x000f220000000800 */
[----:B------:R-:W-:Y:S01]  /*8750*/  FMUL.FTZ R32, R52, R166 ;  /* 0x000000a634207220 */ /* 0x000fe20000410000 */
[-C--:B---3--:R-:W-:Y:S01]  /*8760*/  FMUL.FTZ R26, R46, R165.reuse ;  /* 0x000000a52e1a7220 */ /* 0x088fe20000410000 */
[-C--:B------:R-:W-:Y:S01]  /*8770*/  FMUL.FTZ R27, R47, R165.reuse ;  /* 0x000000a52f1b7220 */ /* 0x080fe20000410000 */
[----:B------:R-:W-:Y:S01]  /*8780*/  MUFU.EX2 R134, R134 ;  /* 0x0000008600867308 */ /* 0x000fe20000000800 */
[----:B------:R-:W-:Y:S01]  /*8790*/  LDSM.16.MT88.4 R44, [R204+0x14000] ;  /* 0x01400000cc2c783b */ /* 0x000fe20000004200 */
[----:B-1----:R-:W-:Y:S01]  /*87a0*/  F2FP.F16.F32.PACK_AB R4, R161, R162 ;  /* 0x000000a2a104723e */ /* 0x002fe200000000ff */
[-C--:B------:R-:W-:Y:S01]  /*87b0*/  FMUL.FTZ R18, R38, R165.reuse ;  /* 0x000000a526127220 */ /* 0x080fe20000410000 */
[----:B------:R-:W1:Y:S01]  /*87c0*/  MUFU.EX2 R133, R133 ;  /* 0x0000008500857308 */ /* 0x000e620000000800 */
[-C--:B------:R-:W-:Y:S01]  /*87d0*/  FMUL.FTZ R19, R39, R165.reuse ;  /* 0x000000a527137220 */ /* 0x080fe20000410000 */
[-C--:B------:R-:W-:Y:S01]  /*87e0*/  FMUL.FTZ R50, R50, R165.reuse ;  /* 0x000000a532327220 */ /* 0x080fe20000410000 */
[----:B------:R-:W3:Y:S01]  /*87f0*/  LDSM.16.MT88.4 R36, [R167] ;  /* 0x00000000a724783b */ /* 0x000ee20000004200 */
[----:B------:R-:W-:Y:S01]  /*8800*/  MUFU.EX2 R163, R163 ;  /* 0x000000a300a37308 */ /* 0x000fe20000000800 */
[-C--:B------:R-:W-:Y:S01]  /*8810*/  FMUL.FTZ R51, R51, R165.reuse ;  /* 0x000000a533337220 */ /* 0x080fe20000410000 */
[----:B----4-:R-:W-:Y:S01]  /*8820*/  F2FP.F16.F32.PACK_AB R6, R135, R160 ;  /* 0x000000a08706723e */ /* 0x010fe200000000ff */
[-C--:B------:R-:W-:Y:S01]  /*8830*/  FMUL.FTZ R42, R42, R165.reuse ;  /* 0x000000a52a2a7220 */ /* 0x080fe20000410000 */
[----:B------:R-:W4:Y:S01]  /*8840*/  MUFU.EX2 R164, R164 ;  /* 0x000000a400a47308 */ /* 0x000f220000000800 */
[-C--:B------:R-:W-:Y:S01]  /*8850*/  FMUL.FTZ R43, R43, R165.reuse ;  /* 0x000000a52b2b7220 */ /* 0x080fe20000410000 */
[-C--:B------:R-:W-:Y:S01]  /*8860*/  FMUL.FTZ R33, R53, R166.reuse ;  /* 0x000000a635217220 */ /* 0x080fe20000410000 */
[-C--:B------:R-:W-:Y:S01]  /*8870*/  FMUL.FTZ R34, R54, R165.reuse ;  /* 0x000000a536227220 */ /* 0x080fe20000410000 */
[-C--:B------:R-:W-:Y:S01]  /*8880*/  FMUL.FTZ R35, R55, R165.reuse ;  /* 0x000000a537237220 */ /* 0x080fe20000410000 */
[----:B------:R-:W-:Y:S01]  /*8890*/  FMUL.FTZ R64, R64, R166 ;  /* 0x000000a640407220 */ /* 0x000fe20000410000 */
[----:B-1----:R-:W-:Y:S01]  /*88a0*/  F2FP.F16.F32.PACK_AB R5, R133, R134 ;  /* 0x000000868505723e */ /* 0x002fe200000000ff */
[----:B------:R-:W1:Y:S01]  /*88b0*/  LDSM.16.MT88.4 R52, [R169+0x14000] ;  /* 0x01400000a934783b */ /* 0x000e620000004200 */
[-C--:B------:R-:W-:Y:S01]  /*88c0*/  FMUL.FTZ R65, R65, R166.reuse ;  /* 0x000000a641417220 */ /* 0x080fe20000410000 */
[-C--:B------:R-:W-:Y:S01]  /*88d0*/  FMUL.FTZ R66, R66, R165.reuse ;  /* 0x000000a542427220 */ /* 0x080fe20000410000 */
[-C--:B------:R-:W-:Y:S01]  /*88e0*/  FMUL.FTZ R67, R67, R165.reuse ;  /* 0x000000a543437220 */ /* 0x080fe20000410000 */
[-C--:B------:R-:W-:Y:S01]  /*88f0*/  FMUL.FTZ R56, R56, R166.reuse ;  /* 0x000000a638387220 */ /* 0x080fe20000410000 */
[-C--:B------:R-:W-:Y:S01]  /*8900*/  FMUL.FTZ R57, R57, R166.reuse ;  /* 0x000000a639397220 */ /* 0x080fe20000410000 */
[----:B------:R-:W-:Y:S01]  /*8910*/  FMUL.FTZ R58, R58, R165 ;  /* 0x000000a53a3a7220 */ /* 0x000fe20000410000 */
[----:B----4-:R-:W-:Y:S01]  /*8920*/  F2FP.F16.F32.PACK_AB R7, R164, R163 ;  /* 0x000000a3a407723e */ /* 0x010fe200000000ff */
[-C--:B------:R-:W-:Y:S01]  /*8930*/  FMUL.FTZ R59, R59, R165.reuse ;  /* 0x000000a53b3b7220 */ /* 0x080fe20000410000 */
[-C--:B------:R-:W-:Y:S01]  /*8940*/  FMUL.FTZ R72, R72, R166.reuse ;  /* 0x000000a648487220 */ /* 0x080fe20000410000 */
[-C--:B------:R-:W-:Y:S01]  /*8950*/  FMUL.FTZ R73, R73, R166.reuse ;  /* 0x000000a649497220 */ /* 0x080fe20000410000 */
[-C--:B------:R-:W-:Y:S01]  /*8960*/  FMUL.FTZ R74, R74, R165.reuse ;  /* 0x000000a54a4a7220 */ /* 0x080fe20000410000 */
[-C--:B------:R-:W-:Y:S01]  /*8970*/  FMUL.FTZ R75, R75, R165.reuse ;  /* 0x000000a54b4b7220 */ /* 0x080fe20000410000 */
[-C--:B------:R-:W-:Y:S01]  /*8980*/  FMUL.FTZ R88, R88, R166.reuse ;  /* 0x000000a658587220 */ /* 0x080fe20000410000 */
[C---:B------:R-:W-:Y:S01]  /*8990*/  HMMA.16816.F32 R24, R4.reuse, R28, R24 ;  /* 0x0000001c0418723c */ /* 0x040fe20000001818 */
[-C--:B------:R-:W-:Y:S01]  /*89a0*/  FMUL.FTZ R89, R89, R166.reuse ;  /* 0x000000a659597220 */ /* 0x080fe20000410000 */
        /* <DEDUP_REMOVED lines=12> */
[----:B------:R-:W4:Y:S01]  /*8a70*/  LDSM.16.MT88.4 R68, [R167+0x2000] ;  /* 0x00200000a744783b */ /* 0x000f220000004200 */
[-C--:B------:R-:W-:Y:S01]  /*8a80*/  FMUL.FTZ R9, R129, R166.reuse ;  /* 0x000000a681097220 */ /* 0x080fe20000410000 */
[C---:B--2---:R-:W-:Y:S01]  /*8a90*/  HMMA.16816.F32 R16, R4.reuse, R20, R16 ;  /* 0x000000140410723c */ /* 0x044fe20000001810 */
[-C--:B------:R-:W-:Y:S01]  /*8aa0*/  FMUL.FTZ R10, R130, R165.reuse ;  /* 0x000000a5820a7220 */ /* 0x080fe20000410000 */
[-C--:B------:R-:W-:Y:S01]  /*8ab0*/  FMUL.FTZ R11, R131, R165.reuse ;  /* 0x000000a5830b7220 */ /* 0x080fe20000410000 */
[-C--:B------:R-:W-:Y:S01]  /*8ac0*/  FMUL.FTZ R124, R124, R166.reuse ;  /* 0x000000a67c7c7220 */ /* 0x080fe20000410000 */
[-C--:B------:R-:W-:Y:S01]  /*8ad0*/  FMUL.FTZ R125, R125, R166.reuse ;  /* 0x000000a67d7d7220 */ /* 0x080fe20000410000 */
[-C--:B------:R-:W-:Y:S01]  /*8ae0*/  FMUL.FTZ R126, R126, R165.reuse ;  /* 0x000000a57e7e7220 */ /* 0x080fe20000410000 */
[-C--:B------:R-:W-:Y:S01]  /*8af0*/  FMUL.FTZ R127, R127, R165.reuse ;  /* 0x000000a57f7f7220 */ /* 0x080fe20000410000 */
[----:B------:R-:W-:Y:S01]  /*8b00*/  LDSM.16.MT88.4 R128, [R204+0x14800] ;  /* 0x01480000cc80783b */ /* 0x000fe20000004200 */
[C---:B------:R-:W-:Y:S01]  /*8b10*/  HMMA.16816.F32 R20, R4.reuse, R22, R40 ;  /* 0x000000160414723c */ /* 0x040fe20000001828 */
[-C--:B------:R-:W-:Y:S01]  /*8b20*/  FMUL.FTZ R40, R60, R166.reuse ;  /* 0x000000a63c287220 */ /* 0x080fe20000410000 */
[-C--:B------:R-:W-:Y:S01]  /*8b30*/  FMUL.FTZ R41, R61, R166.reuse ;  /* 0x000000a63d297220 */ /* 0x080fe20000410000 */
[-C--:B------:R-:W-:Y:S01]  /*8b40*/  FMUL.FTZ R42, R62, R165.reuse ;  /* 0x000000a53e2a7220 */ /* 0x080fe20000410000 */
[-C--:B------:R-:W-:Y:S01]  /*8b50*/  FMUL.FTZ R43, R63, R165.reuse ;  /* 0x000000a53f2b7220 */ /* 0x080fe20000410000 */
[--C-:B------:R-:W-:Y:S01]  /*8b60*/  FFMA.FTZ R179, R145, UR4, -R174.reuse ;  /* 0x0000000491b37c23 */ /* 0x100fe200080108ae */
[----:B------:R-:W2:Y:S01]  /*8b70*/  LDSM.16.MT88.4 R60, [R168+0x2000] ;  /* 0x00200000a83c783b */ /* 0x000ea20000004200 */
[--C-:B------:R-:W-:Y:S01]  /*8b80*/  FFMA.FTZ R181, R154, UR4, -R171.reuse ;  /* 0x000000049ab57c23 */ /* 0x100fe200080108ab */
[C---:B---3--:R-:W-:Y:S01]  /*8b90*/  HMMA.16816.F32 R32, R4.reuse, R36, R32 ;  /* 0x000000240420723c */ /* 0x048fe20000001820 */
[--C-:B------:R-:W-:Y:S01]  /*8ba0*/  FFMA.FTZ R180, R152, UR4, -R171.reuse ;  /* 0x0000000498b47c23 */ /* 0x100fe200080108ab */
[--C-:B------:R-:W-:Y:S01]  /*8bb0*/  FFMA.FTZ R183, R146, UR4, -R171.reuse ;  /* 0x0000000492b77c23 */ /* 0x100fe200080108ab */
[--C-:B------:R-:W-:Y:S01]  /*8bc0*/  FFMA.FTZ R182, R144, UR4, -R171.reuse ;  /* 0x0000000490b67c23 */ /* 0x100fe200080108ab */
[-C--:B------:R-:W-:Y:S01]  /*8bd0*/  FMUL.FTZ R96, R96, R166.reuse ;  /* 0x000000a660607220 */ /* 0x080fe20000410000 */
[-C--:B------:R-:W-:Y:S01]  /*8be0*/  FMUL.FTZ R97, R97, R166.reuse ;  /* 0x000000a661617220 */ /* 0x080fe20000410000 */
[-C--:B------:R-:W-:Y:S01]  /*8bf0*/  FMUL.FTZ R98, R98, R165.reuse ;  /* 0x000000a562627220 */ /* 0x080fe20000410000 */
[-C--:B------:R-:W-:Y:S01]  /*8c00*/  FMUL.FTZ R99, R99, R165.reuse ;  /* 0x000000a563637220 */ /* 0x080fe20000410000 */
[C---:B------:R-:W-:Y:S01]  /*8c10*/  HMMA.16816.F32 R40, R4.reuse, R44, R40 ;  /* 0x0000002c0428723c */ /* 0x040fe20000001828 */
[----:B------:R-:W-:Y:S01]  /*8c20*/  MUFU.EX2 R178, R178 ;  /* 0x000000b200b27308 */ /* 0x000fe20000000800 */
[-C--:B------:R-:W-:Y:S01]  /*8c30*/  FMUL.FTZ R112, R112, R166.reuse ;  /* 0x000000a670707220 */ /* 0x080fe20000410000 */
[-C--:B------:R-:W-:Y:S01]  /*8c40*/  FMUL.FTZ R113, R113, R166.reuse ;  /* 0x000000a671717220 */ /* 0x080fe20000410000 */
[-C--:B------:R-:W-:Y:S01]  /*8c50*/  FMUL.FTZ R114, R114, R165.reuse ;  /* 0x000000a572727220 */ /* 0x080fe20000410000 */
[----:B------:R-:W3:Y:S01]  /*8c60*/  MUFU.EX2 R177, R177 ;  /* 0x000000b100b17308 */ /* 0x000ee20000000800 */
[-C--:B------:R-:W-:Y:S01]  /*8c70*/  FMUL.FTZ R115, R115, R165.reuse ;  /* 0x000000a573737220 */ /* 0x080fe20000410000 */
[-C--:B------:R-:W-:Y:S01]  /*8c80*/  FMUL.FTZ R116, R116, R166.reuse ;  /* 0x000000a674747220 */ /* 0x080fe20000410000 */
[C---:B------:R-:W-:Y:S01]  /*8c90*/  HMMA.16816.F32 R44, R4.reuse, R46, R64 ;  /* 0x0000002e042c723c */ /* 0x040fe20000001840 */
[-C--:B------:R-:W-:Y:S01]  /*8ca0*/  FMUL.FTZ R64, R84, R166.reuse ;  /* 0x000000a654407220 */ /* 0x080fe20000410000 */
[-C--:B------:R-:W-:Y:S01]  /*8cb0*/  FMUL.FTZ R65, R85, R166.reuse ;  /* 0x000000a655417220 */ /* 0x080fe20000410000 */
[-C--:B------:R-:W-:Y:S01]  /*8cc0*/  FMUL.FTZ R66, R86, R165.reuse ;  /* 0x000000a556427220 */ /* 0x080fe20000410000 */
[-C--:B------:R-:W-:Y:S01]  /*8cd0*/  FMUL.FTZ R67, R87, R165.reuse ;  /* 0x000000a557437220 */ /* 0x080fe20000410000 */
[----:B------:R-:W-:Y:S01]  /*8ce0*/  MUFU.EX2 R176, R176 ;  /* 0x000000b000b07308 */ /* 0x000fe20000000800 */
[----:B------:R-:W5:Y:S01]  /*8cf0*/  LDSM.16.MT88.4 R84, [R169+0x16000] ;  /* 0x01600000a954783b */ /* 0x000f620000004200 */
[-C--:B------:R-:W-:Y:S01]  /*8d00*/  FMUL.FTZ R117, R117, R166.reuse ;  /* 0x000000a675757220 */ /* 0x080fe20000410000 */
[C---:B------:R-:W-:Y:S01]  /*8d10*/  HMMA.16816.F32 R36, R4.reuse, R38, R56 ;  /* 0x000000260424723c */ /* 0x040fe20000001838 */
[-C--:B------:R-:W-:Y:S01]  /*8d20*/  FMUL.FTZ R56, R76, R166.reuse ;  /* 0x000000a64c387220 */ /* 0x080fe20000410000 */
[-C--:B------:R-:W-:Y:S01]  /*8d30*/  FMUL.FTZ R57, R77, R166.reuse ;  /* 0x000000a64d397220 */ /* 0x080fe20000410000 */
[-C--:B------:R-:W-:Y:S01]  /*8d40*/  FMUL.FTZ R58, R78, R165.reuse ;  /* 0x000000a54e3a7220 */ /* 0x080fe20000410000 */
[-C--:B------:R-:W-:Y:S01]  /*8d50*/  FMUL.FTZ R59, R79, R165.reuse ;  /* 0x000000a54f3b7220 */ /* 0x080fe20000410000 */
[----:B------:R-:W-:Y:S01]  /*8d60*/  MUFU.EX2 R179, R179 ;  /* 0x000000b300b37308 */ /* 0x000fe20000000800 */
[----:B------:R-:W3:Y:S01]  /*8d70*/  LDSM.16.MT88.4 R76, [R204+0x16000] ;  /* 0x01600000cc4c783b */ /* 0x000ee20000004200 */
[-C--:B------:R-:W-:Y:S01]  /*8d80*/  FMUL.FTZ R118, R118, R165.reuse ;  /* 0x000000a576767220 */ /* 0x080fe20000410000 */
[C---:B-1----:R-:W-:Y:S01]  /*8d90*/  HMMA.16816.F32 R48, R4.reuse, R52, R48 ;  /* 0x000000340430723c */ /* 0x042fe20000001830 */
[----:B------:R-:W-:Y:S01]  /*8da0*/  MUFU.EX2 R181, R181 ;  /* 0x000000b500b57308 */ /* 0x000fe20000000800 */
[-C--:B------:R-:W-:Y:S01]  /*8db0*/  FMUL.FTZ R119, R119, R165.reuse ;  /* 0x000000a577777220 */ /* 0x080fe20000410000 */
[----:B------:R-:W-:Y:S01]  /*8dc0*/  LDSM.16.MT88.4 R144, [R169+0x12800] ;  /* 0x01280000a990783b */ /* 0x000fe20000004200 */
[--C-:B------:R-:W-:Y:S01]  /*8dd0*/  FFMA.FTZ R184, R149, UR4, -R174.reuse ;  /* 0x0000000495b87c23 */ /* 0x100fe200080108ae */
[----:B------:R-:W1:Y:S01]  /*8de0*/  MUFU.EX2 R180, R180 ;  /* 0x000000b400b47308 */ /* 0x000e620000000800 */
[--C-:B------:R-:W-:Y:S01]  /*8df0*/  FFMA.FTZ R193, R153, UR4, -R174.reuse ;  /* 0x0000000499c17c23 */ /* 0x100fe200080108ae */
[--C-:B------:R-:W-:Y:S01]  /*8e00*/  FFMA.FTZ R185, R151, UR4, -R174.reuse ;  /* 0x0000000497b97c23 */ /* 0x100fe200080108ae */
[C---:B------:R-:W-:Y:S01]  /*8e10*/  HMMA.16816.F32 R52, R4.reuse, R54, R72 ;  /* 0x000000360434723c */ /* 0x040fe20000001848 */
[-C--:B------:R-:W-:Y:S01]  /*8e20*/  FMUL.FTZ R72, R92, R166.reuse ;  /* 0x000000a65c487220 */ /* 0x080fe20000410000 */
[-C--:B------:R-:W-:Y:S01]  /*8e30*/  FMUL.FTZ R73, R93, R166.reuse ;  /* 0x000000a65d497220 */ /* 0x080fe20000410000 */
[-C--:B------:R-:W-:Y:S01]  /*8e40*/  FMUL.FTZ R74, R94, R165.reuse ;  /* 0x000000a55e4a7220 */ /* 0x080fe20000410000 */
[-C--:B------:R-:W-:Y:S01]  /*8e50*/  FMUL.FTZ R75, R95, R165.reuse ;  /* 0x000000a55f4b7220 */ /* 0x080fe20000410000 */
[----:B------:R-:W-:Y:S01]  /*8e60*/  MUFU.EX2 R183, R183 ;  /* 0x000000b700b77308 */ /* 0x000fe20000000800 */
[----:B------:R-:W1:Y:S01]  /*8e70*/  LDSM.16.MT88.4 R92, [R168+0x4000] ;  /* 0x00400000a85c783b */ /* 0x000e620000004200 */
[--C-:B------:R-:W-:Y:S01]  /*8e80*/  FFMA.FTZ R196, R155, UR4, -R174.reuse ;  /* 0x000000049bc47c23 */ /* 0x100fe200080108ae */
[C---:B----4-:R-:W-:Y:S01]  /*8e90*/  HMMA.16816.F32 R64, R4.reuse, R68, R64 ;  /* 0x000000440440723c */ /* 0x050fe20000001840 */
[----:B------:R-:W4:Y:S01]  /*8ea0*/  MUFU.EX2 R182, R182 ;  /* 0x000000b600b67308 */ /* 0x000f220000000800 */
[--C-:B------:R-:W-:Y:S01]  /*8eb0*/  FFMA.FTZ R201, R150, UR4, -R171.reuse ;  /* 0x0000000496c97c23 */ /* 0x100fe200080108ab */
[--C-:B------:R-:W-:Y:S01]  /*8ec0*/  FFMA.FTZ R198, R200, UR4, -R171.reuse ;  /* 0x00000004c8c67c23 */ /* 0x100fe200080108ab */
[--C-:B------:R-:W-:Y:S01]  /*8ed0*/  FFMA.FTZ R203, R202, UR4, -R171.reuse ;  /* 0x00000004cacb7c23 */ /* 0x100fe200080108ab */
[----:B------:R-:W-:Y:S01]  /*8ee0*/  MUFU.EX2 R184, R184 ;  /* 0x000000b800b87308 */ /* 0x000fe20000000800 */
[----:B------:R-:W-:Y:S01]  /*8ef0*/  LDSM.16.MT88.4 R152, [R169+0x13000] ;  /* 0x01300000a998783b */ /* 0x000fe20000004200 */
[--C-:B------:R-:W-:Y:S01]  /*8f00*/  FFMA.FTZ R159, R159, UR4, -R174.reuse ;  /* 0x000000049f9f7c23 */ /* 0x100fe200080108ae */
[C---:B------:R-:W-:Y:S01]  /*8f10*/  HMMA.16816.F32 R68, R4.reuse, R70, R88 ;  /* 0x000000460444723c */ /* 0x040fe20000001858 */
[-C--:B------:R-:W-:Y:S01]  /*8f20*/  FMUL.FTZ R88, R104, R166.reuse ;  /* 0x000000a668587220 */ /* 0x080fe20000410000 */
[-C--:B------:R-:W-:Y:S01]  /*8f30*/  FMUL.FTZ R89, R105, R166.reuse ;  /* 0x000000a669597220 */ /* 0x080fe20000410000 */
[-C--:B------:R-:W-:Y:S01]  /*8f40*/  FMUL.FTZ R90, R106, R165.reuse ;  /* 0x000000a56a5a7220 */ /* 0x080fe20000410000 */
[----:B------:R-:W-:Y:S01]  /*8f50*/  FMUL.FTZ R91, R107, R165 ;  /* 0x000000a56b5b7220 */ /* 0x000fe20000410000 */
[----:B------:R-:W-:Y:S01]  /*8f60*/  MUFU.EX2 R193, R193 ;  /* 0x000000c100c17308 */ /* 0x000fe20000000800 */
[----:B------:R-:W4:Y:S01]  /*8f70*/  LDSM.16.MT88.4 R104, [R167+0x4000] ;  /* 0x00400000a768783b */ /* 0x000f220000004200 */
[----:B------:R-:W-:Y:S01]  /*8f80*/  FFMA.FTZ R202, R173, UR4, -R174 ;  /* 0x00000004adca7c23 */ /* 0x000fe200080108ae */
[----:B--2---:R-:W-:Y:S01]  /*8f90*/  HMMA.16816.F32 R56, R4, R60, R56 ;  /* 0x0000003c0438723c */ /* 0x004fe20000001838 */
[----:B------:R-:W-:Y:S01]  /*8fa0*/  MUFU.EX2 R185, R185 ;  /* 0x000000b900b97308 */ /* 0x000fe20000000800 */
[----:B------:R-:W-:Y:S01]  /*8fb0*/  FFMA.FTZ R205, R172, UR4, -R171 ;  /* 0x00000004accd7c23 */ /* 0x000fe200080108ab */
[----:B------:R-:W-:-:S02]  /*8fc0*/  FFMA.FTZ R162, R197, R166, R162 ;  /* 0x000000a6c5a27223 */ /* 0x000fc400000100a2 */
[----:B------:R-:W2:Y:S02]  /*8fd0*/  MUFU.EX2 R196, R196 ;  /* 0x000000c400c47308 */ /* 0x000ea40000000800 */
[----:B------:R-:W-:Y:S01]  /*8fe0*/  FADD.FTZ R161, R161, R162 ;  /* 0x000000a2a1a17221 */ /* 0x000fe20000010000 */
[C---:B------:R-:W-:Y:S01]  /*8ff0*/  HMMA.16816.F32 R60, R4.reuse, R62, R80 ;  /* 0x0000003e043c723c */ /* 0x040fe20000001850 */
[-C--:B------:R-:W-:Y:S01]  /*9000*/  FMUL.FTZ R80, R100, R166.reuse ;  /* 0x000000a664507220 */ /* 0x080fe20000410000 */
[----:B------:R-:W-:Y:S01]  /*9010*/  FMUL.FTZ R81, R101, R166 ;  /* 0x000000a665517220 */ /* 0x000fe20000410000 */
[-C--:B------:R-:W-:Y:S01]  /*9020*/  FMUL.FTZ R82, R102, R165.reuse ;  /* 0x000000a566527220 */ /* 0x080fe20000410000 */
[----:B------:R-:W-:Y:S01]  /*9030*/  FMUL.FTZ R83, R103, R165 ;  /* 0x000000a567537220 */ /* 0x000fe20000410000 */
[----:B------:R-:W-:Y:S01]  /*9040*/  MUFU.EX2 R201, R201 ;  /* 0x000000c900c97308 */ /* 0x000fe20000000800 */
[----:B------:R-:W-:Y:S01]  /*9050*/  LDSM.16.MT88.4 R100, [R169+0x14800] ;  /* 0x01480000a964783b */ /* 0x000fe20000004200 */
[----:B------:R-:W-:Y:S01]  /*9060*/  FADD.FTZ R160, R160, R161 ;  /* 0x000000a1a0a07221 */ /* 0x000fe20000010000 */
[----:B------:R-:W-:Y:S01]  /*9070*/  HMMA.16816.F32 R8, R4, R12, R8 ;  /* 0x0000000c0408723c */ /* 0x000fe20000001808 */
[----:B------:R-:W-:Y:S02]  /*9080*/  MUFU.EX2 R198, R198 ;  /* 0x000000c600c67308 */ /* 0x000fe40000000800 */
[----:B------:R-:W-:-:S02]  /*9090*/  FADD.FTZ R135, R135, R160 ;  /* 0x000000a087877221 */ /* 0x000fc40000010000 */
[----:B------:R-:W2:Y:S03]  /*90a0*/  MUFU.EX2 R203, R203 ;  /* 0x000000cb00cb7308 */ /* 0x000ea60000000800 */
[C---:B------:R-:W-:Y:S01]  /*90b0*/  HMMA.16816.F32 R12, R4.reuse, R14, R124 ;  /* 0x0000000e040c723c */ /* 0x040fe2000000187c */
[----:B------:R-:W2:Y:S01]  /*90c0*/  LDSM.16.MT88.4 R124, [R204+0x12800] ;  /* 0x01280000cc7c783b */ /* 0x000ea20000004200 */
[----:B------:R-:W-:Y:S04]  /*90d0*/  MUFU.EX2 R173, R159 ;  /* 0x0000009f00ad7308 */ /* 0x000fe80000000800 */
[----:B------:R-:W-:Y:S02]  /*90e0*/  MUFU.EX2 R202, R202 ;  /* 0x000000ca00ca7308 */ /* 0x000fe40000000800 */
[C---:B-----5:R-:W-:Y:S02]  /*90f0*/  HMMA.16816.F32 R80, R4.reuse, R84, R80 ;  /* 0x000000540450723c */ /* 0x060fe40000001850 */
[----:B------:R-:W-:Y:S06]  /*9100*/  MUFU.EX2 R205, R205 ;  /* 0x000000cd00cd7308 */ /* 0x000fec0000000800 */
[----:B------:R-:W-:Y:S01]  /*9110*/  HMMA.16816.F32 R84, R4, R86, R88 ;  /* 0x000000560454723c */ /* 0x000fe20000001858 */
[-C--:B------:R-:W-:Y:S01]  /*9120*/  FMUL.FTZ R88, R108, R166.reuse ;  /* 0x000000a66c587220 */ /* 0x080fe20000410000 */
[----:B------:R-:W-:Y:S01]  /*9130*/  FMUL.FTZ R89, R109, R166 ;  /* 0x000000a66d597220 */ /* 0x000fe20000410000 */
[-C--:B------:R-:W-:Y:S01]  /*9140*/  FMUL.FTZ R90, R110, R165.reuse ;  /* 0x000000a56e5a7220 */ /* 0x080fe20000410000 */
[----:B------:R-:W-:-:S02]  /*9150*/  FMUL.FTZ R91, R111, R165 ;  /* 0x000000a56f5b7220 */ /* 0x000fc40000410000 */
[----:B------:R-:W5:Y:S02]  /*9160*/  LDSM.16.MT88.4 R108, [R167+0x2800] ;  /* 0x00280000a76c783b */ /* 0x000f640000004200 */
[C---:B---3--:R-:W-:Y:S08]  /*9170*/  HMMA.16816.F32 R72, R4.reuse, R76, R72 ;  /* 0x0000004c0448723c */ /* 0x048ff00000001848 */
[----:B------:R-:W-:Y:S01]  /*9180*/  HMMA.16816.F32 R76, R4, R78, R96 ;  /* 0x0000004e044c723c */ /* 0x000fe20000001860 */
[-C--:B------:R-:W-:Y:S01]  /*9190*/  FMUL.FTZ R96, R120, R166.reuse ;  /* 0x000000a678607220 */ /* 0x080fe20000410000 */
[----:B------:R-:W-:Y:S01]  /*91a0*/  FMUL.FTZ R97, R121, R166 ;  /* 0x000000a679617220 */ /* 0x000fe20000410000 */
[-C--:B------:R-:W-:Y:S01]  /*91b0*/  FMUL.FTZ R98, R122, R165.reuse ;  /* 0x000000a57a627220 */ /* 0x080fe20000410000 */
[----:B------:R-:W-:-:S02]  /*91c0*/  FMUL.FTZ R99, R123, R165 ;  /* 0x000000a57b637220 */ /* 0x000fc40000410000 */
[----:B------:R-:W-:Y:S02]  /*91d0*/  LDSM.16.MT88.4 R120, [R169+0x16800] ;  /* 0x01680000a978783b */ /* 0x000fe40000004200 */
[C---:B-1----:R-:W-:Y:S08]  /*91e0*/  HMMA.16816.F32 R88, R4.reuse, R92, R88 ;  /* 0x0000005c0458723c */ /* 0x042ff00000001858 */
[C---:B------:R-:W-:Y:S01]  /*91f0*/  HMMA.16816.F32 R92, R4.reuse, R94, R112 ;  /* 0x0000005e045c723c */ /* 0x040fe20000001870 */
[----:B------:R-:W1:Y:S07]  /*9200*/  LDSM.16.MT88.4 R112, [R168+0x2800] ;  /* 0x00280000a870783b */ /* 0x000e6e0000004200 */
[C---:B----4-:R-:W-:Y:S08]  /*9210*/  HMMA.16816.F32 R96, R4.reuse, R104, R96 ;  /* 0x000000680460723c */ /* 0x050ff00000001860 */
[----:B------:R-:W-:Y:S01]  /*9220*/  HMMA.16816.F32 R4, R4, R106, R116 ;  /* 0x0000006a0404723c */ /* 0x000fe20000001874 */
[----:B------:R-:W-:Y:S01]  /*9230*/  F2FP.F16.F32.PACK_AB R116, R177, R178 ;  /* 0x000000b2b174723e */ /* 0x000fe200000000ff */
[----:B------:R-:W3:Y:S01]  /*9240*/  LDSM.16.MT88.4 R104, [R204+0x16800] ;  /* 0x01680000cc68783b */ /* 0x000ee20000004200 */
[----:B------:R-:W-:Y:S01]  /*9250*/  F2FP.F16.F32.PACK_AB R117, R180, R181 ;  /* 0x000000b5b475723e */ /* 0x000fe200000000ff */
[----:B------:R-:W-:Y:S01]  /*9260*/  FADD.FTZ R178, R178, R135 ;  /* 0x00000087b2b27221 */ /* 0x000fe20000010000 */
[----:B------:R-:W-:-:S02]  /*9270*/  F2FP.F16.F32.PACK_AB R118, R179, R176 ;  /* 0x000000b0b376723e */ /* 0x000fc400000000ff */
[----:B------:R-:W-:Y:S01]  /*9280*/  F2FP.F16.F32.PACK_AB R119, R182, R183 ;  /* 0x000000b7b677723e */ /* 0x000fe200000000ff */
[----:B------:R-:W-:-:S04]  /*9290*/  FADD.FTZ R177, R177, R178 ;  /* 0x000000b2b1b17221 */ /* 0x000fc80000010000 */
[----:B------:R-:W-:Y:S02]  /*92a0*/  FADD.FTZ R176, R176, R177 ;  /* 0x000000b1b0b07221 */ /* 0x000fe40000010000 */
[----:B--2---:R-:W-:Y:S02]  /*92b0*/  HMMA.16816.F32 R8, R116, R124, R8 ;  /* 0x0000007c7408723c */ /* 0x004fe40000001808 */
[----:B------:R-:W-:-:S06]  /*92c0*/  FADD.FTZ R179, R179, R176 ;  /* 0x000000b0b3b37221 */ /* 0x000fcc0000010000 */
[C---:B------:R-:W-:Y:S01]  /*92d0*/  HMMA.16816.F32 R12, R116.reuse, R126, R12 ;  /* 0x0000007e740c723c */ /* 0x040fe2000000180c */
[----:B------:R-:W2:Y:S07]  /*92e0*/  LDSM.16.MT88.4 R124, [R168+0x4800] ;  /* 0x00480000a87c783b */ /* 0x000eae0000004200 */
[C---:B------:R-:W-:Y:S08]  /*92f0*/  HMMA.16816.F32 R40, R116.reuse, R128, R40 ;  /* 0x000000807428723c */ /* 0x040ff00000001828 */
[C---:B------:R-:W-:Y:S01]  /*9300*/  HMMA.16816.F32 R44, R116.reuse, R130, R44 ;  /* 0x00000082742c723c */ /* 0x040fe2000000182c */
[----:B------:R-:W4:Y:S07]  /*9310*/  LDSM.16.MT88.4 R128, [R167+0x4800] ;  /* 0x00480000a780783b */ /* 0x000f2e0000004200 */
[C---:B-----5:R-:W-:Y:S08]  /*9320*/  HMMA.16816.F32 R64, R116.reuse, R108, R64 ;  /* 0x0000006c7440723c */ /* 0x060ff00000001840 */
[C---:B------:R-:W-:Y:S01]  /*9330*/  HMMA.16816.F32 R68, R116.reuse, R110, R68 ;  /* 0x0000006e7444723c */ /* 0x040fe20000001844 */
[----:B------:R-:W5:Y:S07]  /*9340*/  LDSM.16.MT88.4 R108, [R204+0x13000] ;  /* 0x01300000cc6c783b */ /* 0x000f6e0000004200 */
[----:B------:R-:W-:Y:S01]  /*9350*/  HMMA.16816.F32 R48, R116, R100, R48 ;  /* 0x000000647430723c */ /* 0x000fe20000001830 */
[----:B------:R-:W-:-:S02]  /*9360*/  FFMA.FTZ R100, R148, UR4, -R171 ;  /* 0x0000000494647c23 */ /* 0x000fc400080108ab */
[----:B------:R-:W-:Y:S02]  /*9370*/  LDSM.16.MT88.4 R148, [R168+0x1000] ;  /* 0x00100000a894783b */ /* 0x000fe40000004200 */
[----:B------:R1:W3:Y:S03]  /*9380*/  MUFU.EX2 R200, R100 ;  /* 0x0000006400c87308 */ /* 0x0002e60000000800 */
[----:B------:R-:W-:Y:S01]  /*9390*/  HMMA.16816.F32 R52, R116, R102, R52 ;  /* 0x000000667434723c */ /* 0x000fe20000001834 */
[----:B------:R-:W-:Y:S02]  /*93a0*/  F2FP.F16.F32.PACK_AB R102, R196, R185 ;  /* 0x000000b9c466723e */ /* 0x000fe400000000ff */
[----:B------:R-:W-:-:S05]  /*93b0*/  F2FP.F16.F32.PACK_AB R103, R203, R198 ;  /* 0x000000c6cb67723e */ /* 0x000fca00000000ff */
[----:B------:R-:W-:Y:S01]  /*93c0*/  HMMA.16816.F32 R24, R116, R140, R24 ;  /* 0x0000008c7418723c */ /* 0x000fe20000001818 */
[----:B-1----:R-:W-:Y:S02]  /*93d0*/  F2FP.F16.F32.PACK_AB R100, R193, R184 ;  /* 0x000000b8c164723e */ /* 0x002fe400000000ff */
[----:B---3--:R-:W-:-:S05]  /*93e0*/  F2FP.F16.F32.PACK_AB R101, R200, R201 ;  /* 0x000000c9c865723e */ /* 0x008fca00000000ff */
[C---:B------:R-:W-:Y:S01]  /*93f0*/  HMMA.16816.F32 R28, R116.reuse, R142, R28 ;  /* 0x0000008e741c723c */ /* 0x040fe2000000181c */
[----:B------:R-:W1:Y:S07]  /*9400*/  LDSM.16.MT88.4 R140, [R167+0x1000] ;  /* 0x00100000a78c783b */ /* 0x000e6e0000004200 */
[C---:B------:R-:W-:Y:S08]  /*9410*/  HMMA.16816.F32 R16, R116.reuse, R144, R16 ;  /* 0x000000907410723c */ /* 0x040ff00000001810 */
[C---:B------:R-:W-:Y:S01]  /*9420*/  HMMA.16816.F32 R20, R116.reuse, R146, R20 ;  /* 0x000000927414723c */ /* 0x040fe20000001814 */
[----:B------:R-:W3:Y:S07]  /*9430*/  LDSM.16.MT88.4 R144, [R204+0x15000] ;  /* 0x01500000cc90783b */ /* 0x000eee0000004200 */
[C---:B------:R-:W-:Y:S08]  /*9440*/  HMMA.16816.F32 R32, R116.reuse, R136, R32 ;  /* 0x000000887420723c */ /* 0x040ff00000001820 */
[C---:B------:R-:W-:Y:S01]  /*9450*/  HMMA.16816.F32 R36, R116.reuse, R138, R36 ;  /* 0x0000008a7424723c */ /* 0x040fe20000001824 */
[----:B------:R-:W-:Y:S07]  /*9460*/  LDSM.16.MT88.4 R136, [R169+0x15000] ;  /* 0x01500000a988783b */ /* 0x000fee0000004200 */
        /* <DEDUP_REMOVED lines=8> */
[----:B------:R-:W-:Y:S07]  /*94f0*/  LDSM.16.MT88.4 R120, [R168+0x3000] ;  /* 0x00300000a878783b */ /* 0x000fee0000004200 */
[C---:B--2---:R-:W-:Y:S08]  /*9500*/  HMMA.16816.F32 R88, R116.reuse, R124, R88 ;  /* 0x0000007c7458723c */ /* 0x044ff00000001858 */
[C---:B------:R-:W-:Y:S08]  /*9510*/  HMMA.16816.F32 R92, R116.reuse, R126, R92 ;  /* 0x0000007e745c723c */ /* 0x040ff0000000185c */
[C---:B----4-:R-:W-:Y:S08]  /*9520*/  HMMA.16816.F32 R96, R116.reuse, R128, R96 ;  /* 0x000000807460723c */ /* 0x050ff00000001860 */
[----:B------:R-:W-:Y:S08]  /*9530*/  HMMA.16816.F32 R116, R116, R130, R4 ;  /* 0x000000827474723c */ /* 0x000ff00000001804 */
[C---:B-----5:R-:W-:Y:S01]  /*9540*/  HMMA.16816.F32 R128, R100.reuse, R108, R8 ;  /* 0x0000006c6480723c */ /* 0x060fe20000001808 */
[----:B------:R-:W2:Y:S07]  /*9550*/  LDSM.16.MT88.4 R8, [R167+0x3000] ;  /* 0x00300000a708783b */ /* 0x000eae0000004200 */
[C---:B------:R-:W-:Y:S01]  /*9560*/  HMMA.16816.F32 R124, R100.reuse, R110, R12 ;  /* 0x0000006e647c723c */ /* 0x040fe2000000180c */
[----:B------:R-:W4:Y:S07]  /*9570*/  LDSM.16.MT88.4 R108, [R169+0x17000] ;  /* 0x01700000a96c783b */ /* 0x000f2e0000004200 */
[C---:B-1----:R-:W-:Y:S08]  /*9580*/  HMMA.16816.F32 R4, R100.reuse, R142, R36 ;  /* 0x0000008e6404723c */ /* 0x042ff00000001824 */
[C---:B---3--:R-:W-:Y:S08]  /*9590*/  HMMA.16816.F32 R40, R100.reuse, R144, R40 ;  /* 0x000000906428723c */ /* 0x048ff00000001828 */
[C---:B------:R-:W-:Y:S01]  /*95a0*/  HMMA.16816.F32 R36, R100.reuse, R146, R44 ;  /* 0x000000926424723c */ /* 0x040fe2000000182c */
[----:B------:R-:W1:Y:S07]  /*95b0*/  LDSM.16.MT88.4 R144, [R204+0x13800] ;  /* 0x01380000cc90783b */ /* 0x000e6e0000004200 */
[C---:B------:R-:W-:Y:S08]  /*95c0*/  HMMA.16816.F32 R88, R100.reuse, R112, R88 ;  /* 0x000000706458723c */ /* 0x040ff00000001858 */
[C---:B--2---:R-:W-:Y:S01]  /*95d0*/  HMMA.16816.F32 R12, R100.reuse, R8, R64 ;  /* 0x00000008640c723c */ /* 0x044fe20000001840 */
[----:B------:R-:W-:Y:S07]  /*95e0*/  LDSM.16.MT88.4 R64, [R204+0x15800] ;  /* 0x01580000cc40783b */ /* 0x000fee0000004200 */
[----:B------:R-:W-:Y:S01]  /*95f0*/  HMMA.16816.F32 R8, R100, R10, R68 ;  /* 0x0000000a6408723c */ /* 0x000fe20000001844 */
[--C-:B------:R-:W-:Y:S01]  /*9600*/  FFMA.FTZ R68, R175, UR4, -R174.reuse ;  /* 0x00000004af447c23 */ /* 0x100fe200080108ae */
[----:B------:R-:W-:-:S03]  /*9610*/  FFMA.FTZ R175, R157, UR4, -R174 ;  /* 0x000000049daf7c23 */ /* 0x000fc600080108ae */
[----:B------:R2:W-:Y:S03]  /*9620*/  MUFU.EX2 R174, R68 ;  /* 0x0000004400ae7308 */ /* 0x0005e60000000800 */
[C---:B----4-:R-:W-:Y:S01]  /*9630*/  HMMA.16816.F32 R80, R100.reuse, R108, R80 ;  /* 0x0000006c6450723c */ /* 0x050fe20000001850 */
[--C-:B------:R-:W-:Y:S01]  /*9640*/  FFMA.FTZ R108, R158, UR4, -R171.reuse ;  /* 0x000000049e6c7c23 */ /* 0x100fe200080108ab */
[----:B------:R-:W3:Y:S04]  /*9650*/  MUFU.EX2 R175, R175 ;  /* 0x000000af00af7308 */ /* 0x000ee80000000800 */
[----:B------:R-:W-:Y:S02]  /*9660*/  MUFU.EX2 R172, R108 ;  /* 0x0000006c00ac7308 */ /* 0x000fe40000000800 */
[C---:B------:R-:W-:Y:S01]  /*9670*/  HMMA.16816.F32 R112, R100.reuse, R114, R92 ;  /* 0x000000726470723c */ /* 0x040fe2000000185c */
[--C-:B------:R-:W-:Y:S01]  /*9680*/  FFMA.FTZ R92, R156, UR4, -R171.reuse ;  /* 0x000000049c5c7c23 */ /* 0x100fe200080108ab */
[----:B------:R-:W-:Y:S01]  /*9690*/  FFMA.FTZ R171, R170, UR4, -R171 ;  /* 0x00000004aaab7c23 */ /* 0x000fe200080108ab */
[----:B------:R-:W4:Y:S02]  /*96a0*/  LDSM.16.MT88.4 R156, [R204+0x17800] ;  /* 0x01780000cc9c783b */ /* 0x000f240000004200 */
[----:B------:R-:W-:Y:S02]  /*96b0*/  MUFU.EX2 R170, R92 ;  /* 0x0000005c00aa7308 */ /* 0x000fe40000000800 */
[----:B--2---:R-:W-:Y:S01]  /*96c0*/  LDSM.16.MT88.4 R68, [R169+0x13800] ;  /* 0x01380000a944783b */ /* 0x004fe20000004200 */
[----:B------:R-:W-:Y:S01]  /*96d0*/  HMMA.16816.F32 R44, R100, R138, R52 ;  /* 0x0000008a642c723c */ /* 0x000fe20000001834 */
[----:B------:R-:W2:Y:S01]  /*96e0*/  MUFU.EX2 R171, R171 ;  /* 0x000000ab00ab7308 */ /* 0x000ea20000000800 */
[----:B---3--:R-:W-:-:S06]  /*96f0*/  F2FP.F16.F32.PACK_AB R138, R175, R174 ;  /* 0x000000aeaf8a723e */ /* 0x008fcc00000000ff */
[----:B------:R-:W-:Y:S01]  /*9700*/  HMMA.16816.F32 R52, R100, R122, R60 ;  /* 0x0000007a6434723c */ /* 0x000fe2000000183c */
[----:B------:R-:W3:Y:S01]  /*9710*/  LDSM.16.MT88.4 R60, [R167+0x5000] ;  /* 0x00500000a73c783b */ /* 0x000ee20000004200 */
[----:B--2---:R-:W-:-:S06]  /*9720*/  F2FP.F16.F32.PACK_AB R139, R171, R170 ;  /* 0x000000aaab8b723e */ /* 0x004fcc00000000ff */
[C---:B------:R-:W-:Y:S08]  /*9730*/  HMMA.16816.F32 R72, R100.reuse, R104, R72 ;  /* 0x000000686448723c */ /* 0x040ff00000001848 */
[C---:B------:R-:W-:Y:S01]  /*9740*/  HMMA.16816.F32 R76, R100.reuse, R106, R76 ;  /* 0x0000006a644c723c */ /* 0x040fe2000000184c */
[----:B------:R-:W2:Y:S07]  /*9750*/  LDSM.16.MT88.4 R104, [R169+0x15800] ;  /* 0x01580000a968783b */ /* 0x000eae0000004200 */
[C---:B------:R-:W-:Y:S08]  /*9760*/  HMMA.16816.F32 R24, R100.reuse, R148, R24 ;  /* 0x000000946418723c */ /* 0x040ff00000001818 */
[C---:B------:R-:W-:Y:S01]  /*9770*/  HMMA.16816.F32 R28, R100.reuse, R150, R28 ;  /* 0x00000096641c723c */ /* 0x040fe2000000181c */
[----:B------:R-:W5:Y:S07]  /*9780*/  LDSM.16.MT88.4 R148, [R168+0x1800] ;  /* 0x00180000a894783b */ /* 0x000f6e0000004200 */
[C---:B------:R-:W-:Y:S08]  /*9790*/  HMMA.16816.F32 R16, R100.reuse, R152, R16 ;  /* 0x000000986410723c */ /* 0x040ff00000001810 */
[C---:B------:R-:W-:Y:S01]  /*97a0*/  HMMA.16816.F32 R20, R100.reuse, R154, R20 ;  /* 0x0000009a6414723c */ /* 0x040fe20000001814 */
[----:B------:R-:W-:Y:S07]  /*97b0*/  LDSM.16.MT88.4 R152, [R169+0x17800] ;  /* 0x01780000a998783b */ /* 0x000fee0000004200 */
[----:B------:R-:W-:Y:S01]  /*97c0*/  HMMA.16816.F32 R48, R100, R136, R48 ;  /* 0x000000886430723c */ /* 0x000fe20000001830 */
[----:B------:R-:W-:-:S02]  /*97d0*/  F2FP.F16.F32.PACK_AB R136, R202, R173 ;  /* 0x000000adca88723e */ /* 0x000fc400000000ff */
[----:B------:R-:W-:-:S05]  /*97e0*/  F2FP.F16.F32.PACK_AB R137, R205, R172 ;  /* 0x000000accd89723e */ /* 0x000fca00000000ff */
[----:B------:R-:W-:Y:S01]  /*97f0*/  HMMA.16816.F32 R84, R100, R110, R84 ;  /* 0x0000006e6454723c */ /* 0x000fe20000001854 */
[----:B------:R-:W5:Y:S07]  /*9800*/  LDSM.16.MT88.4 R108, [R168+0x3800] ;  /* 0x00380000a86c783b */ /* 0x000f6e0000004200 */
[C---:B-1----:R-:W-:Y:S08]  /*9810*/  HMMA.16816.F32 R128, R136.reuse, R144, R128 ;  /* 0x000000908880723c */ /* 0x042ff00000001880 */
[----:B------:R-:W-:Y:S01]  /*9820*/  HMMA.16816.F32 R124, R136, R146, R124 ;  /* 0x00000092887c723c */ /* 0x000fe2000000187c */
[----:B------:R-:W1:Y:S07]  /*9830*/  LDSM.16.MT88.4 R144, [R167+0x1800] ;  /* 0x00180000a790783b */ /* 0x000e6e0000004200 */
[----:B------:R-:W-:Y:S08]  /*9840*/  HMMA.16816.F32 R56, R100, R120, R56 ;  /* 0x000000786438723c */ /* 0x000ff00000001838 */
[----:B----4-:R-:W-:Y:S08]  /*9850*/  HMMA.16816.F32 R92, R136, R156, R72 ;  /* 0x0000009c885c723c */ /* 0x010ff00000001848 */
[C---:B---3--:R-:W-:Y:S08]  /*9860*/  HMMA.16816.F32 R120, R100.reuse, R60, R96 ;  /* 0x0000003c6478723c */ /* 0x048ff00000001860 */
[----:B------:R-:W-:Y:S08]  /*9870*/  HMMA.16816.F32 R116, R100, R62, R116 ;  /* 0x0000003e6474723c */ /* 0x000ff00000001874 */
[C---:B--2---:R-:W-:Y:S08]  /*9880*/  HMMA.16816.F32 R72, R136.reuse, R106, R44 ;  /* 0x0000006a8848723c */ /* 0x044ff0000000182c */
[C---:B------:R-:W-:Y:S08]  /*9890*/  HMMA.16816.F32 R60, R136.reuse, R64, R40 ;  /* 0x00000040883c723c */ /* 0x040ff00000001828 */
[----:B-----5:R-:W-:Y:S01]  /*98a0*/  HMMA.16816.F32 R44, R136, R148, R24 ;  /* 0x00000094882c723c */ /* 0x020fe20000001818 */
[----:B------:R-:W-:-:S04]  /*98b0*/  FFMA.FTZ R24, R195, R165, R134 ;  /* 0x000000a5c3187223 */ /* 0x000fc80000010086 */
[----:B------:R-:W-:-:S03]  /*98c0*/  FADD.FTZ R24, R133, R24 ;  /* 0x0000001885187221 */ /* 0x000fc60000010000 */
[----:B------:R-:W-:Y:S01]  /*98d0*/  HMMA.16816.F32 R32, R100, R140, R32 ;  /* 0x0000008c6420723c */ /* 0x000fe20000001820 */
[----:B------:R-:W2:Y:S01]  /*98e0*/  LDSM.16.MT88.4 R140, [R168+0x5800] ;  /* 0x00580000a88c783b */ /* 0x000ea20000004200 */
[----:B------:R-:W-:-:S04]  /*98f0*/  FADD.FTZ R163, R163, R24 ;  /* 0x00000018a3a37221 */ /* 0x000fc80000010000 */
[----:B------:R-:W-:Y:S02]  /*9900*/  FADD.FTZ R164, R164, R163 ;  /* 0x000000a3a4a47221 */ /* 0x000fe40000010000 */
[----:B------:R-:W-:Y:S02]  /*9910*/  HMMA.16816.F32 R64, R136, R66, R36 ;  /* 0x000000428840723c */ /* 0x000fe40000001824 */
[----:B------:R-:W-:-:S04]  /*9920*/  FADD.FTZ R181, R181, R164 ;  /* 0x000000a4b5b57221 */ /* 0x000fc80000010000 */
[----:B------:R-:W-:Y:S02]  /*9930*/  FADD.FTZ R180, R180, R181 ;  /* 0x000000b5b4b47221 */ /* 0x000fe40000010000 */
[----:B------:R-:W-:Y:S01]  /*9940*/  HMMA.16816.F32 R36, R136, R68, R16 ;  /* 0x000000448824723c */ /* 0x000fe20000001810 */
[----:B------:R-:W3:Y:S01]  /*9950*/  LDSM.16.MT88.4 R16, [R167+0x3800] ;  /* 0x00380000a710783b */ /* 0x000ee20000004200 */
[----:B------:R-:W-:-:S04]  /*9960*/  FADD.FTZ R183, R183, R180 ;  /* 0x000000b4b7b77221 */ /* 0x000fc80000010000 */
[----:B------:R-:W-:Y:S02]  /*9970*/  FADD.FTZ R182, R182, R183 ;  /* 0x000000b7b6b67221 */ /* 0x000fe40000010000 */
[C---:B------:R-:W-:Y:S01]  /*9980*/  HMMA.16816.F32 R40, R136.reuse, R70, R20 ;  /* 0x000000468828723c */ /* 0x040fe20000001814 */
[----:B------:R-:W4:Y:S07]  /*9990*/  LDSM.16.MT88.4 R20, [R167+0x5800] ;  /* 0x00580000a714783b */ /* 0x000f2e0000004200 */
[C---:B------:R-:W-:Y:S08]  /*99a0*/  HMMA.16816.F32 R96, R136.reuse, R158, R76 ;  /* 0x0000009e8860723c */ /* 0x040ff0000000184c */
[C---:B------:R-:W-:Y:S08]  /*99b0*/  HMMA.16816.F32 R76, R136.reuse, R108, R56 ;  /* 0x0000006c884c723c */ /* 0x040ff00000001838 */
[----:B-1----:R-:W-:Y:S01]  /*99c0*/  HMMA.16816.F32 R56, R136, R146, R4 ;  /* 0x000000928838723c */ /* 0x002fe20000001804 */
[----:B------:R-:W-:Y:S01]  /*99d0*/  FADD.FTZ R4, R184, R179 ;  /* 0x000000b3b8047221 */ /* 0x000fe20000010000 */
[----:B------:R-:W-:-:S03]  /*99e0*/  FADD.FTZ R5, R201, R182 ;  /* 0x000000b6c9057221 */ /* 0x000fc60000010000 */
[----:B------:R-:W-:Y:S01]  /*99f0*/  FADD.FTZ R4, R193, R4 ;  /* 0x00000004c1047221 */ /* 0x000fe20000010000 */
[----:B------:R-:W-:Y:S01]  /*9a00*/  FADD.FTZ R5, R200, R5 ;  /* 0x00000005c8057221 */ /* 0x000fe20000010000 */
[----:B------:R-:W-:Y:S01]  /*9a10*/  IADD3 R193, PT, PT, R199, -0x4, RZ ;  /* 0xfffffffcc7c17810 */ /* 0x000fe20007ffe0ff */
        /* <DEDUP_REMOVED lines=16> */
[C---:B--2---:R-:W-:Y:S08]  /*9b20*/  HMMA.16816.F32 R108, R136.reuse, R140, R88 ;  /* 0x0000008c886c723c */ /* 0x044ff00000001858 */
[C---:B------:R-:W-:Y:S08]  /*9b30*/  HMMA.16816.F32 R48, R136.reuse, R150, R28 ;  /* 0x000000968830723c */ /* 0x040ff0000000181c */
[C---:B------:R-:W-:Y:S08]  /*9b40*/  HMMA.16816.F32 R112, R136.reuse, R142, R112 ;  /* 0x0000008e8870723c */ /* 0x040ff00000001870 */
[C---:B------:R-:W-:Y:S08]  /*9b50*/  HMMA.16816.F32 R52, R136.reuse, R144, R32 ;  /* 0x000000908834723c */ /* 0x040ff00000001820 */
[C---:B---3--:R-:W-:Y:S08]  /*9b60*/  HMMA.16816.F32 R84, R136.reuse, R16, R12 ;  /* 0x000000108854723c */ /* 0x048ff0000000180c */
[C---:B------:R-:W-:Y:S08]  /*9b70*/  HMMA.16816.F32 R88, R136.reuse, R18, R8 ;  /* 0x000000128858723c */ /* 0x040ff00000001808 */
[C---:B----4-:R-:W-:Y:S08]  /*9b80*/  HMMA.16816.F32 R120, R136.reuse, R20, R120 ;  /* 0x000000148878723c */ /* 0x050ff00000001878 */
[----:B------:R-:W-:-:S15]  /*9b90*/  HMMA.16816.F32 R116, R136, R22, R116 ;  /* 0x000000168874723c */ /* 0x000fde0000001874 */
[----:B------:R-:W-:-:S05]  /*9ba0*/  NOP ;  /* 0x0000000000007918 */ /* 0x000fca0000000000 */
.L_x_22:
[----:B------:R-:W-:-:S13]  /*9bb0*/  ISETP.GE.AND P1, PT, R193, RZ, PT ;  /* 0x000000ffc100720c */ /* 0x000fda0003f26270 */
[----:B------:R-:W-:Y:S05]  /*9bc0*/  @!P1 BRA `(.L_x_25) ;  /* 0x0000002400e49947 */ /* 0x000fea0003800000 */
[----:B------:R-:W-:Y:S01]  /*9bd0*/  IMAD.SHL.U32 R4, R208, 0x20, RZ ;  /* 0x00000020d0047824 */ /* 0x000fe200078e00ff */
[C---:B------:R-:W-:Y:S01]  /*9be0*/  LOP3.LUT R5, R0.reuse, 0x200, RZ, 0xc0, !PT ;  /* 0x0000020000057812 */ /* 0x040fe200078ec0ff */
[----:B------:R-:W1:Y:S01]  /*9bf0*/  LDCU.64 UR6, c[0x0][0x3c0] ;  /* 0x00007800ff0677ac */ /* 0x000e620008000a00 */
[----:B------:R-:W-:Y:S01]  /*9c00*/  LOP3.LUT R187, R187, 0x1c0, R0, 0xf8, !PT ;  /* 0x000001c0bbbb7812 */ /* 0x000fe200078ef800 */
[----:B------:R-:W-:Y:S01]  /*9c10*/  IMAD.MOV.U32 R184, RZ, RZ, 0x20 ;  /* 0x00000020ffb87424 */ /* 0x000fe200078e00ff */
[----:B------:R-:W-:Y:S01]  /*9c20*/  SHF.R.U32.HI R6, RZ, 0x1, R208 ;  /* 0x00000001ff067819 */ /* 0x000fe200000116d0 */
[----:B------:R-:W-:Y:S01]  /*9c30*/  IMAD.MOV.U32 R133, RZ, RZ, R132 ;  /* 0x000000ffff857224 */ /* 0x000fe200078e0084 */
[----:B------:R-:W-:Y:S01]  /*9c40*/  LOP3.LUT R4, R5, 0x7c00, R4, 0xf8, !PT ;  /* 0x00007c0005047812 */ /* 0x000fe200078ef804 */
[----:B------:R-:W2:Y:S01]  /*9c50*/  LDCU UR4, c[0x0][0x45c] ;  /* 0x00008b80ff0477ac */ /* 0x000ea20008000800 */
[----:B------:R-:W-:Y:S02]  /*9c60*/  LOP3.LUT R5, R0, 0x400, RZ, 0xc0, !PT ;  /* 0x0000040000057812 */ /* 0x000fe400078ec0ff */
[----:B------:R-:W-:-:S02]  /*9c70*/  LOP3.LUT R208, R187, 0x8, R208, 0x78, !PT ;  /* 0x00000008bbd07812 */ /* 0x000fc400078e78d0 */
[----:B------:R-:W-:Y:S02]  /*9c80*/  LOP3.LUT R177, R187, 0x8, R6, 0x78, !PT ;  /* 0x00000008bbb17812 */ /* 0x000fe400078e7806 */
[----:B------:R-:W-:Y:S01]  /*9c90*/  SEL R184, R184, 0xffffffe0, !P0 ;  /* 0xffffffe0b8b87807 */ /* 0x000fe20004000000 */
[----:B------:R-:W-:Y:S01]  /*9ca0*/  IMAD R187, R208, 0x2, R5 ;  /* 0x00000002d0bb7824 */ /* 0x000fe200078e0205 */
[----:B------:R-:W-:Y:S02]  /*9cb0*/  LOP3.LUT R182, R4, R177, RZ, 0xfc, !PT ;  /* 0x000000b104b67212 */ /* 0x000fe400078efcff */
[----:B------:R-:W-:Y:S01]  /*9cc0*/  LOP3.LUT R177, R177, 0x200, R0, 0xf8, !PT ;  /* 0x00000200b1b17812 */ /* 0x000fe200078ef800 */
[----:B------:R-:W-:Y:S01]  /*9cd0*/  IMAD.MOV.U32 R0, RZ, RZ, R3 ;  /* 0x000000ffff007224 */ /* 0x000fe200078e0003 */
[----:B------:R-:W-:Y:S01]  /*9ce0*/  IADD3 R187, PT, PT, R187, UR5, RZ ;  /* 0x00000005bbbb7c10 */ /* 0x000fe2000fffe0ff */
[----:B-1----:R-:W-:Y:S01]  /*9cf0*/  USHF.L.U64.HI UR8, UR6, 0x5, UR7 ;  /* 0x0000000506087899 */ /* 0x002fe20008010207 */
[----:B------:R-:W-:Y:S01]  /*9d00*/  LEA R182, R182, UR5, 0x1 ;  /* 0x00000005b6b67c11 */ /* 0x000fe2000f8e08ff */
[----:B------:R-:W-:Y:S01]  /*9d10*/  USHF.L.U32 UR9, UR6, 0x5, URZ ;  /* 0x0000000506097899 */ /* 0x000fe200080006ff */
[----:B------:R-:W-:Y:S01]  /*9d20*/  LEA R177, R177, UR5, 0x1 ;  /* 0x00000005b1b17c11 */ /* 0x000fe2000f8e08ff */
[C---:B------:R-:W-:Y:S01]  /*9d30*/  IMAD.IADD R185, R187.reuse, 0x1, R2 ;  /* 0x00000001bbb97824 */ /* 0x040fe200078e0202 */
[----:B------:R-:W-:Y:S01]  /*9d40*/  IADD3 R178, PT, PT, R184, R182, RZ ;  /* 0x000000b6b8b27210 */ /* 0x000fe20007ffe0ff */
[----:B------:R-:W-:Y:S01]  /*9d50*/  IMAD.IADD R181, R2, 0x1, R182 ;  /* 0x0000000102b57824 */ /* 0x000fe200078e02b6 */
[----:B------:R-:W1:Y:S01]  /*9d60*/  LDCU.64 UR6, c[0x0][0x3c0] ;  /* 0x00007800ff0677ac */ /* 0x000e620008000a00 */
[----:B------:R-:W-:Y:S01]  /*9d70*/  IMAD.IADD R179, R187, 0x1, R184 ;  /* 0x00000001bbb37824 */ /* 0x000fe200078e02b8 */
[----:B------:R-:W-:Y:S01]  /*9d80*/  IADD3 R183, PT, PT, R184, R185, RZ ;  /* 0x000000b9b8b77210 */ /* 0x000fe20007ffe0ff */
[----:B------:R-:W-:-:S02]  /*9d90*/  VIADD R198, R177, 0x12000 ;  /* 0x00012000b1c67836 */ /* 0x000fc40000000000 */
[C---:B------:R-:W-:Y:S02]  /*9da0*/  IMAD.IADD R176, R184.reuse, 0x1, R177 ;  /* 0x00000001b8b07824 */ /* 0x040fe400078e02b1 */
[----:B------:R-:W-:Y:S02]  /*9db0*/  VIADD R196, R177, 0x12040 ;  /* 0x00012040b1c47836 */ /* 0x000fe40000000000 */
[----:B------:R-:W-:Y:S01]  /*9dc0*/  IMAD.IADD R180, R184, 0x1, R181 ;  /* 0x00000001b8b47824 */ /* 0x000fe200078e02b5 */
[----:B--2---:R-:W-:Y:S06]  /*9dd0*/  BRA `(.L_x_26) ;  /* 0x00000000005c7947 */ /* 0x004fec0003800000 */
.L_x_28:
[----:B------:R-:W1:Y:S01]  /*9de0*/  LDC.64 R2, c[0x0][0x3b8] ;  /* 0x0000ee00ff027b82 */ /* 0x000e620000000a00 */
[----:B------:R-:W-:Y:S04]  /*9df0*/  VIADD R139, R193, 0xffffffff ;  /* 0xffffffffc18b7836 */ /* 0x000fe80000000000 */
[C---:B-1----:R-:W-:Y:S04]  /*9e00*/  IMAD.WIDE.U32 R136, R139.reuse, R2, RZ ;  /* 0x000000028b887225 */ /* 0x042fe800078e00ff */
[----:B------:R-:W-:Y:S01]  /*9e10*/  IMAD R137, R139, R3, R137 ;  /* 0x000000038b897224 */ /* 0x000fe200078e0289 */
[C---:B------:R-:W-:Y:S01]  /*9e20*/  LEA R138, P1, R136.reuse, R191, 0x7 ;  /* 0x000000bf888a7211 */ /* 0x040fe200078238ff */
[C---:B------:R-:W-:Y:S03]  /*9e30*/  IMAD.SHL.U32 R141, R136.reuse, 0x40, RZ ;  /* 0x00000040888d7824 */ /* 0x040fe600078e00ff */
[--C-:B------:R-:W-:Y:S02]  /*9e40*/  LEA.HI.X R139, R136, R190, R137.reuse, 0x7, P1 ;  /* 0x000000be888b7211 */ /* 0x100fe400008f3c89 */
[----:B------:R-:W-:Y:S02]  /*9e50*/  LEA R134, P0, R2, R141, 0x5 ;  /* 0x0000008d02867211 */ /* 0x000fe400078028ff */
[----:B------:R-:W-:Y:S01]  /*9e60*/  SHF.L.U64.HI R132, R136, 0x6, R137 ;  /* 0x0000000688847819 */ /* 0x000fe20000010289 */
[----:B------:R-:W-:Y:S01]  /*9e70*/  @!PT LDS RZ, [RZ] ;  /* 0x00000000fffff984 */ /* 0x000fe20000000800 */
[----:B------:R-:W-:Y:S01]  /*9e80*/  @!PT LDS RZ, [RZ] ;  /* 0x00000000fffff984 */ /* 0x000fe20000000800 */
[----:B------:R-:W-:Y:S01]  /*9e90*/  @!PT LDS RZ, [RZ] ;  /* 0x00000000fffff984 */ /* 0x000fe20000000800 */
[----:B------:R1:W-:Y:S03]  /*9ea0*/  LDGSTS.E.BYPASS.LTC128B.128 [R194+0xc000], desc[UR12][R138.64] ;  /* 0x0c0000008ac27fae */ /* 0x0003e6000b981a0c */
[----:B------:R-:W-:Y:S01]  /*9eb0*/  LEA.HI.X R3, R2, R132, R3, 0x5, P0 ;  /* 0x0000008402037211 */ /* 0x000fe200000f2c03 */
[----:B------:R1:W-:Y:S01]  /*9ec0*/  LDGSTS.E.BYPASS.LTC128B.128 [R194+0xe000], desc[UR12][R138.64+0x80] ;  /* 0x0e0000808ac27fae */ /* 0x0003e2000b981a0c */
[C---:B------:R-:W-:Y:S03]  /*9ed0*/  LEA R140, P0, R134.reuse, R191, 0x1 ;  /* 0x000000bf868c7211 */ /* 0x040fe600078008ff */
[----:B------:R1:W-:Y:S01]  /*9ee0*/  LDGSTS.E.BYPASS.LTC128B.128 [R194+0x10000], desc[UR12][R138.64+0x100] ;  /* 0x100001008ac27fae */ /* 0x0003e2000b981a0c */
[----:B------:R-:W-:Y:S05]  /*9ef0*/  LEA.HI.X R141, R134, R190, R3, 0x1, P0 ;  /* 0x000000be868d7211 */ /* 0x000fea00000f0c03 */
[----:B------:R1:W-:Y:S04]  /*9f00*/  LDGSTS.E.BYPASS.LTC128B.128 [R194+0xd000], desc[UR12][R140.64] ;  /* 0x0d0000008cc27fae */ /* 0x0003e8000b981a0c */
[----:B------:R1:W-:Y:S04]  /*9f10*/  LDGSTS.E.BYPASS.LTC128B.128 [R194+0xf000], desc[UR12][R140.64+0x80] ;  /* 0x0f0000808cc27fae */ /* 0x0003e8000b981a0c */
[----:B------:R1:W-:Y:S04]  /*9f20*/  LDGSTS.E.BYPASS.LTC128B.128 [R194+0x11000], desc[UR12][R140.64+0x100] ;  /* 0x110001008cc27fae */ /* 0x0003e8000b981a0c */
[----:B------:R-:W0:Y:S01]  /*9f30*/  LDGDEPBAR ;  /* 0x00000000000079af */ /* 0x000e220000000000 */
[----:B------:R-:W-:Y:S05]  /*9f40*/  BRA `(.L_x_27) ;  /* 0x0000000c00107947 */ /* 0x000fea0003800000 */
.L_x_26:
[----:B------:R-:W-:Y:S04]  /*9f50*/  DEPBAR.LE SB0, 0x0 ;  /* 0x000080000000791a */ /* 0x000fe80000000000 */
[----:B------:R-:W-:Y:S01]  /*9f60*/  BAR.SYNC.DEFER_BLOCKING 0x0 ;  /* 0x0000000000007b1d */ /* 0x000fe20000010000 */
[C---:B-1----:R-:W-:Y:S04]  /*9f70*/  IMAD.WIDE.U32 R2, R193.reuse, UR6, RZ ;  /* 0x00000006c1027c25 */ /* 0x042fe8000f8e00ff */
[C---:B------:R-:W-:Y:S01]  /*9f80*/  IMAD R3, R193.reuse, UR7, R3 ;  /* 0x00000007c1037c24 */ /* 0x040fe2000f8e0203 */
[CC--:B------:R-:W-:Y:S02]  /*9f90*/  LEA R202, P1, R2.reuse, R189.reuse, 0x7 ;  /* 0x000000bd02ca7211 */ /* 0x0c0fe400078238ff */
[C---:B------:R-:W-:Y:S02]  /*9fa0*/  LEA R132, P0, R2.reuse, UR9, 0x6 ;  /* 0x0000000902847c11 */ /* 0x040fe4000f8030ff */
[CCC-:B------:R-:W-:Y:S02]  /*9fb0*/  LEA.HI.X R203, R2.reuse, R188.reuse, R3.reuse, 0x7, P1 ;  /* 0x000000bc02cb7211 */ /* 0x1c0fe400008f3c03 */
[----:B------:R-:W-:Y:S02]  /*9fc0*/  LEA.HI.X R135, R2, UR8, R3, 0x6, P0 ;  /* 0x0000000802877c11 */ /* 0x000fe400080f3403 */
[C---:B------:R-:W-:Y:S04]  /*9fd0*/  LEA R200, P0, R132.reuse, R189, 0x1 ;  /* 0x000000bd84c87211 */ /* 0x040fe800078008ff */
[----:B------:R-:W-:Y:S02]  /*9fe0*/  LEA.HI.X R201, R132, R188, R135, 0x1, P0 ;  /* 0x000000bc84c97211 */ /* 0x000fe400000f0c87 */
[----:B------:R-:W-:Y:S01]  /*9ff0*/  ISETP.NE.AND P0, PT, R193, RZ, PT ;  /* 0x000000ffc100720c */ /* 0x000fe20003f05270 */
[----:B------:R-:W-:Y:S01]  /*a000*/  @!PT LDS RZ, [RZ] ;  /* 0x00000000fffff984 */ /* 0x000fe20000000800 */
[----:B------:R-:W-:Y:S01]  /*a010*/  @!PT LDS RZ, [RZ] ;  /* 0x00000000fffff984 */ /* 0x000fe20000000800 */
[----:B------:R-:W-:Y:S01]  /*a020*/  @!PT LDS RZ, [RZ] ;  /* 0x00000000fffff984 */ /* 0x000fe20000000800 */
[----:B------:R1:W-:Y:S05]  /*a030*/  LDGSTS.E.BYPASS.LTC128B.128 [R194+0x12000], desc[UR12][R202.64] ;  /* 0x12000000cac27fae */ /* 0x0003ea000b981a0c */
[----:B------:R1:W-:Y:S05]  /*a040*/  LDGSTS.E.BYPASS.LTC128B.128 [R194+0x14000], desc[UR12][R202.64+0x80] ;  /* 0x14000080cac27fae */ /* 0x0003ea000b981a0c */
[----:B------:R1:W-:Y:S05]  /*a050*/  LDGSTS.E.BYPASS.LTC128B.128 [R194+0x16000], desc[UR12][R202.64+0x100] ;  /* 0x16000100cac27fae */ /* 0x0003ea000b981a0c */
[----:B------:R1:W-:Y:S05]  /*a060*/  LDGSTS.E.BYPASS.LTC128B.128 [R194+0x13000], desc[UR12][R200.64] ;  /* 0x13000000c8c27fae */ /* 0x0003ea000b981a0c */
[----:B------:R1:W-:Y:S05]  /*a070*/  LDGSTS.E.BYPASS.LTC128B.128 [R194+0x15000], desc[UR12][R200.64+0x80] ;  /* 0x15000080c8c27fae */ /* 0x0003ea000b981a0c */
[----:B------:R1:W-:Y:S05]  /*a080*/  LDGSTS.E.BYPASS.LTC128B.128 [R194+0x17000], desc[UR12][R200.64+0x100] ;  /* 0x17000100c8c27fae */ /* 0x0003ea000b981a0c */
[----:B------:R-:W-:Y:S05]  /*a090*/  LDSM.16.M88.4 R136, [R182] ;  /* 0x00000000b688783b */ /* 0x000fea0000000200 */
[----:B------:R-:W2:Y:S05]  /*a0a0*/  LDSM.16.M88.4 R140, [R187+0xc000] ;  /* 0x00c00000bb8c783b */ /* 0x000eaa0000000200 */
[----:B------:R-:W3:Y:S05]  /*a0b0*/  LDSM.16.M88.4 R144, [R187+0xc800] ;  /* 0x00c80000bb90783b */ /* 0x000eea0000000200 */
[----:B------:R-:W4:Y:S05]  /*a0c0*/  LDSM.16.M88.4 R148, [R187+0xd000] ;  /* 0x00d00000bb94783b */ /* 0x000f2a0000000200 */
[----:B------:R-:W0:Y:S05]  /*a0d0*/  LDGDEPBAR ;  /* 0x00000000000079af */ /* 0x000e2a0000000000 */
[----:B------:R-:W5:Y:S05]  /*a0e0*/  LDSM.16.M88.4 R152, [R187+0xd800] ;  /* 0x00d80000bb98783b */ /* 0x000f6a0000000200 */
[----:B------:R-:W-:Y:S05]  /*a0f0*/  LDSM.16.M88.4 R156, [R178] ;  /* 0x00000000b29c783b */ /* 0x000fea0000000200 */
[----:B------:R-:W1:Y:S05]  /*a100*/  LDSM.16.M88.4 R160, [R179+0xc000] ;  /* 0x00c00000b3a0783b */ /* 0x000e6a0000000200 */
[----:B------:R-:W-:Y:S05]  /*a110*/  LDSM.16.M88.4 R164, [R179+0xd000] ;  /* 0x00d00000b3a4783b */ /* 0x000fea0000000200 */
[----:B------:R-:W-:Y:S01]  /*a120*/  LDSM.16.M88.4 R168, [R183+0xc000] ;  /* 0x00c00000b7a8783b */ /* 0x000fe20000000200 */
[C---:B--2---:R-:W-:Y:S04]  /*a130*/  HMMA.16816.F32 R4, R136.reuse, R140, RZ ;  /* 0x0000008c8804723c */ /* 0x044fe800000018ff */
[----:B------:R-:W-:Y:S04]  /*a140*/  LDSM.16.M88.4 R172, [R183+0xc800] ;  /* 0x00c80000b7ac783b */ /* 0x000fe80000000200 */
[C---:B------:R-:W-:Y:S01]  /*a150*/  HMMA.16816.F32 R8, R136.reuse, R142, RZ ;  /* 0x0000008e8808723c */ /* 0x040fe200000018ff */
[----:B------:R-:W2:Y:S07]  /*a160*/  LDSM.16.M88.4 R140, [R179+0xc800] ;  /* 0x00c80000b38c783b */ /* 0x000eae0000000200 */
[C---:B---3--:R-:W-:Y:S08]  /*a170*/  HMMA.16816.F32 R12, R136.reuse, R144, RZ ;  /* 0x00000090880c723c */ /* 0x048ff000000018ff */
[C---:B------:R-:W-:Y:S01]  /*a180*/  HMMA.16816.F32 R16, R136.reuse, R146, RZ ;  /* 0x000000928810723c */ /* 0x040fe200000018ff */
[----:B------:R-:W3:Y:S07]  /*a190*/  LDSM.16.M88.4 R144, [R179+0xd800] ;  /* 0x00d80000b390783b */ /* 0x000eee0000000200 */
[C---:B----4-:R-:W-:Y:S08]  /*a1a0*/  HMMA.16816.F32 R20, R136.reuse, R148, RZ ;  /* 0x000000948814723c */ /* 0x050ff000000018ff */
[C---:B------:R-:W-:Y:S01]  /*a1b0*/  HMMA.16816.F32 R24, R136.reuse, R150, RZ ;  /* 0x000000968818723c */ /* 0x040fe200000018ff */
[----:B------:R-:W-:Y:S07]  /*a1c0*/  LDSM.16.M88.4 R148, [R185+0xc000] ;  /* 0x00c00000b994783b */ /* 0x000fee0000000200 */
[C---:B-----5:R-:W-:Y:S08]  /*a1d0*/  HMMA.16816.F32 R28, R136.reuse, R152, RZ ;  /* 0x00000098881c723c */ /* 0x060ff000000018ff */
[----:B------:R-:W-:Y:S01]  /*a1e0*/  HMMA.16816.F32 R32, R136, R154, RZ ;  /* 0x0000009a8820723c */ /* 0x000fe200000018ff */
[----:B------:R-:W4:Y:S05]  /*a1f0*/  LDSM.16.M88.4 R136, [R181] ;  /* 0x00000000b588783b */ /* 0x000f2a0000000200 */
[----:B------:R-:W5:Y:S02]  /*a200*/  LDSM.16.M88.4 R152, [R185+0xc800] ;  /* 0x00c80000b998783b */ /* 0x000f640000000200 */
[C---:B-1----:R-:W-:Y:S08]  /*a210*/  HMMA.16816.F32 R4, R156.reuse, R160, R4 ;  /* 0x000000a09c04723c */ /* 0x042ff00000001804 */
[C---:B------:R-:W-:Y:S01]  /*a220*/  HMMA.16816.F32 R8, R156.reuse, R162, R8 ;  /* 0x000000a29c08723c */ /* 0x040fe20000001808 */
[----:B------:R-:W-:Y:S07]  /*a230*/  LDSM.16.M88.4 R160, [R185+0xd800] ;  /* 0x00d80000b9a0783b */ /* 0x000fee0000000200 */
[C---:B--2---:R-:W-:Y:S08]  /*a240*/  HMMA.16816.F32 R12, R156.reuse, R140, R12 ;  /* 0x0000008c9c0c723c */ /* 0x044ff0000000180c */
[C---:B------:R-:W-:Y:S01]  /*a250*/  HMMA.16816.F32 R16, R156.reuse, R142, R16 ;  /* 0x0000008e9c10723c */ /* 0x040fe20000001810 */
[----:B------:R-:W1:Y:S07]  /*a260*/  LDSM.16.M88.4 R140, [R185+0xd000] ;  /* 0x00d00000b98c783b */ /* 0x000e6e0000000200 */
[C---:B------:R-:W-:Y:S08]  /*a270*/  HMMA.16816.F32 R20, R156.reuse, R164, R20 ;  /* 0x000000a49c14723c */ /* 0x040ff00000001814 */
[C---:B------:R-:W-:Y:S01]  /*a280*/  HMMA.16816.F32 R24, R156.reuse, R166, R24 ;  /* 0x000000a69c18723c */ /* 0x040fe20000001818 */
[----:B------:R-:W2:Y:S07]  /*a290*/  LDSM.16.M88.4 R164, [R180] ;  /* 0x00000000b4a4783b */ /* 0x000eae0000000200 */
[C---:B---3--:R-:W-:Y:S08]  /*a2a0*/  HMMA.16816.F32 R28, R156.reuse, R144, R28 ;  /* 0x000000909c1c723c */ /* 0x048ff0000000181c */
[----:B------:R-:W-:Y:S01]  /*a2b0*/  HMMA.16816.F32 R32, R156, R146, R32 ;  /* 0x000000929c20723c */ /* 0x000fe20000001820 */
[----:B------:R-:W3:Y:S05]  /*a2c0*/  LDSM.16.M88.4 R144, [R183+0xd000] ;  /* 0x00d00000b790783b */ /* 0x000eea0000000200 */
[----:B------:R-:W-:Y:S02]  /*a2d0*/  LDSM.16.M88.4 R156, [R187+0xf000] ;  /* 0x00f00000bb9c783b */ /* 0x000fe40000000200 */
[C---:B----4-:R-:W-:Y:S08]  /*a2e0*/  HMMA.16816.F32 R4, R136.reuse, R148, R4 ;  /* 0x000000948804723c */ /* 0x050ff00000001804 */
[C---:B------:R-:W-:Y:S01]  /*a2f0*/  HMMA.16816.F32 R8, R136.reuse, R150, R8 ;  /* 0x000000968808723c */ /* 0x040fe20000001808 */
[----:B------:R-:W4:Y:S07]  /*a300*/  LDSM.16.M88.4 R148, [R183+0xd800] ;  /* 0x00d80000b794783b */ /* 0x000f2e0000000200 */
[C---:B-----5:R-:W-:Y:S08]  /*a310*/  HMMA.16816.F32 R12, R136.reuse, R152, R12 ;  /* 0x00000098880c723c */ /* 0x060ff0000000180c */
[C---:B------:R-:W-:Y:S01]  /*a320*/  HMMA.16816.F32 R16, R136.reuse, R154, R16 ;  /* 0x0000009a8810723c */ /* 0x040fe20000001810 */
[----:B------:R-:W-:Y:S07]  /*a330*/  LDSM.16.M88.4 R152, [R187+0xe800] ;  /* 0x00e80000bb98783b */ /* 0x000fee0000000200 */
[C---:B-1----:R-:W-:Y:S08]  /*a340*/  HMMA.16816.F32 R20, R136.reuse, R140, R20 ;  /* 0x0000008c8814723c */ /* 0x042ff00000001814 */
[C---:B------:R-:W-:Y:S01]  /*a350*/  HMMA.16816.F32 R24, R136.reuse, R142, R24 ;  /* 0x0000008e8818723c */ /* 0x040fe20000001818 */
[----:B------:R-:W-:Y:S07]  /*a360*/  LDSM.16.M88.4 R140, [R187+0xe000] ;  /* 0x00e00000bb8c783b */ /* 0x000fee0000000200 */
[C---:B------:R-:W-:Y:S08]  /*a370*/  HMMA.16816.F32 R28, R136.reuse, R160, R28 ;  /* 0x000000a0881c723c */ /* 0x040ff0000000181c */
[----:B------:R-:W-:Y:S01]  /*a380*/  HMMA.16816.F32 R32, R136, R162, R32 ;  /* 0x000000a28820723c */ /* 0x000fe20000001820 */
[----:B------:R-:W1:Y:S05]  /*a390*/  LDSM.16.M88.4 R136, [R182+0x4000] ;  /* 0x00400000b688783b */ /* 0x000e6a0000000200 */
[----:B------:R-:W-:Y:S02]  /*a3a0*/  LDSM.16.M88.4 R160, [R179+0xe000] ;  /* 0x00e00000b3a0783b */ /* 0x000fe40000000200 */
[C---:B--2---:R-:W-:Y:S08]  /*a3b0*/  HMMA.16816.F32 R4, R164.reuse, R168, R4 ;  /* 0x000000a8a404723c */ /* 0x044ff00000001804 */
[C---:B------:R-:W-:Y:S01]  /*a3c0*/  HMMA.16816.F32 R8, R164.reuse, R170, R8 ;  /* 0x000000aaa408723c */ /* 0x040fe20000001808 */
[----:B------:R-:W-:Y:S07]  /*a3d0*/  LDSM.16.M88.4 R168, [R183+0xe000] ;  /* 0x00e00000b7a8783b */ /* 0x000fee0000000200 */
[C---:B------:R-:W-:Y:S08]  /*a3e0*/  HMMA.16816.F32 R12, R164.reuse, R172, R12 ;  /* 0x000000aca40c723c */ /* 0x040ff0000000180c */
[C---:B------:R-:W-:Y:S01]  /*a3f0*/  HMMA.16816.F32 R16, R164.reuse, R174, R16 ;  /* 0x000000aea410723c */ /* 0x040fe20000001810 */
[----:B------:R-:W-:Y:S07]  /*a400*/  LDSM.16.M88.4 R172, [R179+0x10800] ;  /* 0x01080000b3ac783b */ /* 0x000fee0000000200 */
[C---:B---3--:R-:W-:Y:S08]  /*a410*/  HMMA.16816.F32 R20, R164.reuse, R144, R20 ;  /* 0x00000090a414723c */ /* 0x048ff00000001814 */
[C---:B------:R-:W-:Y:S01]  /*a420*/  HMMA.16816.F32 R24, R164.reuse, R146, R24 ;  /* 0x00000092a418723c */ /* 0x040fe20000001818 */
[----:B------:R-:W2:Y:S07]  /*a430*/  LDSM.16.M88.4 R144, [R187+0xf800] ;  /* 0x00f80000bb90783b */ /* 0x000eae0000000200 */
[C---:B----4-:R-:W-:Y:S08]  /*a440*/  HMMA.16816.F32 R28, R164.reuse, R148, R28 ;  /* 0x00000094a41c723c */ /* 0x050ff0000000181c */
[----:B------:R-:W-:Y:S01]  /*a450*/  HMMA.16816.F32 R32, R164, R150, R32 ;  /* 0x00000096a420723c */ /* 0x000fe20000001820 */
[----:B------:R-:W3:Y:S05]  /*a460*/  LDSM.16.M88.4 R148, [R178+0x4000] ;  /* 0x00400000b294783b */ /* 0x000eea0000000200 */
[----:B------:R-:W-:Y:S02]  /*a470*/  LDSM.16.M88.4 R164, [R180+0x4000] ;  /* 0x00400000b4a4783b */ /* 0x000fe40000000200 */
[C---:B-1----:R-:W-:Y:S08]  /*a480*/  HMMA.16816.F32 R4, R136.reuse, R140, R4 ;  /* 0x0000008c8804723c */ /* 0x042ff00000001804 */
[C---:B------:R-:W-:Y:S01]  /*a490*/  HMMA.16816.F32 R8, R136.reuse, R142, R8 ;  /* 0x0000008e8808723c */ /* 0x040fe20000001808 */
[----:B------:R-:W1:Y:S07]  /*a4a0*/  LDSM.16.M88.4 R140, [R179+0xe800] ;  /* 0x00e80000b38c783b */ /* 0x000e6e0000000200 */
[C---:B------:R-:W-:Y:S08]  /*a4b0*/  HMMA.16816.F32 R12, R136.reuse, R152, R12 ;  /* 0x00000098880c723c */ /* 0x040ff0000000180c */
[C---:B------:R-:W-:Y:S01]  /*a4c0*/  HMMA.16816.F32 R16, R136.reuse, R154, R16 ;  /* 0x0000009a8810723c */ /* 0x040fe20000001810 */
[----:B------:R-:W4:Y:S07]  /*a4d0*/  LDSM.16.M88.4 R152, [R179+0xf000] ;  /* 0x00f00000b398783b */ /* 0x000f2e0000000200 */
[C---:B------:R-:W-:Y:S08]  /*a4e0*/  HMMA.16816.F32 R20, R136.reuse, R156, R20 ;  /* 0x0000009c8814723c */ /* 0x040ff00000001814 */
[C---:B------:R-:W-:Y:S01]  /*a4f0*/  HMMA.16816.F32 R24, R136.reuse, R158, R24 ;  /* 0x0000009e8818723c */ /* 0x040fe20000001818 */
[----:B------:R-:W5:Y:S07]  /*a500*/  LDSM.16.M88.4 R156, [R179+0xf800] ;  /* 0x00f80000b39c783b */ /* 0x000f6e0000000200 */
[C---:B--2---:R-:W-:Y:S08]  /*a510*/  HMMA.16816.F32 R28, R136.reuse, R144, R28 ;  /* 0x00000090881c723c */ /* 0x044ff0000000181c */
[----:B------:R-:W-:Y:S01]  /*a520*/  HMMA.16816.F32 R32, R136, R146, R32 ;  /* 0x000000928820723c */ /* 0x000fe20000001820 */
[----:B------:R-:W-:Y:S05]  /*a530*/  LDSM.16.M88.4 R136, [R181+0x4000] ;  /* 0x00400000b588783b */ /* 0x000fea0000000200 */
[----:B------:R-:W2:Y:S02]  /*a540*/  LDSM.16.M88.4 R144, [R185+0xe000] ;  /* 0x00e00000b990783b */ /* 0x000ea40000000200 */
[C---:B---3--:R-:W-:Y:S08]  /*a550*/  HMMA.16816.F32 R4, R148.reuse, R160, R4 ;  /* 0x000000a09404723c */ /* 0x048ff00000001804 */
[C---:B------:R-:W-:Y:S01]  /*a560*/  HMMA.16816.F32 R8, R148.reuse, R162, R8 ;  /* 0x000000a29408723c */ /* 0x040fe20000001808 */
[----:B------:R-:W3:Y:S07]  /*a570*/  LDSM.16.M88.4 R160, [R185+0xe800] ;  /* 0x00e80000b9a0783b */ /* 0x000eee0000000200 */
[C---:B-1----:R-:W-:Y:S08]  /*a580*/  HMMA.16816.F32 R12, R148.reuse, R140, R12 ;  /* 0x0000008c940c723c */ /* 0x042ff0000000180c */
[C---:B------:R-:W-:Y:S01]  /*a590*/  HMMA.16816.F32 R16, R148.reuse, R142, R16 ;  /* 0x0000008e9410723c */ /* 0x040fe20000001810 */
[----:B------:R-:W1:Y:S07]  /*a5a0*/  LDSM.16.M88.4 R140, [R185+0xf000] ;  /* 0x00f00000b98c783b */ /* 0x000e6e0000000200 */
[C---:B----4-:R-:W-:Y:S08]  /*a5b0*/  HMMA.16816.F32 R20, R148.reuse, R152, R20 ;  /* 0x000000989414723c */ /* 0x050ff00000001814 */
[C---:B------:R-:W-:Y:S01]  /*a5c0*/  HMMA.16816.F32 R24, R148.reuse, R154, R24 ;  /* 0x0000009a9418723c */ /* 0x040fe20000001818 */
[----:B------:R-:W4:Y:S07]  /*a5d0*/  LDSM.16.M88.4 R152, [R185+0xf800] ;  /* 0x00f80000b998783b */ /* 0x000f2e0000000200 */
[C---:B-----5:R-:W-:Y:S08]  /*a5e0*/  HMMA.16816.F32 R28, R148.reuse, R156, R28 ;  /* 0x0000009c941c723c */ /* 0x060ff0000000181c */
[----:B------:R-:W-:Y:S01]  /*a5f0*/  HMMA.16816.F32 R32, R148, R158, R32 ;  /* 0x0000009e9420723c */ /* 0x000fe20000001820 */
[----:B------:R-:W-:Y:S05]  /*a600*/  LDSM.16.M88.4 R148, [R183+0xf000] ;  /* 0x00f00000b794783b */ /* 0x000fea0000000200 */
[----:B------:R-:W-:Y:S02]  /*a610*/  LDSM.16.M88.4 R156, [R183+0xf800] ;  /* 0x00f80000b79c783b */ /* 0x000fe40000000200 */
[C---:B--2---:R-:W-:Y:S08]  /*a620*/  HMMA.16816.F32 R4, R136.reuse, R144, R4 ;  /* 0x000000908804723c */ /* 0x044ff00000001804 */
[C---:B------:R-:W-:Y:S01]  /*a630*/  HMMA.16816.F32 R8, R136.reuse, R146, R8 ;  /* 0x000000928808723c */ /* 0x040fe20000001808 */
[----:B------:R-:W2:Y:S07]  /*a640*/  LDSM.16.M88.4 R144, [R183+0xe800] ;  /* 0x00e80000b790783b */ /* 0x000eae0000000200 */
[C---:B---3--:R-:W-:Y:S08]  /*a650*/  HMMA.16816.F32 R12, R136.reuse, R160, R12 ;  /* 0x000000a0880c723c */ /* 0x048ff0000000180c */
[C---:B------:R-:W-:Y:S01]  /*a660*/  HMMA.16816.F32 R16, R136.reuse, R162, R16 ;  /* 0x000000a28810723c */ /* 0x040fe20000001810 */
[----:B------:R-:W-:Y:S07]  /*a670*/  LDSM.16.M88.4 R160, [R187+0x11800] ;  /* 0x01180000bba0783b */ /* 0x000fee0000000200 */
[C---:B-1----:R-:W-:Y:S08]  /*a680*/  HMMA.16816.F32 R20, R136.reuse, R140, R20 ;  /* 0x0000008c8814723c */ /* 0x042ff00000001814 */
[C---:B------:R-:W-:Y:S01]  /*a690*/  HMMA.16816.F32 R24, R136.reuse, R142, R24 ;  /* 0x0000008e8818723c */ /* 0x040fe20000001818 */
[----:B------:R-:W-:Y:S07]  /*a6a0*/  LDSM.16.M88.4 R140, [R187+0x10000] ;  /* 0x01000000bb8c783b */ /* 0x000fee0000000200 */
[C---:B----4-:R-:W-:Y:S08]  /*a6b0*/  HMMA.16816.F32 R28, R136.reuse, R152, R28 ;  /* 0x00000098881c723c */ /* 0x050ff0000000181c */
[----:B------:R-:W-:Y:S01]  /*a6c0*/  HMMA.16816.F32 R32, R136, R154, R32 ;  /* 0x0000009a8820723c */ /* 0x000fe20000001820 */
[----:B------:R-:W1:Y:S05]  /*a6d0*/  LDSM.16.M88.4 R136, [R182+0x8000] ;  /* 0x00800000b688783b */ /* 0x000e6a0000000200 */
[----:B------:R-:W-:Y:S02]  /*a6e0*/  LDSM.16.M88.4 R152, [R187+0x11000] ;  /* 0x01100000bb98783b */ /* 0x000fe40000000200 */
[C---:B------:R-:W-:Y:S08]  /*a6f0*/  HMMA.16816.F32 R4, R164.reuse, R168, R4 ;  /* 0x000000a8a404723c */ /* 0x040ff00000001804 */
[C---:B------:R-:W-:Y:S01]  /*a700*/  HMMA.16816.F32 R8, R164.reuse, R170, R8 ;  /* 0x000000aaa408723c */ /* 0x040fe20000001808 */
[----:B------:R-:W-:Y:S07]  /*a710*/  LDSM.16.M88.4 R168, [R179+0x10000] ;  /* 0x01000000b3a8783b */ /* 0x000fee0000000200 */
[C---:B--2---:R-:W-:Y:S08]  /*a720*/  HMMA.16816.F32 R12, R164.reuse, R144, R12 ;  /* 0x00000090a40c723c */ /* 0x044ff0000000180c */
[C---:B------:R-:W-:Y:S01]  /*a730*/  HMMA.16816.F32 R16, R164.reuse, R146, R16 ;  /* 0x00000092a410723c */ /* 0x040fe20000001810 */
[----:B------:R-:W2:Y:S07]  /*a740*/  LDSM.16.M88.4 R144, [R187+0x10800] ;  /* 0x01080000bb90783b */ /* 0x000eae0000000200 */
[C---:B------:R-:W-:Y:S08]  /*a750*/  HMMA.16816.F32 R20, R164.reuse, R148, R20 ;  /* 0x00000094a414723c */ /* 0x040ff00000001814 */
[C---:B------:R-:W-:Y:S01]  /*a760*/  HMMA.16816.F32 R24, R164.reuse, R150, R24 ;  /* 0x00000096a418723c */ /* 0x040fe20000001818 */
[----:B------:R-:W3:Y:S07]  /*a770*/  LDSM.16.M88.4 R148, [R178+0x8000] ;  /* 0x00800000b294783b */ /* 0x000eee0000000200 */
[C---:B------:R-:W-:Y:S08]  /*a780*/  HMMA.16816.F32 R28, R164.reuse, R156, R28 ;  /* 0x0000009ca41c723c */ /* 0x040ff0000000181c */
[----:B------:R-:W-:Y:S01]  /*a790*/  HMMA.16816.F32 R32, R164, R158, R32 ;  /* 0x0000009ea420723c */ /* 0x000fe20000001820 */
[----:B------:R-:W4:Y:S05]  /*a7a0*/  LDSM.16.M88.4 R156, [R179+0x11000] ;  /* 0x01100000b39c783b */ /* 0x000f2a0000000200 */
[----:B------:R-:W-:Y:S02]  /*a7b0*/  LDSM.16.M88.4 R164, [R180+0x8000] ;  /* 0x00800000b4a4783b */ /* 0x000fe40000000200 */
[C---:B-1----:R-:W-:Y:S08]  /*a7c0*/  HMMA.16816.F32 R4, R136.reuse, R140, R4 ;  /* 0x0000008c8804723c */ /* 0x042ff00000001804 */
[C---:B------:R-:W-:Y:S01]  /*a7d0*/  HMMA.16816.F32 R8, R136.reuse, R142, R8 ;  /* 0x0000008e8808723c */ /* 0x040fe20000001808 */
[----:B------:R-:W1:Y:S07]  /*a7e0*/  LDSM.16.M88.4 R140, [R179+0x11800] ;  /* 0x01180000b38c783b */ /* 0x000e6e0000000200 */
[C---:B--2---:R-:W-:Y:S08]  /*a7f0*/  HMMA.16816.F32 R12, R136.reuse, R144, R12 ;  /* 0x00000090880c723c */ /* 0x044ff0000000180c */
[C---:B------:R-:W-:Y:S01]  /*a800*/  HMMA.16816.F32 R16, R136.reuse, R146, R16 ;  /* 0x000000928810723c */ /* 0x040fe20000001810 */
[----:B------:R-:W-:Y:S07]  /*a810*/  LDSM.16.M88.4 R144, [R185+0x10000] ;  /* 0x01000000b990783b */ /* 0x000fee0000000200 */
[C---:B------:R-:W-:Y:S08]  /*a820*/  HMMA.16816.F32 R20, R136.reuse, R152, R20 ;  /* 0x000000988814723c */ /* 0x040ff00000001814 */
[C---:B------:R-:W-:Y:S01]  /*a830*/  HMMA.16816.F32 R24, R136.reuse, R154, R24 ;  /* 0x0000009a8818723c */ /* 0x040fe20000001818 */
[----:B------:R-:W-:Y:S07]  /*a840*/  LDSM.16.M88.4 R152, [R185+0x10800] ;  /* 0x01080000b998783b */ /* 0x000fee0000000200 */
[C---:B------:R-:W-:Y:S08]  /*a850*/  HMMA.16816.F32 R28, R136.reuse, R160, R28 ;  /* 0x000000a0881c723c */ /* 0x040ff0000000181c */
[----:B------:R-:W-:Y:S01]  /*a860*/  HMMA.16816.F32 R32, R136, R162, R32 ;  /* 0x000000a28820723c */ /* 0x000fe20000001820 */
[----:B------:R-:W2:Y:S05]  /*a870*/  LDSM.16.M88.4 R136, [R181+0x8000] ;  /* 0x00800000b588783b */ /* 0x000eaa0000000200 */
[----:B------:R-:W-:Y:S02]  /*a880*/  LDSM.16.M88.4 R160, [R185+0x11800] ;  /* 0x01180000b9a0783b */ /* 0x000fe40000000200 */
[C---:B---3--:R-:W-:Y:S08]  /*a890*/  HMMA.16816.F32 R4, R148.reuse, R168, R4 ;  /* 0x000000a89404723c */ /* 0x048ff00000001804 */
[C---:B------:R-:W-:Y:S01]  /*a8a0*/  HMMA.16816.F32 R8, R148.reuse, R170, R8 ;  /* 0x000000aa9408723c */ /* 0x040fe20000001808 */
[----:B------:R-:W-:Y:S07]  /*a8b0*/  LDSM.16.M88.4 R168, [R183+0x10000] ;  /* 0x01000000b7a8783b */ /* 0x000fee0000000200 */
[C---:B------:R-:W-:Y:S08]  /*a8c0*/  HMMA.16816.F32 R12, R148.reuse, R172, R12 ;  /* 0x000000ac940c723c */ /* 0x040ff0000000180c */
[C---:B------:R-:W-:Y:S08]  /*a8d0*/  HMMA.16816.F32 R16, R148.reuse, R174, R16 ;  /* 0x000000ae9410723c */ /* 0x040ff00000001810 */
[C---:B----4-:R-:W-:Y:S08]  /*a8e0*/  HMMA.16816.F32 R20, R148.reuse, R156, R20 ;  /* 0x0000009c9414723c */ /* 0x050ff00000001814 */
[C---:B------:R-:W-:Y:S01]  /*a8f0*/  HMMA.16816.F32 R24, R148.reuse, R158, R24 ;  /* 0x0000009e9418723c */ /* 0x040fe20000001818 */
[----:B------:R-:W3:Y:S07]  /*a900*/  LDSM.16.M88.4 R156, [R185+0x11000] ;  /* 0x01100000b99c783b */ /* 0x000eee0000000200 */
[C---:B-1----:R-:W-:Y:S08]  /*a910*/  HMMA.16816.F32 R28, R148.reuse, R140, R28 ;  /* 0x0000008c941c723c */ /* 0x042ff0000000181c */
[----:B------:R-:W-:Y:S01]  /*a920*/  HMMA.16816.F32 R32, R148, R142, R32 ;  /* 0x0000008e9420723c */ /* 0x000fe20000001820 */
[----:B------:R-:W1:Y:S05]  /*a930*/  LDSM.16.M88.4 R140, [R183+0x10800] ;  /* 0x01080000b78c783b */ /* 0x000e6a0000000200 */
[----:B------:R-:W4:Y:S02]  /*a940*/  LDSM.16.M88.4 R148, [R183+0x11000] ;  /* 0x01100000b794783b */ /* 0x000f240000000200 */
[C---:B--2---:R-:W-:Y:S08]  /*a950*/  HMMA.16816.F32 R4, R136.reuse, R144, R4 ;  /* 0x000000908804723c */ /* 0x044ff00000001804 */
[C---:B------:R-:W-:Y:S01]  /*a960*/  HMMA.16816.F32 R8, R136.reuse, R146, R8 ;  /* 0x000000928808723c */ /* 0x040fe20000001808 */
[----:B------:R-:W2:Y:S01]  /*a970*/  LDSM.16.M88.4 R144, [R183+0x11800] ;  /* 0x01180000b790783b */ /* 0x000ea20000000200 */
[----:B------:R-:W-:Y:S04]  /*a980*/  DEPBAR.LE SB0, 0x0 ;  /* 0x000080000000791a */ /* 0x000fe80000000000 */
[----:B------:R-:W-:Y:S02]  /*a990*/  BAR.SYNC.DEFER_BLOCKING 0x0 ;  /* 0x0000000000007b1d */ /* 0x000fe40000010000 */
[C---:B------:R-:W-:Y:S08]  /*a9a0*/  HMMA.16816.F32 R12, R136.reuse, R152, R12 ;  /* 0x00000098880c723c */ /* 0x040ff0000000180c */
[C---:B------:R-:W-:Y:S08]  /*a9b0*/  HMMA.16816.F32 R16, R136.reuse, R154, R16 ;  /* 0x0000009a8810723c */ /* 0x040ff00000001810 */
[C---:B---3--:R-:W-:Y:S08]  /*a9c0*/  HMMA.16816.F32 R20, R136.reuse, R156, R20 ;  /* 0x0000009c8814723c */ /* 0x048ff00000001814 */
[C---:B------:R-:W-:Y:S08]  /*a9d0*/  HMMA.16816.F32 R24, R136.reuse, R158, R24 ;  /* 0x0000009e8818723c */ /* 0x040ff00000001818 */
[C---:B------:R-:W-:Y:S08]  /*a9e0*/  HMMA.16816.F32 R28, R136.reuse, R160, R28 ;  /* 0x000000a0881c723c */ /* 0x040ff0000000181c */
[----:B------:R-:W-:Y:S08]  /*a9f0*/  HMMA.16816.F32 R32, R136, R162, R32 ;  /* 0x000000a28820723c */ /* 0x000ff00000001820 */
[C---:B------:R-:W-:Y:S08]  /*aa00*/  HMMA.16816.F32 R4, R164.reuse, R168, R4 ;  /* 0x000000a8a404723c */ /* 0x040ff00000001804 */
[C---:B------:R-:W-:Y:S08]  /*aa10*/  HMMA.16816.F32 R8, R164.reuse, R170, R8 ;  /* 0x000000aaa408723c */ /* 0x040ff00000001808 */
[C---:B-1----:R-:W-:Y:S03]  /*aa20*/  HMMA.16816.F32 R12, R164.reuse, R140, R12 ;  /* 0x0000008ca40c723c */ /* 0x042fe6000000180c */
[----:B------:R-:W-:Y:S02]  /*aa30*/  FMNMX3.FTZ R3, R133, R4, R5, !PT ;  /* 0x0000000485037276 */ /* 0x000fe40007810005 */
[----:B------:R-:W-:Y:S03]  /*aa40*/  FMNMX3.FTZ R2, R0, R6, R7, !PT ;  /* 0x0000000600027276 */ /* 0x000fe60007810007 */
[C---:B------:R-:W-:Y:S03]  /*aa50*/  HMMA.16816.F32 R16, R164.reuse, R142, R16 ;  /* 0x0000008ea410723c */ /* 0x040fe60000001810 */
[----:B------:R-:W-:Y:S02]  /*aa60*/  FMNMX3.FTZ R3, R3, R8, R9, !PT ;  /* 0x0000000803037276 */ /* 0x000fe40007810009 */
[----:B------:R-:W-:Y:S03]  /*aa70*/  FMNMX3.FTZ R2, R2, R10, R11, !PT ;  /* 0x0000000a02027276 */ /* 0x000fe6000781000b */
[C---:B----4-:R-:W-:Y:S03]  /*aa80*/  HMMA.16816.F32 R20, R164.reuse, R148, R20 ;  /* 0x00000094a414723c */ /* 0x050fe60000001814 */
[----:B------:R-:W-:Y:S02]  /*aa90*/  FMNMX3.FTZ R3, R3, R12, R13, !PT ;  /* 0x0000000c03037276 */ /* 0x000fe4000781000d */
[----:B------:R-:W-:Y:S03]  /*aaa0*/  FMNMX3.FTZ R2, R2, R14, R15, !PT ;  /* 0x0000000e02027276 */ /* 0x000fe6000781000f */
[C---:B------:R-:W-:Y:S03]  /*aab0*/  HMMA.16816.F32 R24, R164.reuse, R150, R24 ;  /* 0x00000096a418723c */ /* 0x040fe60000001818 */
[----:B------:R-:W-:Y:S02]  /*aac0*/  FMNMX3.FTZ R3, R3, R16, R17, !PT ;  /* 0x0000001003037276 */ /* 0x000fe40007810011 */
[----:B------:R-:W-:Y:S03]  /*aad0*/  FMNMX3.FTZ R2, R2, R18, R19, !PT ;  /* 0x0000001202027276 */ /* 0x000fe60007810013 */
[C---:B--2---:R-:W-:Y:S03]  /*aae0*/  HMMA.16816.F32 R28, R164.reuse, R144, R28 ;  /* 0x00000090a41c723c */ /* 0x044fe6000000181c */
[----:B------:R-:W-:Y:S02]  /*aaf0*/  FMNMX3.FTZ R199, R3, R20, R21, !PT ;  /* 0x0000001403c77276 */ /* 0x000fe40007810015 */
[----:B------:R-:W-:Y:S03]  /*ab00*/  FMNMX3.FTZ R135, R2, R22, R23, !PT ;  /* 0x0000001602877276 */ /* 0x000fe60007810017 */
[----:B------:R-:W-:Y:S03]  /*ab10*/  HMMA.16816.F32 R32, R164, R146, R32 ;  /* 0x00000092a420723c */ /* 0x000fe60000001820 */
[----:B------:R-:W-:Y:S02]  /*ab20*/  FMNMX3.FTZ R199, R199, R24, R25, !PT ;  /* 0x00000018c7c77276 */ /* 0x000fe40007810019 */
[----:B------:R-:W-:Y:S06]  /*ab30*/  FMNMX3.FTZ R135, R135, R26, R27, !PT ;  /* 0x0000001a87877276 */ /* 0x000fec000781001b */
[----:B------:R-:W-:Y:S02]  /*ab40*/  FMNMX3.FTZ R199, R199, R28, R29, !PT ;  /* 0x0000001cc7c77276 */ /* 0x000fe4000781001d */
[----:B------:R-:W-:Y:S06]  /*ab50*/  FMNMX3.FTZ R135, R135, R30, R31, !PT ;  /* 0x0000001e87877276 */ /* 0x000fec000781001f */
[----:B------:R-:W-:Y:S02]  /*ab60*/  FMNMX3.FTZ R199, R199, R32, R33, !PT ;  /* 0x00000020c7c77276 */ /* 0x000fe40007810021 */
[----:B------:R-:W-:Y:S01]  /*ab70*/  FMNMX3.FTZ R135, R135, R34, R35, !PT ;  /* 0x0000002287877276 */ /* 0x000fe20007810023 */
[----:B------:R-:W-:Y:S06]  /*ab80*/  @P0 BRA `(.L_x_28) ;  /* 0xfffffff000940947 */ /* 0x000fec000383ffff */
.L_x_27:
[----:B------:R-:W2:Y:S08]  /*ab90*/  SHFL.BFLY PT, R132, R199, 0x2, 0x1f ;  /* 0x0c401f00c7847f89 */ /* 0x000eb000000e0000 */
[----:B------:R-:W3:Y:S08]  /*aba0*/  SHFL.BFLY PT, R2, R135, 0x2, 0x1f ;  /* 0x0c401f0087027f89 */ /* 0x000ef000000e0000 */
[----:B-1----:R-:W-:Y:S08]  /*abb0*/  LDSM.16.MT88.4 R140, [R176+0x12000] ;  /* 0x01200000b08c783b */ /* 0x002ff00000004200 */
[----:B------:R-:W-:Y:S01]  /*abc0*/  LDSM.16.MT88.4 R156, [R177+0x16800] ;  /* 0x01680000b19c783b */ /* 0x000fe20000004200 */
[----:B--2---:R-:W-:Y:S02]  /*abd0*/  FMNMX.FTZ R137, R199, R132, !PT ;  /* 0x00000084c7897209 */ /* 0x004fe40007810000 */
[----:B---3--:R-:W-:Y:S05]  /*abe0*/  FMNMX.FTZ R136, R135, R2, !PT ;  /* 0x0000000287887209 */ /* 0x008fea0007810000 */
[----:B------:R-:W1:Y:S08]  /*abf0*/  SHFL.BFLY PT, R132, R137, 0x1, 0x1f ;  /* 0x0c201f0089847f89 */ /* 0x000e7000000e0000 */
[----:B------:R-:W2:Y:S01]  /*ac00*/  SHFL.BFLY PT, R3, R136, 0x1, 0x1f ;  /* 0x0c201f0088037f89 */ /* 0x000ea200000e0000 */
[----:B-1----:R-:W-:Y:S02]  /*ac10*/  FMNMX.FTZ R132, R137, R132, !PT ;  /* 0x0000008489847209 */ /* 0x002fe40007810000 */
[----:B--2---:R-:W-:Y:S03]  /*ac20*/  FMNMX.FTZ R3, R136, R3, !PT ;  /* 0x0000000388037209 */ /* 0x004fe60007810000 */
[C---:B------:R-:W-:Y:S02]  /*ac30*/  FMUL.FTZ R168, R132.reuse, UR4 ;  /* 0x0000000484a87c20 */ /* 0x040fe40008410000 */
[----:B------:R-:W1:Y:S01]  /*ac40*/  LDSM.16.MT88.4 R136, [R177+0x12000] ;  /* 0x01200000b188783b */ /* 0x000e620000004200 */
[C---:B------:R-:W-:Y:S01]  /*ac50*/  FSETP.NEU.FTZ.AND P1, PT, R132.reuse, -INF , PT ;  /* 0xff8000008400780b */ /* 0x040fe20003f3d000 */
[----:B------:R-:W-:Y:S01]  /*ac60*/  FADD.FTZ R134, -R132, R133 ;  /* 0x0000008584867221 */ /* 0x000fe20000010100 */
[C---:B------:R-:W-:Y:S01]  /*ac70*/  FMUL.FTZ R166, R3.reuse, UR4 ;  /* 0x0000000403a67c20 */ /* 0x040fe20008410000 */
[C---:B------:R-:W-:Y:S01]  /*ac80*/  FSETP.NEU.FTZ.AND P0, PT, R3.reuse, -INF , PT ;  /* 0xff8000000300780b */ /* 0x040fe20003f1d000 */
[----:B------:R-:W-:Y:S01]  /*ac90*/  FADD.FTZ R133, -R3, R0 ;  /* 0x0000000003857221 */ /* 0x000fe20000010100 */
[----:B------:R-:W-:Y:S01]  /*aca0*/  FSEL R168, R168, RZ, P1 ;  /* 0x000000ffa8a87208 */ /* 0x000fe20000800000 */
[----:B------:R-:W-:Y:S01]  /*acb0*/  FMUL.FTZ R2, R134, UR4 ;  /* 0x0000000486027c20 */ /* 0x000fe20008410000 */
[----:B------:R-:W-:Y:S01]  /*acc0*/  FSEL R166, R166, RZ, P0 ;  /* 0x000000ffa6a67208 */ /* 0x000fe20000000000 */
[----:B------:R-:W-:Y:S01]  /*acd0*/  FMUL.FTZ R0, R133, UR4 ;  /* 0x0000000485007c20 */ /* 0x000fe20008410000 */
[----:B------:R-:W-:Y:S01]  /*ace0*/  MOV R133, R196 ;  /* 0x000000c400857202 */ /* 0x000fe20000000f00 */
[--C-:B------:R-:W-:Y:S01]  /*acf0*/  FFMA.FTZ R161, R4, UR4, -R168.reuse ;  /* 0x0000000404a17c23 */ /* 0x100fe200080108a8 */
[----:B------:R-:W-:Y:S01]  /*ad00*/  FFMA.FTZ R162, R5, UR4, -R168 ;  /* 0x0000000405a27c23 */ /* 0x000fe200080108a8 */
[--C-:B------:R-:W-:Y:S01]  /*ad10*/  FFMA.FTZ R167, R6, UR4, -R166.reuse ;  /* 0x0000000406a77c23 */ /* 0x100fe200080108a6 */
[----:B------:R-:W-:Y:S01]  /*ad20*/  FFMA.FTZ R135, R7, UR4, -R166 ;  /* 0x0000000407877c23 */ /* 0x000fe200080108a6 */
[--C-:B------:R-:W-:Y:S01]  /*ad30*/  FFMA.FTZ R160, R8, UR4, -R168.reuse ;  /* 0x0000000408a07c23 */ /* 0x100fe200080108a8 */
[----:B------:R-:W-:Y:S01]  /*ad40*/  FFMA.FTZ R163, R9, UR4, -R168 ;  /* 0x0000000409a37c23 */ /* 0x000fe200080108a8 */
[--C-:B------:R-:W-:Y:S01]  /*ad50*/  FFMA.FTZ R165, R10, UR4, -R166.reuse ;  /* 0x000000040aa57c23 */ /* 0x100fe200080108a6 */
[----:B------:R-:W-:Y:S01]  /*ad60*/  FFMA.FTZ R164, R11, UR4, -R166 ;  /* 0x000000040ba47c23 */ /* 0x000fe200080108a6 */
[----:B------:R-:W2:Y:S01]  /*ad70*/  MUFU.EX2 R2, R2 ;  /* 0x0000000200027308 */ /* 0x000ea20000000800 */
[----:B------:R-:W-:Y:S01]  /*ad80*/  @P6 IADD3 R133, PT, PT, R198, -0x40, RZ ;  /* 0xffffffc0c6856810 */ /* 0x000fe20007ffe0ff */
[----:B------:R-:W-:Y:S01]  /*ad90*/  FFMA.FTZ R199, R32, UR4, -R168 ;  /* 0x0000000420c77c23 */ /* 0x000fe200080108a8 */
[----:B------:R-:W-:Y:S07]  /*ada0*/  FFMA.FTZ R201, R34, UR4, -R166 ;  /* 0x0000000422c97c23 */ /* 0x000fee00080108a6 */
[----:B------:R-:W3:Y:S01]  /*adb0*/  MUFU.EX2 R0, R0 ;  /* 0x0000000000007308 */ /* 0x000ee20000000800 */
[----:B------:R-:W-:Y:S01]  /*adc0*/  IADD3 R134, PT, PT, R184, R133, RZ ;  /* 0x00000085b8867210 */ /* 0x000fe20007ffe0ff */
[----:B------:R-:W4:Y:S01]  /*add0*/  LDSM.16.MT88.4 R144, [R133] ;  /* 0x000000008590783b */ /* 0x000f220000004200 */
[--C-:B------:R-:W-:Y:S07]  /*ade0*/  FFMA.FTZ R169, R12, UR4, -R168.reuse ;  /* 0x000000040ca97c23 */ /* 0x100fee00080108a8 */
[----:B------:R-:W-:Y:S01]  /*adf0*/  MUFU.EX2 R161, R161 ;  /* 0x000000a100a17308 */ /* 0x000fe20000000800 */
[----:B------:R-:W-:Y:S01]  /*ae00*/  FFMA.FTZ R170, R13, UR4, -R168 ;  /* 0x000000040daa7c23 */ /* 0x000fe200080108a8 */
[--C-:B------:R-:W-:Y:S01]  /*ae10*/  FFMA.FTZ R172, R14, UR4, -R166.reuse ;  /* 0x000000040eac7c23 */ /* 0x100fe200080108a6 */
[----:B------:R-:W-:Y:S07]  /*ae20*/  FFMA.FTZ R171, R15, UR4, -R166 ;  /* 0x000000040fab7c23 */ /* 0x000fee00080108a6 */
[----:B------:R-:W5:Y:S01]  /*ae30*/  MUFU.EX2 R162, R162 ;  /* 0x000000a200a27308 */ /* 0x000f620000000800 */
[--C-:B------:R-:W-:Y:S01]  /*ae40*/  FFMA.FTZ R173, R16, UR4, -R168.reuse ;  /* 0x0000000410ad7c23 */ /* 0x100fe200080108a8 */
[C---:B--2---:R-:W-:Y:S01]  /*ae50*/  FMUL.FTZ R4, R2.reuse, R128 ;  /* 0x0000008002047220 */ /* 0x044fe20000410000 */
[C---:B------:R-:W-:Y:S07]  /*ae60*/  FMUL.FTZ R5, R2.reuse, R129 ;  /* 0x0000008102057220 */ /* 0x040fee0000410000 */
[----:B------:R-:W-:Y:S01]  /*ae70*/  MUFU.EX2 R167, R167 ;  /* 0x000000a700a77308 */ /* 0x000fe20000000800 */
[----:B------:R-:W-:Y:S01]  /*ae80*/  FMUL.FTZ R8, R2, R124 ;  /* 0x0000007c02087220 */ /* 0x000fe20000410000 */
[C---:B---3--:R-:W-:Y:S01]  /*ae90*/  FMUL.FTZ R6, R0.reuse, R130 ;  /* 0x0000008200067220 */ /* 0x048fe20000410000 */
[----:B------:R-:W-:Y:S07]  /*aea0*/  FMUL.FTZ R7, R0, R131 ;  /* 0x0000008300077220 */ /* 0x000fee0000410000 */
[----:B------:R-:W2:Y:S01]  /*aeb0*/  MUFU.EX2 R135, R135 ;  /* 0x0000008700877308 */ /* 0x000ea20000000800 */
[----:B------:R-:W-:Y:S01]  /*aec0*/  FMUL.FTZ R9, R2, R125 ;  /* 0x0000007d02097220 */ /* 0x000fe20000410000 */
[C---:B------:R-:W-:Y:S01]  /*aed0*/  FMUL.FTZ R10, R0.reuse, R126 ;  /* 0x0000007e000a7220 */ /* 0x040fe20000410000 */
[----:B------:R-:W-:Y:S07]  /*aee0*/  FMUL.FTZ R11, R0, R127 ;  /* 0x0000007f000b7220 */ /* 0x000fee0000410000 */
[----:B------:R-:W-:Y:S01]  /*aef0*/  MUFU.EX2 R160, R160 ;  /* 0x000000a000a07308 */ /* 0x000fe20000000800 */
[----:B------:R-:W3:Y:S01]  /*af00*/  LDSM.16.MT88.4 R124, [R134] ;  /* 0x00000000867c783b */ /* 0x000ee20000004200 */
[----:B-----5:R-:W-:Y:S01]  /*af10*/  F2FP.F16.F32.PACK_AB R128, R162, R161 ;  /* 0x000000a1a280723e */ /* 0x020fe200000000ff */
[C---:B------:R-:W-:Y:S07]  /*af20*/  FMUL.FTZ R36, R2.reuse, R36 ;  /* 0x0000002402247220 */ /* 0x040fee0000410000 */
[----:B------:R-:W5:Y:S01]  /*af30*/  MUFU.EX2 R163, R163 ;  /* 0x000000a300a37308 */ /* 0x000f620000000800 */
[----:B------:R-:W-:Y:S01]  /*af40*/  FMUL.FTZ R37, R2, R37 ;  /* 0x0000002502257220 */ /* 0x000fe20000410000 */
[C---:B------:R-:W-:Y:S01]  /*af50*/  FMUL.FTZ R38, R0.reuse, R38 ;  /* 0x0000002600267220 */ /* 0x040fe20000410000 */
[----:B------:R-:W-:Y:S07]  /*af60*/  FMUL.FTZ R39, R0, R39 ;  /* 0x0000002700277220 */ /* 0x000fee0000410000 */
[----:B------:R-:W-:Y:S01]  /*af70*/  MUFU.EX2 R165, R165 ;  /* 0x000000a500a57308 */ /* 0x000fe20000000800 */
[C---:B------:R-:W-:Y:S01]  /*af80*/  FMUL.FTZ R40, R2.reuse, R40 ;  /* 0x0000002802287220 */ /* 0x040fe20000410000 */
[----:B--2---:R-:W-:Y:S01]  /*af90*/  F2FP.F16.F32.PACK_AB R129, R135, R167 ;  /* 0x000000a78781723e */ /* 0x004fe200000000ff */
[----:B------:R-:W-:Y:S07]  /*afa0*/  FMUL.FTZ R41, R2, R41 ;  /* 0x0000002902297220 */ /* 0x000fee0000410000 */
[----:B------:R-:W2:Y:S01]  /*afb0*/  MUFU.EX2 R164, R164 ;  /* 0x000000a400a47308 */ /* 0x000ea20000000800 */
[C---:B------:R-:W-:Y:S01]  /*afc0*/  FMUL.FTZ R42, R0.reuse, R42 ;  /* 0x0000002a002a7220 */ /* 0x040fe20000410000 */
[----:B------:R-:W-:Y:S01]  /*afd0*/  FMUL.FTZ R43, R0, R43 ;  /* 0x0000002b002b7220 */ /* 0x000fe20000410000 */
[----:B------:R-:W-:Y:S01]  /*afe0*/  LDSM.16.MT88.4 R148, [R133+0x2800] ;  /* 0x002800008594783b */ /* 0x000fe20000004200 */
[C---:B------:R-:W-:Y:S01]  /*aff0*/  FMUL.FTZ R12, R2.reuse, R120 ;  /* 0x00000078020c7220 */ /* 0x040fe20000410000 */
[----:B------:R-:W-:Y:S01]  /*b000*/  FMUL.FTZ R13, R2, R121 ;  /* 0x00000079020d7220 */ /* 0x000fe20000410000 */
[----:B-----5:R-:W-:Y:S01]  /*b010*/  F2FP.F16.F32.PACK_AB R130, R163, R160 ;  /* 0x000000a0a382723e */ /* 0x020fe200000000ff */
[C---:B------:R-:W-:Y:S01]  /*b020*/  FMUL.FTZ R14, R0.reuse, R122 ;  /* 0x0000007a000e7220 */ /* 0x040fe20000410000 */
[----:B------:R-:W-:Y:S01]  /*b030*/  FMUL.FTZ R15, R0, R123 ;  /* 0x0000007b000f7220 */ /* 0x000fe20000410000 */
[C---:B------:R-:W-:Y:S01]  /*b040*/  FMUL.FTZ R44, R2.reuse, R44 ;  /* 0x0000002c022c7220 */ /* 0x040fe20000410000 */
[----:B------:R-:W-:Y:S01]  /*b050*/  FMUL.FTZ R45, R2, R45 ;  /* 0x0000002d022d7220 */ /* 0x000fe20000410000 */
[----:B------:R-:W-:Y:S01]  /*b060*/  LDSM.16.MT88.4 R120, [R176+0x12800] ;  /* 0x01280000b078783b */ /* 0x000fe20000004200 */
[C---:B------:R-:W-:Y:S01]  /*b070*/  FMUL.FTZ R46, R0.reuse, R46 ;  /* 0x0000002e002e7220 */ /* 0x040fe20000410000 */
[----:B------:R-:W-:Y:S01]  /*b080*/  FMUL.FTZ R47, R0, R47 ;  /* 0x0000002f002f7220 */ /* 0x000fe20000410000 */
[----:B--2---:R-:W-:Y:S01]  /*b090*/  F2FP.F16.F32.PACK_AB R131, R164, R165 ;  /* 0x000000a5a483723e */ /* 0x004fe200000000ff */
[C---:B------:R-:W-:Y:S01]  /*b0a0*/  FMUL.FTZ R48, R2.reuse, R48 ;  /* 0x0000003002307220 */ /* 0x040fe20000410000 */
[----:B------:R-:W-:Y:S01]  /*b0b0*/  FMUL.FTZ R49, R2, R49 ;  /* 0x0000003102317220 */ /* 0x000fe20000410000 */
[C---:B------:R-:W-:Y:S01]  /*b0c0*/  FMUL.FTZ R50, R0.reuse, R50 ;  /* 0x0000003200327220 */ /* 0x040fe20000410000 */
[----:B------:R-:W-:Y:S01]  /*b0d0*/  FMUL.FTZ R51, R0, R51 ;  /* 0x0000003300337220 */ /* 0x000fe20000410000 */
[----:B------:R-:W-:Y:S01]  /*b0e0*/  LDSM.16.MT88.4 R152, [R134+0x2800] ;  /* 0x002800008698783b */ /* 0x000fe20000004200 */
[C---:B------:R-:W-:Y:S01]  /*b0f0*/  FMUL.FTZ R52, R2.reuse, R52 ;  /* 0x0000003402347220 */ /* 0x040fe20000410000 */
[C---:B-1----:R-:W-:Y:S01]  /*b100*/  HMMA.16816.F32 R4, R128.reuse, R136, R4 ;  /* 0x000000888004723c */ /* 0x042fe20000001804 */
[----:B------:R-:W-:Y:S04]  /*b110*/  MUFU.EX2 R169, R169 ;  /* 0x000000a900a97308 */ /* 0x000fe80000000800 */
[----:B------:R-:W-:Y:S01]  /*b120*/  FMUL.FTZ R53, R2, R53 ;  /* 0x0000003502357220 */ /* 0x000fe20000410000 */
[C---:B------:R-:W-:Y:S01]  /*b130*/  FMUL.FTZ R54, R0.reuse, R54 ;  /* 0x0000003600367220 */ /* 0x040fe20000410000 */
[----:B------:R-:W-:Y:S01]  /*b140*/  FMUL.FTZ R55, R0, R55 ;  /* 0x0000003700377220 */ /* 0x000fe20000410000 */
[C---:B------:R-:W-:Y:S01]  /*b150*/  HMMA.16816.F32 R8, R128.reuse, R138, R8 ;  /* 0x0000008a8008723c */ /* 0x040fe20000001808 */
[----:B------:R-:W1:Y:S02]  /*b160*/  LDSM.16.MT88.4 R136, [R177+0x14000] ;  /* 0x01400000b188783b */ /* 0x000e640000004200 */
[----:B------:R-:W2:Y:S01]  /*b170*/  MUFU.EX2 R170, R170 ;  /* 0x000000aa00aa7308 */ /* 0x000ea20000000800 */
[C---:B------:R-:W-:Y:S01]  /*b180*/  FMUL.FTZ R56, R2.reuse, R56 ;  /* 0x0000003802387220 */ /* 0x040fe20000410000 */
[----:B------:R-:W-:Y:S01]  /*b190*/  FMUL.FTZ R57, R2, R57 ;  /* 0x0000003902397220 */ /* 0x000fe20000410000 */
[C---:B------:R-:W-:Y:S01]  /*b1a0*/  FMUL.FTZ R58, R0.reuse, R58 ;  /* 0x0000003a003a7220 */ /* 0x040fe20000410000 */
[----:B------:R-:W-:Y:S01]  /*b1b0*/  FMUL.FTZ R59, R0, R59 ;  /* 0x0000003b003b7220 */ /* 0x000fe20000410000 */
[C---:B------:R-:W-:Y:S01]  /*b1c0*/  FMUL.FTZ R60, R2.reuse, R60 ;  /* 0x0000003c023c7220 */ /* 0x040fe20000410000 */
[C---:B------:R-:W-:Y:S04]  /*b1d0*/  HMMA.16816.F32 R36, R128.reuse, R140, R36 ;  /* 0x0000008c8024723c */ /* 0x040fe80000001824 */
[----:B------:R-:W-:Y:S01]  /*b1e0*/  MUFU.EX2 R172, R172 ;  /* 0x000000ac00ac7308 */ /* 0x000fe20000000800 */
[----:B------:R-:W-:Y:S01]  /*b1f0*/  FMUL.FTZ R61, R2, R61 ;  /* 0x0000003d023d7220 */ /* 0x000fe20000410000 */
[C---:B------:R-:W-:Y:S01]  /*b200*/  FMUL.FTZ R62, R0.reuse, R62 ;  /* 0x0000003e003e7220 */ /* 0x040fe20000410000 */
[----:B------:R-:W-:Y:S01]  /*b210*/  FMUL.FTZ R63, R0, R63 ;  /* 0x0000003f003f7220 */ /* 0x000fe20000410000 */
[C---:B------:R-:W-:Y:S01]  /*b220*/  FMUL.FTZ R64, R2.reuse, R64 ;  /* 0x0000004002407220 */ /* 0x040fe20000410000 */
[----:B------:R-:W-:Y:S01]  /*b230*/  FMUL.FTZ R65, R2, R65 ;  /* 0x0000004102417220 */ /* 0x000fe20000410000 */
[C---:B------:R-:W-:Y:S01]  /*b240*/  HMMA.16816.F32 R40, R128.reuse, R142, R40 ;  /* 0x0000008e8028723c */ /* 0x040fe20000001828 */
[----:B------:R-:W5:Y:S03]  /*b250*/  LDSM.16.MT88.4 R140, [R176+0x14000] ;  /* 0x01400000b08c783b */ /* 0x000f660000004200 */
[----:B------:R-:W2:Y:S01]  /*b260*/  MUFU.EX2 R171, R171 ;  /* 0x000000ab00ab7308 */ /* 0x000ea20000000800 */
[C---:B------:R-:W-:Y:S01]  /*b270*/  FMUL.FTZ R66, R0.reuse, R66 ;  /* 0x0000004200427220 */ /* 0x040fe20000410000 */
[----:B------:R-:W-:Y:S01]  /*b280*/  FMUL.FTZ R67, R0, R67 ;  /* 0x0000004300437220 */ /* 0x000fe20000410000 */
[C---:B------:R-:W-:Y:S01]  /*b290*/  FMUL.FTZ R68, R2.reuse, R68 ;  /* 0x0000004402447220 */ /* 0x040fe20000410000 */
[----:B------:R-:W-:Y:S01]  /*b2a0*/  FMUL.FTZ R69, R2, R69 ;  /* 0x0000004502457220 */ /* 0x000fe20000410000 */
[C---:B------:R-:W-:Y:S01]  /*b2b0*/  FMUL.FTZ R70, R0.reuse, R70 ;  /* 0x0000004600467220 */ /* 0x040fe20000410000 */
[C---:B----4-:R-:W-:Y:S04]  /*b2c0*/  HMMA.16816.F32 R44, R128.reuse, R144, R44 ;  /* 0x00000090802c723c */ /* 0x050fe8000000182c */
[----:B------:R-:W-:Y:S01]  /*b2d0*/  MUFU.EX2 R173, R173 ;  /* 0x000000ad00ad7308 */ /* 0x000fe20000000800 */
[----:B------:R-:W-:Y:S01]  /*b2e0*/  FMUL.FTZ R71, R0, R71 ;  /* 0x0000004700477220 */ /* 0x000fe20000410000 */
[C---:B------:R-:W-:Y:S01]  /*b2f0*/  FMUL.FTZ R72, R2.reuse, R72 ;  /* 0x0000004802487220 */ /* 0x040fe20000410000 */
[----:B------:R-:W-:Y:S01]  /*b300*/  FMUL.FTZ R73, R2, R73 ;  /* 0x0000004902497220 */ /* 0x000fe20000410000 */
[C---:B------:R-:W-:Y:S01]  /*b310*/  FMUL.FTZ R74, R0.reuse, R74 ;  /* 0x0000004a004a7220 */ /* 0x040fe20000410000 */
[----:B------:R-:W-:Y:S01]  /*b320*/  FMUL.FTZ R75, R0, R75 ;  /* 0x0000004b004b7220 */ /* 0x000fe20000410000 */
[C---:B------:R-:W-:Y:S01]  /*b330*/  HMMA.16816.F32 R48, R128.reuse, R146, R48 ;  /* 0x000000928030723c */ /* 0x040fe20000001830 */
[----:B------:R-:W-:Y:S03]  /*b340*/  LDSM.16.MT88.4 R144, [R176+0x14800] ;  /* 0x01480000b090783b */ /* 0x000fe60000004200 */
[----:B------:R-:W-:Y:S01]  /*b350*/  MUFU.EX2 R199, R199 ;  /* 0x000000c700c77308 */ /* 0x000fe20000000800 */
[C---:B------:R-:W-:Y:S01]  /*b360*/  FMUL.FTZ R76, R2.reuse, R76 ;  /* 0x0000004c024c7220 */ /* 0x040fe20000410000 */
[----:B------:R-:W-:Y:S01]  /*b370*/  FMUL.FTZ R77, R2, R77 ;  /* 0x0000004d024d7220 */ /* 0x000fe20000410000 */
[C---:B------:R-:W-:Y:S01]  /*b380*/  FMUL.FTZ R78, R0.reuse, R78 ;  /* 0x0000004e004e7220 */ /* 0x040fe20000410000 */
[----:B------:R-:W-:Y:S01]  /*b390*/  FMUL.FTZ R79, R0, R79 ;  /* 0x0000004f004f7220 */ /* 0x000fe20000410000 */
[C---:B------:R-:W-:Y:S01]  /*b3a0*/  FMUL.FTZ R80, R2.reuse, R80 ;  /* 0x0000005002507220 */ /* 0x040fe20000410000 */
[C---:B---3--:R-:W-:Y:S04]  /*b3b0*/  HMMA.16816.F32 R52, R128.reuse, R124, R52 ;  /* 0x0000007c8034723c */ /* 0x048fe80000001834 */
[----:B------:R-:W-:Y:S01]  /*b3c0*/  MUFU.EX2 R201, R201 ;  /* 0x000000c900c97308 */ /* 0x000fe20000000800 */
[----:B------:R-:W-:Y:S01]  /*b3d0*/  FMUL.FTZ R81, R2, R81 ;  /* 0x0000005102517220 */ /* 0x000fe20000410000 */
[C---:B------:R-:W-:Y:S01]  /*b3e0*/  FMUL.FTZ R82, R0.reuse, R82 ;  /* 0x0000005200527220 */ /* 0x040fe20000410000 */
[----:B------:R-:W-:Y:S01]  /*b3f0*/  FMUL.FTZ R83, R0, R83 ;  /* 0x0000005300537220 */ /* 0x000fe20000410000 */
[C---:B------:R-:W-:Y:S01]  /*b400*/  FMUL.FTZ R84, R2.reuse, R84 ;  /* 0x0000005402547220 */ /* 0x040fe20000410000 */
[----:B------:R-:W-:Y:S01]  /*b410*/  FMUL.FTZ R85, R2, R85 ;  /* 0x0000005502557220 */ /* 0x000fe20000410000 */
[C---:B------:R-:W-:Y:S01]  /*b420*/  HMMA.16816.F32 R56, R128.reuse, R126, R56 ;  /* 0x0000007e8038723c */ /* 0x040fe20000001838 */
[----:B------:R-:W3:Y:S02]  /*b430*/  LDSM.16.MT88.4 R124, [R133+0x2000] ;  /* 0x00200000857c783b */ /* 0x000ee40000004200 */
[C---:B------:R-:W-:Y:S01]  /*b440*/  FMUL.FTZ R86, R0.reuse, R86 ;  /* 0x0000005600567220 */ /* 0x040fe20000410000 */
[----:B------:R-:W-:Y:S01]  /*b450*/  FMUL.FTZ R87, R0, R87 ;  /* 0x0000005700577220 */ /* 0x000fe20000410000 */
[C---:B------:R-:W-:Y:S01]  /*b460*/  FMUL.FTZ R88, R2.reuse, R88 ;  /* 0x0000005802587220 */ /* 0x040fe20000410000 */
[----:B------:R-:W-:Y:S01]  /*b470*/  FMUL.FTZ R89, R2, R89 ;  /* 0x0000005902597220 */ /* 0x000fe20000410000 */
[C---:B------:R-:W-:Y:S01]  /*b480*/  FMUL.FTZ R90, R0.reuse, R90 ;  /* 0x0000005a005a7220 */ /* 0x040fe20000410000 */
[C---:B-1----:R-:W-:Y:S03]  /*b490*/  HMMA.16816.F32 R60, R128.reuse, R136, R60 ;  /* 0x00000088803c723c */ /* 0x042fe6000000183c */
[----:B------:R-:W-:Y:S01]  /*b4a0*/  FMUL.FTZ R91, R0, R91 ;  /* 0x0000005b005b7220 */ /* 0x000fe20000410000 */
[C---:B------:R-:W-:Y:S01]  /*b4b0*/  FMUL.FTZ R92, R2.reuse, R92 ;  /* 0x0000005c025c7220 */ /* 0x040fe20000410000 */
[----:B------:R-:W-:Y:S01]  /*b4c0*/  FMUL.FTZ R93, R2, R93 ;  /* 0x0000005d025d7220 */ /* 0x000fe20000410000 */
[C---:B------:R-:W-:Y:S01]  /*b4d0*/  FMUL.FTZ R94, R0.reuse, R94 ;  /* 0x0000005e005e7220 */ /* 0x040fe20000410000 */
[----:B------:R-:W-:Y:S01]  /*b4e0*/  FMUL.FTZ R95, R0, R95 ;  /* 0x0000005f005f7220 */ /* 0x000fe20000410000 */
[C---:B------:R-:W-:Y:S01]  /*b4f0*/  HMMA.16816.F32 R64, R128.reuse, R138, R64 ;  /* 0x0000008a8040723c */ /* 0x040fe20000001840 */
[----:B------:R-:W1:Y:S02]  /*b500*/  LDSM.16.MT88.4 R136, [R134+0x2000] ;  /* 0x002000008688783b */ /* 0x000e640000004200 */
[C---:B------:R-:W-:Y:S01]  /*b510*/  FMUL.FTZ R96, R2.reuse, R96 ;  /* 0x0000006002607220 */ /* 0x040fe20000410000 */
[----:B------:R-:W-:Y:S01]  /*b520*/  FMUL.FTZ R97, R2, R97 ;  /* 0x0000006102617220 */ /* 0x000fe20000410000 */
[C---:B------:R-:W-:Y:S01]  /*b530*/  FMUL.FTZ R98, R0.reuse, R98 ;  /* 0x0000006200627220 */ /* 0x040fe20000410000 */
[----:B------:R-:W-:Y:S01]  /*b540*/  FMUL.FTZ R99, R0, R99 ;  /* 0x0000006300637220 */ /* 0x000fe20000410000 */
[C---:B------:R-:W-:Y:S01]  /*b550*/  FMUL.FTZ R100, R2.reuse, R100 ;  /* 0x0000006402647220 */ /* 0x040fe20000410000 */
[C---:B-----5:R-:W-:Y:S03]  /*b560*/  HMMA.16816.F32 R68, R128.reuse, R140, R68 ;  /* 0x0000008c8044723c */ /* 0x060fe60000001844 */
[----:B------:R-:W-:Y:S01]  /*b570*/  FMUL.FTZ R101, R2, R101 ;  /* 0x0000006502657220 */ /* 0x000fe20000410000 */
[C---:B------:R-:W-:Y:S01]  /*b580*/  FMUL.FTZ R102, R0.reuse, R102 ;  /* 0x0000006600667220 */ /* 0x040fe20000410000 */
[----:B------:R-:W-:Y:S01]  /*b590*/  FMUL.FTZ R103, R0, R103 ;  /* 0x0000006700677220 */ /* 0x000fe20000410000 */
[C---:B------:R-:W-:Y:S01]  /*b5a0*/  FMUL.FTZ R104, R2.reuse, R104 ;  /* 0x0000006802687220 */ /* 0x040fe20000410000 */
[----:B------:R-:W-:Y:S01]  /*b5b0*/  FMUL.FTZ R105, R2, R105 ;  /* 0x0000006902697220 */ /* 0x000fe20000410000 */
[C---:B------:R-:W-:Y:S01]  /*b5c0*/  HMMA.16816.F32 R72, R128.reuse, R142, R72 ;  /* 0x0000008e8048723c */ /* 0x040fe20000001848 */
[----:B------:R-:W4:Y:S02]  /*b5d0*/  LDSM.16.MT88.4 R140, [R177+0x16000] ;  /* 0x01600000b18c783b */ /* 0x000f240000004200 */
[C---:B------:R-:W-:Y:S01]  /*b5e0*/  FMUL.FTZ R106, R0.reuse, R106 ;  /* 0x0000006a006a7220 */ /* 0x040fe20000410000 */
[----:B------:R-:W-:Y:S01]  /*b5f0*/  FMUL.FTZ R107, R0, R107 ;  /* 0x0000006b006b7220 */ /* 0x000fe20000410000 */
[C---:B------:R-:W-:Y:S01]  /*b600*/  FMUL.FTZ R108, R2.reuse, R108 ;  /* 0x0000006c026c7220 */ /* 0x040fe20000410000 */
[----:B------:R-:W-:Y:S01]  /*b610*/  FMUL.FTZ R109, R2, R109 ;  /* 0x0000006d026d7220 */ /* 0x000fe20000410000 */
[C---:B------:R-:W-:Y:S01]  /*b620*/  FMUL.FTZ R110, R0.reuse, R110 ;  /* 0x0000006e006e7220 */ /* 0x040fe20000410000 */
[----:B------:R-:W-:Y:S01]  /*b630*/  FMUL.FTZ R111, R0, R111 ;  /* 0x0000006f006f7220 */ /* 0x000fe20000410000 */
[C---:B---3--:R-:W-:Y:S03]  /*b640*/  HMMA.16816.F32 R76, R128.reuse, R124, R76 ;  /* 0x0000007c804c723c */ /* 0x048fe6000000184c */
[C---:B------:R-:W-:Y:S01]  /*b650*/  FMUL.FTZ R112, R2.reuse, R112 ;  /* 0x0000007002707220 */ /* 0x040fe20000410000 */
[----:B------:R-:W-:Y:S01]  /*b660*/  FMUL.FTZ R113, R2, R113 ;  /* 0x0000007102717220 */ /* 0x000fe20000410000 */
[C---:B------:R-:W-:Y:S01]  /*b670*/  FMUL.FTZ R114, R0.reuse, R114 ;  /* 0x0000007200727220 */ /* 0x040fe20000410000 */
[----:B------:R-:W-:Y:S01]  /*b680*/  FMUL.FTZ R115, R0, R115 ;  /* 0x0000007300737220 */ /* 0x000fe20000410000 */
[----:B------:R-:W-:Y:S01]  /*b690*/  FFMA.FTZ R174, R17, UR4, -R168 ;  /* 0x0000000411ae7c23 */ /* 0x000fe200080108a8 */
[C---:B------:R-:W-:Y:S01]  /*b6a0*/  HMMA.16816.F32 R80, R128.reuse, R126, R80 ;  /* 0x0000007e8050723c */ /* 0x040fe20000001850 */
[----:B------:R-:W3:Y:S02]  /*b6b0*/  LDSM.16.MT88.4 R124, [R176+0x16000] ;  /* 0x01600000b07c783b */ /* 0x000ee40000004200 */
[--C-:B------:R-:W-:Y:S01]  /*b6c0*/  FFMA.FTZ R200, R18, UR4, -R166.reuse ;  /* 0x0000000412c87c23 */ /* 0x100fe200080108a6 */
[----:B------:R-:W-:Y:S01]  /*b6d0*/  FFMA.FTZ R175, R19, UR4, -R166 ;  /* 0x0000000413af7c23 */ /* 0x000fe200080108a6 */
[----:B------:R-:W5:Y:S01]  /*b6e0*/  MUFU.EX2 R174, R174 ;  /* 0x000000ae00ae7308 */ /* 0x000f620000000800 */
[----:B------:R-:W-:Y:S01]  /*b6f0*/  FMUL.FTZ R16, R2, R116 ;  /* 0x0000007402107220 */ /* 0x000fe20000410000 */
[----:B--2---:R-:W-:Y:S01]  /*b700*/  F2FP.F16.F32.PACK_AB R116, R170, R169 ;  /* 0x000000a9aa74723e */ /* 0x004fe200000000ff */
[C---:B-1----:R-:W-:Y:S07]  /*b710*/  HMMA.16816.F32 R84, R128.reuse, R136, R84 ;  /* 0x000000888054723c */ /* 0x042fee0000001854 */
[----:B------:R-:W-:Y:S01]  /*b720*/  MUFU.EX2 R200, R200 ;  /* 0x000000c800c87308 */ /* 0x000fe20000000800 */
[----:B------:R-:W-:Y:S01]  /*b730*/  FMUL.FTZ R17, R2, R117 ;  /* 0x0000007502117220 */ /* 0x000fe20000410000 */
[----:B------:R-:W-:Y:S08]  /*b740*/  F2FP.F16.F32.PACK_AB R117, R171, R172 ;  /* 0x000000acab75723e */ /* 0x000ff000000000ff */
[----:B------:R-:W1:Y:S01]  /*b750*/  MUFU.EX2 R175, R175 ;  /* 0x000000af00af7308 */ /* 0x000e620000000800 */
[C---:B------:R-:W-:Y:S01]  /*b760*/  FMUL.FTZ R18, R0.reuse, R118 ;  /* 0x0000007600127220 */ /* 0x040fe20000410000 */
[----:B------:R-:W-:Y:S01]  /*b770*/  FMUL.FTZ R19, R0, R119 ;  /* 0x0000007700137220 */ /* 0x000fe20000410000 */
[C---:B------:R-:W-:Y:S01]  /*b780*/  HMMA.16816.F32 R88, R128.reuse, R138, R88 ;  /* 0x0000008a8058723c */ /* 0x040fe20000001858 */
[----:B------:R-:W2:Y:S02]  /*b790*/  LDSM.16.MT88.4 R136, [R133+0x4000] ;  /* 0x004000008588783b */ /* 0x000ea40000004200 */
[----:B-----5:R-:W-:Y:S01]  /*b7a0*/  F2FP.F16.F32.PACK_AB R118, R174, R173 ;  /* 0x000000adae76723e */ /* 0x020fe200000000ff */
[----:B------:R-:W-:Y:S01]  /*b7b0*/  FFMA.FTZ R161, R2, R197, R161 ;  /* 0x000000c502a17223 */ /* 0x000fe200000100a1 */
[C---:B------:R-:W-:Y:S01]  /*b7c0*/  ISETP.NE.AND P0, PT, R193.reuse, RZ, PT ;  /* 0x000000ffc100720c */ /* 0x040fe20003f05270 */
[----:B------:R-:W-:Y:S01]  /*b7d0*/  FFMA.FTZ R167, R0, R195, R167 ;  /* 0x000000c300a77223 */ /* 0x000fe200000100a7 */
[----:B------:R-:W-:Y:S01]  /*b7e0*/  IADD3 R193, PT, PT, R193, -0x1, RZ ;  /* 0xffffffffc1c17810 */ /* 0x000fe20007ffe0ff */
[C---:B----4-:R-:W-:Y:S03]  /*b7f0*/  HMMA.16816.F32 R92, R128.reuse, R140, R92 ;  /* 0x0000008c805c723c */ /* 0x050fe6000000185c */
[----:B-1----:R-:W-:Y:S01]  /*b800*/  F2FP.F16.F32.PACK_AB R119, R175, R200 ;  /* 0x000000c8af77723e */ /* 0x002fe200000000ff */
[----:B------:R-:W-:Y:S01]  /*b810*/  FADD.FTZ R161, R162, R161 ;  /* 0x000000a1a2a17221 */ /* 0x000fe20000010000 */
[----:B------:R-:W-:Y:S03]  /*b820*/  FADD.FTZ R0, R135, R167 ;  /* 0x000000a787007221 */ /* 0x000fe60000010000 */
[C---:B------:R-:W-:Y:S01]  /*b830*/  HMMA.16816.F32 R96, R128.reuse, R142, R96 ;  /* 0x0000008e8060723c */ /* 0x040fe20000001860 */
[----:B------:R-:W1:Y:S02]  /*b840*/  LDSM.16.MT88.4 R140, [R134+0x4000] ;  /* 0x00400000868c783b */ /* 0x000e640000004200 */
[----:B------:R-:W-:Y:S01]  /*b850*/  FADD.FTZ R160, R160, R161 ;  /* 0x000000a1a0a07221 */ /* 0x000fe20000010000 */
[----:B------:R-:W-:Y:S03]  /*b860*/  FADD.FTZ R165, R165, R0 ;  /* 0x00000000a5a57221 */ /* 0x000fe60000010000 */
[----:B------:R-:W-:Y:S01]  /*b870*/  FADD.FTZ R0, R163, R160 ;  /* 0x000000a0a3007221 */ /* 0x000fe20000010000 */
[----:B------:R-:W-:Y:S01]  /*b880*/  FADD.FTZ R165, R164, R165 ;  /* 0x000000a5a4a57221 */ /* 0x000fe20000010000 */
[C---:B---3--:R-:W-:Y:S03]  /*b890*/  HMMA.16816.F32 R100, R128.reuse, R124, R100 ;  /* 0x0000007c8064723c */ /* 0x048fe60000001864 */
[----:B------:R-:W-:Y:S01]  /*b8a0*/  FADD.FTZ R169, R169, R0 ;  /* 0x00000000a9a97221 */ /* 0x000fe20000010000 */
[----:B------:R-:W-:Y:S03]  /*b8b0*/  FADD.FTZ R172, R172, R165 ;  /* 0x000000a5acac7221 */ /* 0x000fe60000010000 */
[----:B------:R-:W-:Y:S01]  /*b8c0*/  FADD.FTZ R170, R170, R169 ;  /* 0x000000a9aaaa7221 */ /* 0x000fe20000010000 */
[C---:B------:R-:W-:Y:S01]  /*b8d0*/  HMMA.16816.F32 R104, R128.reuse, R126, R104 ;  /* 0x0000007e8068723c */ /* 0x040fe20000001868 */
[----:B------:R-:W3:Y:S02]  /*b8e0*/  LDSM.16.MT88.4 R124, [R177+0x12800] ;  /* 0x01280000b17c783b */ /* 0x000ee40000004200 */
[----:B------:R-:W-:Y:S04]  /*b8f0*/  FADD.FTZ R171, R171, R172 ;  /* 0x000000acabab7221 */ /* 0x000fe80000010000 */
[----:B------:R-:W-:Y:S01]  /*b900*/  FADD.FTZ R200, R200, R171 ;  /* 0x000000abc8c87221 */ /* 0x000fe20000010000 */
[C---:B--2---:R-:W-:Y:S03]  /*b910*/  HMMA.16816.F32 R108, R128.reuse, R136, R108 ;  /* 0x00000088806c723c */ /* 0x044fe6000000186c */
[----:B------:R-:W-:Y:S05]  /*b920*/  FADD.FTZ R200, R175, R200 ;  /* 0x000000c8afc87221 */ /* 0x000fea0000010000 */
[C---:B------:R-:W-:Y:S01]  /*b930*/  HMMA.16816.F32 R112, R128.reuse, R138, R112 ;  /* 0x0000008a8070723c */ /* 0x040fe20000001870 */
[----:B------:R-:W2:Y:S07]  /*b940*/  LDSM.16.MT88.4 R136, [R133+0x800] ;  /* 0x000800008588783b */ /* 0x000eae0000004200 */
[C---:B-1----:R-:W-:Y:S08]  /*b950*/  HMMA.16816.F32 R12, R128.reuse, R140, R12 ;  /* 0x0000008c800c723c */ /* 0x042ff0000000180c */
[----:B------:R-:W-:Y:S01]  /*b960*/  HMMA.16816.F32 R16, R128, R142, R16 ;  /* 0x0000008e8010723c */ /* 0x000fe20000001810 */
[----:B------:R-:W1:Y:S07]  /*b970*/  LDSM.16.MT88.4 R128, [R134+0x800] ;  /* 0x000800008680783b */ /* 0x000e6e0000004200 */
[C---:B---3--:R-:W-:Y:S01]  /*b980*/  HMMA.16816.F32 R4, R116.reuse, R124, R4 ;  /* 0x0000007c7404723c */ /* 0x048fe20000001804 */
[----:B------:R-:W3:Y:S07]  /*b990*/  LDSM.16.MT88.4 R140, [R177+0x14800] ;  /* 0x01480000b18c783b */ /* 0x000eee0000004200 */
[C---:B------:R-:W-:Y:S01]  /*b9a0*/  HMMA.16816.F32 R8, R116.reuse, R126, R8 ;  /* 0x0000007e7408723c */ /* 0x040fe20000001808 */
[----:B------:R-:W4:Y:S07]  /*b9b0*/  LDSM.16.MT88.4 R124, [R176+0x16800] ;  /* 0x01680000b07c783b */ /* 0x000f2e0000004200 */
[C---:B------:R-:W-:Y:S08]  /*b9c0*/  HMMA.16816.F32 R36, R116.reuse, R120, R36 ;  /* 0x000000787424723c */ /* 0x040ff00000001824 */
[C---:B------:R-:W-:Y:S01]  /*b9d0*/  HMMA.16816.F32 R40, R116.reuse, R122, R40 ;  /* 0x0000007a7428723c */ /* 0x040fe20000001828 */
[----:B------:R-:W5:Y:S07]  /*b9e0*/  LDSM.16.MT88.4 R120, [R133+0x4800] ;  /* 0x004800008578783b */ /* 0x000f6e0000004200 */
[C---:B--2---:R-:W-:Y:S08]  /*b9f0*/  HMMA.16816.F32 R44, R116.reuse, R136, R44 ;  /* 0x00000088742c723c */ /* 0x044ff0000000182c */
[C---:B------:R-:W-:Y:S01]  /*ba00*/  HMMA.16816.F32 R48, R116.reuse, R138, R48 ;  /* 0x0000008a7430723c */ /* 0x040fe20000001830 */
[----:B------:R-:W-:Y:S07]  /*ba10*/  LDSM.16.MT88.4 R136, [R176+0x15000] ;  /* 0x01500000b088783b */ /* 0x000fee0000004200 */
[C---:B-1----:R-:W-:Y:S08]  /*ba20*/  HMMA.16816.F32 R52, R116.reuse, R128, R52 ;  /* 0x000000807434723c */ /* 0x042ff00000001834 */
[C---:B------:R-:W-:Y:S01]  /*ba30*/  HMMA.16816.F32 R56, R116.reuse, R130, R56 ;  /* 0x000000827438723c */ /* 0x040fe20000001838 */
[----:B------:R-:W1:Y:S07]  /*ba40*/  LDSM.16.MT88.4 R128, [R134+0x4800] ;  /* 0x004800008680783b */ /* 0x000e6e0000004200 */
[C---:B---3--:R-:W-:Y:S08]  /*ba50*/  HMMA.16816.F32 R60, R116.reuse, R140, R60 ;  /* 0x0000008c743c723c */ /* 0x048ff0000000183c */
        /* <DEDUP_REMOVED lines=8> */
[C---:B------:R-:W-:Y:S03]  /*bae0*/  HMMA.16816.F32 R84, R116.reuse, R152, R84 ;  /* 0x000000987454723c */ /* 0x040fe60000001854 */
[--C-:B------:R-:W-:Y:S01]  /*baf0*/  FFMA.FTZ R152, R20, UR4, -R168.reuse ;  /* 0x0000000414987c23 */ /* 0x100fe200080108a8 */
[--C-:B------:R-:W-:Y:S04]  /*bb00*/  FFMA.FTZ R153, R21, UR4, -R168.reuse ;  /* 0x0000000415997c23 */ /* 0x100fe800080108a8 */
[C---:B------:R-:W-:Y:S01]  /*bb10*/  HMMA.16816.F32 R88, R116.reuse, R154, R88 ;  /* 0x0000009a7458723c */ /* 0x040fe20000001858 */
[----:B------:R-:W-:Y:S02]  /*bb20*/  MUFU.EX2 R152, R152 ;  /* 0x0000009800987308 */ /* 0x000fe40000000800 */
[----:B------:R-:W-:Y:S01]  /*bb30*/  FFMA.FTZ R155, R24, UR4, -R168 ;  /* 0x00000004189b7c23 */ /* 0x000fe200080108a8 */
[----:B------:R-:W-:Y:S07]  /*bb40*/  FFMA.FTZ R154, R23, UR4, -R166 ;  /* 0x00000004179a7c23 */ /* 0x000fee00080108a6 */
[----:B------:R-:W2:Y:S01]  /*bb50*/  MUFU.EX2 R153, R153 ;  /* 0x0000009900997308 */ /* 0x000ea20000000800 */
[C---:B------:R-:W-:Y:S09]  /*bb60*/  HMMA.16816.F32 R92, R116.reuse, R156, R92 ;  /* 0x0000009c745c723c */ /* 0x040ff2000000185c */
[----:B------:R-:W-:Y:S01]  /*bb70*/  MUFU.EX2 R155, R155 ;  /* 0x0000009b009b7308 */ /* 0x000fe20000000800 */
[----:B------:R-:W-:Y:S01]  /*bb80*/  FFMA.FTZ R156, R25, UR4, -R168 ;  /* 0x00000004199c7c23 */ /* 0x000fe200080108a8 */
[--C-:B------:R-:W-:Y:S08]  /*bb90*/  FFMA.FTZ R157, R22, UR4, -R166.reuse ;  /* 0x00000004169d7c23 */ /* 0x100ff000080108a6 */
[----:B------:R-:W-:Y:S01]  /*bba0*/  MUFU.EX2 R154, R154 ;  /* 0x0000009a009a7308 */ /* 0x000fe20000000800 */
[C---:B------:R-:W-:Y:S09]  /*bbb0*/  HMMA.16816.F32 R96, R116.reuse, R158, R96 ;  /* 0x0000009e7460723c */ /* 0x040ff20000001860 */
[----:B------:R-:W3:Y:S01]  /*bbc0*/  MUFU.EX2 R156, R156 ;  /* 0x0000009c009c7308 */ /* 0x000ee20000000800 */
[--C-:B------:R-:W-:Y:S01]  /*bbd0*/  FFMA.FTZ R158, R26, UR4, -R166.reuse ;  /* 0x000000041a9e7c23 */ /* 0x100fe200080108a6 */
[----:B------:R-:W-:Y:S01]  /*bbe0*/  FFMA.FTZ R159, R27, UR4, -R166 ;  /* 0x000000041b9f7c23 */ /* 0x000fe200080108a6 */
[----:B--2---:R-:W-:Y:S01]  /*bbf0*/  F2FP.F16.F32.PACK_AB R20, R153, R152 ;  /* 0x000000989914723e */ /* 0x004fe200000000ff */
[----:B------:R-:W-:Y:S06]  /*bc00*/  LDSM.16.MT88.4 R24, [R176+0x13000] ;  /* 0x01300000b018783b */ /* 0x000fec0000004200 */
[----:B------:R-:W2:Y:S01]  /*bc10*/  MUFU.EX2 R157, R157 ;  /* 0x0000009d009d7308 */ /* 0x000ea20000000800 */
[C---:B----4-:R-:W-:Y:S09]  /*bc20*/  HMMA.16816.F32 R100, R116.reuse, R124, R100 ;  /* 0x0000007c7464723c */ /* 0x050ff20000001864 */
[----:B------:R-:W-:Y:S01]  /*bc30*/  MUFU.EX2 R158, R158 ;  /* 0x0000009e009e7308 */ /* 0x000fe20000000800 */
[----:B---3--:R-:W-:Y:S01]  /*bc40*/  F2FP.F16.F32.PACK_AB R22, R156, R155 ;  /* 0x0000009b9c16723e */ /* 0x008fe200000000ff */
[C---:B------:R-:W-:Y:S01]  /*bc50*/  HMMA.16816.F32 R104, R116.reuse, R126, R104 ;  /* 0x0000007e7468723c */ /* 0x040fe20000001868 */
[----:B------:R-:W3:Y:S07]  /*bc60*/  LDSM.16.MT88.4 R124, [R177+0x13000] ;  /* 0x01300000b17c783b */ /* 0x000eee0000004200 */
[----:B------:R-:W4:Y:S01]  /*bc70*/  MUFU.EX2 R159, R159 ;  /* 0x0000009f009f7308 */ /* 0x000f220000000800 */
[C---:B--2---:R-:W-:Y:S01]  /*bc80*/  F2FP.F16.F32.PACK_AB R21, R154.reuse, R157 ;  /* 0x0000009d9a15723e */ /* 0x044fe200000000ff */
[----:B------:R-:W-:Y:S01]  /*bc90*/  FADD.FTZ R157, R157, R200 ;  /* 0x000000c89d9d7221 */ /* 0x000fe20000010000 */
[C---:B-----5:R-:W-:Y:S03]  /*bca0*/  HMMA.16816.F32 R108, R116.reuse, R120, R108 ;  /* 0x00000078746c723c */ /* 0x060fe6000000186c */
[----:B------:R-:W-:Y:S05]  /*bcb0*/  FADD.FTZ R157, R154, R157 ;  /* 0x0000009d9a9d7221 */ /* 0x000fea0000010000 */
[C---:B------:R-:W-:Y:S01]  /*bcc0*/  HMMA.16816.F32 R112, R116.reuse, R122, R112 ;  /* 0x0000007a7470723c */ /* 0x040fe20000001870 */
[----:B------:R-:W2:Y:S02]  /*bcd0*/  LDSM.16.MT88.4 R120, [R133+0x1000] ;  /* 0x001000008578783b */ /* 0x000ea40000004200 */
[C---:B----4-:R-:W-:Y:S01]  /*bce0*/  F2FP.F16.F32.PACK_AB R23, R159.reuse, R158 ;  /* 0x0000009e9f17723e */ /* 0x050fe200000000ff */
[----:B------:R-:W-:Y:S04]  /*bcf0*/  FADD.FTZ R158, R158, R157 ;  /* 0x0000009d9e9e7221 */ /* 0x000fe80000010000 */
[C---:B-1----:R-:W-:Y:S03]  /*bd00*/  HMMA.16816.F32 R12, R116.reuse, R128, R12 ;  /* 0x00000080740c723c */ /* 0x042fe6000000180c */
[----:B------:R-:W-:Y:S05]  /*bd10*/  FADD.FTZ R158, R159, R158 ;  /* 0x0000009e9f9e7221 */ /* 0x000fea0000010000 */
        /* <DEDUP_REMOVED lines=16> */
[C---:B------:R-:W-:Y:S08]  /*be20*/  HMMA.16816.F32 R64, R20.reuse, R130, R64 ;  /* 0x000000821440723c */ /* 0x040ff00000001840 */
        /* <DEDUP_REMOVED lines=11> */
[--C-:B------:R-:W-:Y:S01]  /*bee0*/  FFMA.FTZ R149, R29, UR4, -R168.reuse ;  /* 0x000000041d957c23 */ /* 0x100fe200080108a8 */
[----:B------:R-:W-:Y:S03]  /*bef0*/  FFMA.FTZ R168, R33, UR4, -R168 ;  /* 0x0000000421a87c23 */ /* 0x000fe600080108a8 */
[C---:B------:R-:W-:Y:S01]  /*bf00*/  HMMA.16816.F32 R96, R20.reuse, R150, R96 ;  /* 0x000000961460723c */ /* 0x040fe20000001860 */
[----:B------:R-:W-:Y:S02]  /*bf10*/  MUFU.EX2 R148, R148 ;  /* 0x0000009400947308 */ /* 0x000fe40000000800 */
[--C-:B------:R-:W-:Y:S01]  /*bf20*/  FFMA.FTZ R151, R30, UR4, -R166.reuse ;  /* 0x000000041e977c23 */ /* 0x100fe200080108a6 */
[--C-:B------:R-:W-:Y:S01]  /*bf30*/  FFMA.FTZ R150, R31, UR4, -R166.reuse ;  /* 0x000000041f967c23 */ /* 0x100fe200080108a6 */
[----:B------:R-:W-:Y:S01]  /*bf40*/  FFMA.FTZ R166, R35, UR4, -R166 ;  /* 0x0000000423a67c23 */ /* 0x000fe200080108a6 */
[----:B------:R-:W-:Y:S05]  /*bf50*/  LDSM.16.MT88.4 R28, [R176+0x13800] ;  /* 0x01380000b01c783b */ /* 0x000fea0000004200 */
[----:B------:R-:W2:Y:S01]  /*bf60*/  MUFU.EX2 R149, R149 ;  /* 0x0000009500957308 */ /* 0x000ea20000000800 */
[C---:B----4-:R-:W-:Y:S09]  /*bf70*/  HMMA.16816.F32 R100, R20.reuse, R124, R100 ;  /* 0x0000007c1464723c */ /* 0x050ff20000001864 */
[----:B------:R-:W-:Y:S01]  /*bf80*/  MUFU.EX2 R151, R151 ;  /* 0x0000009700977308 */ /* 0x000fe20000000800 */
[----:B------:R-:W-:Y:S09]  /*bf90*/  LDSM.16.MT88.4 R32, [R176+0x15800] ;  /* 0x01580000b020783b */ /* 0x000ff20000004200 */
[----:B------:R-:W3:Y:S01]  /*bfa0*/  MUFU.EX2 R150, R150 ;  /* 0x0000009600967308 */ /* 0x000ee20000000800 */
[C---:B------:R-:W-:Y:S09]  /*bfb0*/  HMMA.16816.F32 R104, R20.reuse, R126, R104 ;  /* 0x0000007e1468723c */ /* 0x040ff20000001868 */
[----:B------:R-:W4:Y:S01]  /*bfc0*/  MUFU.EX2 R168, R168 ;  /* 0x000000a800a87308 */ /* 0x000f220000000800 */
[----:B------:R-:W4:Y:S09]  /*bfd0*/  LDSM.16.MT88.4 R124, [R177+0x13800] ;  /* 0x01380000b17c783b */ /* 0x000f320000004200 */
[----:B------:R-:W4:Y:S01]  /*bfe0*/  MUFU.EX2 R166, R166 ;  /* 0x000000a600a67308 */ /* 0x000f220000000800 */
[C---:B-----5:R-:W-:Y:S08]  /*bff0*/  HMMA.16816.F32 R108, R20.reuse, R24, R108 ;  /* 0x00000018146c723c */ /* 0x060ff0000000186c */
[C---:B------:R-:W-:Y:S01]  /*c000*/  HMMA.16816.F32 R112, R20.reuse, R26, R112 ;  /* 0x0000001a1470723c */ /* 0x040fe20000001870 */
[----:B------:R-:W5:Y:S07]  /*c010*/  LDSM.16.MT88.4 R24, [R177+0x15800] ;  /* 0x01580000b118783b */ /* 0x000f6e0000004200 */
[C---:B-1----:R-:W-:Y:S03]  /*c020*/  HMMA.16816.F32 R12, R20.reuse, R116, R12 ;  /* 0x00000074140c723c */ /* 0x042fe6000000180c */
[----:B--2---:R-:W-:Y:S02]  /*c030*/  F2FP.F16.F32.PACK_AB R116, R149, R148 ;  /* 0x000000949574723e */ /* 0x004fe400000000ff */
[----:B---3--:R-:W-:Y:S01]  /*c040*/  F2FP.F16.F32.PACK_AB R117, R150, R151 ;  /* 0x000000979675723e */ /* 0x008fe200000000ff */
[----:B------:R-:W-:Y:S02]  /*c050*/  FADD.FTZ R151, R151, R158 ;  /* 0x0000009e97977221 */ /* 0x000fe40000010000 */
[----:B------:R-:W-:Y:S01]  /*c060*/  HMMA.16816.F32 R16, R20, R118, R16 ;  /* 0x000000761410723c */ /* 0x000fe20000001810 */
[----:B------:R-:W1:Y:S02]  /*c070*/  LDSM.16.MT88.4 R20, [R177+0x17800] ;  /* 0x01780000b114783b */ /* 0x000e640000004200 */
[----:B----4-:R-:W-:Y:S01]  /*c080*/  F2FP.F16.F32.PACK_AB R118, R168, R199 ;  /* 0x000000c7a876723e */ /* 0x010fe200000000ff */
[----:B------:R-:W-:Y:S01]  /*c090*/  FADD.FTZ R150, R150, R151 ;  /* 0x0000009796967221 */ /* 0x000fe20000010000 */
[C---:B------:R-:W-:Y:S03]  /*c0a0*/  F2FP.F16.F32.PACK_AB R119, R166.reuse, R201 ;  /* 0x000000c9a677723e */ /* 0x040fe600000000ff */
[----:B------:R-:W-:Y:S04]  /*c0b0*/  FADD.FTZ R195, R201, R150 ;  /* 0x00000096c9c37221 */ /* 0x000fe80000010000 */
[----:B------:R-:W-:Y:S01]  /*c0c0*/  FADD.FTZ R195, R166, R195 ;  /* 0x000000c3a6c37221 */ /* 0x000fe20000010000 */
[C---:B------:R-:W-:Y:S01]  /*c0d0*/  HMMA.16816.F32 R128, R116.reuse, R124, R4 ;  /* 0x0000007c7480723c */ /* 0x040fe20000001804 */
[----:B------:R-:W2:Y:S07]  /*c0e0*/  LDSM.16.MT88.4 R4, [R176+0x17800] ;  /* 0x01780000b004783b */ /* 0x000eae0000004200 */
[C---:B------:R-:W-:Y:S01]  /*c0f0*/  HMMA.16816.F32 R124, R116.reuse, R126, R8 ;  /* 0x0000007e747c723c */ /* 0x040fe20000001808 */
[----:B------:R3:W4:Y:S07]  /*c100*/  LDSM.16.MT88.4 R8, [R133+0x5800] ;  /* 0x005800008508783b */ /* 0x00072e0000004200 */
[C---:B------:R-:W-:Y:S08]  /*c110*/  HMMA.16816.F32 R36, R116.reuse, R28, R36 ;  /* 0x0000001c7424723c */ /* 0x040ff00000001824 */
[C---:B------:R-:W-:Y:S08]  /*c120*/  HMMA.16816.F32 R40, R116.reuse, R30, R40 ;  /* 0x0000001e7428723c */ /* 0x040ff00000001828 */
[C---:B------:R-:W-:Y:S03]  /*c130*/  HMMA.16816.F32 R44, R116.reuse, R120, R44 ;  /* 0x00000078742c723c */ /* 0x040fe6000000182c */
[----:B---3--:R-:W-:Y:S05]  /*c140*/  MOV R133, R132 ;  /* 0x0000008400857202 */ /* 0x008fea0000000f00 */
[C---:B------:R-:W-:Y:S08]  /*c150*/  HMMA.16816.F32 R48, R116.reuse, R122, R48 ;  /* 0x0000007a7430723c */ /* 0x040ff00000001830 */
[C---:B------:R-:W-:Y:S08]  /*c160*/  HMMA.16816.F32 R52, R116.reuse, R136, R52 ;  /* 0x000000887434723c */ /* 0x040ff00000001834 */
[C---:B------:R-:W-:Y:S08]  /*c170*/  HMMA.16816.F32 R56, R116.reuse, R138, R56 ;  /* 0x0000008a7438723c */ /* 0x040ff00000001838 */
[C---:B-----5:R-:W-:Y:S08]  /*c180*/  HMMA.16816.F32 R60, R116.reuse, R24, R60 ;  /* 0x00000018743c723c */ /* 0x060ff0000000183c */
        /* <DEDUP_REMOVED lines=8> */
[C---:B------:R-:W-:Y:S01]  /*c210*/  HMMA.16816.F32 R96, R116.reuse, R22, R96 ;  /* 0x000000167460723c */ /* 0x040fe20000001860 */
[----:B------:R-:W1:Y:S07]  /*c220*/  LDSM.16.MT88.4 R20, [R134+0x5800] ;  /* 0x005800008614783b */ /* 0x000e6e0000004200 */
[C---:B--2---:R-:W-:Y:S03]  /*c230*/  HMMA.16816.F32 R100, R116.reuse, R4, R100 ;  /* 0x000000047464723c */ /* 0x044fe60000001864 */
[----:B------:R-:W-:Y:S04]  /*c240*/  FADD.FTZ R5, R173, R170 ;  /* 0x000000aaad057221 */ /* 0x000fe80000010000 */
[----:B------:R-:W-:Y:S01]  /*c250*/  FADD.FTZ R5, R174, R5 ;  /* 0x00000005ae057221 */ /* 0x000fe20000010000 */
[C---:B------:R-:W-:Y:S03]  /*c260*/  HMMA.16816.F32 R104, R116.reuse, R6, R104 ;  /* 0x000000067468723c */ /* 0x040fe60000001868 */
[----:B------:R-:W-:Y:S04]  /*c270*/  FADD.FTZ R0, R152, R5 ;  /* 0x0000000598007221 */ /* 0x000fe80000010000 */
[----:B------:R-:W-:Y:S01]  /*c280*/  FADD.FTZ R0, R153, R0 ;  /* 0x0000000099007221 */ /* 0x000fe20000010000 */
[C---:B----4-:R-:W-:Y:S03]  /*c290*/  HMMA.16816.F32 R108, R116.reuse, R8, R108 ;  /* 0x00000008746c723c */ /* 0x050fe6000000186c */
[----:B------:R-:W-:Y:S04]  /*c2a0*/  FADD.FTZ R5, R155, R0 ;  /* 0x000000009b057221 */ /* 0x000fe80000010000 */
[----:B------:R-:W-:Y:S01]  /*c2b0*/  FADD.FTZ R5, R156, R5 ;  /* 0x000000059c057221 */ /* 0x000fe20000010000 */
[C---:B------:R-:W-:Y:S03]  /*c2c0*/  HMMA.16816.F32 R112, R116.reuse, R10, R112 ;  /* 0x0000000a7470723c */ /* 0x040fe60000001870 */
[----:B------:R-:W-:Y:S04]  /*c2d0*/  FADD.FTZ R0, R148, R5 ;  /* 0x0000000594007221 */ /* 0x000fe80000010000 */
[----:B------:R-:W-:Y:S01]  /*c2e0*/  FADD.FTZ R0, R149, R0 ;  /* 0x0000000095007221 */ /* 0x000fe20000010000 */
[C---:B-1----:R-:W-:Y:S03]  /*c2f0*/  HMMA.16816.F32 R120, R116.reuse, R20, R12 ;  /* 0x000000147478723c */ /* 0x042fe6000000180c */
[----:B------:R-:W-:Y:S01]  /*c300*/  FADD.FTZ R197, R199, R0 ;  /* 0x00000000c7c57221 */ /* 0x000fe20000010000 */
[----:B------:R-:W-:Y:S03]  /*c310*/  MOV R0, R3 ;  /* 0x0000000300007202 */ /* 0x000fe60000000f00 */
[----:B------:R-:W-:Y:S01]  /*c320*/  FADD.FTZ R197, R168, R197 ;  /* 0x000000c5a8c57221 */ /* 0x000fe20000010000 */
[----:B------:R-:W-:Y:S01]  /*c330*/  HMMA.16816.F32 R116, R116, R22, R16 ;  /* 0x000000167474723c */ /* 0x000fe20000001810 */
[----:B------:R-:W-:Y:S08]  /*c340*/  @!UPT UIADD3 URZ, UPT, UPT, URZ, URZ, URZ ;  /* 0x000000fffffff290 */ /* 0x000ff0000fffe0ff */
[----:B------:R-:W-:Y:S11]  /*c350*/  @P0 BRA `(.L_x_26) ;  /* 0xffffffd800fc0947 */ /* 0x000ff6000383ffff */
.L_x_25:
[----:B------:R-:W1:Y:S01]  /*c360*/  SHFL.BFLY PT, R12, R197, 0x2, 0x1f ;  /* 0x0c401f00c50c7f89 */ /* 0x000e6200000e0000 */
[----:B------:R-:W2:Y:S01]  /*c370*/  S2UR UR4, SR_CgaCtaId ;  /* 0x00000000000479c3 */ /* 0x000ea20000008800 */
[----:B------:R-:W-:Y:S02]  /*c380*/  UMOV UR5, 0x400 ;  /* 0x0000040000057882 */ /* 0x000fe40000000000 */
[----:B------:R-:W3:Y:S01]  /*c390*/  SHFL.BFLY PT, R0, R195, 0x2, 0x1f ;  /* 0x0c401f00c3007f89 */ /* 0x000ee200000e0000 */
[----:B------:R-:W4:Y:S04]  /*c3a0*/  S2R R4, SR_TID.X ;  /* 0x0000000000047919 */ /* 0x000f280000002100 */
[----:B------:R-:W4:Y:S01]  /*c3b0*/  LDC.U8 R24, c[0x0][0x548] ;  /* 0x00015200ff187b82 */ /* 0x000f220000000000 */
[----:B------:R-:W4:Y:S01]  /*c3c0*/  S2R R20, SR_CTAID.Z ;  /* 0x0000000000147919 */ /* 0x000f220000002700 */
[----:B-1----:R-:W-:Y:S01]  /*c3d0*/  FADD.FTZ R12, R12, R197 ;  /* 0x000000c50c0c7221 */ /* 0x002fe20000010000 */
[----:B--2---:R-:W-:Y:S01]  /*c3e0*/  ULEA UR4, UR4, UR5, 0x18 ;  /* 0x0000000504047291 */ /* 0x004fe2000f8ec0ff */
[----:B---3--:R-:W-:-:S03]  /*c3f0*/  FADD.FTZ R11, R0, R195 ;  /* 0x000000c3000b7221 */ /* 0x008fc60000010000 */
[----:B------:R-:W1:Y:S04]  /*c400*/  SHFL.BFLY PT, R7, R12, 0x1, 0x1f ;  /* 0x0c201f000c077f89 */ /* 0x000e6800000e0000 */
[----:B------:R-:W2:Y:S01]  /*c410*/  SHFL.BFLY PT, R6, R11, 0x1, 0x1f ;  /* 0x0c201f000b067f89 */ /* 0x000ea200000e0000 */
[C---:B----4-:R-:W-:Y:S02]  /*c420*/  SHF.L.U32 R9, R4.reuse, 0x4, RZ ;  /* 0x0000000404097819 */ /* 0x050fe400000006ff */
[----:B------:R-:W-:Y:S02]  /*c430*/  SHF.L.U32 R2, R4, 0x1, RZ ;  /* 0x0000000104027819 */ /* 0x000fe400000006ff */
[----:B------:R-:W-:Y:S02]  /*c440*/  LOP3.LUT R9, R9, 0x1c0, RZ, 0xc0, !PT ;  /* 0x000001c009097812 */ /* 0x000fe400078ec0ff */
[----:B------:R-:W-:-:S02]  /*c450*/  LOP3.LUT R5, R2, 0x6, RZ, 0xc0, !PT ;  /* 0x0000000602057812 */ /* 0x000fc400078ec0ff */
[----:B------:R-:W-:Y:S02]  /*c460*/  LOP3.LUT R9, R9, 0x38, R2, 0xf8, !PT ;  /* 0x0000003809097812 */ /* 0x000fe400078ef802 */
[----:B------:R-:W-:Y:S02]  /*c470*/  MOV R2, 0x10 ;  /* 0x0000001000027802 */ /* 0x000fe40000000f00 */
[----:B------:R-:W-:Y:S01]  /*c480*/  LOP3.LUT P0, RZ, R4, 0x4, RZ, 0xc0, !PT ;  /* 0x0000000404ff7812 */ /* 0x000fe2000780c0ff */
[----:B-1----:R-:W-:Y:S01]  /*c490*/  FADD.FTZ R7, R12, R7 ;  /* 0x000000070c077221 */ /* 0x002fe20000010000 */
[----:B------:R-:W-:Y:S02]  /*c4a0*/  SHF.L.U32 R0, R4, 0x5, RZ ;  /* 0x0000000504007819 */ /* 0x000fe400000006ff */
[----:B------:R-:W-:Y:S01]  /*c4b0*/  SEL R2, R2, 0xfffffff0, !P0 ;  /* 0xfffffff002027807 */ /* 0x000fe20004000000 */
[----:B--2---:R-:W-:Y:S01]  /*c4c0*/  FADD.FTZ R6, R11, R6 ;  /* 0x000000060b067221 */ /* 0x004fe20000010000 */
[----:B------:R-:W-:Y:S01]  /*c4d0*/  LOP3.LUT R0, R5, 0x7c00, R0, 0xf8, !PT ;  /* 0x00007c0005007812 */ /* 0x000fe200078ef800 */
[----:B------:R-:W1:Y:S01]  /*c4e0*/  MUFU.RCP R10, R7 ;  /* 0x00000007000a7308 */ /* 0x000e620000001000 */
[----:B------:R-:W-:-:S02]  /*c4f0*/  LOP3.LUT P0, RZ, R4, 0x10, RZ, 0xc0, !PT ;  /* 0x0000001004ff7812 */ /* 0x000fc4000780c0ff */
[----:B------:R-:W-:Y:S02]  /*c500*/  LOP3.LUT R0, R0, R9, RZ, 0xfc, !PT ;  /* 0x0000000900007212 */ /* 0x000fe400078efcff */
[----:B------:R-:W-:Y:S02]  /*c510*/  MOV R5, 0x20 ;  /* 0x0000002000057802 */ /* 0x000fe40000000f00 */
[----:B------:R-:W-:Y:S01]  /*c520*/  LOP3.LUT P1, RZ, R4, 0x8, RZ, 0xc0, !PT ;  /* 0x0000000804ff7812 */ /* 0x000fe2000782c0ff */
[----:B------:R-:W2:Y:S01]  /*c530*/  MUFU.RCP R8, R6 ;  /* 0x0000000600087308 */ /* 0x000ea20000001000 */
[----:B------:R-:W-:Y:S02]  /*c540*/  LEA R9, R0, UR4, 0x1 ;  /* 0x0000000400097c11 */ /* 0x000fe4000f8e08ff */
[----:B------:R-:W-:Y:S02]  /*c550*/  SEL R0, R5, 0xffffffe0, !P1 ;  /* 0xffffffe005007807 */ /* 0x000fe40004800000 */
[----:B------:R-:W-:-:S02]  /*c560*/  IADD3 R13, PT, PT, R9, 0x40, RZ ;  /* 0x00000040090d7810 */ /* 0x000fc40007ffe0ff */
[----:B------:R-:W-:Y:S02]  /*c570*/  @P0 IADD3 R13, PT, PT, R9, -0x40, RZ ;  /* 0xffffffc0090d0810 */ /* 0x000fe40007ffe0ff */
[----:B------:R-:W-:Y:S02]  /*c580*/  FSETP.NE.FTZ.AND P4, PT, R7, RZ, PT ;  /* 0x000000ff0700720b */ /* 0x000fe40003f95000 */
[----:B------:R-:W-:Y:S02]  /*c590*/  FSETP.NE.FTZ.AND P3, PT, R6, RZ, PT ;  /* 0x000000ff0600720b */ /* 0x000fe40003f75000 */
[----:B------:R-:W-:Y:S02]  /*c5a0*/  IADD3 R11, PT, PT, R9, R0, RZ ;  /* 0x00000000090b7210 */ /* 0x000fe40007ffe0ff */
[----:B------:R-:W-:Y:S02]  /*c5b0*/  IADD3 R17, PT, PT, R0, R13, RZ ;  /* 0x0000000d00117210 */ /* 0x000fe40007ffe0ff */
[----:B------:R-:W3:Y:S01]  /*c5c0*/  LDC.U8 R0, c[0x0][0x549] ;  /* 0x00015240ff007b82 */ /* 0x000ee20000000000 */
[----:B-1----:R-:W-:-:S02]  /*c5d0*/  FSEL R10, R10, 1, P4 ;  /* 0x3f8000000a0a7808 */ /* 0x002fc40002000000 */
[----:B--2---:R-:W-:Y:S02]  /*c5e0*/  FSEL R8, R8, 1, P3 ;  /* 0x3f80000008087808 */ /* 0x004fe40001800000 */
[----:B------:R-:W-:Y:S01]  /*c5f0*/  IADD3 R5, PT, PT, R9, R2, RZ ;  /* 0x0000000209057210 */ /* 0x000fe20007ffe0ff */
[C---:B------:R-:W-:Y:S01]  /*c600*/  FMUL.FTZ R128, R10.reuse, R128 ;  /* 0x000000800a807220 */ /* 0x040fe20000410000 */
[----:B------:R-:W-:Y:S01]  /*c610*/  FMUL.FTZ R129, R10, R129 ;  /* 0x000000810a817220 */ /* 0x000fe20000410000 */
        /* <DEDUP_REMOVED lines=22> */
[----:B------:R-:W-:Y:S01]  /*c780*/  F2FP.F16.F32.PACK_AB R128, R129, R128 ;  /* 0x000000808180723e */ /* 0x000fe200000000ff */
[C---:B------:R-:W-:Y:S01]  /*c790*/  FMUL.FTZ R52, R10.reuse, R52 ;  /* 0x000000340a347220 */ /* 0x040fe20000410000 */
[----:B------:R-:W-:Y:S01]  /*c7a0*/  F2FP.F16.F32.PACK_AB R130, R131, R130 ;  /* 0x000000828382723e */ /* 0x000fe200000000ff */
        /* <DEDUP_REMOVED lines=19> */
[----:B------:R-:W-:Y:S01]  /*c8e0*/  IADD3 R15, PT, PT, R2, R11, RZ ;  /* 0x0000000b020f7210 */ /* 0x000fe20007ffe0ff */
        /* <DEDUP_REMOVED lines=9> */
[----:B------:R-:W-:Y:S01]  /*c980*/  STS [R9], R128 ;  /* 0x0000008009007388 */ /* 0x000fe20000000800 */
[----:B------:R-:W-:Y:S01]  /*c990*/  F2FP.F16.F32.PACK_AB R50, R51, R50 ;  /* 0x000000323332723e */ /* 0x000fe200000000ff */
[----:B------:R-:W-:Y:S01]  /*c9a0*/  FMUL.FTZ R72, R10, R72 ;  /* 0x000000480a487220 */ /* 0x000fe20000410000 */
[----:B------:R-:W-:Y:S01]  /*c9b0*/  IADD3 R19, PT, PT, R2, R13, RZ ;  /* 0x0000000d02137210 */ /* 0x000fe20007ffe0ff */
[----:B------:R-:W-:Y:S01]  /*c9c0*/  STS [R9+0x400], R130 ;  /* 0x0004008209007388 */ /* 0x000fe20000000800 */
[----:B------:R-:W-:Y:S01]  /*c9d0*/  FMUL.FTZ R73, R10, R73 ;  /* 0x000000490a497220 */ /* 0x000fe20000410000 */
[C---:B------:R-:W-:Y:S01]  /*c9e0*/  FMUL.FTZ R74, R8.reuse, R74 ;  /* 0x0000004a084a7220 */ /* 0x040fe20000410000 */
[----:B------:R-:W-:Y:S01]  /*c9f0*/  FMUL.FTZ R75, R8, R75 ;  /* 0x0000004b084b7220 */ /* 0x000fe20000410000 */
[----:B------:R-:W-:Y:S01]  /*ca00*/  F2FP.F16.F32.PACK_AB R52, R53, R52 ;  /* 0x000000343534723e */ /* 0x000fe200000000ff */
[----:B------:R-:W-:Y:S01]  /*ca10*/  STS [R5], R124 ;  /* 0x0000007c05007388 */ /* 0x000fe20000000800 */
[----:B------:R-:W-:Y:S01]  /*ca20*/  F2FP.F16.F32.PACK_AB R54, R55, R54 ;  /* 0x000000363736723e */ /* 0x000fe200000000ff */
[C---:B------:R-:W-:Y:S01]  /*ca30*/  FMUL.FTZ R76, R10.reuse, R76 ;  /* 0x0000004c0a4c7220 */ /* 0x040fe20000410000 */
[----:B------:R-:W-:Y:S01]  /*ca40*/  FMUL.FTZ R77, R10, R77 ;  /* 0x0000004d0a4d7220 */ /* 0x000fe20000410000 */
[----:B------:R-:W-:Y:S01]  /*ca50*/  STS [R5+0x400], R126 ;  /* 0x0004007e05007388 */ /* 0x000fe20000000800 */
        /* <DEDUP_REMOVED lines=39> */
[----:B---3--:R-:W-:Y:S01]  /*ccd0*/  ISETP.NE.AND P2, PT, R0, RZ, PT ;  /* 0x000000ff0000720c */ /* 0x008fe20003f45270 */
        /* <DEDUP_REMOVED lines=13> */
[----:B------:R-:W-:Y:S01]  /*cdb0*/  STS [R9+0x4000], R60 ;  /* 0x0040003c09007388 */ /* 0x000fe20000000800 */
        /* <DEDUP_REMOVED lines=17> */
[----:B------:R-:W-:Y:S01]  /*ced0*/  FMUL.FTZ R112, R10, R112 ;  /* 0x000000700a707220 */ /* 0x000fe20000410000 */
[----:B------:R-:W-:Y:S01]  /*cee0*/  ISETP.NE.AND P0, PT, R192, -0x1, PT ;  /* 0xffffffffc000780c */ /* 0x000fe20003f05270 */
[----:B------:R-:W-:Y:S01]  /*cef0*/  STS [R11+0x4400], R70 ;  /* 0x004400460b007388 */ /* 0x000fe20000000800 */
[----:B------:R-:W-:Y:S01]  /*cf00*/  FMUL.FTZ R113, R10, R113 ;  /* 0x000000710a717220 */ /* 0x000fe20000410000 */
        /* <DEDUP_REMOVED lines=16> */
[----:B------:R-:W-:Y:S01]  /*d010*/  F2FP.F16.F32.PACK_AB R100, R101, R100 ;  /* 0x000000646564723e */ /* 0x000fe200000000ff */
[----:B------:R-:W1:Y:S01]  /*d020*/  LDC R2, c[0x0][0x434] ;  /* 0x00010d00ff027b82 */ /* 0x000e620000000800 */
[----:B------:R-:W-:Y:S01]  /*d030*/  F2FP.F16.F32.PACK_AB R102, R103, R102 ;  /* 0x000000666766723e */ /* 0x000fe200000000ff */
[----:B------:R-:W-:Y:S01]  /*d040*/  STS [R19+0x4000], R80 ;  /* 0x0040005013007388 */ /* 0x000fe20000000800 */
[----:B------:R-:W-:Y:S01]  /*d050*/  F2FP.F16.F32.PACK_AB R104, R105, R104 ;  /* 0x000000686968723e */ /* 0x000fe200000000ff */
[C---:B------:R-:W-:Y:S01]  /*d060*/  FMUL.FTZ R30, R8.reuse, R118 ;  /* 0x00000076081e7220 */ /* 0x040fe20000410000 */
[----:B------:R-:W-:Y:S01]  /*d070*/  F2FP.F16.F32.PACK_AB R106, R107, R106 ;  /* 0x0000006a6b6a723e */ /* 0x000fe200000000ff */
[----:B------:R-:W-:Y:S01]  /*d080*/  STS [R19+0x4400], R82 ;  /* 0x0044005213007388 */ /* 0x000fe20000000800 */
[----:B------:R-:W-:Y:S01]  /*d090*/  F2FP.F16.F32.PACK_AB R108, R109, R108 ;  /* 0x0000006c6d6c723e */ /* 0x000fe200000000ff */
[----:B------:R-:W1:Y:S01]  /*d0a0*/  @P2 LDC R23, c[0x0][0x430] ;  /* 0x00010c00ff172b82 */ /* 0x000e620000000800 */
[----:B------:R-:W-:Y:S01]  /*d0b0*/  F2FP.F16.F32.PACK_AB R110, R111, R110 ;  /* 0x0000006e6f6e723e */ /* 0x000fe200000000ff */
[----:B------:R-:W-:Y:S01]  /*d0c0*/  STS [R17+0x4000], R84 ;  /* 0x0040005411007388 */ /* 0x000fe20000000800 */
[----:B------:R-:W-:Y:S01]  /*d0d0*/  F2FP.F16.F32.PACK_AB R112, R113, R112 ;  /* 0x000000707170723e */ /* 0x000fe200000000ff */
[----:B------:R-:W-:Y:S01]  /*d0e0*/  FMUL.FTZ R119, R8, R119 ;  /* 0x0000007708777220 */ /* 0x000fe20000410000 */
[----:B------:R-:W-:Y:S01]  /*d0f0*/  F2FP.F16.F32.PACK_AB R114, R115, R114 ;  /* 0x000000727372723e */ /* 0x000fe200000000ff */
[----:B------:R-:W-:Y:S01]  /*d100*/  STS [R17+0x4400], R86 ;  /* 0x0044005611007388 */ /* 0x000fe20000000800 */
[----:B------:R-:W-:-:S02]  /*d110*/  F2FP.F16.F32.PACK_AB R120, R121, R120 ;  /* 0x000000787978723e */ /* 0x000fc400000000ff */
[----:B------:R-:W-:Y:S01]  /*d120*/  F2FP.F16.F32.PACK_AB R122, R123, R122 ;  /* 0x0000007a7b7a723e */ /* 0x000fe200000000ff */
[----:B------:R-:W-:Y:S01]  /*d130*/  STS [R21+0x4000], R88 ;  /* 0x0040005815007388 */ /* 0x000fe20000000800 */
[----:B------:R-:W-:Y:S02]  /*d140*/  F2FP.F16.F32.PACK_AB R116, R117, R116 ;  /* 0x000000747574723e */ /* 0x000fe400000000ff */
[----:B------:R-:W-:Y:S01]  /*d150*/  SHF.L.U32 R14, R4, 0x3, RZ ;  /* 0x00000003040e7819 */ /* 0x000fe200000006ff */
[----:B------:R-:W-:Y:S01]  /*d160*/  STS [R21+0x4400], R90 ;  /* 0x0044005a15007388 */ /* 0x000fe20000000800 */
[----:B------:R-:W-:Y:S02]  /*d170*/  F2FP.F16.F32.PACK_AB R30, R119, R30 ;  /* 0x0000001e771e723e */ /* 0x000fe400000000ff */
[----:B------:R-:W-:Y:S01]  /*d180*/  @P2 MOV R22, 0x1 ;  /* 0x0000000100162802 */ /* 0x000fe20000000f00 */
[----:B------:R-:W-:Y:S04]  /*d190*/  STS [R9+0x8000], R92 ;  /* 0x0080005c09007388 */ /* 0x000fe80000000800 */
[----:B------:R2:W-:Y:S04]  /*d1a0*/  STS [R9+0x8400], R94 ;  /* 0x0084005e09007388 */ /* 0x0005e80000000800 */
[----:B------:R-:W-:Y:S04]  /*d1b0*/  STS [R5+0x8000], R96 ;  /* 0x0080006005007388 */ /* 0x000fe80000000800 */
[----:B------:R-:W-:Y:S04]  /*d1c0*/  STS [R5+0x8400], R98 ;  /* 0x0084006205007388 */ /* 0x000fe80000000800 */
[----:B------:R-:W-:Y:S04]  /*d1d0*/  STS [R11+0x8000], R100 ;  /* 0x008000640b007388 */ /* 0x000fe80000000800 */
[----:B------:R3:W-:Y:S04]  /*d1e0*/  STS [R11+0x8400], R102 ;  /* 0x008400660b007388 */ /* 0x0007e80000000800 */
[----:B------:R-:W-:Y:S04]  /*d1f0*/  STS [R15+0x8000], R104 ;  /* 0x008000680f007388 */ /* 0x000fe80000000800 */
[----:B------:R4:W-:Y:S01]  /*d200*/  STS [R15+0x8400], R106 ;  /* 0x0084006a0f007388 */ /* 0x0009e20000000800 */
[----:B--2---:R-:W1:Y:S03]  /*d210*/  LDC R9, c[0x0][0x434] ;  /* 0x00010d00ff097b82 */ /* 0x004e660000000800 */
[----:B------:R-:W-:Y:S04]  /*d220*/  STS [R13+0x8000], R108 ;  /* 0x0080006c0d007388 */ /* 0x000fe80000000800 */
[----:B------:R2:W-:Y:S04]  /*d230*/  STS [R13+0x8400], R110 ;  /* 0x0084006e0d007388 */ /* 0x0005e80000000800 */
[----:B------:R-:W-:Y:S04]  /*d240*/  STS [R19+0x8000], R112 ;  /* 0x0080007013007388 */ /* 0x000fe80000000800 */
[----:B------:R5:W-:Y:S01]  /*d250*/  STS [R19+0x8400], R114 ;  /* 0x0084007213007388 */ /* 0x000be20000000800 */
[----:B---3--:R-:W3:Y:S03]  /*d260*/  @P0 LDC.64 R10, c[0x0][0x408] ;  /* 0x00010200ff0a0b82 */ /* 0x008ee60000000a00 */
[----:B------:R1:W-:Y:S04]  /*d270*/  STS [R17+0x8000], R120 ;  /* 0x0080007811007388 */ /* 0x0003e80000000800 */
[----:B------:R1:W-:Y:S01]  /*d280*/  STS [R17+0x8400], R122 ;  /* 0x0084007a11007388 */ /* 0x0003e20000000800 */
[----:B----4-:R-:W4:Y:S01]  /*d290*/  @P2 LDC R15, c[0x0][0x430] ;  /* 0x00010c00ff0f2b82 */ /* 0x010f220000000800 */
[----:B-1----:R-:W-:Y:S01]  /*d2a0*/  @P2 IMAD R9, R23, R2, RZ ;  /* 0x0000000217092224 */ /* 0x002fe200078e02ff */
[----:B------:R-:W1:Y:S01]  /*d2b0*/  S2R R0, SR_CTAID.X ;  /* 0x0000000000007919 */ /* 0x000e620000002500 */
[----:B------:R-:W1:Y:S05]  /*d2c0*/  S2R R5, SR_CTAID.Y ;  /* 0x0000000000057919 */ /* 0x000e6a0000002600 */
[----:B--2---:R-:W2:Y:S01]  /*d2d0*/  @!P0 LDC.64 R12, c[0x0][0x400] ;  /* 0x00010000ff0c8b82 */ /* 0x004ea20000000a00 */
[----:B------:R1:W-:Y:S01]  /*d2e0*/  STS [R21+0x8000], R116 ;  /* 0x0080007415007388 */ /* 0x0003e20000000800 */
[----:B-----5:R-:W-:-:S04]  /*d2f0*/  LOP3.LUT R19, R14, 0x1f8, RZ, 0xc0, !PT ;  /* 0x000001f80e137812 */ /* 0x020fc800078ec0ff */
[----:B------:R-:W-:-:S04]  /*d300*/  LOP3.LUT R19, R19, 0x38, R4, 0x78, !PT ;  /* 0x0000003813137812 */ /* 0x000fc800078e7804 */
[----:B------:R-:W-:Y:S01]  /*d310*/  LOP3.LUT R8, R19, 0x1e00, R14, 0xf8, !PT ;  /* 0x00001e0013087812 */ /* 0x000fe200078ef80e */
[----:B---3--:R-:W-:Y:S06]  /*d320*/  @P2 BRA `(.L_x_29) ;  /* 0x0000000000202947 */ /* 0x008fec0003800000 */
[----:B------:R-:W-:Y:S01]  /*d330*/  ISETP.NE.AND P1, PT, R24, RZ, PT ;  /* 0x000000ff1800720c */ /* 0x000fe20003f25270 */
[----:B------:R-:W3:-:S12]  /*d340*/  LDC R17, c[0x0][0x3e0] ;  /* 0x0000f800ff117b82 */ /* 0x000ed80000000800 */
[----:B------:R-:W3:Y:S01]  /*d350*/  @P1 LDC R22, c[0x0][0x454] ;  /* 0x00011500ff161b82 */ /* 0x000ee20000000800 */
[----:B----4-:R-:W-:Y:S02]  /*d360*/  @P1 MOV R15, 0x1 ;  /* 0x00000001000f1802 */ /* 0x010fe40000000f00 */
[----:B------:R-:W-:-:S05]  /*d370*/  @!P1 MOV R15, 0x1 ;  /* 0x00000001000f9802 */ /* 0x000fca0000000f00 */
[----:B------:R-:W4:Y:S01]  /*d380*/  @P1 LDC R9, c[0x0][0x454] ;  /* 0x00011500ff091b82 */ /* 0x000f220000000800 */
[-C--:B---3--:R-:W-:Y:S02]  /*d390*/  @P1 IMAD R22, R22, R17.reuse, RZ ;  /* 0x0000001116161224 */ /* 0x088fe400078e02ff */
[----:B------:R-:W-:-:S07]  /*d3a0*/  @!P1 IMAD R22, R2, R17, RZ ;  /* 0x0000001102169224 */ /* 0x000fce00078e02ff */
.L_x_29:
[----:B------:R3:W-:Y:S01]  /*d3b0*/  STS [R21+0x8400], R30 ;  /* 0x0084001e15007388 */ /* 0x0007e20000000800 */
[----:B------:R-:W-:Y:S01]  /*d3c0*/  LEA R8, R8, UR4, 0x1 ;  /* 0x0000000408087c11 */ /* 0x000fe2000f8e08ff */
[----:B-12---:R-:W-:Y:S01]  /*d3d0*/  @!P0 IMAD.WIDE.U32 R26, R5, R12, RZ ;  /* 0x0000000c051a8225 */ /* 0x006fe200078e00ff */
[----:B------:R-:W-:Y:S01]  /*d3e0*/  ISETP.NE.AND P1, PT, R24, RZ, !P2 ;  /* 0x000000ff1800720c */ /* 0x000fe20005725270 */
[----:B------:R-:W-:Y:S01]  /*d3f0*/  BAR.SYNC.DEFER_BLOCKING 0x0 ;  /* 0x0000000000007b1d */ /* 0x000fe20000010000 */
[C---:B------:R-:W-:Y:S01]  /*d400*/  ISETP.NE.AND P2, PT, R192.reuse, -0x1, PT ;  /* 0xffffffffc000780c */ /* 0x040fe20003f45270 */
[----:B------:R-:W-:Y:S01]  /*d410*/  @P0 IMAD.WIDE.U32 R24, R192, R10, RZ ;  /* 0x0000000ac0180225 */ /* 0x000fe200078e00ff */
[----:B------:R-:W-:Y:S02]  /*d420*/  SHF.R.U32.HI R28, RZ, 0x1, R4 ;  /* 0x00000001ff1c7819 */ /* 0x000fe40000011604 */
[----:B------:R-:W-:-:S03]  /*d430*/  LOP3.LUT P5, RZ, R4, 0x3, RZ, 0xc0, !PT ;  /* 0x0000000304ff7812 */ /* 0x000fc600078ac0ff */
[----:B------:R-:W1:Y:S01]  /*d440*/  @P4 LDC R23, c[0x0][0x458] ;  /* 0x00011600ff174b82 */ /* 0x000e620000000800 */
[----:B------:R-:W2:Y:S01]  /*d450*/  @P4 MUFU.LG2 R7, R7 ;  /* 0x0000000700074308 */ /* 0x000ea20000000c00 */
[C---:B------:R-:W-:Y:S01]  /*d460*/  @!P0 IMAD R13, R5.reuse, R13, R27 ;  /* 0x0000000d050d8224 */ /* 0x040fe200078e021b */
[----:B------:R-:W-:Y:S01]  /*d470*/  LOP3.LUT R28, R28, 0x70, RZ, 0xc0, !PT ;  /* 0x000000701c1c7812 */ /* 0x000fe200078ec0ff */
[----:B------:R-:W-:Y:S01]  /*d480*/  @P0 IMAD R13, R192, R11, R25 ;  /* 0x0000000bc00d0224 */ /* 0x000fe200078e0219 */
[----:B------:R-:W-:Y:S01]  /*d490*/  BSSY.RECONVERGENT B0, `(.L_x_30) ;  /* 0x000002a000007945 */ /* 0x000fe20003800200 */
[----:B----4-:R-:W-:Y:S02]  /*d4a0*/  IMAD R10, R20, R9, RZ ;  /* 0x00000009140a7224 */ /* 0x010fe400078e02ff */
[----:B------:R-:W4:Y:S01]  /*d4b0*/  @P3 LDC R12, c[0x0][0x458] ;  /* 0x00011600ff0c3b82 */ /* 0x000f220000000800 */
[----:B------:R-:W5:Y:S01]  /*d4c0*/  @P3 MUFU.LG2 R6, R6 ;  /* 0x0000000600063308 */ /* 0x000f620000000c00 */
[----:B------:R-:W-:-:S02]  /*d4d0*/  @!P2 IMAD R192, R5, R2, RZ ;  /* 0x0000000205c0a224 */ /* 0x000fc400078e02ff */
[----:B------:R-:W-:Y:S02]  /*d4e0*/  IMAD R27, R0, R15, RZ ;  /* 0x0000000f001b7224 */ /* 0x000fe400078e02ff */
[----:B------:R-:W-:Y:S01]  /*d4f0*/  @!P1 IMAD R10, R5, R22, R10 ;  /* 0x00000016050a9224 */ /* 0x000fe200078e020a */
[----:B---3--:R-:W-:Y:S01]  /*d500*/  SHF.R.U32.HI R21, RZ, 0x2, R4 ;  /* 0x00000002ff157819 */ /* 0x008fe20000011604 */
[----:B------:R-:W-:Y:S01]  /*d510*/  IMAD.SHL.U32 R27, R27, 0x80, RZ ;  /* 0x000000801b1b7824 */ /* 0x000fe200078e00ff */
[----:B------:R-:W-:Y:S01]  /*d520*/  SHF.R.S32.HI R2, RZ, 0x1f, R192 ;  /* 0x0000001fff027819 */ /* 0x000fe200000114c0 */
[----:B------:R3:W3:Y:S01]  /*d530*/  LDS.128 R16, [R8+0x3000] ;  /* 0x0030000008107984 */ /* 0x0006e20000000c00 */
[----:B------:R-:W-:Y:S01]  /*d540*/  LOP3.LUT R9, R28, 0x7, R21, 0xf8, !PT ;  /* 0x000000071c097812 */ /* 0x000fe200078ef815 */
[----:B--2---:R-:W-:Y:S01]  /*d550*/  @P4 FMUL.FTZ R7, R7, 0.69314718246459960938 ;  /* 0x3f31721807074820 */ /* 0x004fe20000410000 */
[----:B------:R-:W-:Y:S01]  /*d560*/  SEL R21, R192, RZ, P1 ;  /* 0x000000ffc0157207 */ /* 0x000fe20000800000 */
[----:B------:R-:W-:Y:S01]  /*d570*/  IMAD.MOV.U32 R11, RZ, RZ, 0x7f800000 ;  /* 0x7f800000ff0b7424 */ /* 0x000fe200078e00ff */
[----:B------:R-:W-:Y:S01]  /*d580*/  SEL R2, R2, RZ, P1 ;  /* 0x000000ff02027207 */ /* 0x000fe20000800000 */
[----:B------:R-:W-:Y:S01]  /*d590*/  IMAD.MOV.U32 R5, RZ, RZ, 0x7f800000 ;  /* 0x7f800000ff057424 */ /* 0x000fe200078e00ff */
[--C-:B------:R-:W-:Y:S01]  /*d5a0*/  IADD3 R21, P2, P1, R27, R21, R10.reuse ;  /* 0x000000151b157210 */ /* 0x100fe2000795e00a */
[----:B-1----:R-:W-:Y:S01]  /*d5b0*/  @P4 FFMA.FTZ R11, R132, R23, R7 ;  /* 0x00000017840b4223 */ /* 0x002fe20000010007 */
[----:B-----5:R-:W-:Y:S01]  /*d5c0*/  @P3 FMUL.FTZ R6, R6, 0.69314718246459960938 ;  /* 0x3f31721806063820 */ /* 0x020fe20000410000 */
[----:B------:R-:W-:-:S02]  /*d5d0*/  SHF.R.S32.HI R29, RZ, 0x1f, R10 ;  /* 0x0000001fff1d7819 */ /* 0x000fc4000001140a */
[----:B------:R-:W-:Y:S01]  /*d5e0*/  SHF.R.S32.HI R27, RZ, 0x1f, R27 ;  /* 0x0000001fff1b7819 */ /* 0x000fe2000001141b */
[----:B----4-:R-:W-:-:S03]  /*d5f0*/  @P3 FFMA.FTZ R5, R3, R12, R6 ;  /* 0x0000000c03053223 */ /* 0x010fc60000010006 */
[----:B------:R-:W-:Y:S01]  /*d600*/  IADD3.X R27, PT, PT, R27, R2, R29, P2, P1 ;  /* 0x000000021b1b7210 */ /* 0x000fe200017e241d */
[----:B---3--:R-:W-:Y:S06]  /*d610*/  @P5 BRA `(.L_x_31) ;  /* 0x0000000000445947 */ /* 0x008fec0003800000 */
[C---:B------:R-:W-:Y:S01]  /*d620*/  VIADD R10, R9.reuse, 0x8 ;  /* 0x00000008090a7836 */ /* 0x040fe20000000000 */
[----:B------:R-:W-:-:S04]  /*d630*/  ISETP.GE.AND P4, PT, R9, R186, PT ;  /* 0x000000ba0900720c */ /* 0x000fc80003f86270 */
[----:B------:R-:W-:-:S09]  /*d640*/  ISETP.GE.AND P3, PT, R10, R186, PT ;  /* 0x000000ba0a00720c */ /* 0x000fd20003f66270 */
[----:B------:R-:W1:Y:S01]  /*d650*/  @!P4 LDC.64 R6, c[0x0][0x420] ;  /* 0x00010800ff06cb82 */ /* 0x000e620000000a00 */
[----:B------:R-:W-:-:S03]  /*d660*/  @!P4 IMAD R12, R9, R15, RZ ;  /* 0x0000000f090cc224 */ /* 0x000fc600078e02ff */
[----:B------:R-:W-:Y:S02]  /*d670*/  @!P3 IMAD R10, R10, R15, RZ ;  /* 0x0000000f0a0ab224 */ /* 0x000fe400078e02ff */
[-C--:B------:R-:W-:Y:S02]  /*d680*/  @!P4 IADD3 R9, P2, PT, R12, R21.reuse, RZ ;  /* 0x000000150c09c210 */ /* 0x080fe40007f5e0ff */
[----:B------:R-:W2:Y:S01]  /*d690*/  @!P3 LDC.64 R2, c[0x0][0x420] ;  /* 0x00010800ff02bb82 */ /* 0x000ea20000000a00 */
[----:B------:R-:W-:Y:S02]  /*d6a0*/  @!P3 IADD3 R21, P1, PT, R10, R21, RZ ;  /* 0x000000150a15b210 */ /* 0x000fe40007f3e0ff */
[-C--:B------:R-:W-:Y:S02]  /*d6b0*/  @!P4 LEA.HI.X.SX32 R12, R12, R27.reuse, 0x1, P2 ;  /* 0x0000001b0c0cc211 */ /* 0x080fe400010f0eff */
[----:B------:R-:W-:Y:S02]  /*d6c0*/  @!P3 LEA.HI.X.SX32 R10, R10, R27, 0x1, P1 ;  /* 0x0000001b0a0ab211 */ /* 0x000fe400008f0eff */
[----:B-1----:R-:W-:-:S04]  /*d6d0*/  @!P4 LEA R6, P2, R9, R6, 0x2 ;  /* 0x000000060906c211 */ /* 0x002fc800078410ff */
[----:B------:R-:W-:Y:S02]  /*d6e0*/  @!P4 LEA.HI.X R7, R9, R7, R12, 0x2, P2 ;  /* 0x000000070907c211 */ /* 0x000fe400010f140c */
[----:B--2---:R-:W-:-:S03]  /*d6f0*/  @!P3 LEA R2, P1, R21, R2, 0x2 ;  /* 0x000000021502b211 */ /* 0x004fc600078210ff */
[----:B------:R1:W-:Y:S01]  /*d700*/  @!P4 STG.E desc[UR12][R6.64], R11 ;  /* 0x0000000b0600c986 */ /* 0x0003e2000c10190c */
[----:B------:R-:W-:-:S05]  /*d710*/  @!P3 LEA.HI.X R3, R21, R3, R10, 0x2, P1 ;  /* 0x000000031503b211 */ /* 0x000fca00008f140a */
[----:B------:R1:W-:Y:S04]  /*d720*/  @!P3 STG.E desc[UR12][R2.64], R5 ;  /* 0x000000050200b986 */ /* 0x0003e8000c10190c */
.L_x_31:
[----:B------:R-:W-:Y:S05]  /*d730*/  BSYNC.RECONVERGENT B0 ;  /* 0x0000000000007941 */ /* 0x000fea0003800200 */
.L_x_30:
[----:B------:R-:W2:Y:S01]  /*d740*/  LDCU.64 UR4, c[0x0][0x410] ;  /* 0x00008200ff0477ac */ /* 0x000ea20008000a00 */
[----:B------:R-:W-:Y:S01]  /*d750*/  @P0 IMAD.MOV.U32 R26, RZ, RZ, R24 ;  /* 0x000000ffff1a0224 */ /* 0x000fe200078e0018 */
[----:B-1----:R-:W-:Y:S01]  /*d760*/  LOP3.LUT R7, R14, 0x38, RZ, 0xc0, !PT ;  /* 0x000000380e077812 */ /* 0x002fe200078ec0ff */
[----:B------:R-:W-:Y:S01]  /*d770*/  IMAD.WIDE.U32 R10, R0, 0x80, RZ ;  /* 0x00000080000a7825 */ /* 0x000fe200078e00ff */
[----:B------:R-:W-:Y:S01]  /*d780*/  SHF.R.U32.HI R3, RZ, 0x3, R4 ;  /* 0x00000003ff037819 */ /* 0x000fe20000011604 */
[----:B------:R-:W-:Y:S01]  /*d790*/  BSSY.RECONVERGENT B0, `(.L_x_32) ;  /* 0x000001d000007945 */ /* 0x000fe20003800200 */
[----:B------:R-:W-:Y:S02]  /*d7a0*/  IADD3 R24, P0, PT, R7, R26, RZ ;  /* 0x0000001a07187210 */ /* 0x000fe40007f1e0ff */
[C---:B------:R-:W-:Y:S01]  /*d7b0*/  ISETP.GE.AND P3, PT, R3.reuse, R186, PT ;  /* 0x000000ba0300720c */ /* 0x040fe20003f66270 */
[----:B------:R-:W-:Y:S01]  /*d7c0*/  VIADD R5, R3, 0x20 ;  /* 0x0000002003057836 */ /* 0x000fe20000000000 */
[----:B------:R-:W-:Y:S01]  /*d7d0*/  LOP3.LUT R2, R10, R3, RZ, 0xfc, !PT ;  /* 0x000000030a027212 */ /* 0x000fe200078efcff */
[----:B------:R-:W-:-:S02]  /*d7e0*/  IMAD.X R25, RZ, RZ, R13, P0 ;  /* 0x000000ffff197224 */ /* 0x000fc400000e060d */
[----:B------:R-:W-:Y:S01]  /*d7f0*/  VIADD R7, R3, 0x40 ;  /* 0x0000004003077836 */ /* 0x000fe20000000000 */
[-C--:B------:R-:W-:Y:S01]  /*d800*/  ISETP.GE.AND P2, PT, R5, R186.reuse, PT ;  /* 0x000000ba0500720c */ /* 0x080fe20003f46270 */
[----:B------:R-:W-:Y:S01]  /*d810*/  VIADD R5, R3, 0x60 ;  /* 0x0000006003057836 */ /* 0x000fe20000000000 */
[----:B------:R1:W3:Y:S01]  /*d820*/  LDS.128 R12, [R8+0x4000] ;  /* 0x00400000080c7984 */ /* 0x0002e20000000c00 */
[C---:B--2---:R-:W-:Y:S01]  /*d830*/  IMAD.WIDE.U32 R24, R20.reuse, UR4, R24 ;  /* 0x0000000414187c25 */ /* 0x044fe2000f8e0018 */
[-C--:B------:R-:W-:Y:S02]  /*d840*/  ISETP.GE.AND P1, PT, R7, R186.reuse, PT ;  /* 0x000000ba0700720c */ /* 0x080fe40003f26270 */
[----:B------:R-:W-:Y:S01]  /*d850*/  ISETP.GE.AND P0, PT, R5, R186, PT ;  /* 0x000000ba0500720c */ /* 0x000fe20003f06270 */
[----:B------:R-:W-:Y:S01]  /*d860*/  IMAD R27, R20, UR5, R25 ;  /* 0x00000005141b7c24 */ /* 0x000fe2000f8e0219 */
[----:B------:R1:W2:Y:S04]  /*d870*/  LDS.128 R4, [R8+0x8000] ;  /* 0x0080000008047984 */ /* 0x0002a80000000c00 */
[----:B------:R1:W4:Y:S01]  /*d880*/  LDS.128 R20, [R8] ;  /* 0x0000000008147984 */ /* 0x0003220000000c00 */
[----:B------:R-:W-:Y:S06]  /*d890*/  @P3 BRA `(.L_x_33) ;  /* 0x0000000000303947 */ /* 0x000fec0003800000 */
[----:B------:R-:W5:Y:S01]  /*d8a0*/  LDCU.64 UR6, c[0x0][0x408] ;  /* 0x00008100ff0677ac */ /* 0x000f620008000a00 */
[----:B------:R-:W-:Y:S01]  /*d8b0*/  MOV R26, R24 ;  /* 0x00000018001a7202 */ /* 0x000fe20000000f00 */
[----:B------:R-:W1:Y:S01]  /*d8c0*/  LDCU.64 UR4, c[0x0][0x3f0] ;  /* 0x00007e00ff0477ac */ /* 0x000e620008000a00 */
[----:B-----5:R-:W-:-:S03]  /*d8d0*/  IMAD R3, R11, UR6, RZ ;  /* 0x000000060b037c24 */ /* 0x020fc6000f8e02ff */
[----:B------:R-:W-:-:S04]  /*d8e0*/  IMAD.WIDE.U32 R28, R2, UR6, R26 ;  /* 0x00000006021c7c25 */ /* 0x000fc8000f8e001a */
[----:B------:R-:W-:Y:S01]  /*d8f0*/  IMAD R0, R2, UR7, R3 ;  /* 0x0000000702007c24 */ /* 0x000fe2000f8e0203 */
[----:B-1----:R-:W-:-:S04]  /*d900*/  LEA R30, P3, R28, UR4, 0x1 ;  /* 0x000000041c1e7c11 */ /* 0x002fc8000f8608ff */
[----:B------:R-:W-:-:S04]  /*d910*/  IADD3 R0, PT, PT, R0, R29, RZ ;  /* 0x0000001d00007210 */ /* 0x000fc80007ffe0ff */
[----:B------:R-:W-:-:S05]  /*d920*/  LEA.HI.X R31, R28, UR5, R0, 0x1, P3 ;  /* 0x000000051c1f7c11 */ /* 0x000fca00098f0c00 */
[----:B----4-:R1:W-:Y:S04]  /*d930*/  STG.E.128 desc[UR12][R30.64], R20 ;  /* 0x000000141e007986 */ /* 0x0103e8000c101d0c */
[----:B---3--:R1:W-:Y:S04]  /*d940*/  STG.E.128 desc[UR12][R30.64+0x80], R12 ;  /* 0x0000800c1e007986 */ /* 0x0083e8000c101d0c */
[----:B--2---:R1:W-:Y:S02]  /*d950*/  STG.E.128 desc[UR12][R30.64+0x100], R4 ;  /* 0x000100041e007986 */ /* 0x0043e4000c101d0c */
.L_x_33:
[----:B------:R-:W-:Y:S05]  /*d960*/  BSYNC.RECONVERGENT B0 ;  /* 0x0000000000007941 */ /* 0x000fea0003800200 */
.L_x_32:
[----:B-1--4-:R1:W4:Y:S01]  /*d970*/  LDS.128 R20, [R8+0x1000] ;  /* 0x0010000008147984 */ /* 0x0123220000000c00 */
[----:B------:R-:W-:Y:S03]  /*d980*/  BSSY.RECONVERGENT B0, `(.L_x_34) ;  /* 0x0000013000007945 */ /* 0x000fe60003800200 */
[----:B---3--:R1:W3:Y:S04]  /*d990*/  LDS.128 R12, [R8+0x5000] ;  /* 0x00500000080c7984 */ /* 0x0082e80000000c00 */
[----:B--2---:R1:W2:Y:S01]  /*d9a0*/  LDS.128 R4, [R8+0x9000] ;  /* 0x0090000008047984 */ /* 0x0042a20000000c00 */
[----:B------:R-:W-:Y:S05]  /*d9b0*/  @P2 BRA `(.L_x_35) ;  /* 0x00000000003c2947 */ /* 0x000fea0003800000 */
[----:B------:R-:W5:Y:S01]  /*d9c0*/  LDCU.64 UR6, c[0x0][0x408] ;  /* 0x00008100ff0677ac */ /* 0x000f620008000a00 */
[----:B------:R-:W-:Y:S01]  /*d9d0*/  IADD3 R3, P2, PT, R2, 0x20, RZ ;  /* 0x0000002002037810 */ /* 0x000fe20007f5e0ff */
[----:B------:R-:W-:Y:S01]  /*d9e0*/  IMAD.MOV.U32 R28, RZ, RZ, R24 ;  /* 0x000000ffff1c7224 */ /* 0x000fe200078e0018 */
[----:B------:R-:W-:Y:S01]  /*d9f0*/  MOV R29, R27 ;  /* 0x0000001b001d7202 */ /* 0x000fe20000000f00 */
[----:B------:R-:W1:Y:S02]  /*da00*/  LDCU.64 UR4, c[0x0][0x3f0] ;  /* 0x00007e00ff0477ac */ /* 0x000e640008000a00 */
[----:B------:R-:W-:-:S04]  /*da10*/  IMAD.X R0, RZ, RZ, R11, P2 ;  /* 0x000000ffff007224 */ /* 0x000fc800010e060b */
[----:B-----5:R-:W-:Y:S02]  /*da20*/  IMAD R0, R0, UR6, RZ ;  /* 0x0000000600007c24 */ /* 0x020fe4000f8e02ff */
        /* <DEDUP_REMOVED lines=8> */
.L_x_35:
[----:B------:R-:W-:Y:S05]  /*dab0*/  BSYNC.RECONVERGENT B0 ;  /* 0x0000000000007941 */ /* 0x000fea0003800200 */
.L_x_34:
        /* <DEDUP_REMOVED lines=20> */
.L_x_37:
[----:B------:R-:W-:Y:S05]  /*dc00*/  BSYNC.RECONVERGENT B0 ;  /* 0x0000000000007941 */ /* 0x000fea0003800200 */
.L_x_36:
[----:B-12---:R1:W2:Y:S04]  /*dc10*/  LDS.128 R4, [R8+0x7000] ;  /* 0x0070000008047984 */ /* 0x0062a80000000c00 */
[----:B---3--:R1:W3:Y:S01]  /*dc20*/  LDS.128 R12, [R8+0xb000] ;  /* 0x00b00000080c7984 */ /* 0x0082e20000000c00 */
[----:B------:R-:W-:Y:S05]  /*dc30*/  @P0 EXIT ;  /* 0x000000000000094d */ /* 0x000fea0003800000 */
[----:B------:R-:W5:Y:S01]  /*dc40*/  LDCU.64 UR6, c[0x0][0x408] ;  /* 0x00008100ff0677ac */ /* 0x000f620008000a00 */
[----:B------:R-:W-:Y:S01]  /*dc50*/  IADD3 R2, P0, PT, R2, 0x60, RZ ;  /* 0x0000006002027810 */ /* 0x000fe20007f1e0ff */
[----:B-1----:R-:W-:Y:S01]  /*dc60*/  IMAD.MOV.U32 R8, RZ, RZ, R24 ;  /* 0x000000ffff087224 */ /* 0x002fe200078e0018 */
        /* <DEDUP_REMOVED lines=9> */
[----:B------:R-:W-:Y:S04]  /*dd00*/  STG.E.128 desc[UR12][R2.64], R16 ;  /* 0x0000001002007986 */ /* 0x000fe8000c101d0c */
[----:B--2---:R-:W-:Y:S04]  /*dd10*/  STG.E.128 desc[UR12][R2.64+0x80], R4 ;  /* 0x0000800402007986 */ /* 0x004fe8000c101d0c */
[----:B---3--:R-:W-:Y:S01]  /*dd20*/  STG.E.128 desc[UR12][R2.64+0x100], R12 ;  /* 0x0001000c02007986 */ /* 0x008fe2000c101d0c */
[----:B------:R-:W-:Y:S05]  /*dd30*/  EXIT ;  /* 0x000000000000794d */ /* 0x000fea0003800000 */
.L_x_38:
[----:B------:R-:W-:-:S00]  /*dd40*/  BRA `(.L_x_38) ;  /* 0xfffffffc00fc7947 */ /* 0x000fc0000383ffff */
[----:B------:R-:W-:-:S00]  /*dd50*/  NOP ;  /* 0x0000000000007918 */ /* 0x000fc00000000000 */
        /* <DEDUP_REMOVED lines=10> */
.L_x_932:


//--------------------- .text._ZN5flash16flash_fwd_kernelI23Flash_fwd_kernel_traitsILi192ELi128ELi64ELi8ELb0ELb0EN7cutlass6half_tE19Flash_kernel_traitsILi192ELi128ELi64ELi8ES3_EELb0ELb1ELb0ELb0ELb0ELb1ELb1ELb0EEEvNS_16Flash_fwd_paramsE --------------------------
	.section	.text._ZN5flash16flash_fwd_kernelI23Flash_fwd_kernel_traitsILi192ELi128ELi64ELi8ELb0ELb0EN7cutlass6half_tE19Flash_kernel_traitsILi192ELi128ELi64ELi8ES3_EELb0ELb1ELb0ELb0ELb0ELb1ELb1ELb0EEEvNS_16Flash_fwd_paramsE,"ax",@progbits
	.align	128
        .global         _ZN5flash16flash_fwd_kernelI23Flash_fwd_kernel_traitsILi192ELi128ELi64ELi8ELb0ELb0EN7cutlass6half_tE19Flash_kernel_traitsILi192ELi128ELi64ELi8ES3_EELb0ELb1ELb0ELb0ELb0ELb1ELb1ELb0EEEvNS_16Flash_fwd_paramsE
        .type           _ZN5flash16flash_fwd_kernelI23Flash_fwd_kernel_traitsILi192ELi128ELi64ELi8ELb0ELb0EN7cutlass6half_tE19Flash_kernel_traitsILi192ELi128ELi64ELi8ES3_EELb0ELb1ELb0ELb0ELb0ELb1ELb1ELb0EEEvNS_16Flash_fwd_paramsE,@function
        .size           _ZN5flash16flash_fwd_kernelI23Flash_fwd_kernel_traitsILi192ELi128ELi64ELi8ELb0ELb0EN7cutlass6half_tE19Flash_kernel_traitsILi192ELi128ELi64ELi8ES3_EELb0ELb1ELb0ELb0ELb0ELb1ELb1ELb0EEEvNS_16Flash_fwd_paramsE,(.L_x_933 - _ZN5flash16flash_fwd_kernelI23Flash_fwd_kernel_traitsILi192ELi128ELi64ELi8ELb0ELb0EN7cutlass6half_tE19Flash_kernel_traitsILi192ELi128ELi64ELi8ES3_EELb0ELb1ELb0ELb0ELb0ELb1ELb1ELb0EEEvNS_16Flash_fwd_paramsE)
        .other          _ZN5flash16flash_fwd_kernelI23Flash_fwd_kernel_traitsILi192ELi128ELi64ELi8ELb0ELb0EN7cutlass6half_tE19Flash_kernel_traitsILi192ELi128ELi64ELi8ES3_EELb0ELb1ELb0ELb0ELb0ELb1ELb1ELb0EEEvNS_16Flash_fwd_paramsE,@"STO_CUDA_ENTRY STV_DEFAULT"
_ZN5flash16flash_fwd_kernelI23Flash_fwd_kernel_traitsILi192ELi128ELi64ELi8ELb0ELb0EN7cutlass6half_tE19Flash_kernel_traitsILi192ELi128ELi64ELi8ES3_EELb0ELb1ELb0ELb0ELb0ELb1ELb1ELb0EEEvNS_16Flash_fwd_paramsE:
.text._ZN5flash16flash_fwd_kernelI23Flash_fwd_kernel_traitsILi192ELi128ELi64ELi8ELb0ELb0EN7cutlass6half_tE19Flash_kernel_traitsILi192ELi128ELi64ELi8ES3_EELb0ELb1ELb0ELb0ELb0ELb1ELb1ELb0EEEvNS_16Flash_fwd_paramsE:
[----:B------:R-:W-:Y:S08]  /*0000*/  LDC R1, c[0x0][0x37c] ;  /* 0x0000df00ff017b82 */ /* 0x000ff00000000800 */
[----:B------:R-:W1:Y:S01]  /*0010*/  LDC.64 R2, c[0x0][0x460] ;  /* 0x00011800ff027b82 */ /* 0x000e620000000a00 */
[----:B------:R-:W2:Y:S01]  /*0020*/  S2R R18, SR_CTAID.Y ;  /* 0x0000000000127919 */ /* 0x000ea20000002600 */
[----:B------:R-:W3:Y:S01]  /*0030*/  LDCU.64 UR12, c[0x0][0x358] ;  /* 0x00006b00ff0c77ac */ /* 0x000ee20008000a00 */
[----:B------:R-:W-:Y:S01]  /*0040*/  IMAD.MOV.U32 R200, RZ, RZ, -0x1 ;  /* 0xffffffffffc87424 */ /* 0x000fe200078e00ff */
[----:B------:R-:W4:Y:S04]  /*0050*/  LDCU.64 UR4, c[0x0][0x478] ;  /* 0x00008f00ff0477ac */ /* 0x000f280008000a00 */
[----:B------:R-:W2:Y:S01]  /*0060*/  LDC.64 R4, c[0x0][0x460] ;  /* 0x00011800ff047b82 */ /* 0x000ea20000000a00 */
[----:B------:R-:W3:Y:S01]  /*0070*/  LDCU.64 UR6, c[0x0][0x470] ;  /* 0x00008e00ff0677ac */ /* 0x000ee20008000a00 */
[----:B-1----:R-:W-:-:S02]  /*0080*/  ISETP.NE.U32.AND P0, PT, R2, RZ, PT ;  /* 0x000000ff0200720c */ /* 0x002fc40003f05070 */
[----:B------:R-:W-:Y:S02]  /*0090*/  ISETP.NE.U32.AND P4, PT, R2, RZ, PT ;  /* 0x000000ff0200720c */ /* 0x000fe40003f85070 */
[C---:B------:R-:W-:Y:S02]  /*00a0*/  ISETP.NE.AND.EX P0, PT, R3.reuse, RZ, PT, P0 ;  /* 0x000000ff0300720c */ /* 0x040fe40003f05300 */
[----:B------:R-:W-:Y:S02]  /*00b0*/  ISETP.NE.AND.EX P4, PT, R3, RZ, PT, P4 ;  /* 0x000000ff0300720c */ /* 0x000fe40003f85340 */
[----:B----4-:R-:W-:Y:S01]  /*00c0*/  ISETP.NE.U32.AND P2, PT, RZ, UR4, PT ;  /* 0x00000004ff007c0c */ /* 0x010fe2000bf45070 */
[C---:B--2---:R-:W-:Y:S01]  /*00d0*/  IMAD.WIDE.U32 R14, R18.reuse, 0x4, R4 ;  /* 0x00000004120e7825 */ /* 0x044fe200078e0004 */
[----:B---3--:R-:W-:Y:S01]  /*00e0*/  ISETP.NE.U32.AND P3, PT, RZ, UR6, PT ;  /* 0x00000006ff007c0c */ /* 0x008fe2000bf65070 */
[----:B------:R-:W1:Y:S01]  /*00f0*/  LDC.64 R4, c[0x0][0x468] ;  /* 0x00011a00ff047b82 */ /* 0x000e620000000a00 */
[----:B------:R-:W-:Y:S01]  /*0100*/  ISETP.NE.AND.EX P2, PT, RZ, UR5, PT, P2 ;  /* 0x00000005ff007c0c */ /* 0x000fe2000bf45320 */
[----:B------:R-:W-:Y:S01]  /*0110*/  IMAD.SHL.U32 R11, R18, 0x4, RZ ;  /* 0x00000004120b7824 */ /* 0x000fe200078e00ff */
[----:B------:R-:W-:-:S03]  /*0120*/  ISETP.NE.AND.EX P3, PT, RZ, UR7, PT, P3 ;  /* 0x00000007ff007c0c */ /* 0x000fc6000bf65330 */
[----:B------:R-:W2:Y:S04]  /*0130*/  @P0 LDG.E R200, desc[UR12][R14.64] ;  /* 0x0000000c0ec80981 */ /* 0x000ea8000c1e1900 */
[----:B------:R-:W2:Y:S01]  /*0140*/  @P4 LDG.E R9, desc[UR12][R14.64+0x4] ;  /* 0x0000040c0e094981 */ /* 0x000ea2000c1e1900 */
[----:B------:R-:W-:Y:S01]  /*0150*/  SHF.R.U32.HI R0, RZ, 0x1e, R18 ;  /* 0x0000001eff007819 */ /* 0x000fe20000011612 */
[----:B------:R-:W-:Y:S02]  /*0160*/  IMAD.MOV.U32 R7, RZ, RZ, RZ ;  /* 0x000000ffff077224 */ /* 0x000fe400078e00ff */
[C---:B------:R-:W-:Y:S02]  /*0170*/  @P2 IADD3 R2, P0, PT, R11.reuse, UR4, RZ ;  /* 0x000000040b022c10 */ /* 0x040fe4000ff1e0ff */
[----:B------:R-:W-:-:S02]  /*0180*/  @P3 IADD3 R12, P1, PT, R11, UR6, RZ ;  /* 0x000000060b0c3c10 */ /* 0x000fc4000ff3e0ff */
[C---:B------:R-:W-:Y:S01]  /*0190*/  @P2 IADD3.X R3, PT, PT, R0.reuse, UR5, RZ, P0, !PT ;  /* 0x0000000500032c10 */ /* 0x040fe200087fe4ff */
[----:B------:R-:W3:Y:S01]  /*01a0*/  S2R R16, SR_CTAID.X ;  /* 0x0000000000107919 */ /* 0x000ee20000002500 */
[----:B------:R-:W4:Y:S01]  /*01b0*/  LDCU.U8 UR4, c[0x0][0x532] ;  /* 0x0000a640ff0477ac */ /* 0x000f220008000000 */
[----:B------:R-:W2:Y:S01]  /*01c0*/  @!P4 LDC R92, c[0x0][0x434] ;  /* 0x00010d00ff5ccb82 */ /* 0x000ea20000000800 */
[C---:B------:R-:W-:Y:S01]  /*01d0*/  @P3 IADD3.X R13, PT, PT, R0.reuse, UR7, RZ, P1, !PT ;  /* 0x00000007000d3c10 */ /* 0x040fe20008ffe4ff */
[----:B------:R1:W5:Y:S02]  /*01e0*/  @P2 LDG.E R6, desc[UR12][R2.64] ;  /* 0x0000000c02062981 */ /* 0x000364000c1e1900 */
[----:B-1----:R-:W-:Y:S02]  /*01f0*/  IADD3 R10, P0, PT, R11, R4, RZ ;  /* 0x000000040b0a7210 */ /* 0x002fe40007f1e0ff */
[----:B------:R1:W5:Y:S03]  /*0200*/  @P3 LDG.E R7, desc[UR12][R12.64] ;  /* 0x0000000c0c073981 */ /* 0x000366000c1e1900 */
[----:B------:R-:W-:Y:S01]  /*0210*/  IMAD.X R11, R0, 0x1, R5, P0 ;  /* 0x00000001000b7824 */ /* 0x000fe200000e0605 */
[----:B------:R-:W-:Y:S01]  /*0220*/  ISETP.NE.U32.AND P0, PT, R4, RZ, PT ;  /* 0x000000ff0400720c */ /* 0x000fe20003f05070 */
[----:B------:R-:W1:Y:S03]  /*0230*/  @!P2 LDC R0, c[0x0][0x43c] ;  /* 0x00010f00ff00ab82 */ /* 0x000e660000000800 */
[----:B------:R-:W-:-:S02]  /*0240*/  ISETP.NE.AND.EX P0, PT, R5, RZ, PT, P0 ;  /* 0x000000ff0500720c */ /* 0x000fc40003f05300 */
[----:B------:R-:W-:Y:S02]  /*0250*/  ISETP.EQ.U32.AND P3, PT, R4, RZ, PT ;  /* 0x000000ff0400720c */ /* 0x000fe40003f62070 */
[----:B----4-:R-:W-:-:S09]  /*0260*/  ISETP.NE.AND P1, PT, RZ, UR4, PT ;  /* 0x00000004ff007c0c */ /* 0x010fd2000bf25270 */
[----:B------:R-:W4:Y:S01]  /*0270*/  @!P0 LDC R4, c[0x0][0x438] ;  /* 0x00010e00ff048b82 */ /* 0x000f220000000800 */
[----:B------:R-:W-:-:S07]  /*0280*/  ISETP.EQ.OR.EX P3, PT, R5, RZ, !P1, P3 ;  /* 0x000000ff0500720c */ /* 0x000fce0004f62730 */
[----:B------:R-:W1:Y:S01]  /*0290*/  @!P2 LDC.64 R2, c[0x0][0x488] ;  /* 0x00012200ff02ab82 */ /* 0x000e620000000a00 */
        /* <DEDUP_REMOVED lines=9> */
.L_x_39:
        /* <DEDUP_REMOVED lines=51> */
.L_x_41:
        /* <DEDUP_REMOVED lines=44> */
.L_x_43:
[----:B------:R-:W-:Y:S05]  /*0920*/  BSYNC.RECONVERGENT B0 ;  /* 0x0000000000007941 */ /* 0x000fea0003800200 */
.L_x_42:
        /* <DEDUP_REMOVED lines=19> */
.L_x_45:
[----:B------:R-:W-:Y:S05]  /*0a60*/  BSYNC.RECONVERGENT B0 ;  /* 0x0000000000007941 */ /* 0x000fea0003800200 */
.L_x_44:
        /* <DEDUP_REMOVED lines=17> */
.L_x_47:
[----:B------:R-:W-:Y:S05]  /*0b80*/  BSYNC.RECONVERGENT B0 ;  /* 0x0000000000007941 */ /* 0x000fea0003800200 */
.L_x_46:
        /* <DEDUP_REMOVED lines=19> */
.L_x_49:
[----:B------:R-:W-:Y:S05]  /*0cc0*/  BSYNC.RECONVERGENT B0 ;  /* 0x0000000000007941 */ /* 0x000fea0003800200 */
.L_x_48:
        /* <DEDUP_REMOVED lines=11> */
.L_x_51:
[----:B------:R-:W-:Y:S05]  /*0d80*/  BSYNC.RECONVERGENT B0 ;  /* 0x0000000000007941 */ /* 0x000fea0003800200 */
.L_x_50:
        /* <DEDUP_REMOVED lines=10> */
.L_x_53:
[----:B------:R-:W-:Y:S05]  /*0e30*/  BSYNC.RECONVERGENT B0 ;  /* 0x0000000000007941 */ /* 0x000fea0003800200 */
.L_x_52:
        /* <DEDUP_REMOVED lines=10> */
.L_x_55:
[----:B------:R-:W-:Y:S05]  /*0ee0*/  BSYNC.RECONVERGENT B0 ;  /* 0x0000000000007941 */ /* 0x000fea0003800200 */
.L_x_54:
        /* <DEDUP_REMOVED lines=10> */
.L_x_40:
        /* <DEDUP_REMOVED lines=22> */
.L_x_56:
[----:B------:R-:W1:Y:S01]  /*10f0*/  LDC.64 R184, c[0x0][0x3b8] ;  /* 0x0000ee00ffb87b82 */ /* 0x000e620000000a00 */
[----:B------:R-:W-:-:S05]  /*1100*/  IADD3 R26, PT, PT, R7, R8, RZ ;  /* 0x00000008071a7210 */ /* 0x000fca0007ffe0ff */
[C---:B-1----:R-:W-:Y:S02]  /*1110*/  IMAD R4, R26.reuse, R185, RZ ;  /* 0x000000b91a047224 */ /* 0x042fe400078e02ff */
[----:B------:R-:W-:-:S05]  /*1120*/  IMAD.WIDE.U32 R26, R26, R184, RZ ;  /* 0x000000b81a1a7225 */ /* 0x000fca00078e00ff */
[----:B------:R-:W-:Y:S02]  /*1130*/  IADD3 R4, PT, PT, R27, R4, RZ ;  /* 0x000000041b047210 */ /* 0x000fe40007ffe0ff */
.L_x_57:
        /* <DEDUP_REMOVED lines=39> */
.L_x_58:
[----:B------:R-:W1:Y:S01]  /*13b0*/  LDC.64 R2, c[0x0][0x3c0] ;  /* 0x0000f000ff027b82 */ /* 0x000e620000000a00 */
[----:B------:R-:W-:-:S05]  /*13c0*/  IADD3 R7, PT, PT, R7, R8, RZ ;  /* 0x0000000807077210 */ /* 0x000fca0007ffe0ff */
[C---:B-1----:R-:W-:Y:S02]  /*13d0*/  IMAD R18, R7.reuse, R3, RZ ;  /* 0x0000000307127224 */ /* 0x042fe400078e02ff */
[----:B------:R-:W-:-:S05]  /*13e0*/  IMAD.WIDE.U32 R20, R7, R2, RZ ;  /* 0x0000000207147225 */ /* 0x000fca00078e00ff */
[----:B------:R-:W-:-:S07]  /*13f0*/  IADD3 R18, PT, PT, R21, R18, RZ ;  /* 0x0000001215127210 */ /* 0x000fce0007ffe0ff */
.L_x_59:
        /* <DEDUP_REMOVED lines=29> */
[----:B------:R-:W-:-:S02]  /*15d0*/  LOP3.LUT R23, R191, 0x1f8, RZ, 0xc0, !PT ;  /* 0x000001f8bf177812 */ /* 0x000fc400078ec0ff */
[----:B------:R-:W5:Y:S01]  /*15e0*/  @!P4 LDC.64 R10, c[0x0][0x3b0] ;  /* 0x0000ec00ff0acb82 */ /* 0x000f620000000a00 */
[----:B------:R-:W-:Y:S01]  /*15f0*/  @!P0 IMAD.X R21, RZ, RZ, R17, P1 ;  /* 0x000000ffff158224 */ /* 0x000fe200008e0611 */
[----:B------:R-:W-:Y:S01]  /*1600*/  SHF.R.U32.HI R90, RZ, 0x1, R190 ;  /* 0x00000001ff5a7819 */ /* 0x000fe200000116be */
        /* <DEDUP_REMOVED lines=9> */
[----:B-1----:R-:W-:Y:S01]  /*16a0*/  @!P0 IMAD R21, R21, R4, RZ ;  /* 0x0000000415158224 */ /* 0x002fe200078e02ff */
[----:B---3--:R-:W-:Y:S01]  /*16b0*/  LEA R199, P1, R26, UR10, 0x1 ;  /* 0x0000000a1ac77c11 */ /* 0x008fe2000f8208ff */
[----:B------:R-:W-:-:S02]  /*16c0*/  IMAD.SHL.U32 R82, R184, 0x40, RZ ;  /* 0x00000040b8527824 */ /* 0x000fc400078e00ff */
[----:B------:R-:W-:Y:S01]  /*16d0*/  @!P0 IMAD R21, R32, R5, R21 ;  /* 0x0000000520158224 */ /* 0x000fe200078e0215 */
[----:B------:R-:W-:Y:S01]  /*16e0*/  LEA.HI.X R198, R26, UR11, R198, 0x1, P1 ;  /* 0x0000000b1ac67c11 */ /* 0x000fe200088f0cc6 */
[--C-:B------:R-:W-:Y:S02]  /*16f0*/  @!P0 IMAD.WIDE.U32 R32, R32, R4, R14.reuse ;  /* 0x0000000420208225 */ /* 0x100fe400078e000e */
[----:B------:R-:W1:Y:S02]  /*1700*/  @!P6 LDC.64 R4, c[0x0][0x3b0] ;  /* 0x0000ec00ff04eb82 */ /* 0x000e640000000a00 */
[-C--:B-----5:R-:W-:Y:S02]  /*1710*/  @!P4 IMAD R22, R17, R10.reuse, RZ ;  /* 0x0000000a1116c224 */ /* 0x0a0fe400078e02ff */
[----:B------:R-:W-:Y:S01]  /*1720*/  @!P4 IMAD.WIDE.U32 R28, R16, R10, R14 ;  /* 0x0000000a101cc225 */ /* 0x000fe200078e000e */
[----:B--2---:R-:W-:-:S03]  /*1730*/  @!P0 LEA R30, P1, R32, R6, 0x1 ;  /* 0x00000006201e8211 */ /* 0x004fc600078208ff */
[----:B------:R-:W-:Y:S01]  /*1740*/  @!P4 IMAD R11, R16, R11, R22 ;  /* 0x0000000b100bc224 */ /* 0x000fe200078e0216 */
[----:B------:R-:W-:Y:S01]  /*1750*/  LOP3.LUT R6, R23, 0x38, R190, 0x78, !PT ;  /* 0x0000003817067812 */ /* 0x000fe200078e78be */
[----:B------:R-:W-:Y:S02]  /*1760*/  VIADD R10, R189, 0xffffffff ;  /* 0xffffffffbd0a7836 */ /* 0x000fe40000000000 */
[----:B------:R-:W-:Y:S01]  /*1770*/  @!P4 IMAD.IADD R24, R29, 0x1, R11 ;  /* 0x000000011d18c824 */ /* 0x000fe200078e020b */
[----:B------:R-:W-:Y:S01]  /*1780*/  LOP3.LUT R6, R6, 0x1e00, R191, 0xf8, !PT ;  /* 0x00001e0006067812 */ /* 0x000fe200078ef8bf */
[----:B------:R-:W-:Y:S01]  /*1790*/  IMAD R22, R10, -0x40, R85 ;  /* 0xffffffc00a167824 */ /* 0x000fe200078e0255 */
[----:B----4-:R-:W-:Y:S01]  /*17a0*/  @!P4 LEA R26, P2, R28, R8, 0x1 ;  /* 0x000000081c1ac211 */ /* 0x010fe200078408ff */
[----:B------:R-:W-:Y:S01]  /*17b0*/  @!P0 IMAD.IADD R8, R33, 0x1, R21 ;  /* 0x0000000121088824 */ /* 0x000fe200078e0215 */
[----:B------:R-:W-:Y:S01]  /*17c0*/  LEA R202, R6, UR5, 0x1 ;  /* 0x0000000506ca7c11 */ /* 0x000fe2000f8e08ff */
[----:B------:R-:W-:Y:S01]  /*17d0*/  @!P6 IMAD.MOV.U32 R23, RZ, RZ, R15 ;  /* 0x000000ffff17e224 */ /* 0x000fe200078e000f */
[----:B------:R-:W-:Y:S01]  /*17e0*/  @!P4 LEA.HI.X R27, R28, R9, R24, 0x1, P2 ;  /* 0x000000091c1bc211 */ /* 0x000fe200010f0c18 */
[----:B------:R-:W-:Y:S01]  /*17f0*/  IMAD.SHL.U32 R84, R184, 0x20, RZ ;  /* 0x00000020b8547824 */ /* 0x000fe200078e00ff */
[----:B------:R-:W-:Y:S01]  /*1800*/  @!P0 LEA.HI.X R31, R32, R7, R8, 0x1, P1 ;  /* 0x00000007201f8211 */ /* 0x000fe200008f0c08 */
[----:B------:R-:W-:Y:S01]  /*1810*/  IMAD.MOV.U32 R80, RZ, RZ, 0x20 ;  /* 0x00000020ff507424 */ /* 0x000fe200078e00ff */
[----:B------:R-:W-:Y:S01]  /*1820*/  @!P6 IADD3 R11, P1, PT, R16, 0x40, RZ ;  /* 0x00000040100be810 */ /* 0x000fe20007f3e0ff */
[----:B------:R-:W2:Y:S01]  /*1830*/  @!P6 LDC.64 R8, c[0x0][0x380] ;  /* 0x0000e000ff08eb82 */ /* 0x000ea20000000a00 */
[CC--:B------:R-:W-:Y:S01]  /*1840*/  ISETP.GE.AND P3, PT, R19.reuse, R22.reuse, PT ;  /* 0x000000161300720c */ /* 0x0c0fe20003f66270 */
[----:B------:R-:W-:Y:S01]  /*1850*/  @!PT LDS RZ, [RZ] ;  /* 0x00000000fffff984 */ /* 0x000fe20000000800 */
[----:B------:R-:W-:Y:S01]  /*1860*/  @!PT LDS RZ, [RZ] ;  /* 0x00000000fffff984 */ /* 0x000fe20000000800 */
[----:B------:R-:W-:Y:S01]  /*1870*/  @!PT LDS RZ, [RZ] ;  /* 0x00000000fffff984 */ /* 0x000fe20000000800 */
[----:B------:R-:W-:Y:S01]  /*1880*/  @!P4 LDGSTS.E.BYPASS.LTC128B.128 [R202], desc[UR12][R26.64] ;  /* 0x000000001acacfae */ /* 0x000fe2000b981a0c */
[----:B------:R-:W-:Y:S01]  /*1890*/  ISETP.GE.AND P2, PT, R19, R22, PT ;  /* 0x000000161300720c */ /* 0x000fe20003f46270 */
[----:B------:R-:W-:-:S02]  /*18a0*/  @!P6 IMAD.X R19, RZ, RZ, R17, P1 ;  /* 0x000000ffff13e224 */ /* 0x000fc400008e0611 */
[----:B------:R-:W-:Y:S01]  /*18b0*/  @!P4 LDGSTS.E.BYPASS.LTC128B.128 [R202+0x4000], desc[UR12][R26.64+0x80] ;  /* 0x040000801acacfae */ /* 0x000fe2000b981a0c */
[----:B------:R-:W-:Y:S01]  /*18c0*/  IMAD.SHL.U32 R134, R190, 0x2, RZ ;  /* 0x00000002be867824 */ /* 0x000fe200078e00ff */
[----:B------:R-:W3:Y:S02]  /*18d0*/  @!P5 LDC.64 R6, c[0x0][0x3b0] ;  /* 0x0000ec00ff06db82 */ /* 0x000ee40000000a00 */
[----:B------:R-:W-:Y:S01]  /*18e0*/  @!P4 LDGSTS.E.BYPASS.LTC128B.128 [R202+0x8000], desc[UR12][R26.64+0x100] ;  /* 0x080001001acacfae */ /* 0x000fe2000b981a0c */
[----:B------:R-:W-:Y:S01]  /*18f0*/  ISETP.GE.AND P4, PT, R13, R22, PT ;  /* 0x000000160d00720c */ /* 0x000fe20003f86270 */
[----:B-1----:R-:W-:Y:S01]  /*1900*/  @!P6 IMAD R22, R19, R4, RZ ;  /* 0x000000041316e224 */ /* 0x002fe200078e02ff */
[----:B------:R-:W-:Y:S01]  /*1910*/  LOP3.LUT R134, R134, 0x6, RZ, 0xc0, !PT ;  /* 0x0000000686867812 */ /* 0x000fe200078ec0ff */
[----:B------:R-:W-:Y:S02]  /*1920*/  @!P0 LDGSTS.E.BYPASS.LTC128B.128 [R202+0x1000], desc[UR12][R30.64] ;  /* 0x010000001eca8fae */ /* 0x000fe4000b981a0c */
[----:B------:R-:W-:-:S02]  /*1930*/  @!P6 IMAD R19, R11, R5, R22 ;  /* 0x000000050b13e224 */ /* 0x000fc400078e0216 */
[----:B------:R-:W-:Y:S01]  /*1940*/  @!P6 IMAD.MOV.U32 R22, RZ, RZ, R14 ;  /* 0x000000ffff16e224 */ /* 0x000fe200078e000e */
[----:B------:R-:W-:Y:S01]  /*1950*/  @!P0 LDGSTS.E.BYPASS.LTC128B.128 [R202+0x5000], desc[UR12][R30.64+0x80] ;  /* 0x050000801eca8fae */ /* 0x000fe2000b981a0c */
[----:B------:R-:W-:Y:S02]  /*1960*/  IMAD R134, R189, 0x40, R134 ;  /* 0x00000040bd867824 */ /* 0x000fe400078e0286 */
[----:B------:R-:W-:Y:S01]  /*1970*/  @!P6 IMAD.WIDE.U32 R22, R11, R4, R22 ;  /* 0x000000040b16e225 */ /* 0x000fe200078e0016 */
[----:B------:R-:W-:Y:S01]  /*1980*/  @!P0 LDGSTS.E.BYPASS.LTC128B.128 [R202+0x9000], desc[UR12][R30.64+0x100] ;  /* 0x090001001eca8fae */ /* 0x000fe2000b981a0c */
[----:B------:R-:W-:Y:S01]  /*1990*/  IADD3 R20, P0, PT, R187, R20, RZ ;  /* 0x00000014bb147210 */ /* 0x000fe20007f1e0ff */
[----:B------:R-:W1:Y:S01]  /*19a0*/  @!P5 LDC.64 R4, c[0x0][0x380] ;  /* 0x0000e000ff04db82 */ /* 0x000e620000000a00 */
[----:B------:R-:W-:Y:S01]  /*19b0*/  IMAD R11, R81, R10, RZ ;  /* 0x0000000a510b7224 */ /* 0x000fe200078e02ff */
[----:B--2---:R-:W-:Y:S02]  /*19c0*/  @!P6 LEA R8, P1, R22, R8, 0x1 ;  /* 0x000000081608e211 */ /* 0x004fe400078208ff */
[----:B------:R-:W-:Y:S01]  /*19d0*/  IMAD.X R21, RZ, RZ, R18, P0 ;  /* 0x000000ffff157224 */ /* 0x000fe200000e0612 */
[----:B------:R-:W-:Y:S01]  /*19e0*/  @!P5 IADD3 R16, P0, PT, R16, 0x60, RZ ;  /* 0x000000601010d810 */ /* 0x000fe20007f1e0ff */
[----:B------:R-:W-:-:S02]  /*19f0*/  @!P6 IMAD.IADD R18, R23, 0x1, R19 ;  /* 0x000000011712e824 */ /* 0x000fc400078e0213 */
[----:B------:R-:W-:-:S03]  /*1a00*/  IMAD.WIDE.U32 R20, R13, R2, R20 ;  /* 0x000000020d147225 */ /* 0x000fc600078e0014 */
[----:B------:R-:W-:Y:S01]  /*1a10*/  @!P6 LEA.HI.X R9, R22, R9, R18, 0x1, P1 ;  /* 0x000000091609e211 */ /* 0x000fe200008f0c12 */
[----:B------:R-:W-:Y:S02]  /*1a20*/  @!P5 IMAD.X R17, RZ, RZ, R17, P0 ;  /* 0x000000ffff11d224 */ /* 0x000fe400000e0611 */
[----:B------:R-:W-:Y:S02]  /*1a30*/  IMAD.WIDE.U32 R18, R82, R10, RZ ;  /* 0x0000000a52127225 */ /* 0x000fe400078e00ff */
[----:B------:R-:W-:Y:S02]  /*1a40*/  @!P6 LDGSTS.E.BYPASS.LTC128B.128 [R202+0x2000], desc[UR12][R8.64] ;  /* 0x0200000008caefae */ /* 0x000fe4000b981a0c */
[-C--:B---3--:R-:W-:Y:S02]  /*1a50*/  @!P5 IMAD R17, R17, R6.reuse, RZ ;  /* 0x000000061111d224 */ /* 0x088fe400078e02ff */
[----:B------:R-:W-:Y:S01]  /*1a60*/  @!P5 IMAD.WIDE.U32 R14, R16, R6, R14 ;  /* 0x00000006100ed225 */ /* 0x000fe200078e000e */
[----:B------:R-:W-:Y:S01]  /*1a70*/  @!P3 IADD3 R6, P0, PT, R84, R18, RZ ;  /* 0x000000125406b210 */ /* 0x000fe20007f1e0ff */
[----:B------:R-:W-:Y:S02]  /*1a80*/  @!P6 LDGSTS.E.BYPASS.LTC128B.128 [R202+0x6000], desc[UR12][R8.64+0x80] ;  /* 0x0600008008caefae */ /* 0x000fe4000b981a0c */
[----:B------:R-:W-:Y:S01]  /*1a90*/  @!P5 IMAD R7, R16, R7, R17 ;  /* 0x000000071007d224 */ /* 0x000fe200078e0211 */
[----:B------:R-:W-:Y:S01]  /*1aa0*/  @!P4 LEA R16, P1, R18, R199, 0x1 ;  /* 0x000000c71210c211 */ /* 0x000fe200078208ff */
[----:B------:R-:W-:Y:S01]  /*1ab0*/  IMAD.IADD R11, R19, 0x1, R11 ;  /* 0x00000001130b7824 */ /* 0x000fe200078e020b */
[----:B------:R-:W-:Y:S01]  /*1ac0*/  @!P6 LDGSTS.E.BYPASS.LTC128B.128 [R202+0xa000], desc[UR12][R8.64+0x100] ;  /* 0x0a00010008caefae */ /* 0x000fe2000b981a0c */
[----:B------:R-:W-:Y:S01]  /*1ad0*/  @!P5 IMAD.IADD R7, R15, 0x1, R7 ;  /* 0x000000010f07d824 */ /* 0x000fe200078e0207 */
[----:B------:R-:W-:Y:S01]  /*1ae0*/  LOP3.LUT P6, RZ, R190, 0x4, RZ, 0xc0, !PT ;  /* 0x00000004beff7812 */ /* 0x000fe200078cc0ff */
[----:B------:R-:W-:Y:S01]  /*1af0*/  IMAD R21, R13, R3, R21 ;  /* 0x000000030d157224 */ /* 0x000fe200078e0215 */
[--C-:B------:R-:W-:Y:S01]  /*1b00*/  @!P4 LEA.HI.X R17, R18, R198, R11.reuse, 0x1, P1 ;  /* 0x000000c61211c211 */ /* 0x100fe200008f0c0b */
[----:B------:R-:W-:Y:S01]  /*1b10*/  @!P3 IMAD.X R11, R83, 0x1, R11, P0 ;  /* 0x00000001530bb824 */ /* 0x000fe200000e060b */
[----:B-1----:R-:W-:Y:S01]  /*1b20*/  @!P5 LEA R4, P1, R14, R4, 0x1 ;  /* 0x000000040e04d211 */ /* 0x002fe200078208ff */
[----:B------:R-:W-:Y:S01]  /*1b30*/  IMAD R13, R12, UR6, RZ ;  /* 0x000000060c0d7c24 */ /* 0x000fe2000f8e02ff */
[----:B------:R-:W-:Y:S01]  /*1b40*/  @!P3 LEA R18, P0, R6, R199, 0x1 ;  /* 0x000000c70612b211 */ /* 0x000fe200078008ff */
[----:B------:R-:W-:Y:S01]  /*1b50*/  IMAD.WIDE.U32 R20, R0, UR6, R20 ;  /* 0x0000000600147c25 */ /* 0x000fe2000f8e0014 */
[----:B------:R-:W-:-:S02]  /*1b60*/  @!P5 LEA.HI.X R5, R14, R5, R7, 0x1, P1 ;  /* 0x000000050e05d211 */ /* 0x000fc400008f0c07 */
[----:B------:R-:W-:Y:S01]  /*1b70*/  @!P3 LEA.HI.X R19, R6, R198, R11, 0x1, P0 ;  /* 0x000000c60613b211 */ /* 0x000fe200000f0c0b */
[----:B------:R-:W-:Y:S01]  /*1b80*/  IMAD R13, R0, UR7, R13 ;  /* 0x00000007000d7c24 */ /* 0x000fe2000f8e020d */
[----:B------:R-:W1:Y:S01]  /*1b90*/  LDCU.64 UR6, c[0x0][0x390] ;  /* 0x00007200ff0677ac */ /* 0x000e620008000a00 */
[----:B------:R-:W-:Y:S01]  /*1ba0*/  @!P5 LDGSTS.E.BYPASS.LTC128B.128 [R202+0x3000], desc[UR12][R4.64] ;  /* 0x0300000004cadfae */ /* 0x000fe2000b981a0c */
[C---:B------:R-:W-:Y:S01]  /*1bb0*/  SHF.L.U64.HI R7, R2.reuse, 0x6, R3 ;  /* 0x0000000602077819 */ /* 0x040fe20000010203 */
[----:B------:R-:W-:Y:S02]  /*1bc0*/  IMAD.SHL.U32 R11, R2, 0x40, RZ ;  /* 0x00000040020b7824 */ /* 0x000fe400078e00ff */
[----:B------:R-:W-:Y:S01]  /*1bd0*/  @!P5 LDGSTS.E.BYPASS.LTC128B.128 [R202+0x7000], desc[UR12][R4.64+0x80] ;  /* 0x0700008004cadfae */ /* 0x000fe2000b981a0c */
[C---:B------:R-:W-:Y:S02]  /*1be0*/  IMAD.SHL.U32 R0, R190.reuse, 0x40, RZ ;  /* 0x00000040be007824 */ /* 0x040fe400078e00ff */
[----:B------:R-:W-:Y:S01]  /*1bf0*/  IMAD.IADD R13, R21, 0x1, R13 ;  /* 0x00000001150d7824 */ /* 0x000fe200078e020d */
[----:B------:R2:W-:Y:S01]  /*1c00*/  @!P5 LDGSTS.E.BYPASS.LTC128B.128 [R202+0xb000], desc[UR12][R4.64+0x100] ;  /* 0x0b00010004cadfae */ /* 0x0005e2000b981a0c */
[----:B------:R-:W-:Y:S01]  /*1c10*/  IMAD.SHL.U32 R6, R190, 0x20, RZ ;  /* 0x00000020be067824 */ /* 0x000fe200078e00ff */
[----:B------:R-:W-:-:S02]  /*1c20*/  LOP3.LUT R135, R187, 0x1c0, R0, 0xf8, !PT ;  /* 0x000001c0bb877812 */ /* 0x000fc400078ef800 */
[----:B------:R-:W-:Y:S01]  /*1c30*/  @!P4 LDGSTS.E.BYPASS.LTC128B.128 [R202+0xc000], desc[UR12][R16.64] ;  /* 0x0c00000010cacfae */ /* 0x000fe2000b981a0c */
[----:B------:R-:W-:-:S03]  /*1c40*/  LOP3.LUT R195, R0, 0x400, RZ, 0xc0, !PT ;  /* 0x0000040000c37812 */ /* 0x000fc600078ec0ff */
[----:B------:R-:W-:Y:S01]  /*1c50*/  @!P4 LDGSTS.E.BYPASS.LTC128B.128 [R202+0xe000], desc[UR12][R16.64+0x80] ;  /* 0x0e00008010cacfae */ /* 0x000fe2000b981a0c */
[C---:B-1----:R-:W-:Y:S01]  /*1c60*/  LEA R197, P1, R20.reuse, UR6, 0x1 ;  /* 0x0000000614c57c11 */ /* 0x042fe2000f8208ff */
[----:B------:R-:W1:Y:S02]  /*1c70*/  LDCU UR6, c[0x0][0x50c] ;  /* 0x0000a180ff0677ac */ /* 0x000e640008000800 */
[----:B------:R-:W-:Y:S01]  /*1c80*/  @!P4 LDGSTS.E.BYPASS.LTC128B.128 [R202+0x10000], desc[UR12][R16.64+0x100] ;  /* 0x1000010010cacfae */ /* 0x000fe2000b981a0c */
[----:B------:R-:W-:-:S03]  /*1c90*/  LEA.HI.X R196, R20, UR7, R13, 0x1, P1 ;  /* 0x0000000714c47c11 */ /* 0x000fc600088f0c0d */
[----:B------:R-:W-:Y:S04]  /*1ca0*/  @!P3 LDGSTS.E.BYPASS.LTC128B.128 [R202+0xd000], desc[UR12][R18.64] ;  /* 0x0d00000012cabfae */ /* 0x000fe8000b981a0c */
[----:B------:R-:W-:Y:S04]  /*1cb0*/  @!P3 LDGSTS.E.BYPASS.LTC128B.128 [R202+0xf000], desc[UR12][R18.64+0x80] ;  /* 0x0f00008012cabfae */ /* 0x000fe8000b981a0c */
[----:B------:R3:W-:Y:S01]  /*1cc0*/  @!P3 LDGSTS.E.BYPASS.LTC128B.128 [R202+0x11000], desc[UR12][R18.64+0x100] ;  /* 0x1100010012cabfae */ /* 0x0007e2000b981a0c */
[----:B--2---:R-:W-:-:S03]  /*1cd0*/  IMAD R5, R7, R10, RZ ;  /* 0x0000000a07057224 */ /* 0x004fc600078e02ff */
[----:B------:R-:W0:Y:S01]  /*1ce0*/  LDGDEPBAR ;  /* 0x00000000000079af */ /* 0x000e220000000000 */
[----:B------:R-:W-:Y:S01]  /*1cf0*/  IMAD.WIDE.U32 R10, R11, R10, RZ ;  /* 0x0000000a0b0a7225 */ /* 0x000fe200078e00ff */
[----:B------:R-:W-:-:S03]  /*1d00*/  LOP3.LUT R7, R0, 0x200, RZ, 0xc0, !PT ;  /* 0x0000020000077812 */ /* 0x000fc600078ec0ff */
[----:B------:R-:W-:Y:S01]  /*1d10*/  IMAD.IADD R5, R11, 0x1, R5 ;  /* 0x000000010b057824 */ /* 0x000fe200078e0205 */
[----:B------:R-:W-:Y:S02]  /*1d20*/  @!P2 LEA R4, P0, R2, R10, 0x5 ;  /* 0x0000000a0204a211 */ /* 0x000fe400078028ff */
[----:B------:R-:W-:Y:S02]  /*1d30*/  @!P4 LEA R8, P1, R10, R197, 0x1 ;  /* 0x000000c50a08c211 */ /* 0x000fe400078208ff */
[----:B------:R-:W-:Y:S02]  /*1d40*/  LOP3.LUT R6, R7, 0x7c00, R6, 0xf8, !PT ;  /* 0x00007c0007067812 */ /* 0x000fe400078ef806 */
[----:B------:R-:W-:Y:S02]  /*1d50*/  @!P2 LEA.HI.X R7, R2, R5, R3, 0x5, P0 ;  /* 0x000000050207a211 */ /* 0x000fe400000f2c03 */
[----:B------:R-:W-:Y:S02]  /*1d60*/  LOP3.LUT R3, R135, 0x8, R90, 0x78, !PT ;  /* 0x0000000887037812 */ /* 0x000fe400078e785a */
[----:B------:R-:W-:-:S02]  /*1d70*/  @!P4 LEA.HI.X R9, R10, R196, R5, 0x1, P1 ;  /* 0x000000c40a09c211 */ /* 0x000fc400008f0c05 */
[C---:B------:R-:W-:Y:S01]  /*1d80*/  @!P2 LEA R10, P0, R4.reuse, R197, 0x1 ;  /* 0x000000c5040aa211 */ /* 0x040fe200078008ff */
[----:B------:R-:W-:Y:S01]  /*1d90*/  IMAD.IADD R6, R3, 0x1, R6 ;  /* 0x0000000103067824 */ /* 0x000fe200078e0206 */
[----:B------:R-:W-:Y:S02]  /*1da0*/  LOP3.LUT R2, R135, 0x8, R190, 0x78, !PT ;  /* 0x0000000887027812 */ /* 0x000fe400078e78be */
[----:B------:R-:W-:Y:S01]  /*1db0*/  @!P2 LEA.HI.X R11, R4, R196, R7, 0x1, P0 ;  /* 0x000000c4040ba211 */ /* 0x000fe200000f0c07 */
[----:B------:R-:W-:-:S04]  /*1dc0*/  DEPBAR.LE SB0, 0x0 ;  /* 0x000080000000791a */ /* 0x000fc80000000000 */
[----:B------:R-:W-:Y:S01]  /*1dd0*/  BAR.SYNC.DEFER_BLOCKING 0x0 ;  /* 0x0000000000007b1d */ /* 0x000fe20000010000 */
[----:B------:R-:W-:Y:S01]  /*1de0*/  IMAD R195, R2, 0x2, R195 ;  /* 0x0000000202c37824 */ /* 0x000fe200078e02c3 */
[----:B------:R-:W-:Y:S01]  /*1df0*/  LEA R97, R6, UR5, 0x1 ;  /* 0x0000000506617c11 */ /* 0x000fe2000f8e08ff */
[----:B------:R-:W-:Y:S01]  /*1e00*/  IMAD.MOV.U32 R2, RZ, RZ, 0x40 ;  /* 0x00000040ff027424 */ /* 0x000fe200078e00ff */
[----:B------:R-:W-:Y:S01]  /*1e10*/  LOP3.LUT P0, RZ, R190, 0x2, RZ, 0xc0, !PT ;  /* 0x00000002beff7812 */ /* 0x000fe2000780c0ff */
[----:B------:R-:W-:Y:S01]  /*1e20*/  VIADD R89, R195, UR5 ;  /* 0x00000005c3597c36 */ /* 0x000fe20008000000 */
[----:B------:R-:W-:Y:S02]  /*1e30*/  LOP3.LUT R90, R90, 0x1f0, RZ, 0xc0, !PT ;  /* 0x000001f05a5a7812 */ /* 0x000fe400078ec0ff */
[----:B------:R-:W-:Y:S02]  /*1e40*/  SEL R80, R80, 0xffffffe0, !P0 ;  /* 0xffffffe050507807 */ /* 0x000fe40004000000 */
[----:B------:R-:W-:-:S02]  /*1e50*/  SEL R2, R2, 0xffffffc0, !P6 ;  /* 0xffffffc002027807 */ /* 0x000fc40007000000 */
[----:B------:R-:W-:Y:S01]  /*1e60*/  IADD3 R91, PT, PT, R90, 0x1, R91 ;  /* 0x000000015a5b7810 */ /* 0x000fe20007ffe05b */
[--C-:B------:R-:W-:Y:S02]  /*1e70*/  IMAD.IADD R94, R97, 0x1, R80.reuse ;  /* 0x00000001615e7824 */ /* 0x100fe400078e0250 */
[----:B------:R-:W-:Y:S02]  /*1e80*/  IMAD.IADD R88, R89, 0x1, R80 ;  /* 0x0000000159587824 */ /* 0x000fe400078e0250 */
[--C-:B------:R-:W-:Y:S02]  /*1e90*/  IMAD.IADD R95, R97, 0x1, R2.reuse ;  /* 0x00000001615f7824 */ /* 0x100fe400078e0202 */
        /* <DEDUP_REMOVED lines=22> */
[----:B------:R-:W4:Y:S04]  /*2000*/  LDSM.16.M88.4 R28, [R195+UR5+0xc000] ;  /* 0x00c00005c31c783b */ /* 0x000f280008000200 */
[----:B------:R-:W5:Y:S04]  /*2010*/  LDSM.16.M88.4 R48, [R195+UR5+0xc800] ;  /* 0x00c80005c330783b */ /* 0x000f680008000200 */
[----:B------:R-:W1:Y:S04]  /*2020*/  LDSM.16.M88.4 R40, [R195+UR5+0xd000] ;  /* 0x00d00005c328783b */ /* 0x000e680008000200 */
[----:B---3--:R-:W-:Y:S04]  /*2030*/  LDSM.16.M88.4 R16, [R94] ;  /* 0x000000005e10783b */ /* 0x008fe80000000200 */
[----:B------:R-:W-:Y:S04]  /*2040*/  LDSM.16.M88.4 R4, [R88+0xc000] ;  /* 0x00c000005804783b */ /* 0x000fe80000000200 */
[----:B--2---:R-:W2:Y:S04]  /*2050*/  LDSM.16.M88.4 R8, [R195+UR5+0xd800] ;  /* 0x00d80005c308783b */ /* 0x004ea80008000200 */
[----:B------:R-:W3:Y:S04]  /*2060*/  LDSM.16.M88.4 R60, [R88+0xc800] ;  /* 0x00c80000583c783b */ /* 0x000ee80000000200 */
[----:B------:R-:W3:Y:S04]  /*2070*/  LDSM.16.M88.4 R56, [R88+0xd000] ;  /* 0x00d000005838783b */ /* 0x000ee80000000200 */
[----:B------:R-:W3:Y:S04]  /*2080*/  LDSM.16.M88.4 R24, [R88+0xd800] ;  /* 0x00d800005818783b */ /* 0x000ee80000000200 */
[----:B------:R-:W-:Y:S01]  /*2090*/  LDSM.16.M88.4 R32, [R95] ;  /* 0x000000005f20783b */ /* 0x000fe20000000200 */
[C---:B----4-:R-:W-:Y:S03]  /*20a0*/  HMMA.16816.F32 R20, R64.reuse, R28, RZ ;  /* 0x0000001c4014723c */ /* 0x050fe600000018ff */
[----:B------:R-:W-:Y:S04]  /*20b0*/  LDSM.16.M88.4 R12, [R89+0xc000] ;  /* 0x00c00000590c783b */ /* 0x000fe80000000200 */
[----:B------:R-:W-:Y:S01]  /*20c0*/  LDSM.16.M88.4 R72, [R89+0xd800] ;  /* 0x00d800005948783b */ /* 0x000fe20000000200 */
[C---:B------:R-:W-:Y:S03]  /*20d0*/  HMMA.16816.F32 R28, R64.reuse, R30, RZ ;  /* 0x0000001e401c723c */ /* 0x040fe600000018ff */
[----:B------:R-:W-:Y:S04]  /*20e0*/  LDSM.16.M88.4 R68, [R87+0xc000] ;  /* 0x00c000005744783b */ /* 0x000fe80000000200 */
[----:B------:R-:W-:Y:S01]  /*20f0*/  LDSM.16.M88.4 R76, [R88+0x10000] ;  /* 0x01000000584c783b */ /* 0x000fe20000000200 */
[C---:B-----5:R-:W-:Y:S03]  /*2100*/  HMMA.16816.F32 R52, R64.reuse, R48, RZ ;  /* 0x000000304034723c */ /* 0x060fe600000018ff */
[----:B------:R-:W0:Y:S05]  /*2110*/  LDGDEPBAR ;  /* 0x00000000000079af */ /* 0x000e2a0000000000 */
[C---:B-1----:R-:W-:Y:S08]  /*2120*/  HMMA.16816.F32 R44, R64.reuse, R40, RZ ;  /* 0x00000028402c723c */ /* 0x042ff000000018ff */
[C---:B------:R-:W-:Y:S08]  /*2130*/  HMMA.16816.F32 R48, R64.reuse, R50, RZ ;  /* 0x000000324030723c */ /* 0x040ff000000018ff */
[C---:B------:R-:W-:Y:S08]  /*2140*/  HMMA.16816.F32 R40, R64.reuse, R42, RZ ;  /* 0x0000002a4028723c */ /* 0x040ff000000018ff */
[C---:B--2---:R-:W-:Y:S08]  /*2150*/  HMMA.16816.F32 R36, R64.reuse, R8, RZ ;  /* 0x000000084024723c */ /* 0x044ff000000018ff */
[----:B------:R-:W-:Y:S01]  /*2160*/  HMMA.16816.F32 R64, R64, R10, RZ ;  /* 0x0000000a4040723c */ /* 0x000fe200000018ff */
[----:B------:R-:W1:Y:S07]  /*2170*/  LDSM.16.M88.4 R8, [R89+0xc800] ;  /* 0x00c800005908783b */ /* 0x000e6e0000000200 */
[C---:B------:R-:W-:Y:S08]  /*2180*/  HMMA.16816.F32 R20, R16.reuse, R4, R20 ;  /* 0x000000041014723c */ /* 0x040ff00000001814 */
[C---:B------:R-:W-:Y:S01]  /*2190*/  HMMA.16816.F32 R28, R16.reuse, R6, R28 ;  /* 0x00000006101c723c */ /* 0x040fe2000000181c */
[----:B------:R-:W2:Y:S07]  /*21a0*/  LDSM.16.M88.4 R4, [R89+0xd000] ;  /* 0x00d000005904783b */ /* 0x000eae0000000200 */
[C---:B---3--:R-:W-:Y:S08]  /*21b0*/  HMMA.16816.F32 R52, R16.reuse, R60, R52 ;  /* 0x0000003c1034723c */ /* 0x048ff00000001834 */
[C---:B------:R-:W-:Y:S01]  /*21c0*/  HMMA.16816.F32 R48, R16.reuse, R62, R48 ;  /* 0x0000003e1030723c */ /* 0x040fe20000001830 */
[----:B------:R-:W-:Y:S07]  /*21d0*/  LDSM.16.M88.4 R60, [R87+0xc800] ;  /* 0x00c80000573c783b */ /* 0x000fee0000000200 */
[C---:B------:R-:W-:Y:S08]  /*21e0*/  HMMA.16816.F32 R44, R16.reuse, R56, R44 ;  /* 0x00000038102c723c */ /* 0x040ff0000000182c */
[C---:B------:R-:W-:Y:S01]  /*21f0*/  HMMA.16816.F32 R40, R16.reuse, R58, R40 ;  /* 0x0000003a1028723c */ /* 0x040fe20000001828 */
[----:B------:R-:W-:Y:S07]  /*2200*/  LDSM.16.M88.4 R56, [R87+0xd000] ;  /* 0x00d000005738783b */ /* 0x000fee0000000200 */
[C---:B------:R-:W-:Y:S08]  /*2210*/  HMMA.16816.F32 R36, R16.reuse, R24, R36 ;  /* 0x000000181024723c */ /* 0x040ff00000001824 */
[----:B------:R-:W-:Y:S01]  /*2220*/  HMMA.16816.F32 R64, R16, R26, R64 ;  /* 0x0000001a1040723c */ /* 0x000fe20000001840 */
[----:B------:R-:W3:Y:S04]  /*2230*/  LDSM.16.M88.4 R16, [R93] ;  /* 0x000000005d10783b */ /* 0x000ee80000000200 */
[----:B------:R-:W4:Y:S03]  /*2240*/  LDSM.16.M88.4 R24, [R87+0xd800] ;  /* 0x00d800005718783b */ /* 0x000f260000000200 */
[C---:B-1----:R-:W-:Y:S08]  /*2250*/  HMMA.16816.F32 R52, R32.reuse, R8, R52 ;  /* 0x000000082034723c */ /* 0x042ff00000001834 */
[C---:B------:R-:W-:Y:S01]  /*2260*/  HMMA.16816.F32 R48, R32.reuse, R10, R48 ;  /* 0x0000000a2030723c */ /* 0x040fe20000001830 */
[----:B------:R-:W-:Y:S07]  /*2270*/  LDSM.16.M88.4 R8, [R97+0x4000] ;  /* 0x004000006108783b */ /* 0x000fee0000000200 */
[C---:B--2---:R-:W-:Y:S08]  /*2280*/  HMMA.16816.F32 R44, R32.reuse, R4, R44 ;  /* 0x00000004202c723c */ /* 0x044ff0000000182c */
[C---:B------:R-:W-:Y:S01]  /*2290*/  HMMA.16816.F32 R40, R32.reuse, R6, R40 ;  /* 0x000000062028723c */ /* 0x040fe20000001828 */
[----:B------:R-:W1:Y:S07]  /*22a0*/  LDSM.16.M88.4 R4, [R195+UR5+0xe800] ;  /* 0x00e80005c304783b */ /* 0x000e6e0008000200 */
[C---:B------:R-:W-:Y:S08]  /*22b0*/  HMMA.16816.F32 R20, R32.reuse, R12, R20 ;  /* 0x0000000c2014723c */ /* 0x040ff00000001814 */
[C---:B------:R-:W-:Y:S01]  /*22c0*/  HMMA.16816.F32 R28, R32.reuse, R14, R28 ;  /* 0x0000000e201c723c */ /* 0x040fe2000000181c */
[----:B------:R-:W2:Y:S07]  /*22d0*/  LDSM.16.M88.4 R12, [R195+UR5+0xe000] ;  /* 0x00e00005c30c783b */ /* 0x000eae0008000200 */
[C---:B------:R-:W-:Y:S08]  /*22e0*/  HMMA.16816.F32 R36, R32.reuse, R72, R36 ;  /* 0x000000482024723c */ /* 0x040ff00000001824 */
[----:B------:R-:W-:Y:S01]  /*22f0*/  HMMA.16816.F32 R64, R32, R74, R64 ;  /* 0x0000004a2040723c */ /* 0x000fe20000001840 */
[----:B------:R-:W5:Y:S04]  /*2300*/  LDSM.16.M88.4 R32, [R195+UR5+0xf000] ;  /* 0x00f00005c320783b */ /* 0x000f680008000200 */
[----:B------:R-:W-:Y:S03]  /*2310*/  LDSM.16.M88.4 R72, [R87+0xf800] ;  /* 0x00f800005748783b */ /* 0x000fe60000000200 */
[C---:B---3--:R-:W-:Y:S08]  /*2320*/  HMMA.16816.F32 R52, R16.reuse, R60, R52 ;  /* 0x0000003c1034723c */ /* 0x048ff00000001834 */
[C---:B------:R-:W-:Y:S01]  /*2330*/  HMMA.16816.F32 R48, R16.reuse, R62, R48 ;  /* 0x0000003e1030723c */ /* 0x040fe20000001830 */
[----:B------:R-:W-:Y:S07]  /*2340*/  LDSM.16.M88.4 R60, [R97+0x8000] ;  /* 0x00800000613c783b */ /* 0x000fee0000000200 */
[C---:B------:R-:W-:Y:S08]  /*2350*/  HMMA.16816.F32 R20, R16.reuse, R68, R20 ;  /* 0x000000441014723c */ /* 0x040ff00000001814 */
[C---:B------:R-:W-:Y:S01]  /*2360*/  HMMA.16816.F32 R28, R16.reuse, R70, R28 ;  /* 0x00000046101c723c */ /* 0x040fe2000000181c */
[----:B------:R-:W-:Y:S07]  /*2370*/  LDSM.16.M88.4 R68, [R93+0x4000] ;  /* 0x004000005d44783b */ /* 0x000fee0000000200 */
[C---:B------:R-:W-:Y:S08]  /*2380*/  HMMA.16816.F32 R44, R16.reuse, R56, R44 ;  /* 0x00000038102c723c */ /* 0x040ff0000000182c */
[C---:B------:R-:W-:Y:S01]  /*2390*/  HMMA.16816.F32 R40, R16.reuse, R58, R40 ;  /* 0x0000003a1028723c */ /* 0x040fe20000001828 */
[----:B------:R-:W-:Y:S07]  /*23a0*/  LDSM.16.M88.4 R56, [R88+0xe800] ;  /* 0x00e800005838783b */ /* 0x000fee0000000200 */
[C---:B----4-:R-:W-:Y:S08]  /*23b0*/  HMMA.16816.F32 R36, R16.reuse, R24, R36 ;  /* 0x000000181024723c */ /* 0x050ff00000001824 */
[----:B------:R-:W-:Y:S01]  /*23c0*/  HMMA.16816.F32 R64, R16, R26, R64 ;  /* 0x0000001a1040723c */ /* 0x000fe20000001840 */
[----:B------:R-:W3:Y:S04]  /*23d0*/  LDSM.16.M88.4 R16, [R195+UR5+0xf800] ;  /* 0x00f80005c310783b */ /* 0x000ee80008000200 */
[----:B------:R-:W-:Y:S03]  /*23e0*/  LDSM.16.M88.4 R24, [R94+0x4000] ;  /* 0x004000005e18783b */ /* 0x000fe60000000200 */
[C---:B-1----:R-:W-:Y:S08]  /*23f0*/  HMMA.16816.F32 R52, R8.reuse, R4, R52 ;  /* 0x000000040834723c */ /* 0x042ff00000001834 */
[C---:B------:R-:W-:Y:S01]  /*2400*/  HMMA.16816.F32 R48, R8.reuse, R6, R48 ;  /* 0x000000060830723c */ /* 0x040fe20000001830 */
[----:B------:R-:W1:Y:S07]  /*2410*/  LDSM.16.M88.4 R4, [R88+0xf000] ;  /* 0x00f000005804783b */ /* 0x000e6e0000000200 */
[C---:B--2---:R-:W-:Y:S08]  /*2420*/  HMMA.16816.F32 R20, R8.reuse, R12, R20 ;  /* 0x0000000c0814723c */ /* 0x044ff00000001814 */
[C---:B------:R-:W-:Y:S01]  /*2430*/  HMMA.16816.F32 R28, R8.reuse, R14, R28 ;  /* 0x0000000e081c723c */ /* 0x040fe2000000181c */
[----:B------:R-:W2:Y:S07]  /*2440*/  LDSM.16.M88.4 R12, [R88+0xe000] ;  /* 0x00e00000580c783b */ /* 0x000eae0000000200 */
[C---:B-----5:R-:W-:Y:S08]  /*2450*/  HMMA.16816.F32 R44, R8.reuse, R32, R44 ;  /* 0x00000020082c723c */ /* 0x060ff0000000182c */
[C---:B------:R-:W-:Y:S01]  /*2460*/  HMMA.16816.F32 R40, R8.reuse, R34, R40 ;  /* 0x000000220828723c */ /* 0x040fe20000001828 */
[----:B------:R-:W4:Y:S07]  /*2470*/  LDSM.16.M88.4 R32, [R88+0xf800] ;  /* 0x00f800005820783b */ /* 0x000f2e0000000200 */
[C---:B---3--:R-:W-:Y:S08]  /*2480*/  HMMA.16816.F32 R36, R8.reuse, R16, R36 ;  /* 0x000000100824723c */ /* 0x048ff00000001824 */
[----:B------:R-:W-:Y:S01]  /*2490*/  HMMA.16816.F32 R64, R8, R18, R64 ;  /* 0x000000120840723c */ /* 0x000fe20000001840 */
[----:B------:R-:W-:Y:S04]  /*24a0*/  LDSM.16.M88.4 R8, [R95+0x4000] ;  /* 0x004000005f08783b */ /* 0x000fe80000000200 */
[----:B------:R-:W3:Y:S03]  /*24b0*/  LDSM.16.M88.4 R16, [R89+0xe000] ;  /* 0x00e000005910783b */ /* 0x000ee60000000200 */
        /* <DEDUP_REMOVED lines=8> */
[----:B------:R-:W5:Y:S07]  /*2540*/  LDSM.16.M88.4 R56, [R87+0xe000] ;  /* 0x00e000005738783b */ /* 0x000f6e0000000200 */
[C---:B----4-:R-:W-:Y:S08]  /*2550*/  HMMA.16816.F32 R36, R24.reuse, R32, R36 ;  /* 0x000000201824723c */ /* 0x050ff00000001824 */
[----:B------:R-:W-:Y:S01]  /*2560*/  HMMA.16816.F32 R64, R24, R34, R64 ;  /* 0x000000221840723c */ /* 0x000fe20000001840 */
[----:B------:R-:W4:Y:S04]  /*2570*/  LDSM.16.M88.4 R24, [R89+0xf800] ;  /* 0x00f800005918783b */ /* 0x000f280000000200 */
[----:B------:R-:W4:Y:S03]  /*2580*/  LDSM.16.M88.4 R32, [R195+UR5+0x10000] ;  /* 0x01000005c320783b */ /* 0x000f260008000200 */
[C---:B---3--:R-:W-:Y:S08]  /*2590*/  HMMA.16816.F32 R20, R8.reuse, R16, R20 ;  /* 0x000000100814723c */ /* 0x048ff00000001814 */
[C---:B------:R-:W-:Y:S01]  /*25a0*/  HMMA.16816.F32 R28, R8.reuse, R18, R28 ;  /* 0x00000012081c723c */ /* 0x040fe2000000181c */
[----:B------:R-:W3:Y:S07]  /*25b0*/  LDSM.16.M88.4 R16, [R87+0xe800] ;  /* 0x00e800005710783b */ /* 0x000eee0000000200 */
[C---:B-1----:R-:W-:Y:S08]  /*25c0*/  HMMA.16816.F32 R44, R8.reuse, R4, R44 ;  /* 0x00000004082c723c */ /* 0x042ff0000000182c */
[C---:B------:R-:W-:Y:S01]  /*25d0*/  HMMA.16816.F32 R40, R8.reuse, R6, R40 ;  /* 0x000000060828723c */ /* 0x040fe20000001828 */
[----:B------:R-:W1:Y:S07]  /*25e0*/  LDSM.16.M88.4 R4, [R87+0xf000] ;  /* 0x00f000005704783b */ /* 0x000e6e0000000200 */
[C---:B--2---:R-:W-:Y:S08]  /*25f0*/  HMMA.16816.F32 R52, R8.reuse, R12, R52 ;  /* 0x0000000c0834723c */ /* 0x044ff00000001834 */
[----:B------:R-:W-:Y:S01]  /*2600*/  HMMA.16816.F32 R48, R8, R14, R48 ;  /* 0x0000000e0830723c */ /* 0x000fe20000001830 */
[----:B------:R-:W2:Y:S07]  /*2610*/  LDSM.16.M88.4 R12, [R94+0x8000] ;  /* 0x008000005e0c783b */ /* 0x000eae0000000200 */
[C---:B-----5:R-:W-:Y:S08]  /*2620*/  HMMA.16816.F32 R20, R68.reuse, R56, R20 ;  /* 0x000000384414723c */ /* 0x060ff00000001814 */
[----:B------:R-:W-:Y:S01]  /*2630*/  HMMA.16816.F32 R28, R68, R58, R28 ;  /* 0x0000003a441c723c */ /* 0x000fe2000000181c */
[----:B------:R-:W-:Y:S07]  /*2640*/  LDSM.16.M88.4 R56, [R195+UR5+0x10800] ;  /* 0x01080005c338783b */ /* 0x000fee0008000200 */
[C---:B----4-:R-:W-:Y:S08]  /*2650*/  HMMA.16816.F32 R36, R8.reuse, R24, R36 ;  /* 0x000000180824723c */ /* 0x050ff00000001824 */
[----:B------:R-:W-:Y:S01]  /*2660*/  HMMA.16816.F32 R64, R8, R26, R64 ;  /* 0x0000001a0840723c */ /* 0x000fe20000001840 */
[----:B------:R-:W-:Y:S04]  /*2670*/  LDSM.16.M88.4 R8, [R95+0x8000] ;  /* 0x008000005f08783b */ /* 0x000fe80000000200 */
[----:B------:R-:W4:Y:S03]  /*2680*/  LDSM.16.M88.4 R24, [R89+0x10000] ;  /* 0x010000005918783b */ /* 0x000f260000000200 */
[C---:B------:R-:W-:Y:S08]  /*2690*/  HMMA.16816.F32 R20, R60.reuse, R32, R20 ;  /* 0x000000203c14723c */ /* 0x040ff00000001814 */
[----:B------:R-:W-:Y:S01]  /*26a0*/  HMMA.16816.F32 R28, R60, R34, R28 ;  /* 0x000000223c1c723c */ /* 0x000fe2000000181c */
[----:B------:R-:W-:Y:S07]  /*26b0*/  LDSM.16.M88.4 R32, [R88+0x10800] ;  /* 0x010800005820783b */ /* 0x000fee0000000200 */
[C---:B---3--:R-:W-:Y:S08]  /*26c0*/  HMMA.16816.F32 R52, R68.reuse, R16, R52 ;  /* 0x000000104434723c */ /* 0x048ff00000001834 */
[C---:B------:R-:W-:Y:S01]  /*26d0*/  HMMA.16816.F32 R48, R68.reuse, R18, R48 ;  /* 0x000000124430723c */ /* 0x040fe20000001830 */
[----:B------:R-:W-:Y:S07]  /*26e0*/  LDSM.16.M88.4 R16, [R87+0x10000] ;  /* 0x010000005710783b */ /* 0x000fee0000000200 */
[C---:B-1----:R-:W-:Y:S08]  /*26f0*/  HMMA.16816.F32 R44, R68.reuse, R4, R44 ;  /* 0x00000004442c723c */ /* 0x042ff0000000182c */
[----:B------:R-:W-:Y:S01]  /*2700*/  HMMA.16816.F32 R40, R68, R6, R40 ;  /* 0x000000064428723c */ /* 0x000fe20000001828 */
[----:B------:R-:W1:Y:S07]  /*2710*/  LDSM.16.M88.4 R4, [R93+0x8000] ;  /* 0x008000005d04783b */ /* 0x000e6e0000000200 */
[C---:B--2---:R-:W-:Y:S08]  /*2720*/  HMMA.16816.F32 R20, R12.reuse, R76, R20 ;  /* 0x0000004c0c14723c */ /* 0x044ff00000001814 */
[----:B------:R-:W-:Y:S08]  /*2730*/  HMMA.16816.F32 R28, R12, R78, R28 ;  /* 0x0000004e0c1c723c */ /* 0x000ff0000000181c */
[----:B------:R-:W-:Y:S08]  /*2740*/  HMMA.16816.F32 R36, R68, R72, R36 ;  /* 0x000000484424723c */ /* 0x000ff00000001824 */
[----:B----4-:R-:W-:Y:S08]  /*2750*/  HMMA.16816.F32 R20, R8, R24, R20 ;  /* 0x000000180814723c */ /* 0x010ff00000001814 */
[----:B------:R-:W-:Y:S08]  /*2760*/  HMMA.16816.F32 R64, R68, R74, R64 ;  /* 0x0000004a4440723c */ /* 0x000ff00000001840 */
[----:B------:R-:W-:Y:S01]  /*2770*/  HMMA.16816.F32 R28, R8, R26, R28 ;  /* 0x0000001a081c723c */ /* 0x000fe2000000181c */
[----:B------:R-:W2:Y:S07]  /*2780*/  LDSM.16.M88.4 R24, [R195+UR5+0x11000] ;  /* 0x01100005c318783b */ /* 0x000eae0008000200 */
[C---:B------:R-:W-:Y:S01]  /*2790*/  HMMA.16816.F32 R68, R60.reuse, R56, R52 ;  /* 0x000000383c44723c */ /* 0x040fe20000001834 */
[----:B------:R-:W3:Y:S07]  /*27a0*/  LDSM.16.M88.4 R52, [R89+0x10800] ;  /* 0x010800005934783b */ /* 0x000eee0000000200 */
[----:B------:R-:W-:Y:S08]  /*27b0*/  HMMA.16816.F32 R48, R60, R58, R48 ;  /* 0x0000003a3c30723c */ /* 0x000ff00000001830 */
[C---:B-1----:R-:W-:Y:S08]  /*27c0*/  HMMA.16816.F32 R20, R4.reuse, R16, R20 ;  /* 0x000000100414723c */ /* 0x042ff00000001814 */
[----:B------:R-:W-:Y:S01]  /*27d0*/  HMMA.16816.F32 R28, R4, R18, R28 ;  /* 0x00000012041c723c */ /* 0x000fe2000000181c */
[----:B------:R-:W1:Y:S07]  /*27e0*/  LDSM.16.M88.4 R16, [R88+0x11000] ;  /* 0x011000005810783b */ /* 0x000e6e0000000200 */
[C---:B------:R-:W-:Y:S01]  /*27f0*/  HMMA.16816.F32 R72, R12.reuse, R32, R68 ;  /* 0x000000200c48723c */ /* 0x040fe20000001844 */
[----:B------:R-:W-:Y:S02]  /*2800*/  LDSM.16.M88.4 R68, [R87+0x10800] ;  /* 0x010800005744783b */ /* 0x000fe40000000200 */
[----:B------:R-:W-:Y:S01]  /*2810*/  FMUL.FTZ R20, R20, UR6 ;  /* 0x0000000614147c20 */ /* 0x000fe20008410000 */
[----:B------:R-:W-:Y:S01]  /*2820*/  FMUL.FTZ R57, R21, UR6 ;  /* 0x0000000615397c20 */ /* 0x000fe20008410000 */
[----:B------:R-:W-:Y:S01]  /*2830*/  FMUL.FTZ R58, R22, UR6 ;  /* 0x00000006163a7c20 */ /* 0x000fe20008410000 */
[----:B------:R-:W-:Y:S01]  /*2840*/  FMUL.FTZ R59, R23, UR6 ;  /* 0x00000006173b7c20 */ /* 0x000fe20008410000 */
[----:B------:R4:W5:Y:S01]  /*2850*/  MUFU.TANH R56, R20 ;  /* 0x0000001400387308 */ /* 0x0009620000002400 */
[----:B------:R-:W-:Y:S01]  /*2860*/  HMMA.16816.F32 R48, R12, R34, R48 ;  /* 0x000000220c30723c */ /* 0x000fe20000001830 */
[----:B------:R-:W5:Y:S02]  /*2870*/  LDSM.16.M88.4 R32, [R195+UR5+0x11800] ;  /* 0x01180005c320783b */ /* 0x000f640008000200 */
[----:B------:R-:W-:Y:S01]  /*2880*/  FMUL.FTZ R28, R28, UR6 ;  /* 0x000000061c1c7c20 */ /* 0x000fe20008410000 */
[----:B------:R-:W-:Y:S01]  /*2890*/  FMUL.FTZ R30, R30, UR6 ;  /* 0x000000061e1e7c20 */ /* 0x000fe20008410000 */
[----:B------:R-:W-:Y:S01]  /*28a0*/  FMUL.FTZ R31, R31, UR6 ;  /* 0x000000061f1f7c20 */ /* 0x000fe20008410000 */
[----:B------:R-:W-:Y:S01]  /*28b0*/  FMUL.FTZ R29, R29, UR6 ;  /* 0x000000061d1d7c20 */ /* 0x000fe20008410000 */
[----:B------:R-:W-:Y:S01]  /*28c0*/  MUFU.TANH R57, R57 ;  /* 0x0000003900397308 */ /* 0x000fe20000002400 */
[C---:B--2---:R-:W-:Y:S07]  /*28d0*/  HMMA.16816.F32 R44, R60.reuse, R24, R44 ;  /* 0x000000183c2c723c */ /* 0x044fee000000182c */
[----:B------:R-:W2:Y:S01]  /*28e0*/  MUFU.TANH R58, R58 ;  /* 0x0000003a003a7308 */ /* 0x000ea20000002400 */
[----:B------:R-:W-:Y:S01]  /*28f0*/  HMMA.16816.F32 R40, R60, R26, R40 ;  /* 0x0000001a3c28723c */ /* 0x000fe20000001828 */
[----:B----4-:R-:W4:Y:S04]  /*2900*/  LDSM.16.M88.4 R20, [R89+0x11000] ;  /* 0x011000005914783b */ /* 0x010f280000000200 */
[----:B------:R-:W2:Y:S02]  /*2910*/  LDSM.16.M88.4 R24, [R88+0x11800] ;  /* 0x011800005818783b */ /* 0x000ea40000000200 */
[----:B------:R-:W-:Y:S01]  /*2920*/  MUFU.TANH R59, R59 ;  /* 0x0000003b003b7308 */ /* 0x000fe20000002400 */
[C---:B---3--:R-:W-:Y:S07]  /*2930*/  HMMA.16816.F32 R72, R8.reuse, R52, R72 ;  /* 0x000000340848723c */ /* 0x048fee0000001848 */
[----:B------:R-:W-:Y:S01]  /*2940*/  MUFU.TANH R28, R28 ;  /* 0x0000001c001c7308 */ /* 0x000fe20000002400 */
[----:B------:R-:W-:Y:S07]  /*2950*/  HMMA.16816.F32 R48, R8, R54, R48 ;  /* 0x000000360830723c */ /* 0x000fee0000001830 */
[----:B------:R-:W-:Y:S01]  /*2960*/  MUFU.TANH R30, R30 ;  /* 0x0000001e001e7308 */ /* 0x000fe20000002400 */
[C---:B-1----:R-:W-:Y:S01]  /*2970*/  HMMA.16816.F32 R52, R12.reuse, R16, R44 ;  /* 0x000000100c34723c */ /* 0x042fe2000000182c */
[----:B------:R-:W-:Y:S06]  /*2980*/  LDSM.16.M88.4 R44, [R87+0x11000] ;  /* 0x01100000572c783b */ /* 0x000fec0000000200 */
[----:B------:R-:W-:Y:S01]  /*2990*/  MUFU.TANH R31, R31 ;  /* 0x0000001f001f7308 */ /* 0x000fe20000002400 */
[----:B------:R-:W-:Y:S01]  /*29a0*/  HMMA.16816.F32 R40, R12, R18, R40 ;  /* 0x000000120c28723c */ /* 0x000fe20000001828 */
[----:B------:R-:W1:Y:S06]  /*29b0*/  LDSM.16.M88.4 R16, [R89+0x11800] ;  /* 0x011800005910783b */ /* 0x000e6c0000000200 */
[----:B------:R-:W3:Y:S01]  /*29c0*/  MUFU.TANH R29, R29 ;  /* 0x0000001d001d7308 */ /* 0x000ee20000002400 */
[C---:B-----5:R-:W-:Y:S08]  /*29d0*/  HMMA.16816.F32 R36, R60.reuse, R32, R36 ;  /* 0x000000203c24723c */ /* 0x060ff00000001824 */
[----:B------:R-:W-:Y:S08]  /*29e0*/  HMMA.16816.F32 R64, R60, R34, R64 ;  /* 0x000000223c40723c */ /* 0x000ff00000001840 */
[C---:B----4-:R-:W-:Y:S08]  /*29f0*/  HMMA.16816.F32 R52, R8.reuse, R20, R52 ;  /* 0x000000140834723c */ /* 0x050ff00000001834 */
[----:B------:R-:W-:Y:S01]  /*2a00*/  HMMA.16816.F32 R40, R8, R22, R40 ;  /* 0x000000160828723c */ /* 0x000fe20000001828 */
[----:B------:R-:W4:Y:S01]  /*2a10*/  LDSM.16.M88.4 R20, [R87+0x11800] ;  /* 0x011800005714783b */ /* 0x000f220000000200 */
[----:B------:R-:W-:-:S06]  /*2a20*/  DEPBAR.LE SB0, 0x0 ;  /* 0x000080000000791a */ /* 0x000fcc0000000000 */
[----:B--2---:R-:W-:Y:S01]  /*2a30*/  HMMA.16816.F32 R36, R12, R24, R36 ;  /* 0x000000180c24723c */ /* 0x004fe20000001824 */
[----:B------:R-:W-:-:S04]  /*2a40*/  SHF.R.U32.HI R25, RZ, 0x2, R190 ;  /* 0x00000002ff197819 */ /* 0x000fc800000116be */
[----:B------:R-:W-:-:S03]  /*2a50*/  LOP3.LUT R25, R25, 0x7, RZ, 0xc0, !PT ;  /* 0x0000000719197812 */ /* 0x000fc600078ec0ff */
[----:B------:R-:W-:Y:S01]  /*2a60*/  HMMA.16816.F32 R64, R12, R26, R64 ;  /* 0x0000001a0c40723c */ /* 0x000fe20000001840 */
[----:B------:R-:W-:Y:S01]  /*2a70*/  IADD3 R25, PT, PT, -R92, R91, R25 ;  /* 0x0000005b5c197210 */ /* 0x000fe20007ffe119 */
[C---:B------:R-:W-:Y:S02]  /*2a80*/  VIADD R13, R134.reuse, 0xffffffc9 ;  /* 0xffffffc9860d7836 */ /* 0x040fe40000000000 */
[C---:B------:R-:W-:Y:S01]  /*2a90*/  VIADD R15, R134.reuse, 0xffffffd0 ;  /* 0xffffffd0860f7836 */ /* 0x040fe20000000000 */
[--C-:B------:R-:W-:Y:S01]  /*2aa0*/  IADD3 R86, PT, PT, R25, R86, R85.reuse ;  /* 0x0000005619567210 */ /* 0x100fe20007ffe055 */
[----:B------:R-:W-:Y:S02]  /*2ab0*/  VIADD R25, R134, 0xffffffc0 ;  /* 0xffffffc086197836 */ /* 0x000fe40000000000 */
[----:B------:R-:W-:Y:S01]  /*2ac0*/  HMMA.16816.F32 R72, R4, R68, R72 ;  /* 0x000000440448723c */ /* 0x000fe20000001848 */
[C---:B------:R-:W-:Y:S02]  /*2ad0*/  VIMNMX R188, PT, PT, R86.reuse, R85, PT ;  /* 0x0000005556bc7248 */ /* 0x040fe40003fe0100 */
[----:B------:R-:W-:-:S02]  /*2ae0*/  VIADDMNMX R186, R86, 0x8, R85, PT ;  /* 0x0000000856ba7846 */ /* 0x000fc40003800155 */
[C---:B------:R-:W-:Y:S02]  /*2af0*/  ISETP.GE.AND P1, PT, R25.reuse, R188, PT ;  /* 0x000000bc1900720c */ /* 0x040fe40003f26270 */
[----:B------:R-:W-:Y:S01]  /*2b00*/  ISETP.GE.AND P2, PT, R25, R186, PT ;  /* 0x000000ba1900720c */ /* 0x000fe20003f46270 */
[----:B------:R-:W-:Y:S01]  /*2b10*/  HMMA.16816.F32 R48, R4, R70, R48 ;  /* 0x000000460430723c */ /* 0x000fe20000001830 */
[----:B------:R-:W-:Y:S02]  /*2b20*/  FSEL R35, R56, -INF , !P1 ;  /* 0xff80000038237808 */ /* 0x000fe40004800000 */
[----:B------:R-:W-:Y:S02]  /*2b30*/  FSEL R25, R58, -INF , !P2 ;  /* 0xff8000003a197808 */ /* 0x000fe40005000000 */
[----:B------:R-:W-:-:S03]  /*2b40*/  ISETP.GE.AND P2, PT, R13, R188, PT ;  /* 0x000000bc0d00720c */ /* 0x000fc60003f46270 */
[C---:B-1----:R-:W-:Y:S01]  /*2b50*/  HMMA.16816.F32 R36, R8.reuse, R16, R36 ;  /* 0x000000100824723c */ /* 0x042fe20000001824 */
[----:B------:R-:W-:Y:S01]  /*2b60*/  VIADD R17, R134, 0xffffffc1 ;  /* 0xffffffc186117836 */ /* 0x000fe20000000000 */
[----:B---3--:R-:W-:Y:S01]  /*2b70*/  FSEL R29, R29, -INF , !P2 ;  /* 0xff8000001d1d7808 */ /* 0x008fe20005000000 */
[----:B------:R-:W-:Y:S01]  /*2b80*/  FMUL.FTZ R68, R72, UR6 ;  /* 0x0000000648447c20 */ /* 0x000fe20008410000 */
[----:B------:R-:W-:Y:S01]  /*2b90*/  FMUL.FTZ R69, R73, UR6 ;  /* 0x0000000649457c20 */ /* 0x000fe20008410000 */
[----:B------:R-:W-:Y:S01]  /*2ba0*/  FMUL.FTZ R70, R74, UR6 ;  /* 0x000000064a467c20 */ /* 0x000fe20008410000 */
[----:B------:R-:W-:Y:S01]  /*2bb0*/  FMUL.FTZ R71, R75, UR6 ;  /* 0x000000064b477c20 */ /* 0x000fe20008410000 */
[C---:B------:R-:W-:Y:S01]  /*2bc0*/  ISETP.GE.AND P4, PT, R17.reuse, R188, PT ;  /* 0x000000bc1100720c */ /* 0x040fe20003f86270 */
[----:B------:R-:W-:Y:S01]  /*2bd0*/  HMMA.16816.F32 R64, R8, R18, R64 ;  /* 0x000000120840723c */ /* 0x000fe20000001840 */
[----:B------:R-:W1:Y:S01]  /*2be0*/  MUFU.TANH R68, R68 ;  /* 0x0000004400447308 */ /* 0x000e620000002400 */
[-C--:B------:R-:W-:Y:S01]  /*2bf0*/  ISETP.GE.AND P5, PT, R17, R186.reuse, PT ;  /* 0x000000ba1100720c */ /* 0x080fe20003fa6270 */
[----:B------:R-:W-:Y:S01]  /*2c00*/  FMUL.FTZ R32, R48, UR6 ;  /* 0x0000000630207c20 */ /* 0x000fe20008410000 */
[----:B------:R-:W-:Y:S01]  /*2c10*/  FMUL.FTZ R33, R49, UR6 ;  /* 0x0000000631217c20 */ /* 0x000fe20008410000 */
[----:B------:R-:W-:Y:S01]  /*2c20*/  FMUL.FTZ R24, R51, UR6 ;  /* 0x0000000633187c20 */ /* 0x000fe20008410000 */
[----:B------:R-:W-:Y:S01]  /*2c30*/  VIADD R17, R134, 0xffffffc8 ;  /* 0xffffffc886117836 */ /* 0x000fe20000000000 */
[----:B------:R-:W-:Y:S01]  /*2c40*/  FSEL R57, R57, -INF , !P4 ;  /* 0xff80000039397808 */ /* 0x000fe20006000000 */
[C---:B------:R-:W-:Y:S01]  /*2c50*/  HMMA.16816.F32 R52, R4.reuse, R44, R52 ;  /* 0x0000002c0434723c */ /* 0x040fe20000001834 */
[----:B------:R-:W-:Y:S01]  /*2c60*/  MUFU.TANH R69, R69 ;  /* 0x0000004500457308 */ /* 0x000fe20000002400 */
[----:B------:R-:W-:Y:S01]  /*2c70*/  FMUL.FTZ R44, R50, UR6 ;  /* 0x00000006322c7c20 */ /* 0x000fe20008410000 */
[----:B------:R-:W-:Y:S01]  /*2c80*/  ISETP.GE.AND P4, PT, R13, R186, PT ;  /* 0x000000ba0d00720c */ /* 0x000fe20003f86270 */
[C---:B------:R-:W-:Y:S01]  /*2c90*/  VIADD R13, R134.reuse, 0xffffffd1 ;  /* 0xffffffd1860d7836 */ /* 0x040fe20000000000 */
[C---:B------:R-:W-:Y:S01]  /*2ca0*/  ISETP.GE.AND P3, PT, R17.reuse, R188, PT ;  /* 0x000000bc1100720c */ /* 0x040fe20003f66270 */
[C---:B------:R-:W-:Y:S01]  /*2cb0*/  VIADD R9, R134.reuse, 0xffffffd8 ;  /* 0xffffffd886097836 */ /* 0x040fe20000000000 */
[----:B------:R-:W-:Y:S01]  /*2cc0*/  ISETP.GE.AND P1, PT, R17, R186, PT ;  /* 0x000000ba1100720c */ /* 0x000fe20003f26270 */
[----:B------:R-:W-:Y:S01]  /*2cd0*/  HMMA.16816.F32 R40, R4, R46, R40 ;  /* 0x0000002e0428723c */ /* 0x000fe20000001828 */
[----:B------:R-:W2:Y:S01]  /*2ce0*/  MUFU.TANH R70, R70 ;  /* 0x0000004600467308 */ /* 0x000ea20000002400 */
[----:B------:R-:W-:Y:S01]  /*2cf0*/  FSEL R59, R59, -INF , !P5 ;  /* 0xff8000003b3b7808 */ /* 0x000fe20006800000 */
[----:B------:R-:W-:Y:S01]  /*2d00*/  VIADD R11, R134, 0xffffffd9 ;  /* 0xffffffd9860b7836 */ /* 0x000fe20000000000 */
[----:B------:R-:W-:-:S02]  /*2d10*/  ISETP.GE.AND P5, PT, R15, R188, PT ;  /* 0x000000bc0f00720c */ /* 0x000fc40003fa6270 */
[----:B------:R-:W-:Y:S02]  /*2d20*/  FSEL R27, R30, -INF , !P1 ;  /* 0xff8000001e1b7808 */ /* 0x000fe40004800000 */
[C---:B----4-:R-:W-:Y:S01]  /*2d30*/  HMMA.16816.F32 R36, R4.reuse, R20, R36 ;  /* 0x000000140424723c */ /* 0x050fe20000001824 */
[----:B------:R-:W3:Y:S01]  /*2d40*/  MUFU.TANH R71, R71 ;  /* 0x0000004700477308 */ /* 0x000ee20000002400 */
[----:B------:R-:W-:Y:S01]  /*2d50*/  ISETP.GE.AND P1, PT, R13, R188, PT ;  /* 0x000000bc0d00720c */ /* 0x000fe20003f26270 */
[----:B------:R-:W-:Y:S01]  /*2d60*/  FMUL.FTZ R52, R52, UR6 ;  /* 0x0000000634347c20 */ /* 0x000fe20008410000 */
[----:B------:R-:W-:Y:S01]  /*2d70*/  FMUL.FTZ R55, R55, UR6 ;  /* 0x0000000637377c20 */ /* 0x000fe20008410000 */
[----:B------:R-:W-:Y:S01]  /*2d80*/  FMUL.FTZ R53, R53, UR6 ;  /* 0x0000000635357c20 */ /* 0x000fe20008410000 */
[----:B------:R-:W-:Y:S01]  /*2d90*/  FSEL R31, R31, -INF , !P4 ;  /* 0xff8000001f1f7808 */ /* 0x000fe20006000000 */
[----:B------:R-:W-:Y:S01]  /*2da0*/  FMUL.FTZ R54, R54, UR6 ;  /* 0x0000000636367c20 */ /* 0x000fe20008410000 */
[----:B------:R-:W-:Y:S01]  /*2db0*/  HMMA.16816.F32 R4, R4, R22, R64 ;  /* 0x000000160404723c */ /* 0x000fe20000001840 */
[----:B------:R-:W4:Y:S01]  /*2dc0*/  MUFU.TANH R32, R32 ;  /* 0x0000002000207308 */ /* 0x000f220000002400 */
[----:B-1----:R-:W-:Y:S01]  /*2dd0*/  FSEL R17, R68, -INF , !P5 ;  /* 0xff80000044117808 */ /* 0x002fe20006800000 */
[----:B------:R-:W-:Y:S01]  /*2de0*/  FMUL.FTZ R40, R40, UR6 ;  /* 0x0000000628287c20 */ /* 0x000fe20008410000 */
[----:B------:R-:W-:Y:S01]  /*2df0*/  FMUL.FTZ R179, R41, UR6 ;  /* 0x0000000629b37c20 */ /* 0x000fe20008410000 */
[----:B------:R-:W-:Y:S01]  /*2e00*/  FSEL R41, R28, -INF , !P3 ;  /* 0xff8000001c297808 */ /* 0x000fe20005800000 */
[----:B------:R-:W-:Y:S01]  /*2e10*/  FMUL.FTZ R43, R43, UR6 ;  /* 0x000000062b2b7c20 */ /* 0x000fe20008410000 */
[----:B------:R-:W-:Y:S01]  /*2e20*/  ISETP.GE.AND P3, PT, R15, R186, PT ;  /* 0x000000ba0f00720c */ /* 0x000fe20003f66270 */
[----:B------:R-:W-:Y:S01]  /*2e30*/  FMUL.FTZ R42, R42, UR6 ;  /* 0x000000062a2a7c20 */ /* 0x000fe20008410000 */
[----:B------:R-:W1:Y:S01]  /*2e40*/  MUFU.TANH R33, R33 ;  /* 0x0000002100217308 */ /* 0x000e620000002400 */
[----:B------:R-:W-:Y:S01]  /*2e50*/  ISETP.GE.AND P4, PT, R9, R188, PT ;  /* 0x000000bc0900720c */ /* 0x000fe20003f86270 */
[----:B------:R-:W-:Y:S01]  /*2e60*/  FMUL.FTZ R193, R37, UR6 ;  /* 0x0000000625c17c20 */ /* 0x000fe20008410000 */
[-C--:B------:R-:W-:Y:S01]  /*2e70*/  ISETP.GE.AND P5, PT, R9, R186.reuse, PT ;  /* 0x000000ba0900720c */ /* 0x080fe20003fa6270 */
[C---:B------:R-:W-:Y:S01]  /*2e80*/  VIADD R9, R134.reuse, 0xffffffe0 ;  /* 0xffffffe086097836 */ /* 0x040fe20000000000 */
[----:B------:R-:W-:Y:S01]  /*2e90*/  ISETP.GE.AND P2, PT, R13, R186, PT ;  /* 0x000000ba0d00720c */ /* 0x000fe20003f46270 */
[----:B------:R-:W-:Y:S01]  /*2ea0*/  VIADD R37, R134, 0xffffffe8 ;  /* 0xffffffe886257836 */ /* 0x000fe20000000000 */
[----:B--2---:R-:W-:Y:S01]  /*2eb0*/  FSEL R13, R70, -INF , !P3 ;  /* 0xff800000460d7808 */ /* 0x004fe20005800000 */
[----:B------:R-:W2:Y:S01]  /*2ec0*/  MUFU.TANH R44, R44 ;  /* 0x0000002c002c7308 */ /* 0x000ea20000002400 */
[----:B------:R-:W-:Y:S01]  /*2ed0*/  FSEL R19, R69, -INF , !P1 ;  /* 0xff80000045137808 */ /* 0x000fe20004800000 */
[----:B------:R-:W-:Y:S01]  /*2ee0*/  FMUL.FTZ R4, R4, UR6 ;  /* 0x0000000604047c20 */ /* 0x000fe20008410000 */
[C---:B------:R-:W-:Y:S01]  /*2ef0*/  ISETP.GE.AND P3, PT, R11.reuse, R188, PT ;  /* 0x000000bc0b00720c */ /* 0x040fe20003f66270 */
[----:B------:R-:W-:Y:S01]  /*2f00*/  FMUL.FTZ R36, R36, UR6 ;  /* 0x0000000624247c20 */ /* 0x000fe20008410000 */
[----:B------:R-:W-:Y:S01]  /*2f10*/  ISETP.GE.AND P1, PT, R11, R186, PT ;  /* 0x000000ba0b00720c */ /* 0x000fe20003f26270 */
[----:B------:R-:W-:Y:S01]  /*2f20*/  FMUL.FTZ R38, R38, UR6 ;  /* 0x0000000626267c20 */ /* 0x000fe20008410000 */
[----:B---3--:R-:W-:Y:S01]  /*2f30*/  FSEL R11, R71, -INF , !P2 ;  /* 0xff800000470b7808 */ /* 0x008fe20005000000 */
[----:B------:R-:W3:Y:S01]  /*2f40*/  MUFU.TANH R24, R24 ;  /* 0x0000001800187308 */ /* 0x000ee20000002400 */
[----:B----4-:R-:W-:Y:S01]  /*2f50*/  FSEL R21, R32, -INF , !P4 ;  /* 0xff80000020157808 */ /* 0x010fe20006000000 */
[----:B------:R-:W-:Y:S01]  /*2f60*/  FMUL.FTZ R177, R5, UR6 ;  /* 0x0000000605b17c20 */ /* 0x000fe20008410000 */
[C---:B------:R-:W-:Y:S01]  /*2f70*/  ISETP.GE.AND P2, PT, R9.reuse, R188, PT ;  /* 0x000000bc0900720c */ /* 0x040fe20003f46270 */
[----:B------:R-:W-:Y:S01]  /*2f80*/  FMUL.FTZ R171, R6, UR6 ;  /* 0x0000000606ab7c20 */ /* 0x000fe20008410000 */
[----:B------:R-:W-:Y:S01]  /*2f90*/  ISETP.GE.AND P4, PT, R9, R186, PT ;  /* 0x000000ba0900720c */ /* 0x000fe20003f86270 */
[C---:B------:R-:W-:Y:S01]  /*2fa0*/  VIADD R9, R134.reuse, 0xffffffe1 ;  /* 0xffffffe186097836 */ /* 0x040fe20000000000 */
[----:B-1----:R-:W-:Y:S01]  /*2fb0*/  FSEL R23, R33, -INF , !P3 ;  /* 0xff80000021177808 */ /* 0x002fe20005800000 */
[----:B------:R-:W1:Y:S01]  /*2fc0*/  MUFU.TANH R213, R52 ;  /* 0x0000003400d57308 */ /* 0x000e620000002400 */
[----:B------:R-:W-:Y:S01]  /*2fd0*/  VIADD R33, R134, 0xfffffff0 ;  /* 0xfffffff086217836 */ /* 0x000fe20000000000 */
[----:B--2---:R-:W-:Y:S01]  /*2fe0*/  FSEL R15, R44, -INF , !P5 ;  /* 0xff8000002c0f7808 */ /* 0x004fe20006800000 */
[----:B------:R-:W-:Y:S01]  /*2ff0*/  FMUL.FTZ R39, R39, UR6 ;  /* 0x0000000627277c20 */ /* 0x000fe20008410000 */
[----:B------:R-:W-:Y:S01]  /*3000*/  ISETP.GE.AND P5, PT, R9, R188, PT ;  /* 0x000000bc0900720c */ /* 0x000fe20003fa6270 */
[----:B------:R-:W-:Y:S01]  /*3010*/  FMUL.FTZ R7, R7, UR6 ;  /* 0x0000000607077c20 */ /* 0x000fe20008410000 */
[----:B------:R-:W-:Y:S01]  /*3020*/  ISETP.GE.AND P3, PT, R9, R186, PT ;  /* 0x000000ba0900720c */ /* 0x000fe20003f66270 */
[----:B------:R-:W-:Y:S01]  /*3030*/  VIADD R5, R134, 0xfffffff9 ;  /* 0xfffffff986057836 */ /* 0x000fe20000000000 */
[----:B------:R-:W2:Y:S01]  /*3040*/  MUFU.TANH R203, R55 ;  /* 0x0000003700cb7308 */ /* 0x000ea20000002400 */
[----:B------:R-:W-:-:S02]  /*3050*/  FMNMX3.FTZ R8, R35, R57, R41, !PT ;  /* 0x0000003923087276 */ /* 0x000fc40007810029 */
[----:B---3--:R-:W-:Y:S02]  /*3060*/  FSEL R9, R24, -INF , !P1 ;  /* 0xff80000018097808 */ /* 0x008fe40004800000 */
[----:B------:R-:W-:Y:S02]  /*3070*/  ISETP.GE.AND P1, PT, R37, R188, PT ;  /* 0x000000bc2500720c */ /* 0x000fe40003f26270 */
[----:B------:R-:W-:Y:S01]  /*3080*/  FMNMX3.FTZ R6, R8, R29, R17, !PT ;  /* 0x0000001d08067276 */ /* 0x000fe20007810011 */
[----:B------:R-:W3:Y:S01]  /*3090*/  MUFU.TANH R181, R40 ;  /* 0x0000002800b57308 */ /* 0x000ee20000002400 */
[----:B-1----:R-:W-:Y:S02]  /*30a0*/  FSEL R213, R213, -INF , !P2 ;  /* 0xff800000d5d57808 */ /* 0x002fe40005000000 */
[----:B------:R-:W-:Y:S01]  /*30b0*/  ISETP.GE.AND P2, PT, R37, R186, PT ;  /* 0x000000ba2500720c */ /* 0x000fe20003f46270 */
[----:B------:R-:W-:Y:S01]  /*30c0*/  VIADD R37, R134, 0xffffffe9 ;  /* 0xffffffe986257836 */ /* 0x000fe20000000000 */
[----:B------:R-:W-:-:S03]  /*30d0*/  FMNMX3.FTZ R6, R6, R19, R21, !PT ;  /* 0x0000001306067276 */ /* 0x000fc60007810015 */
[----:B------:R-:W1:Y:S01]  /*30e0*/  MUFU.TANH R211, R53 ;  /* 0x0000003500d37308 */ /* 0x000e620000002400 */
[----:B--2---:R-:W-:Y:S02]  /*30f0*/  FSEL R203, R203, -INF , !P3 ;  /* 0xff800000cbcb7808 */ /* 0x004fe40005800000 */
[----:B------:R-:W-:Y:S02]  /*3100*/  ISETP.GE.AND P3, PT, R33, R188, PT ;  /* 0x000000bc2100720c */ /* 0x000fe40003f66270 */
[----:B------:R-:W-:-:S03]  /*3110*/  FMNMX3.FTZ R6, R6, R23, R213, !PT ;  /* 0x0000001706067276 */ /* 0x000fc600078100d5 */
[----:B------:R-:W2:Y:S01]  /*3120*/  MUFU.TANH R205, R43 ;  /* 0x0000002b00cd7308 */ /* 0x000ea20000002400 */
[----:B---3--:R-:W-:Y:S02]  /*3130*/  FSEL R181, R181, -INF , !P1 ;  /* 0xff800000b5b57808 */ /* 0x008fe40004800000 */
[----:B------:R-:W-:Y:S01]  /*3140*/  ISETP.GE.AND P1, PT, R33, R186, PT ;  /* 0x000000ba2100720c */ /* 0x000fe20003f26270 */
[----:B------:R-:W-:-:S04]  /*3150*/  VIADD R33, R134, 0xfffffff8 ;  /* 0xfffffff886217836 */ /* 0x000fc80000000000 */
[----:B------:R-:W3:Y:S01]  /*3160*/  MUFU.TANH R209, R54 ;  /* 0x0000003600d17308 */ /* 0x000ee20000002400 */
[----:B-1----:R-:W-:Y:S02]  /*3170*/  FSEL R211, R211, -INF , !P5 ;  /* 0xff800000d3d37808 */ /* 0x002fe40006800000 */
[----:B------:R-:W-:Y:S02]  /*3180*/  ISETP.GE.AND P5, PT, R37, R186, PT ;  /* 0x000000ba2500720c */ /* 0x000fe40003fa6270 */
[----:B------:R-:W-:-:S03]  /*3190*/  FMNMX3.FTZ R6, R6, R211, R181, !PT ;  /* 0x000000d306067276 */ /* 0x000fc600078100b5 */
[----:B------:R1:W4:Y:S01]  /*31a0*/  MUFU.TANH R183, R4 ;  /* 0x0000000400b77308 */ /* 0x0003220000002400 */
[----:B--2---:R-:W-:Y:S02]  /*31b0*/  FSEL R205, R205, -INF , !P5 ;  /* 0xff800000cdcd7808 */ /* 0x004fe40006800000 */
[----:B------:R-:W-:-:S05]  /*31c0*/  ISETP.GE.AND P5, PT, R33, R188, PT ;  /* 0x000000bc2100720c */ /* 0x000fca0003fa6270 */
[----:B------:R-:W2:Y:S01]  /*31d0*/  MUFU.TANH R207, R42 ;  /* 0x0000002a00cf7308 */ /* 0x000ea20000002400 */
[----:B---3--:R-:W-:Y:S02]  /*31e0*/  FSEL R209, R209, -INF , !P4 ;  /* 0xff800000d1d17808 */ /* 0x008fe40006000000 */
[----:B------:R-:W-:Y:S01]  /*31f0*/  ISETP.GE.AND P4, PT, R37, R188, PT ;  /* 0x000000bc2500720c */ /* 0x000fe20003f86270 */
[----:B------:R-:W-:-:S04]  /*3200*/  VIADD R37, R134, 0xfffffff1 ;  /* 0xfffffff186257836 */ /* 0x000fc80000000000 */
[----:B------:R-:W3:Y:S01]  /*3210*/  MUFU.TANH R179, R179 ;  /* 0x000000b300b37308 */ /* 0x000ee20000002400 */
[----:B-1----:R-:W-:Y:S02]  /*3220*/  FMNMX3.FTZ R4, R25, R59, R27, !PT ;  /* 0x0000003b19047276 */ /* 0x002fe4000781001b */
[----:B----4-:R-:W-:Y:S02]  /*3230*/  FSEL R183, R183, -INF , !P5 ;  /* 0xff800000b7b77808 */ /* 0x010fe40006800000 */
[----:B------:R-:W-:-:S03]  /*3240*/  ISETP.NE.AND P5, PT, R189, 0x1, PT ;  /* 0x00000001bd00780c */ /* 0x000fc60003fa5270 */
[----:B------:R-:W1:Y:S01]  /*3250*/  MUFU.TANH R201, R36 ;  /* 0x0000002400c97308 */ /* 0x000e620000002400 */
[----:B------:R-:W-:Y:S02]  /*3260*/  FMNMX3.FTZ R4, R4, R31, R13, !PT ;  /* 0x0000001f04047276 */ /* 0x000fe4000781000d */
[----:B--2---:R-:W-:Y:S02]  /*3270*/  FSEL R207, R207, -INF , !P2 ;  /* 0xff800000cfcf7808 */ /* 0x004fe40005000000 */
[----:B------:R-:W-:Y:S02]  /*3280*/  ISETP.GE.AND P2, PT, R37, R188, PT ;  /* 0x000000bc2500720c */ /* 0x000fe40003f46270 */
[----:B------:R-:W-:Y:S01]  /*3290*/  FMNMX3.FTZ R4, R4, R11, R15, !PT ;  /* 0x0000000b04047276 */ /* 0x000fe2000781000f */
[----:B------:R-:W2:Y:S01]  /*32a0*/  MUFU.TANH R175, R38 ;  /* 0x0000002600af7308 */ /* 0x000ea20000002400 */
[----:B---3--:R-:W-:Y:S02]  /*32b0*/  FSEL R179, R179, -INF , !P4 ;  /* 0xff800000b3b37808 */ /* 0x008fe40006000000 */
[----:B------:R-:W-:-:S02]  /*32c0*/  FMNMX3.FTZ R4, R4, R9, R209, !PT ;  /* 0x0000000904047276 */ /* 0x000fc400078100d1 */
[----:B------:R-:W-:-:S03]  /*32d0*/  ISETP.GE.AND P4, PT, R37, R186, PT ;  /* 0x000000ba2500720c */ /* 0x000fc60003f86270 */
[----:B------:R-:W3:Y:S01]  /*32e0*/  MUFU.TANH R193, R193 ;  /* 0x000000c100c17308 */ /* 0x000ee20000002400 */
[----:B-1----:R-:W-:Y:S02]  /*32f0*/  FSEL R201, R201, -INF , !P3 ;  /* 0xff800000c9c97808 */ /* 0x002fe40005800000 */
[----:B------:R-:W-:Y:S02]  /*3300*/  ISETP.GE.AND P3, PT, R33, R186, PT ;  /* 0x000000ba2100720c */ /* 0x000fe40003f66270 */
[----:B------:R-:W-:-:S03]  /*3310*/  FMNMX3.FTZ R6, R6, R179, R201, !PT ;  /* 0x000000b306067276 */ /* 0x000fc600078100c9 */
[----:B------:R-:W1:Y:S01]  /*3320*/  MUFU.TANH R177, R177 ;  /* 0x000000b100b17308 */ /* 0x000e620000002400 */
[----:B--2---:R-:W-:Y:S01]  /*3330*/  FSEL R175, R175, -INF , !P1 ;  /* 0xff800000afaf7808 */ /* 0x004fe20004800000 */
[----:B------:R-:W-:Y:S01]  /*3340*/  BAR.SYNC.DEFER_BLOCKING 0x0 ;  /* 0x0000000000007b1d */ /* 0x000fe20000010000 */
[----:B------:R-:W-:-:S05]  /*3350*/  ISETP.GE.AND P1, PT, R5, R188, PT ;  /* 0x000000bc0500720c */ /* 0x000fca0003f26270 */
[----:B------:R2:W4:Y:S01]  /*3360*/  MUFU.TANH R173, R39 ;  /* 0x0000002700ad7308 */ /* 0x0005220000002400 */
[----:B---3--:R-:W-:Y:S02]  /*3370*/  FSEL R193, R193, -INF , !P2 ;  /* 0xff800000c1c17808 */ /* 0x008fe40005000000 */
[----:B------:R-:W-:Y:S02]  /*3380*/  ISETP.GE.AND P2, PT, R5, R186, PT ;  /* 0x000000ba0500720c */ /* 0x000fe40003f46270 */
[----:B------:R-:W-:Y:S02]  /*3390*/  FMNMX3.FTZ R8, R6, R193, R183, !PT ;  /* 0x000000c106087276 */ /* 0x000fe400078100b7 */
[----:B------:R-:W-:Y:S01]  /*33a0*/  FMNMX3.FTZ R6, R4, R203, R207, !PT ;  /* 0x000000cb04067276 */ /* 0x000fe200078100cf */
[----:B------:R-:W3:Y:S01]  /*33b0*/  MUFU.TANH R171, R171 ;  /* 0x000000ab00ab7308 */ /* 0x000ee20000002400 */
[----:B-1----:R-:W-:-:S04]  /*33c0*/  FSEL R177, R177, -INF , !P1 ;  /* 0xff800000b1b17808 */ /* 0x002fc80004800000 */
[----:B------:R-:W-:-:S03]  /*33d0*/  FMNMX.FTZ R4, R177, R8, !PT ;  /* 0x00000008b1047209 */ /* 0x000fc60007810000 */
[----:B------:R2:W1:Y:S01]  /*33e0*/  MUFU.TANH R169, R7 ;  /* 0x0000000700a97308 */ /* 0x0004620000002400 */
[----:B----4-:R-:W-:Y:S05]  /*33f0*/  @!P5 BRA `(.L_x_60) ;  /* 0x000000000050d947 */ /* 0x010fea0003800000 */
[----:B------:R-:W-:-:S04]  /*3400*/  VIADD R5, R189, 0xfffffffe ;  /* 0xfffffffebd057836 */ /* 0x000fc80000000000 */
[-C--:B------:R-:W-:Y:S02]  /*3410*/  IMAD R81, R81, R5.reuse, RZ ;  /* 0x0000000551517224 */ /* 0x080fe400078e02ff */
[----:B------:R-:W-:-:S04]  /*3420*/  IMAD.WIDE.U32 R32, R82, R5, RZ ;  /* 0x0000000552207225 */ /* 0x000fc800078e00ff */
[----:B------:R-:W-:Y:S01]  /*3430*/  IMAD.IADD R81, R33, 0x1, R81 ;  /* 0x0000000121517824 */ /* 0x000fe200078e0251 */
[----:B------:R-:W-:-:S04]  /*3440*/  LEA R36, P1, R32, R199, 0x1 ;  /* 0x000000c720247211 */ /* 0x000fc800078208ff */
[----:B------:R-:W-:Y:S02]  /*3450*/  LEA.HI.X R37, R32, R198, R81, 0x1, P1 ;  /* 0x000000c620257211 */ /* 0x000fe400008f0c51 */
[----:B------:R-:W-:-:S03]  /*3460*/  IADD3 R32, P1, PT, R84, R32, RZ ;  /* 0x0000002054207210 */ /* 0x000fc60007f3e0ff */
[----:B------:R-:W-:Y:S01]  /*3470*/  @!PT LDS RZ, [RZ] ;  /* 0x00000000fffff984 */ /* 0x000fe20000000800 */
[----:B------:R-:W-:Y:S01]  /*3480*/  @!PT LDS RZ, [RZ] ;  /* 0x00000000fffff984 */ /* 0x000fe20000000800 */
[----:B------:R-:W-:Y:S01]  /*3490*/  @!PT LDS RZ, [RZ] ;  /* 0x00000000fffff984 */ /* 0x000fe20000000800 */
[----:B------:R4:W-:Y:S02]  /*34a0*/  LDGSTS.E.BYPASS.LTC128B.128 [R202+0xc000], desc[UR12][R36.64] ;  /* 0x0c00000024ca7fae */ /* 0x0009e4000b981a0c */
[----:B------:R-:W-:Y:S01]  /*34b0*/  IMAD.X R81, R83, 0x1, R81, P1 ;  /* 0x0000000153517824 */ /* 0x000fe200008e0651 */
[C---:B------:R-:W-:Y:S01]  /*34c0*/  LEA R38, P1, R32.reuse, R199, 0x1 ;  /* 0x000000c720267211 */ /* 0x040fe200078208ff */
[----:B------:R4:W-:Y:S03]  /*34d0*/  LDGSTS.E.BYPASS.LTC128B.128 [R202+0xe000], desc[UR12][R36.64+0x80] ;  /* 0x0e00008024ca7fae */ /* 0x0009e6000b981a0c */
[----:B--2---:R-:W-:Y:S01]  /*34e0*/  LEA.HI.X R39, R32, R198, R81, 0x1, P1 ;  /* 0x000000c620277211 */ /* 0x004fe200008f0c51 */
[----:B------:R4:W-:Y:S04]  /*34f0*/  LDGSTS.E.BYPASS.LTC128B.128 [R202+0x10000], desc[UR12][R36.64+0x100] ;  /* 0x1000010024ca7fae */ /* 0x0009e8000b981a0c */
[----:B------:R4:W-:Y:S04]  /*3500*/  LDGSTS.E.BYPASS.LTC128B.128 [R202+0xd000], desc[UR12][R38.64] ;  /* 0x0d00000026ca7fae */ /* 0x0009e8000b981a0c */
[----:B------:R4:W-:Y:S04]  /*3510*/  LDGSTS.E.BYPASS.LTC128B.128 [R202+0xf000], desc[UR12][R38.64+0x80] ;  /* 0x0f00008026ca7fae */ /* 0x0009e8000b981a0c */
[----:B------:R4:W-:Y:S04]  /*3520*/  LDGSTS.E.BYPASS.LTC128B.128 [R202+0x11000], desc[UR12][R38.64+0x100] ;  /* 0x1100010026ca7fae */ /* 0x0009e8000b981a0c */
[----:B------:R-:W0:Y:S02]  /*3530*/  LDGDEPBAR ;  /* 0x00000000000079af */ /* 0x000e240000000000 */
.L_x_60:
[----:B------:R-:W-:Y:S01]  /*3540*/  FSEL R173, R173, -INF , !P4 ;  /* 0xff800000adad7808 */ /* 0x000fe20006000000 */
[----:B--2---:R-:W2:Y:S01]  /*3550*/  SHFL.BFLY PT, R7, R4, 0x2, 0x1f ;  /* 0x0c401f0004077f89 */ /* 0x004ea200000e0000 */
[----:B---3--:R-:W-:Y:S01]  /*3560*/  FSEL R171, R171, -INF , !P3 ;  /* 0xff800000abab7808 */ /* 0x008fe20005800000 */
[----:B------:R-:W3:Y:S01]  /*3570*/  LDCU UR6, c[0x0][0x45c] ;  /* 0x00008b80ff0677ac */ /* 0x000ee20008000800 */
[----:B------:R-:W-:Y:S02]  /*3580*/  FMNMX3.FTZ R6, R6, R205, R175, !PT ;  /* 0x000000cd06067276 */ /* 0x000fe400078100af */
[----:B-1----:R-:W-:Y:S02]  /*3590*/  FSEL R169, R169, -INF , !P2 ;  /* 0xff800000a9a97808 */ /* 0x002fe40005000000 */
[----:B------:R-:W-:Y:S02]  /*35a0*/  FMNMX3.FTZ R6, R6, R173, R171, !PT ;  /* 0x000000ad06067276 */ /* 0x000fe400078100ab */
[----:B------:R-:W-:-:S02]  /*35b0*/  LOP3.LUT R133, R3, 0x200, R0, 0xf8, !PT ;  /* 0x0000020003857812 */ /* 0x000fc400078ef800 */
[----:B------:R-:W-:Y:S02]  /*35c0*/  FMNMX.FTZ R33, R169, R6, !PT ;  /* 0x00000006a9217209 */ /* 0x000fe40007810000 */
[----:B------:R-:W-:-:S03]  /*35d0*/  LEA R167, R133, UR5, 0x1 ;  /* 0x0000000585a77c11 */ /* 0x000fc6000f8e08ff */
[----:B------:R-:W1:Y:S01]  /*35e0*/  SHFL.BFLY PT, R6, R33, 0x2, 0x1f ;  /* 0x0c401f0021067f89 */ /* 0x000e6200000e0000 */
[-C--:B------:R-:W-:Y:S02]  /*35f0*/  IADD3 R168, PT, PT, R80, R167.reuse, RZ ;  /* 0x000000a750a87210 */ /* 0x080fe40007ffe0ff */
[----:B------:R-:W-:Y:S01]  /*3600*/  IADD3 R165, PT, PT, R2, R167, RZ ;  /* 0x000000a702a57210 */ /* 0x000fe20007ffe0ff */
[----:B------:R-:W-:Y:S03]  /*3610*/  LDSM.16.MT88.4 R124, [R167+0x12000] ;  /* 0x01200000a77c783b */ /* 0x000fe60000004200 */
[----:B------:R-:W-:Y:S01]  /*3620*/  IADD3 R164, PT, PT, R80, R165, RZ ;  /* 0x000000a550a47210 */ /* 0x000fe20007ffe0ff */
[----:B------:R-:W-:Y:S01]  /*3630*/  LDSM.16.MT88.4 R116, [R168+0x12000] ;  /* 0x01200000a874783b */ /* 0x000fe20000004200 */
[----:B--2---:R-:W-:-:S03]  /*3640*/  FMNMX.FTZ R7, R4, R7, !PT ;  /* 0x0000000704077209 */ /* 0x004fc60007810000 */
[----:B------:R-:W-:Y:S04]  /*3650*/  LDSM.16.MT88.4 R48, [R168+0x14000] ;  /* 0x01400000a830783b */ /* 0x000fe80000004200 */
[----:B------:R-:W2:Y:S04]  /*3660*/  SHFL.BFLY PT, R132, R7, 0x1, 0x1f ;  /* 0x0c201f0007847f89 */ /* 0x000ea800000e0000 */
[----:B------:R-:W-:Y:S01]  /*3670*/  LDSM.16.MT88.4 R80, [R168+0x16000] ;  /* 0x01600000a850783b */ /* 0x000fe20000004200 */
[----:B-1----:R-:W-:-:S03]  /*3680*/  FMNMX.FTZ R6, R33, R6, !PT ;  /* 0x0000000621067209 */ /* 0x002fc60007810000 */
[----:B------:R-:W-:Y:S04]  /*3690*/  LDSM.16.MT88.4 R108, [R165+0x12000] ;  /* 0x01200000a56c783b */ /* 0x000fe80000004200 */
[----:B------:R-:W1:Y:S04]  /*36a0*/  SHFL.BFLY PT, R5, R6, 0x1, 0x1f ;  /* 0x0c201f0006057f89 */ /* 0x000e6800000e0000 */
[----:B------:R-:W5:Y:S04]  /*36b0*/  LDSM.16.MT88.4 R100, [R164+0x12000] ;  /* 0x01200000a464783b */ /* 0x000f680000004200 */
[----:B------:R-:W-:Y:S01]  /*36c0*/  LDSM.16.MT88.4 R64, [R164+0x14000] ;  /* 0x01400000a440783b */ /* 0x000fe20000004200 */
[----:B--2---:R-:W-:-:S03]  /*36d0*/  FMNMX.FTZ R132, R7, R132, !PT ;  /* 0x0000008407847209 */ /* 0x004fc60007810000 */
[----:B------:R-:W-:Y:S01]  /*36e0*/  LDSM.16.MT88.4 R72, [R167+0x16000] ;  /* 0x01600000a748783b */ /* 0x000fe20000004200 */
[C---:B------:R-:W-:Y:S01]  /*36f0*/  FSETP.NEU.FTZ.AND P1, PT, R132.reuse, -INF , PT ;  /* 0xff8000008400780b */ /* 0x040fe20003f3d000 */
[----:B---3--:R-:W-:Y:S02]  /*3700*/  FMUL.FTZ R172, R132, UR6 ;  /* 0x0000000684ac7c20 */ /* 0x008fe40008410000 */
[----:B------:R-:W-:Y:S03]  /*3710*/  LDSM.16.MT88.4 R88, [R165+0x16000] ;  /* 0x01600000a558783b */ /* 0x000fe60000004200 */
[----:B------:R-:W-:Y:S01]  /*3720*/  FSEL R172, R172, RZ, P1 ;  /* 0x000000ffacac7208 */ /* 0x000fe20000800000 */
[----:B------:R-:W-:Y:S01]  /*3730*/  LDSM.16.MT88.4 R144, [R168+0x14800] ;  /* 0x01480000a890783b */ /* 0x000fe20000004200 */
[----:B-1----:R-:W-:-:S03]  /*3740*/  FMNMX.FTZ R3, R6, R5, !PT ;  /* 0x0000000506037209 */ /* 0x002fc60007810000 */
[--C-:B------:R-:W-:Y:S01]  /*3750*/  FFMA.FTZ R162, R57, UR6, -R172.reuse ;  /* 0x0000000639a27c23 */ /* 0x100fe200080108ac */
[--C-:B------:R-:W-:Y:S01]  /*3760*/  FFMA.FTZ R159, R41, UR6, -R172.reuse ;  /* 0x00000006299f7c23 */ /* 0x100fe200080108ac */
[C---:B------:R-:W-:Y:S01]  /*3770*/  FSETP.NEU.FTZ.AND P1, PT, R3.reuse, -INF , PT ;  /* 0xff8000000300780b */ /* 0x040fe20003f3d000 */
[----:B------:R-:W-:Y:S01]  /*3780*/  FMUL.FTZ R166, R3, UR6 ;  /* 0x0000000603a67c20 */ /* 0x000fe20008410000 */
[----:B------:R-:W4:Y:S01]  /*3790*/  LDSM.16.MT88.4 R40, [R167+0x14000] ;  /* 0x01400000a728783b */ /* 0x000f220000004200 */
[--C-:B------:R-:W-:Y:S01]  /*37a0*/  FFMA.FTZ R163, R35, UR6, -R172.reuse ;  /* 0x0000000623a37c23 */ /* 0x100fe200080108ac */
[--C-:B------:R-:W-:Y:S01]  /*37b0*/  FFMA.FTZ R158, R29, UR6, -R172.reuse ;  /* 0x000000061d9e7c23 */ /* 0x100fe200080108ac */
[----:B------:R-:W-:Y:S01]  /*37c0*/  MUFU.EX2 R162, R162 ;  /* 0x000000a200a27308 */ /* 0x000fe20000000800 */
[----:B------:R-:W-:Y:S01]  /*37d0*/  FSEL R166, R166, RZ, P1 ;  /* 0x000000ffa6a67208 */ /* 0x000fe20000800000 */
[----:B------:R-:W-:Y:S01]  /*37e0*/  LDSM.16.MT88.4 R4, [R164+0x16000] ;  /* 0x01600000a404783b */ /* 0x000fe20000004200 */
[--C-:B------:R-:W-:Y:S01]  /*37f0*/  FFMA.FTZ R155, R17, UR6, -R172.reuse ;  /* 0x00000006119b7c23 */ /* 0x100fe200080108ac */
[----:B------:R-:W1:Y:S01]  /*3800*/  MUFU.EX2 R163, R163 ;  /* 0x000000a300a37308 */ /* 0x000e620000000800 */
[----:B------:R-:W-:Y:S01]  /*3810*/  FFMA.FTZ R154, R19, UR6, -R172 ;  /* 0x00000006139a7c23 */ /* 0x000fe200080108ac */
[--C-:B------:R-:W-:Y:S01]  /*3820*/  FFMA.FTZ R160, R59, UR6, -R166.reuse ;  /* 0x000000063ba07c23 */ /* 0x100fe200080108a6 */
[--C-:B------:R-:W-:Y:S01]  /*3830*/  FFMA.FTZ R161, R25, UR6, -R166.reuse ;  /* 0x0000000619a17c23 */ /* 0x100fe200080108a6 */
[----:B------:R-:W2:Y:S01]  /*3840*/  LDSM.16.MT88.4 R56, [R165+0x14000] ;  /* 0x01400000a538783b */ /* 0x000ea20000004200 */
[--C-:B------:R-:W-:Y:S01]  /*3850*/  FFMA.FTZ R157, R27, UR6, -R166.reuse ;  /* 0x000000061b9d7c23 */ /* 0x100fe200080108a6 */
[----:B------:R-:W-:Y:S01]  /*3860*/  FFMA.FTZ R156, R31, UR6, -R166 ;  /* 0x000000061f9c7c23 */ /* 0x000fe200080108a6 */
[----:B------:R-:W-:Y:S01]  /*3870*/  MUFU.EX2 R159, R159 ;  /* 0x0000009f009f7308 */ /* 0x000fe20000000800 */
[----:B------:R-:W3:Y:S01]  /*3880*/  LDSM.16.MT88.4 R16, [R168+0x12800] ;  /* 0x01280000a810783b */ /* 0x000ee20000004200 */
[--C-:B------:R-:W-:Y:S01]  /*3890*/  FFMA.FTZ R151, R21, UR6, -R172.reuse ;  /* 0x0000000615977c23 */ /* 0x100fe200080108ac */
[----:B------:R-:W-:Y:S01]  /*38a0*/  FFMA.FTZ R150, R23, UR6, -R172 ;  /* 0x0000000617967c23 */ /* 0x000fe200080108ac */
[----:B------:R-:W5:Y:S01]  /*38b0*/  MUFU.EX2 R158, R158 ;  /* 0x0000009e009e7308 */ /* 0x000f620000000800 */
[--C-:B------:R-:W-:Y:S01]  /*38c0*/  FFMA.FTZ R153, R13, UR6, -R166.reuse ;  /* 0x000000060d997c23 */ /* 0x100fe200080108a6 */
[--C-:B------:R-:W-:Y:S01]  /*38d0*/  FFMA.FTZ R152, R11, UR6, -R166.reuse ;  /* 0x000000060b987c23 */ /* 0x100fe200080108a6 */
[----:B-1----:R-:W-:Y:S01]  /*38e0*/  F2FP.F16.F32.PACK_AB R96, R162, R163 ;  /* 0x000000a3a260723e */ /* 0x002fe200000000ff */
[----:B------:R-:W-:Y:S01]  /*38f0*/  MUFU.EX2 R161, R161 ;  /* 0x000000a100a17308 */ /* 0x000fe20000000800 */
[--C-:B------:R-:W-:Y:S01]  /*3900*/  FFMA.FTZ R149, R15, UR6, -R166.reuse ;  /* 0x000000060f957c23 */ /* 0x100fe200080108a6 */
[----:B------:R-:W-:Y:S01]  /*3910*/  FFMA.FTZ R148, R9, UR6, -R166 ;  /* 0x0000000609947c23 */ /* 0x000fe200080108a6 */
[----:B------:R-:W1:Y:S01]  /*3920*/  LDSM.16.MT88.4 R12, [R165+0x12800] ;  /* 0x01280000a50c783b */ /* 0x000e620000004200 */
[----:B------:R-:W4:Y:S01]  /*3930*/  MUFU.EX2 R160, R160 ;  /* 0x000000a000a07308 */ /* 0x000f220000000800 */
[--C-:B------:R-:W-:Y:S01]  /*3940*/  FFMA.FTZ R170, R213, UR6, -R172.reuse ;  /* 0x00000006d5aa7c23 */ /* 0x100fe200080108ac */
[----:B------:R-:W-:Y:S01]  /*3950*/  FFMA.FTZ R174, R179, UR6, -R172 ;  /* 0x00000006b3ae7c23 */ /* 0x000fe200080108ac */
[----:B------:R-:W1:Y:S01]  /*3960*/  LDSM.16.MT88.4 R8, [R167+0x16800] ;  /* 0x01680000a708783b */ /* 0x000e620000004200 */
[----:B------:R-:W-:Y:S01]  /*3970*/  MUFU.EX2 R157, R157 ;  /* 0x0000009d009d7308 */ /* 0x000fe20000000800 */
[--C-:B------:R-:W-:Y:S01]  /*3980*/  FFMA.FTZ R178, R203, UR6, -R166.reuse ;  /* 0x00000006cbb27c23 */ /* 0x100fe200080108a6 */
[----:B-----5:R-:W-:Y:S01]  /*3990*/  F2FP.F16.F32.PACK_AB R98, R158, R159 ;  /* 0x0000009f9e62723e */ /* 0x020fe200000000ff */
[----:B------:R-:W-:Y:S01]  /*39a0*/  LDSM.16.MT88.4 R140, [R168+0x16800] ;  /* 0x01680000a88c783b */ /* 0x000fe20000004200 */
[----:B------:R-:W5:Y:S01]  /*39b0*/  MUFU.EX2 R156, R156 ;  /* 0x0000009c009c7308 */ /* 0x000f620000000800 */
[--C-:B------:R-:W-:Y:S01]  /*39c0*/  FFMA.FTZ R176, R207, UR6, -R166.reuse ;  /* 0x00000006cfb07c23 */ /* 0x100fe200080108a6 */
[----:B------:R-:W-:Y:S01]  /*39d0*/  FFMA.FTZ R205, R205, UR6, -R166 ;  /* 0x00000006cdcd7c23 */ /* 0x000fe200080108a6 */
[----:B------:R-:W-:Y:S01]  /*39e0*/  LDSM.16.MT88.4 R136, [R167+0x12800] ;  /* 0x01280000a788783b */ /* 0x000fe20000004200 */
[----:B------:R-:W-:Y:S01]  /*39f0*/  MUFU.EX2 R155, R155 ;  /* 0x0000009b009b7308 */ /* 0x000fe20000000800 */
[----:B------:R-:W-:Y:S01]  /*3a00*/  FFMA.FTZ R211, R211, UR6, -R172 ;  /* 0x00000006d3d37c23 */ /* 0x000fe200080108ac */
[----:B----4-:R-:W-:Y:S01]  /*3a10*/  F2FP.F16.F32.PACK_AB R97, R160, R161 ;  /* 0x000000a1a061723e */ /* 0x010fe200000000ff */
[----:B------:R-:W-:Y:S01]  /*3a20*/  LDSM.16.MT88.4 R32, [R164+0x12800] ;  /* 0x01280000a420783b */ /* 0x000fe20000004200 */
[----:B------:R-:W4:Y:S01]  /*3a30*/  MUFU.EX2 R154, R154 ;  /* 0x0000009a009a7308 */ /* 0x000f220000000800 */
[--C-:B------:R-:W-:Y:S01]  /*3a40*/  FFMA.FTZ R209, R209, UR6, -R166.reuse ;  /* 0x00000006d1d17c23 */ /* 0x100fe200080108a6 */
[----:B------:R-:W-:Y:S01]  /*3a50*/  FFMA.FTZ R169, R169, UR6, -R166 ;  /* 0x00000006a9a97c23 */ /* 0x000fe200080108a6 */
[----:B------:R-:W-:Y:S01]  /*3a60*/  LDSM.16.MT88.4 R28, [R167+0x14800] ;  /* 0x01480000a71c783b */ /* 0x000fe20000004200 */
[----:B------:R-:W-:Y:S01]  /*3a70*/  MUFU.EX2 R151, R151 ;  /* 0x0000009700977308 */ /* 0x000fe20000000800 */
[----:B------:R-:W-:Y:S01]  /*3a80*/  FADD.FTZ R162, R163, R162 ;  /* 0x000000a2a3a27221 */ /* 0x000fe20000010000 */
[----:B-----5:R-:W-:Y:S01]  /*3a90*/  F2FP.F16.F32.PACK_AB R99, R156, R157 ;  /* 0x0000009d9c63723e */ /* 0x020fe200000000ff */
[----:B------:R-:W-:Y:S01]  /*3aa0*/  LDSM.16.MT88.4 R24, [R165+0x14800] ;  /* 0x01480000a518783b */ /* 0x000fe20000004200 */
[----:B------:R-:W-:Y:S01]  /*3ab0*/  MUFU.EX2 R150, R150 ;  /* 0x0000009600967308 */ /* 0x000fe20000000800 */
[----:B------:R-:W-:Y:S01]  /*3ac0*/  FADD.FTZ R160, R161, R160 ;  /* 0x000000a0a1a07221 */ /* 0x000fe20000010000 */
[----:B------:R-:W-:Y:S01]  /*3ad0*/  FADD.FTZ R159, R159, R162 ;  /* 0x000000a29f9f7221 */ /* 0x000fe20000010000 */
[----:B------:R-:W-:Y:S01]  /*3ae0*/  LDSM.16.MT88.4 R20, [R164+0x14800] ;  /* 0x01480000a414783b */ /* 0x000fe20000004200 */
[----:B------:R-:W-:Y:S01]  /*3af0*/  MUFU.EX2 R153, R153 ;  /* 0x0000009900997308 */ /* 0x000fe20000000800 */
[----:B------:R-:W-:Y:S01]  /*3b00*/  HMMA.16816.F32 R120, R96, R116, RZ ;  /* 0x000000746078723c */ /* 0x000fe200000018ff */
[----:B------:R-:W-:Y:S01]  /*3b10*/  FADD.FTZ R157, R157, R160 ;  /* 0x000000a09d9d7221 */ /* 0x000fe20000010000 */
[----:B------:R-:W-:Y:S01]  /*3b20*/  FADD.FTZ R158, R158, R159 ;  /* 0x0000009f9e9e7221 */ /* 0x000fe20000010000 */
[----:B------:R-:W5:Y:S02]  /*3b30*/  MUFU.EX2 R152, R152 ;  /* 0x0000009800987308 */ /* 0x000f640000000800 */
[----:B------:R-:W-:-:S02]  /*3b40*/  FADD.FTZ R156, R156, R157 ;  /* 0x0000009d9c9c7221 */ /* 0x000fc40000010000 */
[----:B------:R-:W-:Y:S01]  /*3b50*/  MUFU.EX2 R149, R149 ;  /* 0x0000009500957308 */ /* 0x000fe20000000800 */
[C---:B------:R-:W-:Y:S03]  /*3b60*/  HMMA.16816.F32 R116, R96.reuse, R118, RZ ;  /* 0x000000766074723c */ /* 0x040fe600000018ff */
[----:B------:R-:W3:Y:S04]  /*3b70*/  MUFU.EX2 R148, R148 ;  /* 0x0000009400947308 */ /* 0x000ee80000000800 */
        /* <DEDUP_REMOVED lines=8> */
[----:B------:R-:W-:Y:S04]  /*3c00*/  MUFU.EX2 R205, R205 ;  /* 0x000000cd00cd7308 */ /* 0x000fe80000000800 */
[----:B------:R-:W-:Y:S01]  /*3c10*/  MUFU.EX2 R169, R169 ;  /* 0x000000a900a97308 */ /* 0x000fe20000000800 */
[C---:B------:R-:W-:Y:S08]  /*3c20*/  HMMA.16816.F32 R112, R96.reuse, R108, RZ ;  /* 0x0000006c6070723c */ /* 0x040ff000000018ff */
[C---:B------:R-:W-:Y:S08]  /*3c30*/  HMMA.16816.F32 R104, R96.reuse, R100, RZ ;  /* 0x000000646068723c */ /* 0x040ff000000018ff */
[C---:B------:R-:W-:Y:S08]  /*3c40*/  HMMA.16816.F32 R36, R96.reuse, R40, RZ ;  /* 0x000000286024723c */ /* 0x040ff000000018ff */
[C---:B--2---:R-:W-:Y:S08]  /*3c50*/  HMMA.16816.F32 R52, R96.reuse, R56, RZ ;  /* 0x000000386034723c */ /* 0x044ff000000018ff */
        /* <DEDUP_REMOVED lines=13> */
[----:B------:R-:W-:Y:S01]  /*3d30*/  HMMA.16816.F32 R92, R96, R4, RZ ;  /* 0x00000004605c723c */ /* 0x000fe200000018ff */
[----:B----4-:R-:W-:Y:S01]  /*3d40*/  F2FP.F16.F32.PACK_AB R4, R154, R155 ;  /* 0x0000009b9a04723e */ /* 0x010fe200000000ff */
[----:B------:R-:W-:Y:S01]  /*3d50*/  FADD.FTZ R155, R155, R158 ;  /* 0x0000009e9b9b7221 */ /* 0x000fe20000010000 */
[----:B-----5:R-:W-:Y:S01]  /*3d60*/  F2FP.F16.F32.PACK_AB R5, R152, R153 ;  /* 0x000000999805723e */ /* 0x020fe200000000ff */
[----:B------:R-:W-:-:S02]  /*3d70*/  FADD.FTZ R153, R153, R156 ;  /* 0x0000009c99997221 */ /* 0x000fc40000010000 */
[----:B------:R-:W-:Y:S02]  /*3d80*/  FADD.FTZ R154, R154, R155 ;  /* 0x0000009b9a9a7221 */ /* 0x000fe40000010000 */
[----:B------:R-:W-:Y:S01]  /*3d90*/  HMMA.16816.F32 R96, R96, R6, RZ ;  /* 0x000000066060723c */ /* 0x000fe200000018ff */
[----:B------:R-:W-:Y:S01]  /*3da0*/  F2FP.F16.F32.PACK_AB R6, R150, R151 ;  /* 0x000000979606723e */ /* 0x000fe200000000ff */
[----:B------:R-:W-:Y:S01]  /*3db0*/  FADD.FTZ R152, R152, R153 ;  /* 0x0000009998987221 */ /* 0x000fe20000010000 */
[----:B---3--:R-:W-:-:S03]  /*3dc0*/  F2FP.F16.F32.PACK_AB R7, R148, R149 ;  /* 0x000000959407723e */ /* 0x008fc600000000ff */
[----:B------:R-:W-:-:S04]  /*3dd0*/  FADD.FTZ R149, R149, R152 ;  /* 0x0000009895957221 */ /* 0x000fc80000010000 */
[----:B------:R-:W-:Y:S01]  /*3de0*/  HMMA.16816.F32 R120, R4, R16, R120 ;  /* 0x000000100478723c */ /* 0x000fe20000001878 */
[----:B------:R-:W-:-:S07]  /*3df0*/  FADD.FTZ R148, R148, R149 ;  /* 0x0000009594947221 */ /* 0x000fce0000010000 */
[C---:B------:R-:W-:Y:S01]  /*3e00*/  HMMA.16816.F32 R116, R4.reuse, R18, R116 ;  /* 0x000000120474723c */ /* 0x040fe20000001874 */
[----:B------:R-:W2:Y:S07]  /*3e10*/  LDSM.16.MT88.4 R16, [R165+0x16800] ;  /* 0x01680000a510783b */ /* 0x000eae0000004200 */
[C---:B-1----:R-:W-:Y:S08]  /*3e20*/  HMMA.16816.F32 R112, R4.reuse, R12, R112 ;  /* 0x0000000c0470723c */ /* 0x042ff00000001870 */
[C---:B------:R-:W-:Y:S01]  /*3e30*/  HMMA.16816.F32 R108, R4.reuse, R14, R108 ;  /* 0x0000000e046c723c */ /* 0x040fe2000000186c */
[----:B------:R-:W1:Y:S07]  /*3e40*/  LDSM.16.MT88.4 R12, [R164+0x16800] ;  /* 0x01680000a40c783b */ /* 0x000e6e0000004200 */
[C---:B------:R-:W-:Y:S08]  /*3e50*/  HMMA.16816.F32 R68, R4.reuse, R8, R68 ;  /* 0x000000080444723c */ /* 0x040ff00000001844 */
[C---:B------:R-:W-:Y:S01]  /*3e60*/  HMMA.16816.F32 R72, R4.reuse, R10, R72 ;  /* 0x0000000a0448723c */ /* 0x040fe20000001848 */
[----:B------:R-:W3:Y:S07]  /*3e70*/  LDSM.16.MT88.4 R8, [R168+0x13000] ;  /* 0x01300000a808783b */ /* 0x000eee0000004200 */
[C---:B------:R-:W-:Y:S08]  /*3e80*/  HMMA.16816.F32 R44, R4.reuse, R144, R44 ;  /* 0x00000090042c723c */ /* 0x040ff0000000182c */
[----:B--2---:R-:W-:Y:S01]  /*3e90*/  HMMA.16816.F32 R84, R4, R16, R84 ;  /* 0x000000100454723c */ /* 0x004fe20000001854 */
[----:B------:R-:W-:-:S02]  /*3ea0*/  FFMA.FTZ R16, R181, UR6, -R172 ;  /* 0x00000006b5107c23 */ /* 0x000fc400080108ac */
[----:B------:R-:W2:Y:S04]  /*3eb0*/  MUFU.EX2 R181, R211 ;  /* 0x000000d300b57308 */ /* 0x000ea80000000800 */
        /* <DEDUP_REMOVED lines=23> */
[C---:B-1----:R-:W-:Y:S08]  /*4030*/  HMMA.16816.F32 R92, R4.reuse, R12, R92 ;  /* 0x0000000c045c723c */ /* 0x042ff0000000185c */
[----:B------:R-:W-:Y:S01]  /*4040*/  HMMA.16816.F32 R96, R4, R14, R96 ;  /* 0x0000000e0460723c */ /* 0x000fe20000001860 */
[----:B--2---:R-:W-:Y:S01]  /*4050*/  F2FP.F16.F32.PACK_AB R4, R181, R170 ;  /* 0x000000aab504723e */ /* 0x004fe200000000ff */
        /* <DEDUP_REMOVED lines=13> */
[----:B------:R-:W-:-:S04]  /*4130*/  MOV R201, 0xffffffff ;  /* 0xffffffff00c97802 */ /* 0x000fc80000000f00 */
        /* <DEDUP_REMOVED lines=16> */
[----:B------:R-:W4:Y:S05]  /*4240*/  MUFU.EX2 R166, R173 ;  /* 0x000000ad00a67308 */ /* 0x000f2a0000000800 */
        /* <DEDUP_REMOVED lines=81> */
[----:B------:R-:W2:Y:S01]  /*4760*/  LDCU UR6, c[0x0][0x50c] ;  /* 0x0000a180ff0677ac */ /* 0x000ea20008000800 */
[----:B------:R-:W-:Y:S02]  /*4770*/  LOP3.LUT R9, R9, 0x7c00, R8, 0xf8, !PT ;  /* 0x00007c0009097812 */ /* 0x000fe400078ef808 */
[--C-:B------:R-:W-:Y:S02]  /*4780*/  LOP3.LUT R8, R7, 0x38, R190.reuse, 0x78, !PT ;  /* 0x0000003807087812 */ /* 0x100fe400078e78be */
[----:B------:R-:W-:Y:S02]  /*4790*/  SHF.R.U32.HI R6, RZ, 0x1, R190 ;  /* 0x00000001ff067819 */ /* 0x000fe400000116be */
[----:B------:R-:W-:-:S02]  /*47a0*/  LOP3.LUT R8, R8, 0x1e00, R191, 0xf8, !PT ;  /* 0x00001e0008087812 */ /* 0x000fc400078ef8bf */
[----:B------:R-:W-:Y:S01]  /*47b0*/  LOP3.LUT R6, R135, 0x8, R6, 0x78, !PT ;  /* 0x0000000887067812 */ /* 0x000fe200078e7806 */
[----:B------:R-:W-:Y:S01]  /*47c0*/  VIADD R135, R195, UR5 ;  /* 0x00000005c3877c36 */ /* 0x000fe20008000000 */
        /* <DEDUP_REMOVED lines=31> */
[----:B------:R-:W4:Y:S04]  /*49c0*/  LDSM.16.M88.4 R24, [R195+UR5+0xc000] ;  /* 0x00c00005c318783b */ /* 0x000f280008000200 */
[----:B------:R-:W5:Y:S04]  /*49d0*/  LDSM.16.M88.4 R140, [R195+UR5+0xc800] ;  /* 0x00c80005c38c783b */ /* 0x000f680008000200 */
[----:B------:R-:W2:Y:S04]  /*49e0*/  LDSM.16.M88.4 R164, [R195+UR5+0xd000] ;  /* 0x00d00005c3a4783b */ /* 0x000ea80008000200 */
[----:B------:R-:W-:Y:S04]  /*49f0*/  LDSM.16.M88.4 R28, [R206] ;  /* 0x00000000ce1c783b */ /* 0x000fe80000000200 */
[----:B-1----:R-:W1:Y:S04]  /*4a00*/  LDSM.16.M88.4 R8, [R192+0xc000] ;  /* 0x00c00000c008783b */ /* 0x002e680000000200 */
[----:B------:R-:W1:Y:S04]  /*4a10*/  LDSM.16.M88.4 R20, [R195+UR5+0xd800] ;  /* 0x00d80005c314783b */ /* 0x000e680008000200 */
[----:B------:R-:W1:Y:S04]  /*4a20*/  LDSM.16.M88.4 R16, [R192+0xc800] ;  /* 0x00c80000c010783b */ /* 0x000e680000000200 */
[----:B---3--:R-:W3:Y:S04]  /*4a30*/  LDSM.16.M88.4 R4, [R192+0xd000] ;  /* 0x00d00000c004783b */ /* 0x008ee80000000200 */
[----:B------:R-:W3:Y:S04]  /*4a40*/  LDSM.16.M88.4 R172, [R192+0xd800] ;  /* 0x00d80000c0ac783b */ /* 0x000ee80000000200 */
[----:B------:R-:W-:Y:S01]  /*4a50*/  LDSM.16.M88.4 R32, [R135+0xc000] ;  /* 0x00c000008720783b */ /* 0x000fe20000000200 */
        /* <DEDUP_REMOVED lines=8> */
[C---:B--2---:R-:W-:Y:S08]  /*4ae0*/  HMMA.16816.F32 R136, R156.reuse, R164, RZ ;  /* 0x000000a49c88723c */ /* 0x044ff000000018ff */
[C---:B------:R-:W-:Y:S08]  /*4af0*/  HMMA.16816.F32 R140, R156.reuse, R142, RZ ;  /* 0x0000008e9c8c723c */ /* 0x040ff000000018ff */
[----:B------:R-:W-:Y:S08]  /*4b00*/  HMMA.16816.F32 R164, R156, R166, RZ ;  /* 0x000000a69ca4723c */ /* 0x000ff000000018ff */
[C---:B-1----:R-:W-:Y:S08]  /*4b10*/  HMMA.16816.F32 R12, R28.reuse, R8, R12 ;  /* 0x000000081c0c723c */ /* 0x042ff0000000180c */
[----:B------:R-:W-:Y:S01]  /*4b20*/  HMMA.16816.F32 R24, R28, R10, R24 ;  /* 0x0000000a1c18723c */ /* 0x000fe20000001818 */
[----:B------:R-:W1:Y:S07]  /*4b30*/  LDSM.16.M88.4 R8, [R204] ;  /* 0x00000000cc08783b */ /* 0x000e6e0000000200 */
[C---:B------:R-:W-:Y:S08]  /*4b40*/  HMMA.16816.F32 R160, R156.reuse, R20, RZ ;  /* 0x000000149ca0723c */ /* 0x040ff000000018ff */
[----:B------:R-:W-:Y:S01]  /*4b50*/  HMMA.16816.F32 R156, R156, R22, RZ ;  /* 0x000000169c9c723c */ /* 0x000fe200000018ff */
[----:B------:R-:W2:Y:S07]  /*4b60*/  LDSM.16.M88.4 R20, [R135+0xd800] ;  /* 0x00d800008714783b */ /* 0x000eae0000000200 */
[C---:B------:R-:W-:Y:S08]  /*4b70*/  HMMA.16816.F32 R144, R28.reuse, R16, R144 ;  /* 0x000000101c90723c */ /* 0x040ff00000001890 */
[C---:B------:R-:W-:Y:S01]  /*4b80*/  HMMA.16816.F32 R140, R28.reuse, R18, R140 ;  /* 0x000000121c8c723c */ /* 0x040fe2000000188c */
[----:B------:R-:W-:Y:S07]  /*4b90*/  LDSM.16.M88.4 R16, [R207] ;  /* 0x00000000cf10783b */ /* 0x000fee0000000200 */
[C---:B---3--:R-:W-:Y:S08]  /*4ba0*/  HMMA.16816.F32 R136, R28.reuse, R4, R136 ;  /* 0x000000041c88723c */ /* 0x048ff00000001888 */
[C---:B------:R-:W-:Y:S01]  /*4bb0*/  HMMA.16816.F32 R164, R28.reuse, R6, R164 ;  /* 0x000000061ca4723c */ /* 0x040fe200000018a4 */
[----:B------:R-:W3:Y:S07]  /*4bc0*/  LDSM.16.M88.4 R4, [R193+0xc000] ;  /* 0x00c00000c104783b */ /* 0x000eee0000000200 */
[C---:B------:R-:W-:Y:S08]  /*4bd0*/  HMMA.16816.F32 R160, R28.reuse, R172, R160 ;  /* 0x000000ac1ca0723c */ /* 0x040ff000000018a0 */
[----:B------:R-:W-:Y:S01]  /*4be0*/  HMMA.16816.F32 R156, R28, R174, R156 ;  /* 0x000000ae1c9c723c */ /* 0x000fe2000000189c */
[----:B------:R-:W4:Y:S04]  /*4bf0*/  LDSM.16.M88.4 R28, [R193+0xd000] ;  /* 0x00d00000c11c783b */ /* 0x000f280000000200 */
[----:B------:R-:W-:Y:S03]  /*4c00*/  LDSM.16.M88.4 R172, [R207+0x4000] ;  /* 0x00400000cfac783b */ /* 0x000fe60000000200 */
[C---:B-1----:R-:W-:Y:S08]  /*4c10*/  HMMA.16816.F32 R12, R8.reuse, R32, R12 ;  /* 0x00000020080c723c */ /* 0x042ff0000000180c */
[C---:B------:R-:W-:Y:S01]  /*4c20*/  HMMA.16816.F32 R24, R8.reuse, R34, R24 ;  /* 0x000000220818723c */ /* 0x040fe20000001818 */
[----:B------:R-:W1:Y:S07]  /*4c30*/  LDSM.16.M88.4 R32, [R193+0xd800] ;  /* 0x00d80000c120783b */ /* 0x000e6e0000000200 */
[C---:B------:R-:W-:Y:S08]  /*4c40*/  HMMA.16816.F32 R144, R8.reuse, R168, R144 ;  /* 0x000000a80890723c */ /* 0x040ff00000001890 */
[C---:B------:R-:W-:Y:S01]  /*4c50*/  HMMA.16816.F32 R140, R8.reuse, R170, R140 ;  /* 0x000000aa088c723c */ /* 0x040fe2000000188c */
[----:B------:R-:W-:Y:S07]  /*4c60*/  LDSM.16.M88.4 R168, [R193+0xf800] ;  /* 0x00f80000c1a8783b */ /* 0x000fee0000000200 */
[C---:B------:R-:W-:Y:S08]  /*4c70*/  HMMA.16816.F32 R136, R8.reuse, R152, R136 ;  /* 0x000000980888723c */ /* 0x040ff00000001888 */
[C---:B------:R-:W-:Y:S01]  /*4c80*/  HMMA.16816.F32 R164, R8.reuse, R154, R164 ;  /* 0x0000009a08a4723c */ /* 0x040fe200000018a4 */
[----:B------:R-:W-:Y:S07]  /*4c90*/  LDSM.16.M88.4 R152, [R177+0x8000] ;  /* 0x00800000b198783b */ /* 0x000fee0000000200 */
[C---:B--2---:R-:W-:Y:S08]  /*4ca0*/  HMMA.16816.F32 R160, R8.reuse, R20, R160 ;  /* 0x0000001408a0723c */ /* 0x044ff000000018a0 */
[----:B------:R-:W-:Y:S01]  /*4cb0*/  HMMA.16816.F32 R156, R8, R22, R156 ;  /* 0x00000016089c723c */ /* 0x000fe2000000189c */
[----:B------:R-:W-:Y:S04]  /*4cc0*/  LDSM.16.M88.4 R8, [R177+0x4000] ;  /* 0x00400000b108783b */ /* 0x000fe80000000200 */
[----:B------:R-:W-:Y:S03]  /*4cd0*/  LDSM.16.M88.4 R20, [R195+UR5+0xe000] ;  /* 0x00e00005c314783b */ /* 0x000fe60008000200 */
[C---:B---3--:R-:W-:Y:S01]  /*4ce0*/  HMMA.16816.F32 R12, R16.reuse, R4, R12 ;  /* 0x00000004100c723c */ /* 0x048fe2000000180c */
[----:B------:R-:W-:Y:S07]  /*4cf0*/  LDSM.16.M88.4 R176, [R193+0xf000] ;  /* 0x00f00000c1b0783b */ /* 0x000fee0000000200 */
[C---:B------:R-:W-:Y:S01]  /*4d00*/  HMMA.16816.F32 R24, R16.reuse, R6, R24 ;  /* 0x000000061018723c */ /* 0x040fe20000001818 */
[----:B------:R-:W2:Y:S07]  /*4d10*/  LDSM.16.M88.4 R4, [R195+UR5+0xe800] ;  /* 0x00e80005c304783b */ /* 0x000eae0008000200 */
[C---:B------:R-:W-:Y:S08]  /*4d20*/  HMMA.16816.F32 R144, R16.reuse, R148, R144 ;  /* 0x000000941090723c */ /* 0x040ff00000001890 */
[C---:B------:R-:W-:Y:S01]  /*4d30*/  HMMA.16816.F32 R140, R16.reuse, R150, R140 ;  /* 0x00000096108c723c */ /* 0x040fe2000000188c */
[----:B------:R-:W3:Y:S07]  /*4d40*/  LDSM.16.M88.4 R148, [R195+UR5+0xf000] ;  /* 0x00f00005c394783b */ /* 0x000eee0008000200 */
[C---:B----4-:R-:W-:Y:S08]  /*4d50*/  HMMA.16816.F32 R136, R16.reuse, R28, R136 ;  /* 0x0000001c1088723c */ /* 0x050ff00000001888 */
[C---:B------:R-:W-:Y:S01]  /*4d60*/  HMMA.16816.F32 R164, R16.reuse, R30, R164 ;  /* 0x0000001e10a4723c */ /* 0x040fe200000018a4 */
[----:B------:R-:W4:Y:S07]  /*4d70*/  LDSM.16.M88.4 R28, [R195+UR5+0xf800] ;  /* 0x00f80005c31c783b */ /* 0x000f2e0008000200 */
[C---:B-1----:R-:W-:Y:S08]  /*4d80*/  HMMA.16816.F32 R160, R16.reuse, R32, R160 ;  /* 0x0000002010a0723c */ /* 0x042ff000000018a0 */
[----:B------:R-:W-:Y:S01]  /*4d90*/  HMMA.16816.F32 R156, R16, R34, R156 ;  /* 0x00000022109c723c */ /* 0x000fe2000000189c */
[----:B------:R-:W-:Y:S04]  /*4da0*/  LDSM.16.M88.4 R16, [R206+0x4000] ;  /* 0x00400000ce10783b */ /* 0x000fe80000000200 */
[----:B------:R-:W-:Y:S03]  /*4db0*/  LDSM.16.M88.4 R32, [R192+0xe000] ;  /* 0x00e00000c020783b */ /* 0x000fe60000000200 */
[C---:B--2---:R-:W-:Y:S08]  /*4dc0*/  HMMA.16816.F32 R144, R8.reuse, R4, R144 ;  /* 0x000000040890723c */ /* 0x044ff00000001890 */
[C---:B------:R-:W-:Y:S01]  /*4dd0*/  HMMA.16816.F32 R140, R8.reuse, R6, R140 ;  /* 0x00000006088c723c */ /* 0x040fe2000000188c */
[----:B------:R-:W1:Y:S07]  /*4de0*/  LDSM.16.M88.4 R4, [R192+0xf000] ;  /* 0x00f00000c004783b */ /* 0x000e6e0000000200 */
[C---:B------:R-:W-:Y:S08]  /*4df0*/  HMMA.16816.F32 R12, R8.reuse, R20, R12 ;  /* 0x00000014080c723c */ /* 0x040ff0000000180c */
[C---:B------:R-:W-:Y:S01]  /*4e00*/  HMMA.16816.F32 R24, R8.reuse, R22, R24 ;  /* 0x000000160818723c */ /* 0x040fe20000001818 */
[----:B------:R-:W2:Y:S07]  /*4e10*/  LDSM.16.M88.4 R20, [R192+0xe800] ;  /* 0x00e80000c014783b */ /* 0x000eae0000000200 */
[C---:B---3--:R-:W-:Y:S08]  /*4e20*/  HMMA.16816.F32 R136, R8.reuse, R148, R136 ;  /* 0x000000940888723c */ /* 0x048ff00000001888 */
[C---:B------:R-:W-:Y:S01]  /*4e30*/  HMMA.16816.F32 R164, R8.reuse, R150, R164 ;  /* 0x0000009608a4723c */ /* 0x040fe200000018a4 */
[----:B------:R-:W3:Y:S07]  /*4e40*/  LDSM.16.M88.4 R148, [R192+0xf800] ;  /* 0x00f80000c094783b */ /* 0x000eee0000000200 */
[C---:B----4-:R-:W-:Y:S08]  /*4e50*/  HMMA.16816.F32 R160, R8.reuse, R28, R160 ;  /* 0x0000001c08a0723c */ /* 0x050ff000000018a0 */
[----:B------:R-:W-:Y:S01]  /*4e60*/  HMMA.16816.F32 R156, R8, R30, R156 ;  /* 0x0000001e089c723c */ /* 0x000fe2000000189c */
[----:B------:R-:W-:Y:S04]  /*4e70*/  LDSM.16.M88.4 R8, [R204+0x4000] ;  /* 0x00400000cc08783b */ /* 0x000fe80000000200 */
[----:B------:R-:W4:Y:S03]  /*4e80*/  LDSM.16.M88.4 R28, [R135+0xe000] ;  /* 0x00e00000871c783b */ /* 0x000f260000000200 */
[C---:B-1----:R-:W-:Y:S08]  /*4e90*/  HMMA.16816.F32 R136, R16.reuse, R4, R136 ;  /* 0x000000041088723c */ /* 0x042ff00000001888 */
[C---:B------:R-:W-:Y:S01]  /*4ea0*/  HMMA.16816.F32 R164, R16.reuse, R6, R164 ;  /* 0x0000000610a4723c */ /* 0x040fe200000018a4 */
[----:B------:R-:W1:Y:S07]  /*4eb0*/  LDSM.16.M88.4 R4, [R135+0xf000] ;  /* 0x00f000008704783b */ /* 0x000e6e0000000200 */
[C---:B------:R-:W-:Y:S08]  /*4ec0*/  HMMA.16816.F32 R12, R16.reuse, R32, R12 ;  /* 0x00000020100c723c */ /* 0x040ff0000000180c */
[C---:B------:R-:W-:Y:S01]  /*4ed0*/  HMMA.16816.F32 R24, R16.reuse, R34, R24 ;  /* 0x000000221018723c */ /* 0x040fe20000001818 */
[----:B------:R-:W5:Y:S07]  /*4ee0*/  LDSM.16.M88.4 R32, [R135+0xe800] ;  /* 0x00e800008720783b */ /* 0x000f6e0000000200 */
[C---:B--2---:R-:W-:Y:S08]  /*4ef0*/  HMMA.16816.F32 R144, R16.reuse, R20, R144 ;  /* 0x000000141090723c */ /* 0x044ff00000001890 */
[C---:B------:R-:W-:Y:S01]  /*4f00*/  HMMA.16816.F32 R140, R16.reuse, R22, R140 ;  /* 0x00000016108c723c */ /* 0x040fe2000000188c */
[----:B------:R-:W2:Y:S07]  /*4f10*/  LDSM.16.M88.4 R20, [R193+0xe000] ;  /* 0x00e00000c114783b */ /* 0x000eae0000000200 */
[C---:B---3--:R-:W-:Y:S08]  /*4f20*/  HMMA.16816.F32 R160, R16.reuse, R148, R160 ;  /* 0x0000009410a0723c */ /* 0x048ff000000018a0 */
[----:B------:R-:W-:Y:S01]  /*4f30*/  HMMA.16816.F32 R156, R16, R150, R156 ;  /* 0x00000096109c723c */ /* 0x000fe2000000189c */
[----:B------:R-:W3:Y:S04]  /*4f40*/  LDSM.16.M88.4 R16, [R135+0xf800] ;  /* 0x00f800008710783b */ /* 0x000ee80000000200 */
[----:B------:R-:W-:Y:S03]  /*4f50*/  LDSM.16.M88.4 R148, [R195+UR5+0x10800] ;  /* 0x01080005c394783b */ /* 0x000fe60008000200 */
[C---:B----4-:R-:W-:Y:S08]  /*4f60*/  HMMA.16816.F32 R12, R8.reuse, R28, R12 ;  /* 0x0000001c080c723c */ /* 0x050ff0000000180c */
[C---:B------:R-:W-:Y:S01]  /*4f70*/  HMMA.16816.F32 R24, R8.reuse, R30, R24 ;  /* 0x0000001e0818723c */ /* 0x040fe20000001818 */
[----:B------:R-:W4:Y:S07]  /*4f80*/  LDSM.16.M88.4 R28, [R195+UR5+0x10000] ;  /* 0x01000005c31c783b */ /* 0x000f2e0008000200 */
[C---:B-1----:R-:W-:Y:S08]  /*4f90*/  HMMA.16816.F32 R136, R8.reuse, R4, R136 ;  /* 0x000000040888723c */ /* 0x042ff00000001888 */
[C---:B------:R-:W-:Y:S01]  /*4fa0*/  HMMA.16816.F32 R164, R8.reuse, R6, R164 ;  /* 0x0000000608a4723c */ /* 0x040fe200000018a4 */
[----:B------:R-:W1:Y:S07]  /*4fb0*/  LDSM.16.M88.4 R4, [R193+0xe800] ;  /* 0x00e80000c104783b */ /* 0x000e6e0000000200 */
[C---:B-----5:R-:W-:Y:S08]  /*4fc0*/  HMMA.16816.F32 R144, R8.reuse, R32, R144 ;  /* 0x000000200890723c */ /* 0x060ff00000001890 */
[----:B------:R-:W-:Y:S01]  /*4fd0*/  HMMA.16816.F32 R140, R8, R34, R140 ;  /* 0x00000022088c723c */ /* 0x000fe2000000188c */
[----:B------:R-:W5:Y:S07]  /*4fe0*/  LDSM.16.M88.4 R32, [R206+0x8000] ;  /* 0x00800000ce20783b */ /* 0x000f6e0000000200 */
[C---:B--2---:R-:W-:Y:S08]  /*4ff0*/  HMMA.16816.F32 R12, R172.reuse, R20, R12 ;  /* 0x00000014ac0c723c */ /* 0x044ff0000000180c */
[----:B------:R-:W-:Y:S01]  /*5000*/  HMMA.16816.F32 R24, R172, R22, R24 ;  /* 0x00000016ac18723c */ /* 0x000fe20000001818 */
[----:B------:R-:W-:Y:S07]  /*5010*/  LDSM.16.M88.4 R20, [R204+0x8000] ;  /* 0x00800000cc14783b */ /* 0x000fee0000000200 */
[C---:B---3--:R-:W-:Y:S08]  /*5020*/  HMMA.16816.F32 R160, R8.reuse, R16, R160 ;  /* 0x0000001008a0723c */ /* 0x048ff000000018a0 */
[----:B------:R-:W-:Y:S01]  /*5030*/  HMMA.16816.F32 R156, R8, R18, R156 ;  /* 0x00000012089c723c */ /* 0x000fe2000000189c */
[----:B------:R-:W2:Y:S04]  /*5040*/  LDSM.16.M88.4 R16, [R135+0x10000] ;  /* 0x010000008710783b */ /* 0x000ea80000000200 */
[----:B------:R-:W-:Y:S03]  /*5050*/  LDSM.16.M88.4 R8, [R207+0x8000] ;  /* 0x00800000cf08783b */ /* 0x000fe60000000200 */
[C---:B----4-:R-:W-:Y:S08]  /*5060*/  HMMA.16816.F32 R12, R152.reuse, R28, R12 ;  /* 0x0000001c980c723c */ /* 0x050ff0000000180c */
[----:B------:R-:W-:Y:S01]  /*5070*/  HMMA.16816.F32 R24, R152, R30, R24 ;  /* 0x0000001e9818723c */ /* 0x000fe20000001818 */
[----:B------:R-:W-:Y:S07]  /*5080*/  LDSM.16.M88.4 R28, [R192+0x10800] ;  /* 0x01080000c01c783b */ /* 0x000fee0000000200 */
[C---:B-1----:R-:W-:Y:S08]  /*5090*/  HMMA.16816.F32 R144, R172.reuse, R4, R144 ;  /* 0x00000004ac90723c */ /* 0x042ff00000001890 */
[----:B------:R-:W-:Y:S01]  /*50a0*/  HMMA.16816.F32 R140, R172, R6, R140 ;  /* 0x00000006ac8c723c */ /* 0x000fe2000000188c */
[----:B------:R-:W1:Y:S07]  /*50b0*/  LDSM.16.M88.4 R4, [R193+0x10000] ;  /* 0x01000000c104783b */ /* 0x000e6e0000000200 */
[C---:B-----5:R-:W-:Y:S08]  /*50c0*/  HMMA.16816.F32 R12, R32.reuse, R180, R12 ;  /* 0x000000b4200c723c */ /* 0x060ff0000000180c */
[----:B------:R-:W-:Y:S08]  /*50d0*/  HMMA.16816.F32 R24, R32, R182, R24 ;  /* 0x000000b62018723c */ /* 0x000ff00000001818 */
[----:B------:R-:W-:Y:S08]  /*50e0*/  HMMA.16816.F32 R136, R172, R176, R136 ;  /* 0x000000b0ac88723c */ /* 0x000ff00000001888 */
[----:B--2---:R-:W-:Y:S08]  /*50f0*/  HMMA.16816.F32 R12, R20, R16, R12 ;  /* 0x00000010140c723c */ /* 0x004ff0000000180c */
        /* <DEDUP_REMOVED lines=9> */
[C---:B------:R-:W-:Y:S03]  /*5190*/  HMMA.16816.F32 R176, R32.reuse, R28, R176 ;  /* 0x0000001c20b0723c */ /* 0x040fe600000018b0 */
[----:B------:R-:W-:Y:S01]  /*51a0*/  FMUL.FTZ R12, R12, UR6 ;  /* 0x000000060c0c7c20 */ /* 0x000fe20008410000 */
[----:B------:R-:W-:Y:S01]  /*51b0*/  FMUL.FTZ R149, R13, UR6 ;  /* 0x000000060d957c20 */ /* 0x000fe20008410000 */
[----:B------:R-:W-:Y:S01]  /*51c0*/  FMUL.FTZ R150, R14, UR6 ;  /* 0x000000060e967c20 */ /* 0x000fe20008410000 */
[----:B------:R-:W-:Y:S01]  /*51d0*/  FMUL.FTZ R151, R15, UR6 ;  /* 0x000000060f977c20 */ /* 0x000fe20008410000 */
[----:B------:R4:W-:Y:S01]  /*51e0*/  MUFU.TANH R148, R12 ;  /* 0x0000000c00947308 */ /* 0x0009e20000002400 */
        /* <DEDUP_REMOVED lines=12> */
[----:B------:R-:W2:Y:S01]  /*52b0*/  MUFU.TANH R151, R151 ;  /* 0x0000009700977308 */ /* 0x000ea20000002400 */
[C---:B------:R-:W-:Y:S07]  /*52c0*/  HMMA.16816.F32 R160, R172.reuse, R168, R160 ;  /* 0x000000a8aca0723c */ /* 0x040fee00000018a0 */
[----:B------:R-:W2:Y:S01]  /*52d0*/  MUFU.TANH R27, R27 ;  /* 0x0000001b001b7308 */ /* 0x000ea20000002400 */
[----:B------:R-:W-:Y:S01]  /*52e0*/  HMMA.16816.F32 R156, R172, R170, R156 ;  /* 0x000000aaac9c723c */ /* 0x000fe2000000189c */
[----:B------:R-:W2:Y:S06]  /*52f0*/  LDSM.16.M88.4 R168, [R193+0x10800] ;  /* 0x01080000c1a8783b */ /* 0x000eac0000000200 */
[----:B------:R-:W-:Y:S01]  /*5300*/  MUFU.TANH R24, R24 ;  /* 0x0000001800187308 */ /* 0x000fe20000002400 */
[C---:B---3--:R-:W-:Y:S07]  /*5310*/  HMMA.16816.F32 R176, R20.reuse, R144, R176 ;  /* 0x0000009014b0723c */ /* 0x048fee00000018b0 */
[----:B------:R-:W3:Y:S01]  /*5320*/  MUFU.TANH R26, R26 ;  /* 0x0000001a001a7308 */ /* 0x000ee20000002400 */
[----:B------:R-:W-:Y:S07]  /*5330*/  HMMA.16816.F32 R140, R20, R146, R140 ;  /* 0x00000092148c723c */ /* 0x000fee000000188c */
[----:B------:R-:W-:Y:S01]  /*5340*/  MUFU.TANH R25, R25 ;  /* 0x0000001900197308 */ /* 0x000fe20000002400 */
[C---:B-1----:R-:W-:Y:S01]  /*5350*/  HMMA.16816.F32 R144, R32.reuse, R4, R136 ;  /* 0x000000042090723c */ /* 0x042fe20000001888 */
[----:B------:R-:W-:Y:S07]  /*5360*/  LDSM.16.M88.4 R136, [R193+0x11000] ;  /* 0x01100000c188783b */ /* 0x000fee0000000200 */
[----:B------:R-:W-:Y:S01]  /*5370*/  HMMA.16816.F32 R164, R32, R6, R164 ;  /* 0x0000000620a4723c */ /* 0x000fe200000018a4 */
[----:B------:R-:W1:Y:S07]  /*5380*/  LDSM.16.M88.4 R4, [R135+0x11800] ;  /* 0x011800008704783b */ /* 0x000e6e0000000200 */
[C---:B-----5:R-:W-:Y:S08]  /*5390*/  HMMA.16816.F32 R160, R152.reuse, R28, R160 ;  /* 0x0000001c98a0723c */ /* 0x060ff000000018a0 */
[----:B------:R-:W-:Y:S08]  /*53a0*/  HMMA.16816.F32 R156, R152, R30, R156 ;  /* 0x0000001e989c723c */ /* 0x000ff0000000189c */
[C---:B----4-:R-:W-:Y:S08]  /*53b0*/  HMMA.16816.F32 R144, R20.reuse, R12, R144 ;  /* 0x0000000c1490723c */ /* 0x050ff00000001890 */
[----:B------:R-:W-:Y:S01]  /*53c0*/  HMMA.16816.F32 R164, R20, R14, R164 ;  /* 0x0000000e14a4723c */ /* 0x000fe200000018a4 */
[----:B------:R-:W4:Y:S01]  /*53d0*/  LDSM.16.M88.4 R12, [R193+0x11800] ;  /* 0x01180000c10c783b */ /* 0x000f220000000200 */
[----:B------:R-:W-:-:S06]  /*53e0*/  DEPBAR.LE SB0, 0x0 ;  /* 0x000080000000791a */ /* 0x000fcc0000000000 */
[----:B--2---:R-:W-:Y:S01]  /*53f0*/  HMMA.16816.F32 R160, R32, R16, R160 ;  /* 0x0000001020a0723c */ /* 0x004fe200000018a0 */
[----:B------:R-:W-:-:S05]  /*5400*/  VIADD R17, R134, 0xffffff80 ;  /* 0xffffff8086117836 */ /* 0x000fca0000000000 */
[C---:B------:R-:W-:Y:S02]  /*5410*/  ISETP.GE.AND P4, PT, R17.reuse, R186, PT ;  /* 0x000000ba1100720c */ /* 0x040fe40003f86270 */
[----:B------:R-:W-:Y:S01]  /*5420*/  HMMA.16816.F32 R156, R32, R18, R156 ;  /* 0x00000012209c723c */ /* 0x000fe2000000189c */
[C---:B------:R-:W-:Y:S01]  /*5430*/  VIADD R19, R134.reuse, 0xffffff89 ;  /* 0xffffff8986137836 */ /* 0x040fe20000000000 */
[----:B------:R-:W-:Y:S01]  /*5440*/  BAR.SYNC.DEFER_BLOCKING 0x0 ;  /* 0x0000000000007b1d */ /* 0x000fe20000010000 */
[----:B------:R-:W-:Y:S01]  /*5450*/  ISETP.GE.AND P3, PT, R17, R188, PT ;  /* 0x000000bc1100720c */ /* 0x000fe20003f66270 */
[----:B------:R-:W-:-:S04]  /*5460*/  VIADD R17, R134, 0xffffff88 ;  /* 0xffffff8886117836 */ /* 0x000fc80000000000 */
[----:B------:R-:W-:Y:S01]  /*5470*/  HMMA.16816.F32 R176, R8, R168, R176 ;  /* 0x000000a808b0723c */ /* 0x000fe200000018b0 */
[----:B------:R-:W-:-:S07]  /*5480*/  ISETP.GE.AND P5, PT, R17, R188, PT ;  /* 0x000000bc1100720c */ /* 0x000fce0003fa6270 */
[C---:B-1----:R-:W-:Y:S01]  /*5490*/  HMMA.16816.F32 R160, R20.reuse, R4, R160 ;  /* 0x0000000414a0723c */ /* 0x042fe200000018a0 */
[----:B------:R-:W-:Y:S01]  /*54a0*/  VIADD R5, R134, 0xffffff81 ;  /* 0xffffff8186057836 */ /* 0x000fe20000000000 */
[----:B------:R-:W-:Y:S02]  /*54b0*/  FSEL R4, R150, -INF , !P4 ;  /* 0xff80000096047808 */ /* 0x000fe40006000000 */
[-C--:B------:R-:W-:Y:S02]  /*54c0*/  ISETP.GE.AND P4, PT, R19, R188.reuse, PT ;  /* 0x000000bc1300720c */ /* 0x080fe40003f86270 */
[C---:B------:R-:W-:Y:S02]  /*54d0*/  ISETP.GE.AND P2, PT, R5.reuse, R188, PT ;  /* 0x000000bc0500720c */ /* 0x040fe40003f46270 */
[----:B------:R-:W-:Y:S01]  /*54e0*/  HMMA.16816.F32 R156, R20, R6, R156 ;  /* 0x00000006149c723c */ /* 0x000fe2000000189c */
[----:B------:R-:W-:Y:S01]  /*54f0*/  ISETP.GE.AND P1, PT, R5, R186, PT ;  /* 0x000000ba0500720c */ /* 0x000fe20003f26270 */
[----:B------:R-:W-:-:S02]  /*5500*/  VIADD R7, R134, 0xffffff98 ;  /* 0xffffff9886077836 */ /* 0x000fc40000000000 */
[----:B------:R-:W-:Y:S01]  /*5510*/  FMUL.FTZ R168, R176, UR6 ;  /* 0x00000006b0a87c20 */ /* 0x000fe20008410000 */
[----:B------:R-:W-:Y:S01]  /*5520*/  FMUL.FTZ R169, R177, UR6 ;  /* 0x00000006b1a97c20 */ /* 0x000fe20008410000 */
[----:B------:R-:W-:Y:S02]  /*5530*/  FSEL R149, R149, -INF , !P2 ;  /* 0xff80000095957808 */ /* 0x000fe40005000000 */
[----:B------:R-:W-:Y:S01]  /*5540*/  ISETP.GE.AND P2, PT, R19, R186, PT ;  /* 0x000000ba1300720c */ /* 0x000fe20003f46270 */
[----:B------:R-:W-:Y:S01]  /*5550*/  HMMA.16816.F32 R140, R8, R170, R140 ;  /* 0x000000aa088c723c */ /* 0x000fe2000000188c */
[----:B------:R-:W1:Y:S01]  /*5560*/  MUFU.TANH R168, R168 ;  /* 0x000000a800a87308 */ /* 0x000e620000002400 */
[----:B------:R-:W-:Y:S01]  /*5570*/  FMUL.FTZ R170, R178, UR6 ;  /* 0x00000006b2aa7c20 */ /* 0x000fe20008410000 */
[----:B------:R-:W-:Y:S01]  /*5580*/  FMUL.FTZ R171, R179, UR6 ;  /* 0x00000006b3ab7c20 */ /* 0x000fe20008410000 */
[----:B------:R-:W-:Y:S01]  /*5590*/  VIADD R19, R134, 0xffffff90 ;  /* 0xffffff9086137836 */ /* 0x000fe20000000000 */
[----:B------:R-:W-:-:S02]  /*55a0*/  FSEL R5, R148, -INF , !P3 ;  /* 0xff80000094057808 */ /* 0x000fc40005800000 */
[----:B------:R-:W-:Y:S01]  /*55b0*/  FSEL R18, R151, -INF , !P1 ;  /* 0xff80000097127808 */ /* 0x000fe20004800000 */
[C---:B------:R-:W-:Y:S01]  /*55c0*/  HMMA.16816.F32 R144, R8.reuse, R136, R144 ;  /* 0x000000880890723c */ /* 0x040fe20000001890 */
[----:B------:R-:W-:Y:S01]  /*55d0*/  MUFU.TANH R169, R169 ;  /* 0x000000a900a97308 */ /* 0x000fe20000002400 */
[----:B------:R-:W-:Y:S01]  /*55e0*/  ISETP.GE.AND P3, PT, R17, R186, PT ;  /* 0x000000ba1100720c */ /* 0x000fe20003f66270 */
[----:B------:R-:W-:Y:S01]  /*55f0*/  VIADD R17, R134, 0xffffff91 ;  /* 0xffffff9186117836 */ /* 0x000fe20000000000 */
[-C--:B------:R-:W-:Y:S02]  /*5600*/  ISETP.GE.AND P1, PT, R19, R188.reuse, PT ;  /* 0x000000bc1300720c */ /* 0x080fe40003f26270 */
[----:B------:R-:W-:Y:S02]  /*5610*/  FSEL R6, R27, -INF , !P2 ;  /* 0xff8000001b067808 */ /* 0x000fe40005000000 */
[C---:B------:R-:W-:Y:S01]  /*5620*/  HMMA.16816.F32 R164, R8.reuse, R138, R164 ;  /* 0x0000008a08a4723c */ /* 0x040fe200000018a4 */
[----:B------:R-:W2:Y:S01]  /*5630*/  MUFU.TANH R170, R170 ;  /* 0x000000aa00aa7308 */ /* 0x000ea20000002400 */
[----:B---3--:R-:W-:Y:S01]  /*5640*/  FSEL R26, R26, -INF , !P3 ;  /* 0xff8000001a1a7808 */ /* 0x008fe20005800000 */
[----:B------:R-:W-:Y:S01]  /*5650*/  FMUL.FTZ R28, R140, UR6 ;  /* 0x000000068c1c7c20 */ /* 0x000fe20008410000 */
[----:B------:R-:W-:Y:S01]  /*5660*/  FMUL.FTZ R16, R143, UR6 ;  /* 0x000000068f107c20 */ /* 0x000fe20008410000 */
[----:B------:R-:W-:Y:S01]  /*5670*/  FMUL.FTZ R29, R141, UR6 ;  /* 0x000000068d1d7c20 */ /* 0x000fe20008410000 */
[----:B------:R-:W-:Y:S01]  /*5680*/  FMUL.FTZ R140, R142, UR6 ;  /* 0x000000068e8c7c20 */ /* 0x000fe20008410000 */
[----:B-1----:R-:W-:Y:S01]  /*5690*/  FSEL R137, R168, -INF , !P1 ;  /* 0xff800000a8897808 */ /* 0x002fe20004800000 */
[C---:B----4-:R-:W-:Y:S01]  /*56a0*/  HMMA.16816.F32 R160, R8.reuse, R12, R160 ;  /* 0x0000000c08a0723c */ /* 0x050fe200000018a0 */
[----:B------:R-:W1:Y:S01]  /*56b0*/  MUFU.TANH R171, R171 ;  /* 0x000000ab00ab7308 */ /* 0x000e620000002400 */
[----:B------:R-:W-:Y:S01]  /*56c0*/  FSEL R13, R24, -INF , !P5 ;  /* 0xff800000180d7808 */ /* 0x000fe20006800000 */
[----:B------:R-:W-:Y:S01]  /*56d0*/  FMUL.FTZ R144, R144, UR6 ;  /* 0x0000000690907c20 */ /* 0x000fe20008410000 */
[----:B------:R-:W-:Y:S01]  /*56e0*/  FMUL.FTZ R147, R147, UR6 ;  /* 0x0000000693937c20 */ /* 0x000fe20008410000 */
[----:B------:R-:W-:Y:S01]  /*56f0*/  FMUL.FTZ R145, R145, UR6 ;  /* 0x0000000691917c20 */ /* 0x000fe20008410000 */
[----:B------:R-:W-:Y:S01]  /*5700*/  FMUL.FTZ R146, R146, UR6 ;  /* 0x0000000692927c20 */ /* 0x000fe20008410000 */
[C---:B------:R-:W-:Y:S01]  /*5710*/  ISETP.GE.AND P2, PT, R7.reuse, R188, PT ;  /* 0x000000bc0700720c */ /* 0x040fe20003f46270 */
[----:B------:R-:W-:Y:S01]  /*5720*/  HMMA.16816.F32 R156, R8, R14, R156 ;  /* 0x0000000e089c723c */ /* 0x000fe2000000189c */
[----:B------:R-:W3:Y:S01]  /*5730*/  MUFU.TANH R16, R16 ;  /* 0x0000001000107308 */ /* 0x000ee20000002400 */
[-C--:B------:R-:W-:Y:S01]  /*5740*/  ISETP.GE.AND P1, PT, R7, R186.reuse, PT ;  /* 0x000000ba0700720c */ /* 0x080fe20003f26270 */
[----:B------:R-:W-:Y:S01]  /*5750*/  FMUL.FTZ R164, R164, UR6 ;  /* 0x00000006a4a47c20 */ /* 0x000fe20008410000 */
[----:B------:R-:W-:Y:S01]  /*5760*/  ISETP.GE.AND P5, PT, R19, R186, PT ;  /* 0x000000ba1300720c */ /* 0x000fe20003fa6270 */
[----:B------:R-:W-:Y:S01]  /*5770*/  FMUL.FTZ R142, R167, UR6 ;  /* 0x00000006a78e7c20 */ /* 0x000fe20008410000 */
[----:B------:R-:W-:Y:S01]  /*5780*/  ISETP.GE.AND P3, PT, R17, R188, PT ;  /* 0x000000bc1100720c */ /* 0x000fe20003f66270 */
[----:B------:R-:W-:Y:S01]  /*5790*/  VIADD R7, R134, 0xffffff99 ;  /* 0xffffff9986077836 */ /* 0x000fe20000000000 */
[----:B------:R-:W-:Y:S01]  /*57a0*/  FSEL R25, R25, -INF , !P4 ;  /* 0xff80000019197808 */ /* 0x000fe20006000000 */
[----:B------:R-:W4:Y:S01]  /*57b0*/  MUFU.TANH R175, R144 ;  /* 0x0000009000af7308 */ /* 0x000f220000002400 */
[----:B------:R-:W-:Y:S01]  /*57c0*/  ISETP.GE.AND P4, PT, R17, R186, PT ;  /* 0x000000ba1100720c */ /* 0x000fe20003f86270 */
[----:B------:R-:W-:Y:S01]  /*57d0*/  FMUL.FTZ R160, R160, UR6 ;  /* 0x00000006a0a07c20 */ /* 0x000fe20008410000 */
[----:B------:R-:W-:Y:S01]  /*57e0*/  VIADD R17, R134, 0xffffffa0 ;  /* 0xffffffa086117836 */ /* 0x000fe20000000000 */
[----:B--2---:R-:W-:Y:S01]  /*57f0*/  FSEL R170, R170, -INF , !P5 ;  /* 0xff800000aaaa7808 */ /* 0x004fe20006800000 */
[----:B------:R-:W-:Y:S01]  /*5800*/  FMUL.FTZ R166, R166, UR6 ;  /* 0x00000006a6a67c20 */ /* 0x000fe20008410000 */
[----:B------:R-:W-:Y:S01]  /*5810*/  FSEL R139, R169, -INF , !P3 ;  /* 0xff800000a98b7808 */ /* 0x000fe20005800000 */
[----:B------:R-:W-:Y:S01]  /*5820*/  FMUL.FTZ R8, R161, UR6 ;  /* 0x00000006a1087c20 */ /* 0x000fe20008410000 */
[----:B------:R-:W2:Y:S01]  /*5830*/  MUFU.TANH R29, R29 ;  /* 0x0000001d001d7308 */ /* 0x000ea20000002400 */
[C---:B------:R-:W-:Y:S01]  /*5840*/  ISETP.GE.AND P5, PT, R7.reuse, R188, PT ;  /* 0x000000bc0700720c */ /* 0x040fe20003fa6270 */
[----:B------:R-:W-:Y:S01]  /*5850*/  FMUL.FTZ R143, R156, UR6 ;  /* 0x000000069c8f7c20 */ /* 0x000fe20008410000 */
[----:B------:R-:W-:Y:S01]  /*5860*/  ISETP.GE.AND P3, PT, R7, R186, PT ;  /* 0x000000ba0700720c */ /* 0x000fe20003f66270 */
[----:B------:R-:W-:Y:S01]  /*5870*/  VIADD R9, R134, 0xffffffa8 ;  /* 0xffffffa886097836 */ /* 0x000fe20000000000 */
[----:B-1----:R-:W-:Y:S01]  /*5880*/  FSEL R136, R171, -INF , !P4 ;  /* 0xff800000ab887808 */ /* 0x002fe20006000000 */
[----:B------:R-:W-:Y:S01]  /*5890*/  FMUL.FTZ R162, R162, UR6 ;  /* 0x00000006a2a27c20 */ /* 0x000fe20008410000 */
[----:B------:R-:W-:Y:S01]  /*58a0*/  ISETP.GE.AND P4, PT, R17, R188, PT ;  /* 0x000000bc1100720c */ /* 0x000fe20003f86270 */
[----:B------:R-:W1:Y:S01]  /*58b0*/  MUFU.TANH R140, R140 ;  /* 0x0000008c008c7308 */ /* 0x000e620000002400 */
[----:B------:R-:W-:-:S02]  /*58c0*/  VIADD R11, R134, 0xffffffa1 ;  /* 0xffffffa1860b7836 */ /* 0x000fc40000000000 */
[----:B------:R-:W-:Y:S01]  /*58d0*/  FMUL.FTZ R12, R165, UR6 ;  /* 0x00000006a50c7c20 */ /* 0x000fe20008410000 */
[----:B---3--:R-:W-:Y:S01]  /*58e0*/  FSEL R138, R16, -INF , !P3 ;  /* 0xff800000108a7808 */ /* 0x008fe20005800000 */
[----:B------:R-:W-:Y:S01]  /*58f0*/  FMUL.FTZ R141, R157, UR6 ;  /* 0x000000069d8d7c20 */ /* 0x000fe20008410000 */
[----:B----4-:R-:W-:Y:S01]  /*5900*/  FSEL R175, R175, -INF , !P4 ;  /* 0xff800000afaf7808 */ /* 0x010fe20006000000 */
[----:B------:R-:W-:Y:S01]  /*5910*/  FMUL.FTZ R158, R158, UR6 ;  /* 0x000000069e9e7c20 */ /* 0x000fe20008410000 */
[C---:B------:R-:W-:Y:S01]  /*5920*/  ISETP.GE.AND P3, PT, R9.reuse, R188, PT ;  /* 0x000000bc0900720c */ /* 0x040fe20003f66270 */
[----:B------:R-:W3:Y:S01]  /*5930*/  MUFU.TANH R28, R28 ;  /* 0x0000001c001c7308 */ /* 0x000ee20000002400 */
[-C--:B------:R-:W-:Y:S01]  /*5940*/  ISETP.GE.AND P4, PT, R9, R186.reuse, PT ;  /* 0x000000ba0900720c */ /* 0x080fe20003f86270 */
[----:B------:R-:W-:Y:S01]  /*5950*/  VIADD R9, R134, 0xffffffb0 ;  /* 0xffffffb086097836 */ /* 0x000fe20000000000 */
[----:B--2---:R-:W-:Y:S01]  /*5960*/  FSEL R167, R29, -INF , !P5 ;  /* 0xff8000001da77808 */ /* 0x004fe20006800000 */
[----:B------:R-:W-:Y:S01]  /*5970*/  FMUL.FTZ R156, R159, UR6 ;  /* 0x000000069f9c7c20 */ /* 0x000fe20008410000 */
[----:B------:R-:W-:-:S02]  /*5980*/  ISETP.GE.AND P5, PT, R11, R186, PT ;  /* 0x000000ba0b00720c */ /* 0x000fc40003fa6270 */
[----:B------:R-:W-:Y:S01]  /*5990*/  FMNMX3.FTZ R10, R132, R5, R149, !PT ;  /* 0x00000005840a7276 */ /* 0x000fe20007810095 */
[----:B------:R-:W2:Y:S01]  /*59a0*/  MUFU.TANH R174, R147 ;  /* 0x0000009300ae7308 */ /* 0x000ea20000002400 */
[----:B-1----:R-:W-:Y:S02]  /*59b0*/  FSEL R168, R140, -INF , !P1 ;  /* 0xff8000008ca87808 */ /* 0x002fe40004800000 */
[----:B------:R-:W-:Y:S01]  /*59c0*/  ISETP.GE.AND P1, PT, R11, R188, PT ;  /* 0x000000bc0b00720c */ /* 0x000fe20003f26270 */
[----:B------:R-:W-:Y:S01]  /*59d0*/  VIADD R11, R134, 0xffffffa9 ;  /* 0xffffffa9860b7836 */ /* 0x000fe20000000000 */
[----:B------:R-:W-:-:S03]  /*59e0*/  FMNMX3.FTZ R10, R10, R13, R25, !PT ;  /* 0x0000000d0a0a7276 */ /* 0x000fc60007810019 */
[----:B------:R-:W1:Y:S01]  /*59f0*/  MUFU.TANH R173, R164 ;  /* 0x000000a400ad7308 */ /* 0x000e620000002400 */
[----:B---3--:R-:W-:Y:S02]  /*5a00*/  FSEL R135, R28, -INF , !P2 ;  /* 0xff8000001c877808 */ /* 0x008fe40005000000 */
[----:B------:R-:W-:Y:S02]  /*5a10*/  ISETP.GE.AND P2, PT, R17, R186, PT ;  /* 0x000000ba1100720c */ /* 0x000fe40003f46270 */
[----:B------:R-:W-:-:S03]  /*5a20*/  FMNMX3.FTZ R10, R10, R137, R139, !PT ;  /* 0x000000890a0a7276 */ /* 0x000fc6000781008b */
[----:B------:R-:W3:Y:S01]  /*5a30*/  MUFU.TANH R177, R145 ;  /* 0x0000009100b17308 */ /* 0x000ee20000002400 */
[----:B--2---:R-:W-:Y:S02]  /*5a40*/  FSEL R174, R174, -INF , !P5 ;  /* 0xff800000aeae7808 */ /* 0x004fe40006800000 */
[----:B------:R-:W-:Y:S02]  /*5a50*/  ISETP.GE.AND P5, PT, R9, R188, PT ;  /* 0x000000bc0900720c */ /* 0x000fe40003fa6270 */
[----:B------:R-:W-:-:S03]  /*5a60*/  FMNMX3.FTZ R10, R10, R135, R167, !PT ;  /* 0x000000870a0a7276 */ /* 0x000fc600078100a7 */
[----:B------:R-:W2:Y:S01]  /*5a70*/  MUFU.TANH R176, R146 ;  /* 0x0000009200b07308 */ /* 0x000ea20000002400 */
[----:B-1----:R-:W-:Y:S02]  /*5a80*/  FSEL R173, R173, -INF , !P3 ;  /* 0xff800000adad7808 */ /* 0x002fe40005800000 */
[----:B------:R-:W-:Y:S01]  /*5a90*/  ISETP.GE.AND P3, PT, R9, R186, PT ;  /* 0x000000ba0900720c */ /* 0x000fe20003f66270 */
[----:B------:R-:W-:-:S04]  /*5aa0*/  VIADD R9, R134, 0xffffffb8 ;  /* 0xffffffb886097836 */ /* 0x000fc80000000000 */
[----:B------:R-:W1:Y:S01]  /*5ab0*/  MUFU.TANH R142, R142 ;  /* 0x0000008e008e7308 */ /* 0x000e620000002400 */
[----:B---3--:R-:W-:Y:S02]  /*5ac0*/  FSEL R177, R177, -INF , !P1 ;  /* 0xff800000b1b17808 */ /* 0x008fe40004800000 */
[----:B------:R-:W-:Y:S02]  /*5ad0*/  ISETP.GE.AND P1, PT, R11, R186, PT ;  /* 0x000000ba0b00720c */ /* 0x000fe40003f26270 */
[----:B------:R-:W-:-:S03]  /*5ae0*/  FMNMX3.FTZ R10, R10, R175, R177, !PT ;  /* 0x000000af0a0a7276 */ /* 0x000fc600078100b1 */
[----:B------:R3:W4:Y:S01]  /*5af0*/  MUFU.TANH R7, R160 ;  /* 0x000000a000077308 */ /* 0x0007220000002400 */
[----:B--2---:R-:W-:Y:S02]  /*5b00*/  FSEL R176, R176, -INF , !P2 ;  /* 0xff800000b0b07808 */ /* 0x004fe40005000000 */
[----:B------:R-:W-:Y:S01]  /*5b10*/  ISETP.GE.AND P2, PT, R11, R188, PT ;  /* 0x000000bc0b00720c */ /* 0x000fe20003f46270 */
[----:B------:R-:W-:-:S04]  /*5b20*/  VIADD R11, R134, 0xffffffb1 ;  /* 0xffffffb1860b7836 */ /* 0x000fc80000000000 */
[----:B------:R-:W2:Y:S01]  /*5b30*/  MUFU.TANH R172, R166 ;  /* 0x000000a600ac7308 */ /* 0x000ea20000002400 */
[----:B-1----:R-:W-:Y:S02]  /*5b40*/  FSEL R142, R142, -INF , !P1 ;  /* 0xff8000008e8e7808 */ /* 0x002fe40004800000 */
[----:B------:R-:W-:-:S05]  /*5b50*/  ISETP.GE.AND P1, PT, R9, R188, PT ;  /* 0x000000bc0900720c */ /* 0x000fca0003f26270 */
[----:B------:R-:W1:Y:S01]  /*5b60*/  MUFU.TANH R143, R143 ;  /* 0x0000008f008f7308 */ /* 0x000e620000002400 */
[----:B---3--:R-:W-:Y:S01]  /*5b70*/  FMUL.FTZ R160, R163, UR6 ;  /* 0x00000006a3a07c20 */ /* 0x008fe20008410000 */
[----:B----4-:R-:W-:Y:S01]  /*5b80*/  FSEL R161, R7, -INF , !P5 ;  /* 0xff80000007a17808 */ /* 0x010fe20006800000 */
[----:B------:R-:W-:Y:S01]  /*5b90*/  VIADD R7, R134, 0xffffffb9 ;  /* 0xffffffb986077836 */ /* 0x000fe20000000000 */
[----:B------:R-:W-:Y:S02]  /*5ba0*/  ISETP.GE.AND P5, PT, R9, R186, PT ;  /* 0x000000ba0900720c */ /* 0x000fe40003fa6270 */
[----:B------:R-:W-:Y:S02]  /*5bb0*/  FMNMX3.FTZ R9, R3, R4, R18, !PT ;  /* 0x0000000403097276 */ /* 0x000fe40007810012 */
[----:B------:R-:W3:Y:S01]  /*5bc0*/  MUFU.TANH R8, R8 ;  /* 0x0000000800087308 */ /* 0x000ee20000002400 */
[----:B--2---:R-:W-:Y:S02]  /*5bd0*/  FSEL R172, R172, -INF , !P4 ;  /* 0xff800000acac7808 */ /* 0x004fe40006000000 */
[----:B------:R-:W-:-:S02]  /*5be0*/  ISETP.GE.AND P4, PT, R11, R188, PT ;  /* 0x000000bc0b00720c */ /* 0x000fc40003f86270 */
[----:B------:R-:W-:-:S03]  /*5bf0*/  FMNMX3.FTZ R9, R9, R26, R6, !PT ;  /* 0x0000001a09097276 */ /* 0x000fc60007810006 */
[----:B------:R-:W2:Y:S01]  /*5c00*/  MUFU.TANH R162, R162 ;  /* 0x000000a200a27308 */ /* 0x000ea20000002400 */
[----:B-1----:R-:W-:Y:S02]  /*5c10*/  FSEL R143, R143, -INF , !P1 ;  /* 0xff8000008f8f7808 */ /* 0x002fe40004800000 */
[----:B------:R-:W-:-:S05]  /*5c20*/  ISETP.GE.U32.AND P1, PT, R189, 0x3, PT ;  /* 0x00000003bd00780c */ /* 0x000fca0003f26070 */
[----:B------:R-:W1:Y:S01]  /*5c30*/  MUFU.TANH R12, R12 ;  /* 0x0000000c000c7308 */ /* 0x000e620000002400 */
[----:B---3--:R-:W-:Y:S02]  /*5c40*/  FSEL R159, R8, -INF , !P4 ;  /* 0xff800000089f7808 */ /* 0x008fe40006000000 */
[----:B------:R-:W-:-:S05]  /*5c50*/  ISETP.GE.AND P4, PT, R7, R186, PT ;  /* 0x000000ba0700720c */ /* 0x000fca0003f86270 */
[----:B------:R-:W3:Y:S01]  /*5c60*/  MUFU.TANH R141, R141 ;  /* 0x0000008d008d7308 */ /* 0x000ee20000002400 */
[----:B--2---:R-:W-:Y:S02]  /*5c70*/  FSEL R162, R162, -INF , !P3 ;  /* 0xff800000a2a27808 */ /* 0x004fe40005800000 */
[----:B------:R-:W-:Y:S02]  /*5c80*/  ISETP.GE.AND P3, PT, R7, R188, PT ;  /* 0x000000bc0700720c */ /* 0x000fe40003f66270 */
[----:B------:R-:W-:-:S03]  /*5c90*/  FMNMX3.FTZ R7, R9, R170, R136, !PT ;  /* 0x000000aa09077276 */ /* 0x000fc60007810088 */
[----:B------:R-:W2:Y:S01]  /*5ca0*/  MUFU.TANH R160, R160 ;  /* 0x000000a000a07308 */ /* 0x000ea20000002400 */
[----:B-1----:R-:W-:Y:S02]  /*5cb0*/  FSEL R171, R12, -INF , !P2 ;  /* 0xff8000000cab7808 */ /* 0x002fe40005000000 */
[----:B------:R-:W-:Y:S02]  /*5cc0*/  FMNMX3.FTZ R7, R7, R168, R138, !PT ;  /* 0x000000a807077276 */ /* 0x000fe4000781008a */
[----:B------:R-:W-:-:S03]  /*5cd0*/  FMNMX3.FTZ R8, R10, R173, R171, !PT ;  /* 0x000000ad0a087276 */ /* 0x000fc600078100ab */
[----:B------:R-:W1:Y:S01]  /*5ce0*/  MUFU.TANH R158, R158 ;  /* 0x0000009e009e7308 */ /* 0x000e620000002400 */
[----:B------:R-:W-:Y:S02]  /*5cf0*/  ISETP.GE.AND P2, PT, R11, R186, PT ;  /* 0x000000ba0b00720c */ /* 0x000fe40003f46270 */
[----:B---3--:R-:W-:Y:S02]  /*5d00*/  FSEL R141, R141, -INF , !P3 ;  /* 0xff8000008d8d7808 */ /* 0x008fe40005800000 */
[----:B------:R-:W-:Y:S02]  /*5d10*/  FMNMX3.FTZ R7, R7, R176, R174, !PT ;  /* 0x000000b007077276 */ /* 0x000fe400078100ae */
[----:B------:R-:W-:Y:S01]  /*5d20*/  FMNMX3.FTZ R8, R8, R161, R159, !PT ;  /* 0x000000a108087276 */ /* 0x000fe2000781009f */
[----:B------:R-:W3:Y:S01]  /*5d30*/  MUFU.TANH R156, R156 ;  /* 0x0000009c009c7308 */ /* 0x000ee20000002400 */
[----:B------:R-:W-:Y:S02]  /*5d40*/  FMNMX3.FTZ R7, R7, R172, R142, !PT ;  /* 0x000000ac07077276 */ /* 0x000fe4000781008e */
[----:B--2---:R-:W-:-:S02]  /*5d50*/  FSEL R160, R160, -INF , !P2 ;  /* 0xff800000a0a07808 */ /* 0x004fc40005000000 */
        /* <DEDUP_REMOVED lines=23> */
.L_x_62:
[----:B-1----:R-:W-:Y:S01]  /*5ed0*/  FSEL R158, R158, -INF , !P5 ;  /* 0xff8000009e9e7808 */ /* 0x002fe20006800000 */
[----:B------:R-:W1:Y:S01]  /*5ee0*/  S2UR UR5, SR_CgaCtaId ;  /* 0x00000000000579c3 */ /* 0x000e620000008800 */
[----:B---3--:R-:W-:Y:S01]  /*5ef0*/  FSEL R156, R156, -INF , !P4 ;  /* 0xff8000009c9c7808 */ /* 0x008fe20006000000 */
[----:B------:R-:W3:Y:S01]  /*5f00*/  LDCU UR6, c[0x0][0x45c] ;  /* 0x00008b80ff0677ac */ /* 0x000ee20008000800 */
[----:B------:R-:W-:Y:S02]  /*5f10*/  FMNMX3.FTZ R9, R7, R162, R160, !PT ;  /* 0x000000a207097276 */ /* 0x000fe400078100a0 */
[----:B------:R-:W4:Y:S01]  /*5f20*/  SHFL.BFLY PT, R7, R8, 0x2, 0x1f ;  /* 0x0c401f0008077f89 */ /* 0x000f2200000e0000 */
[----:B------:R-:W-:Y:S02]  /*5f30*/  MOV R153, 0x20 ;  /* 0x0000002000997802 */ /* 0x000fe40000000f00 */
[----:B------:R-:W-:Y:S02]  /*5f40*/  FMNMX3.FTZ R9, R9, R158, R156, !PT ;  /* 0x0000009e09097276 */ /* 0x000fe4000781009c */
[----:B------:R-:W-:-:S03]  /*5f50*/  SEL R153, R153, 0xffffffe0, !P0 ;  /* 0xffffffe099997807 */ /* 0x000fc60004000000 */
[----:B------:R-:W5:Y:S01]  /*5f60*/  SHFL.BFLY PT, R10, R9, 0x2, 0x1f ;  /* 0x0c401f00090a7f89 */ /* 0x000f6200000e0000 */
[----:B-1----:R-:W-:Y:S01]  /*5f70*/  ULEA UR5, UR5, UR4, 0x18 ;  /* 0x0000000405057291 */ /* 0x002fe2000f8ec0ff */
[----:B----4-:R-:W-:-:S05]  /*5f80*/  FMNMX.FTZ R7, R8, R7, !PT ;  /* 0x0000000708077209 */ /* 0x010fca0007810000 */
[----:B------:R-:W-:Y:S01]  /*5f90*/  LEA R180, R133, UR5, 0x1 ;  /* 0x0000000585b47c11 */ /* 0x000fe2000f8e08ff */
[----:B------:R-:W1:Y:S03]  /*5fa0*/  SHFL.BFLY PT, R182, R7, 0x1, 0x1f ;  /* 0x0c201f0007b67f89 */ /* 0x000e6600000e0000 */
[C---:B--2---:R-:W-:Y:S02]  /*5fb0*/  IADD3 R16, PT, PT, R180.reuse, 0x12000, RZ ;  /* 0x00012000b4107810 */ /* 0x044fe40007ffe0ff */
[----:B-----5:R-:W-:Y:S02]  /*5fc0*/  FMNMX.FTZ R10, R9, R10, !PT ;  /* 0x0000000a090a7209 */ /* 0x020fe40007810000 */
[----:B------:R-:W-:Y:S02]  /*5fd0*/  IADD3 R154, PT, PT, R180, 0x12040, RZ ;  /* 0x00012040b49a7810 */ /* 0x000fe40007ffe0ff */
[----:B------:R-:W-:Y:S01]  /*5fe0*/  @P6 IADD3 R154, PT, PT, R16, -0x40, RZ ;  /* 0xffffffc0109a6810 */ /* 0x000fe20007ffe0ff */
[----:B------:R-:W2:Y:S01]  /*5ff0*/  SHFL.BFLY PT, R181, R10, 0x1, 0x1f ;  /* 0x0c201f000ab57f89 */ /* 0x000ea200000e0000 */
[----:B------:R-:W-:-:S02]  /*6000*/  IADD3 R157, PT, PT, R153, R180, RZ ;  /* 0x000000b4999d7210 */ /* 0x000fc40007ffe0ff */
[----:B------:R-:W-:Y:S01]  /*6010*/  IADD3 R153, PT, PT, R153, R154, RZ ;  /* 0x0000009a99997210 */ /* 0x000fe20007ffe0ff */
[----:B------:R-:W4:Y:S04]  /*6020*/  LDSM.16.MT88.4 R28, [R154] ;  /* 0x000000009a1c783b */ /* 0x000f280000004200 */
[----:B------:R-:W-:Y:S01]  /*6030*/  LDSM.16.MT88.4 R20, [R157+0x12000] ;  /* 0x012000009d14783b */ /* 0x000fe20000004200 */
[----:B-1----:R-:W-:-:S04]  /*6040*/  FMNMX.FTZ R182, R7, R182, !PT ;  /* 0x000000b607b67209 */ /* 0x002fc80007810000 */
[C---:B------:R-:W-:Y:S01]  /*6050*/  FSETP.NEU.FTZ.AND P3, PT, R182.reuse, -INF , PT ;  /* 0xff800000b600780b */ /* 0x040fe20003f7d000 */
[----:B---3--:R-:W-:Y:S01]  /*6060*/  FMUL.FTZ R140, R182, UR6 ;  /* 0x00000006b68c7c20 */ /* 0x008fe20008410000 */
[----:B--2---:R-:W-:-:S04]  /*6070*/  FMNMX.FTZ R181, R10, R181, !PT ;  /* 0x000000b50ab57209 */ /* 0x004fc80007810000 */
[----:B------:R-:W-:Y:S02]  /*6080*/  FSEL R140, R140, RZ, P3 ;  /* 0x000000ff8c8c7208 */ /* 0x000fe40001800000 */
[C---:B------:R-:W-:Y:S01]  /*6090*/  FSETP.NEU.FTZ.AND P2, PT, R181.reuse, -INF , PT ;  /* 0xff800000b500780b */ /* 0x040fe20003f5d000 */
[----:B------:R-:W-:Y:S02]  /*60a0*/  FMUL.FTZ R155, R181, UR6 ;  /* 0x00000006b59b7c20 */ /* 0x000fe40008410000 */
[--C-:B------:R-:W-:Y:S01]  /*60b0*/  FFMA.FTZ R150, R5, UR6, -R140.reuse ;  /* 0x0000000605967c23 */ /* 0x100fe2000801088c */
[----:B------:R-:W-:Y:S01]  /*60c0*/  FSEL R5, R182, RZ, P3 ;  /* 0x000000ffb6057208 */ /* 0x000fe20001800000 */
[--C-:B------:R-:W-:Y:S01]  /*60d0*/  FFMA.FTZ R144, R149, UR6, -R140.reuse ;  /* 0x0000000695907c23 */ /* 0x100fe2000801088c */
[----:B------:R-:W-:Y:S01]  /*60e0*/  FSEL R155, R155, RZ, P2 ;  /* 0x000000ff9b9b7208 */ /* 0x000fe20001000000 */
[--C-:B------:R-:W-:Y:S01]  /*60f0*/  FFMA.FTZ R147, R13, UR6, -R140.reuse ;  /* 0x000000060d937c23 */ /* 0x100fe2000801088c */
[----:B------:R-:W-:Y:S01]  /*6100*/  FFMA.FTZ R146, R25, UR6, -R140 ;  /* 0x0000000619927c23 */ /* 0x000fe2000801088c */
[----:B------:R-:W-:Y:S01]  /*6110*/  FADD.FTZ R5, R132, -R5 ;  /* 0x8000000584057221 */ /* 0x000fe20000010000 */
[----:B------:R-:W-:Y:S01]  /*6120*/  MUFU.EX2 R150, R150 ;  /* 0x0000009600967308 */ /* 0x000fe20000000800 */
[--C-:B------:R-:W-:Y:S01]  /*6130*/  FFMA.FTZ R152, R4, UR6, -R155.reuse ;  /* 0x0000000604987c23 */ /* 0x100fe2000801089b */
[----:B------:R-:W-:Y:S01]  /*6140*/  FSEL R4, R181, RZ, P2 ;  /* 0x000000ffb5047208 */ /* 0x000fe20001000000 */
[----:B------:R-:W-:Y:S01]  /*6150*/  FMUL.FTZ R151, R5, UR6 ;  /* 0x0000000605977c20 */ /* 0x000fe20008410000 */
[--C-:B------:R-:W-:Y:S01]  /*6160*/  FFMA.FTZ R145, R18, UR6, -R155.reuse ;  /* 0x0000000612917c23 */ /* 0x100fe2000801089b */
[--C-:B------:R-:W-:Y:S01]  /*6170*/  FFMA.FTZ R148, R26, UR6, -R155.reuse ;  /* 0x000000061a947c23 */ /* 0x100fe2000801089b */
[--C-:B------:R-:W-:Y:S01]  /*6180*/  FFMA.FTZ R8, R6, UR6, -R155.reuse ;  /* 0x0000000606087c23 */ /* 0x100fe2000801089b */
[----:B------:R-:W-:Y:S01]  /*6190*/  FADD.FTZ R4, R3, -R4 ;  /* 0x8000000403047221 */ /* 0x000fe20000010000 */
[----:B------:R-:W1:Y:S01]  /*61a0*/  MUFU.EX2 R144, R144 ;  /* 0x0000009000907308 */ /* 0x000e620000000800 */
[----:B------:R-:W-:Y:S01]  /*61b0*/  LDSM.16.MT88.4 R12, [R180+0x12000] ;  /* 0x01200000b40c783b */ /* 0x000fe20000004200 */
[--C-:B------:R-:W-:Y:S01]  /*61c0*/  FFMA.FTZ R163, R167, UR6, -R140.reuse ;  /* 0x00000006a7a37c23 */ /* 0x100fe2000801088c */
[----:B------:R-:W-:Y:S01]  /*61d0*/  FMUL.FTZ R149, R4, UR6 ;  /* 0x0000000604957c20 */ /* 0x000fe20008410000 */
[----:B------:R-:W2:Y:S01]  /*61e0*/  MUFU.EX2 R151, R151 ;  /* 0x0000009700977308 */ /* 0x000ea20000000800 */
[--C-:B------:R-:W-:Y:S01]  /*61f0*/  FFMA.FTZ R169, R170, UR6, -R155.reuse ;  /* 0x00000006aaa97c23 */ /* 0x100fe2000801089b */
[--C-:B------:R-:W-:Y:S01]  /*6200*/  FFMA.FTZ R164, R137, UR6, -R140.reuse ;  /* 0x0000000689a47c23 */ /* 0x100fe2000801088c */
[--C-:B------:R-:W-:Y:S01]  /*6210*/  FFMA.FTZ R165, R139, UR6, -R140.reuse ;  /* 0x000000068ba57c23 */ /* 0x100fe2000801088c */
[----:B------:R-:W-:Y:S01]  /*6220*/  MUFU.EX2 R147, R147 ;  /* 0x0000009300937308 */ /* 0x000fe20000000800 */
[--C-:B------:R-:W-:Y:S01]  /*6230*/  FFMA.FTZ R166, R135, UR6, -R140.reuse ;  /* 0x0000000687a67c23 */ /* 0x100fe2000801088c */
[--C-:B------:R-:W-:Y:S01]  /*6240*/  FFMA.FTZ R167, R168, UR6, -R155.reuse ;  /* 0x00000006a8a77c23 */ /* 0x100fe2000801089b */
[--C-:B------:R-:W-:Y:S01]  /*6250*/  FFMA.FTZ R170, R138, UR6, -R155.reuse ;  /* 0x000000068aaa7c23 */ /* 0x100fe2000801089b */
[----:B------:R-:W3:Y:S01]  /*6260*/  MUFU.EX2 R149, R149 ;  /* 0x0000009500957308 */ /* 0x000ee20000000800 */
[----:B------:R-:W-:Y:S01]  /*6270*/  LDSM.16.MT88.4 R132, [R153+0x800] ;  /* 0x000800009984783b */ /* 0x000fe20000004200 */
[----:B-1----:R-:W-:Y:S01]  /*6280*/  F2FP.F16.F32.PACK_AB R4, R144, R150 ;  /* 0x000000969004723e */ /* 0x002fe200000000ff */
[--C-:B------:R-:W-:Y:S01]  /*6290*/  FFMA.FTZ R177, R177, UR6, -R140.reuse ;  /* 0x00000006b1b17c23 */ /* 0x100fe2000801088c */
[----:B------:R-:W1:Y:S01]  /*62a0*/  MUFU.EX2 R146, R146 ;  /* 0x0000009200927308 */ /* 0x000e620000000800 */
[--C-:B------:R-:W-:Y:S01]  /*62b0*/  FFMA.FTZ R192, R173, UR6, -R140.reuse ;  /* 0x00000006adc07c23 */ /* 0x100fe2000801088c */
[-C--:B--2---:R-:W-:Y:S01]  /*62c0*/  FMUL.FTZ R32, R104, R151.reuse ;  /* 0x0000009768207220 */ /* 0x084fe20000410000 */
[-C--:B------:R-:W-:Y:S01]  /*62d0*/  FMUL.FTZ R33, R105, R151.reuse ;  /* 0x0000009769217220 */ /* 0x080fe20000410000 */
[----:B------:R-:W-:Y:S01]  /*62e0*/  MUFU.EX2 R152, R152 ;  /* 0x0000009800987308 */ /* 0x000fe20000000800 */
[-C--:B------:R-:W-:Y:S01]  /*62f0*/  FMUL.FTZ R24, R112, R151.reuse ;  /* 0x0000009770187220 */ /* 0x080fe20000410000 */
[-C--:B------:R-:W-:Y:S01]  /*6300*/  FMUL.FTZ R25, R113, R151.reuse ;  /* 0x0000009771197220 */ /* 0x080fe20000410000 */
[-C--:B------:R-:W-:Y:S01]  /*6310*/  FMUL.FTZ R108, R108, R151.reuse ;  /* 0x000000976c6c7220 */ /* 0x080fe20000410000 */
[----:B------:R-:W2:Y:S01]  /*6320*/  MUFU.EX2 R145, R145 ;  /* 0x0000009100917308 */ /* 0x000ea20000000800 */
[----:B------:R-:W-:Y:S01]  /*6330*/  FMUL.FTZ R109, R109, R151 ;  /* 0x000000976d6d7220 */ /* 0x000fe20000410000 */
[-C--:B---3--:R-:W-:Y:S01]  /*6340*/  FMUL.FTZ R34, R106, R149.reuse ;  /* 0x000000956a227220 */ /* 0x088fe20000410000 */
[----:B------:R-:W-:Y:S01]  /*6350*/  FMUL.FTZ R35, R107, R149 ;  /* 0x000000956b237220 */ /* 0x000fe20000410000 */
[----:B------:R-:W-:Y:S01]  /*6360*/  MUFU.EX2 R148, R148 ;  /* 0x0000009400947308 */ /* 0x000fe20000000800 */
[----:B------:R-:W3:Y:S01]  /*6370*/  LDSM.16.MT88.4 R104, [R157+0x14000] ;  /* 0x014000009d68783b */ /* 0x000ee20000004200 */
[----:B-1----:R-:W-:Y:S01]  /*6380*/  F2FP.F16.F32.PACK_AB R6, R146, R147 ;  /* 0x000000939206723e */ /* 0x002fe200000000ff */
[-C--:B------:R-:W-:Y:S01]  /*6390*/  FMUL.FTZ R26, R114, R149.reuse ;  /* 0x00000095721a7220 */ /* 0x080fe20000410000 */
[----:B------:R-:W1:Y:S01]  /*63a0*/  MUFU.EX2 R3, R8 ;  /* 0x0000000800037308 */ /* 0x000e620000000800 */
[-C--:B------:R-:W-:Y:S01]  /*63b0*/  FMUL.FTZ R27, R115, R149.reuse ;  /* 0x00000095731b7220 */ /* 0x080fe20000410000 */
[-C--:B------:R-:W-:Y:S01]  /*63c0*/  FMUL.FTZ R110, R110, R149.reuse ;  /* 0x000000956e6e7220 */ /* 0x080fe20000410000 */
[----:B------:R-:W-:Y:S01]  /*63d0*/  FMUL.FTZ R111, R111, R149 ;  /* 0x000000956f6f7220 */ /* 0x000fe20000410000 */
[----:B------:R-:W5:Y:S01]  /*63e0*/  LDSM.16.MT88.4 R112, [R154+0x2000] ;  /* 0x002000009a70783b */ /* 0x000f620000004200 */
[-C--:B------:R-:W-:Y:S01]  /*63f0*/  FMUL.FTZ R44, R44, R151.reuse ;  /* 0x000000972c2c7220 */ /* 0x080fe20000410000 */
[----:B--2---:R-:W-:Y:S01]  /*6400*/  F2FP.F16.F32.PACK_AB R5, R145, R152 ;  /* 0x000000989105723e */ /* 0x004fe200000000ff */
[----:B------:R-:W-:Y:S01]  /*6410*/  FMUL.FTZ R45, R45, R151 ;  /* 0x000000972d2d7220 */ /* 0x000fe20000410000 */
[-C--:B------:R-:W-:Y:S01]  /*6420*/  FMUL.FTZ R46, R46, R149.reuse ;  /* 0x000000952e2e7220 */ /* 0x080fe20000410000 */
[----:B------:R-:W-:Y:S01]  /*6430*/  FMUL.FTZ R47, R47, R149 ;  /* 0x000000952f2f7220 */ /* 0x000fe20000410000 */
[-C--:B------:R-:W-:Y:S01]  /*6440*/  FMUL.FTZ R48, R48, R151.reuse ;  /* 0x0000009730307220 */ /* 0x080fe20000410000 */
[----:B------:R-:W-:Y:S01]  /*6450*/  FMUL.FTZ R49, R49, R151 ;  /* 0x0000009731317220 */ /* 0x000fe20000410000 */
[-C--:B------:R-:W-:Y:S01]  /*6460*/  FMUL.FTZ R50, R50, R149.reuse ;  /* 0x0000009532327220 */ /* 0x080fe20000410000 */
[----:B------:R-:W-:Y:S01]  /*6470*/  FMUL.FTZ R51, R51, R149 ;  /* 0x0000009533337220 */ /* 0x000fe20000410000 */
[----:B-1----:R-:W-:Y:S01]  /*6480*/  F2FP.F16.F32.PACK_AB R7, R3, R148 ;  /* 0x000000940307723e */ /* 0x002fe200000000ff */
[-C--:B------:R-:W-:Y:S01]  /*6490*/  FMUL.FTZ R52, R52, R151.reuse ;  /* 0x0000009734347220 */ /* 0x080fe20000410000 */
[----:B------:R-:W-:Y:S01]  /*64a0*/  FMUL.FTZ R53, R53, R151 ;  /* 0x0000009735357220 */ /* 0x000fe20000410000 */
[-C--:B------:R-:W-:Y:S01]  /*64b0*/  FMUL.FTZ R54, R54, R149.reuse ;  /* 0x0000009536367220 */ /* 0x080fe20000410000 */
[----:B------:R-:W-:Y:S01]  /*64c0*/  FMUL.FTZ R55, R55, R149 ;  /* 0x0000009537377220 */ /* 0x000fe20000410000 */
[-C--:B------:R-:W-:Y:S01]  /*64d0*/  FMUL.FTZ R56, R56, R151.reuse ;  /* 0x0000009738387220 */ /* 0x080fe20000410000 */
[----:B------:R-:W-:Y:S01]  /*64e0*/  FMUL.FTZ R57, R57, R151 ;  /* 0x0000009739397220 */ /* 0x000fe20000410000 */
[C---:B----4-:R-:W-:Y:S01]  /*64f0*/  HMMA.16816.F32 R24, R4.reuse, R28, R24 ;  /* 0x0000001c0418723c */ /* 0x050fe20000001818 */
        /* <DEDUP_REMOVED lines=8> */
[----:B------:R-:W1:Y:S01]  /*6580*/  LDSM.16.MT88.4 R108, [R153+0x2000] ;  /* 0x00200000996c783b */ /* 0x000e620000004200 */
[----:B------:R-:W-:Y:S01]  /*6590*/  FMUL.FTZ R65, R65, R151 ;  /* 0x0000009741417220 */ /* 0x000fe20000410000 */
[-C--:B------:R-:W-:Y:S01]  /*65a0*/  FMUL.FTZ R66, R66, R149.reuse ;  /* 0x0000009542427220 */ /* 0x080fe20000410000 */
[----:B------:R-:W-:Y:S01]  /*65b0*/  FMUL.FTZ R67, R67, R149 ;  /* 0x0000009543437220 */ /* 0x000fe20000410000 */
[-C--:B------:R-:W-:Y:S01]  /*65c0*/  FMUL.FTZ R16, R120, R151.reuse ;  /* 0x0000009778107220 */ /* 0x080fe20000410000 */
[----:B------:R-:W-:Y:S01]  /*65d0*/  FMUL.FTZ R17, R121, R151 ;  /* 0x0000009779117220 */ /* 0x000fe20000410000 */
[-C--:B------:R-:W-:Y:S01]  /*65e0*/  FMUL.FTZ R18, R122, R149.reuse ;  /* 0x000000957a127220 */ /* 0x080fe20000410000 */
[C---:B---3--:R-:W-:Y:S01]  /*65f0*/  HMMA.16816.F32 R44, R4.reuse, R104, R44 ;  /* 0x00000068042c723c */ /* 0x048fe2000000182c */
[----:B------:R-:W-:Y:S01]  /*6600*/  FMUL.FTZ R19, R123, R149 ;  /* 0x000000957b137220 */ /* 0x000fe20000410000 */
[-C--:B------:R-:W-:Y:S01]  /*6610*/  FMUL.FTZ R116, R116, R151.reuse ;  /* 0x0000009774747220 */ /* 0x080fe20000410000 */
[----:B------:R-:W-:Y:S01]  /*6620*/  LDSM.16.MT88.4 R120, [R153] ;  /* 0x000000009978783b */ /* 0x000fe20000004200 */
[----:B------:R-:W-:Y:S01]  /*6630*/  FMUL.FTZ R117, R117, R151 ;  /* 0x0000009775757220 */ /* 0x000fe20000410000 */
[-C--:B------:R-:W-:Y:S01]  /*6640*/  FMUL.FTZ R118, R118, R149.reuse ;  /* 0x0000009576767220 */ /* 0x080fe20000410000 */
[----:B------:R-:W-:Y:S01]  /*6650*/  FMUL.FTZ R119, R119, R149 ;  /* 0x0000009577777220 */ /* 0x000fe20000410000 */
[-C--:B------:R-:W-:Y:S01]  /*6660*/  FMUL.FTZ R68, R68, R151.reuse ;  /* 0x0000009744447220 */ /* 0x080fe20000410000 */
[C---:B------:R-:W-:Y:S01]  /*6670*/  HMMA.16816.F32 R48, R4.reuse, R106, R48 ;  /* 0x0000006a0430723c */ /* 0x040fe20000001830 */
[----:B------:R-:W2:Y:S01]  /*6680*/  LDSM.16.MT88.4 R104, [R180+0x16000] ;  /* 0x01600000b468783b */ /* 0x000ea20000004200 */
[----:B------:R-:W-:Y:S01]  /*6690*/  FMUL.FTZ R69, R69, R151 ;  /* 0x0000009745457220 */ /* 0x000fe20000410000 */
[-C--:B------:R-:W-:Y:S01]  /*66a0*/  FMUL.FTZ R70, R70, R149.reuse ;  /* 0x0000009546467220 */ /* 0x080fe20000410000 */
[----:B------:R-:W-:Y:S01]  /*66b0*/  FMUL.FTZ R71, R71, R149 ;  /* 0x0000009547477220 */ /* 0x000fe20000410000 */
[-C--:B------:R-:W-:Y:S01]  /*66c0*/  FMUL.FTZ R72, R72, R151.reuse ;  /* 0x0000009748487220 */ /* 0x080fe20000410000 */
[----:B------:R-:W-:Y:S01]  /*66d0*/  FMUL.FTZ R73, R73, R151 ;  /* 0x0000009749497220 */ /* 0x000fe20000410000 */
[-C--:B------:R-:W-:Y:S01]  /*66e0*/  FMUL.FTZ R74, R74, R149.reuse ;  /* 0x000000954a4a7220 */ /* 0x080fe20000410000 */
[C---:B-----5:R-:W-:Y:S01]  /*66f0*/  HMMA.16816.F32 R52, R4.reuse, R112, R52 ;  /* 0x000000700434723c */ /* 0x060fe20000001834 */
[----:B------:R-:W-:Y:S01]  /*6700*/  FMUL.FTZ R75, R75, R149 ;  /* 0x000000954b4b7220 */ /* 0x000fe20000410000 */
[-C--:B------:R-:W-:Y:S01]  /*6710*/  FMUL.FTZ R100, R100, R151.reuse ;  /* 0x0000009764647220 */ /* 0x080fe20000410000 */
[----:B------:R-:W-:Y:S01]  /*6720*/  FMUL.FTZ R101, R101, R151 ;  /* 0x0000009765657220 */ /* 0x000fe20000410000 */
[-C--:B------:R-:W-:Y:S01]  /*6730*/  FMUL.FTZ R102, R102, R149.reuse ;  /* 0x0000009566667220 */ /* 0x080fe20000410000 */
[----:B------:R-:W-:Y:S01]  /*6740*/  FMUL.FTZ R103, R103, R149 ;  /* 0x0000009567677220 */ /* 0x000fe20000410000 */
[-C--:B------:R-:W-:Y:S01]  /*6750*/  FMUL.FTZ R76, R76, R151.reuse ;  /* 0x000000974c4c7220 */ /* 0x080fe20000410000 */
[----:B------:R-:W-:Y:S01]  /*6760*/  FMUL.FTZ R77, R77, R151 ;  /* 0x000000974d4d7220 */ /* 0x000fe20000410000 */
[C---:B------:R-:W-:Y:S01]  /*6770*/  HMMA.16816.F32 R56, R4.reuse, R114, R56 ;  /* 0x000000720438723c */ /* 0x040fe20000001838 */
[----:B------:R-:W3:Y:S01]  /*6780*/  LDSM.16.MT88.4 R112, [R157+0x16000] ;  /* 0x016000009d70783b */ /* 0x000ee20000004200 */
        /* <DEDUP_REMOVED lines=14> */
[C---:B-1----:R-:W-:Y:S01]  /*6870*/  HMMA.16816.F32 R60, R4.reuse, R108, R60 ;  /* 0x0000006c043c723c */ /* 0x042fe2000000183c */
        /* <DEDUP_REMOVED lines=8> */
[----:B------:R-:W1:Y:S01]  /*6900*/  LDSM.16.MT88.4 R108, [R154+0x4000] ;  /* 0x004000009a6c783b */ /* 0x000e620000004200 */
[-C--:B------:R-:W-:Y:S01]  /*6910*/  FMUL.FTZ R10, R130, R149.reuse ;  /* 0x00000095820a7220 */ /* 0x080fe20000410000 */
[----:B------:R-:W-:Y:S01]  /*6920*/  FMUL.FTZ R11, R131, R149 ;  /* 0x00000095830b7220 */ /* 0x000fe20000410000 */
[-C--:B------:R-:W-:Y:S01]  /*6930*/  FMUL.FTZ R124, R124, R151.reuse ;  /* 0x000000977c7c7220 */ /* 0x080fe20000410000 */
[----:B------:R-:W-:Y:S01]  /*6940*/  FMUL.FTZ R125, R125, R151 ;  /* 0x000000977d7d7220 */ /* 0x000fe20000410000 */
[-C--:B------:R-:W-:Y:S01]  /*6950*/  FMUL.FTZ R126, R126, R149.reuse ;  /* 0x000000957e7e7220 */ /* 0x080fe20000410000 */
[----:B------:R-:W-:Y:S01]  /*6960*/  FMUL.FTZ R127, R127, R149 ;  /* 0x000000957f7f7220 */ /* 0x000fe20000410000 */
[C---:B------:R-:W-:Y:S01]  /*6970*/  HMMA.16816.F32 R20, R4.reuse, R22, R116 ;  /* 0x000000160414723c */ /* 0x040fe20000001874 */
[----:B------:R-:W4:Y:S01]  /*6980*/  LDSM.16.MT88.4 R116, [R180+0x14000] ;  /* 0x01400000b474783b */ /* 0x000f220000004200 */
[-C--:B------:R-:W-:Y:S01]  /*6990*/  FMUL.FTZ R40, R40, R151.reuse ;  /* 0x0000009728287220 */ /* 0x080fe20000410000 */
[----:B------:R-:W-:Y:S01]  /*69a0*/  FMUL.FTZ R41, R41, R151 ;  /* 0x0000009729297220 */ /* 0x000fe20000410000 */
[-C--:B------:R-:W-:Y:S01]  /*69b0*/  FMUL.FTZ R42, R42, R149.reuse ;  /* 0x000000952a2a7220 */ /* 0x080fe20000410000 */
[----:B------:R-:W-:Y:S01]  /*69c0*/  FMUL.FTZ R43, R43, R149 ;  /* 0x000000952b2b7220 */ /* 0x000fe20000410000 */
[-C--:B------:R-:W-:Y:S01]  /*69d0*/  FMUL.FTZ R92, R92, R151.reuse ;  /* 0x000000975c5c7220 */ /* 0x080fe20000410000 */
[----:B------:R-:W-:Y:S01]  /*69e0*/  FMUL.FTZ R93, R93, R151 ;  /* 0x000000975d5d7220 */ /* 0x000fe20000410000 */
[C---:B--2---:R-:W-:Y:S01]  /*69f0*/  HMMA.16816.F32 R68, R4.reuse, R104, R68 ;  /* 0x000000680444723c */ /* 0x044fe20000001844 */
[-C--:B------:R-:W-:Y:S01]  /*6a00*/  FMUL.FTZ R94, R94, R149.reuse ;  /* 0x000000955e5e7220 */ /* 0x080fe20000410000 */
[----:B------:R-:W-:Y:S01]  /*6a10*/  FMUL.FTZ R95, R95, R149 ;  /* 0x000000955f5f7220 */ /* 0x000fe20000410000 */
[-C--:B------:R-:W-:Y:S01]  /*6a20*/  FMUL.FTZ R96, R96, R151.reuse ;  /* 0x0000009760607220 */ /* 0x080fe20000410000 */
[----:B------:R-:W-:Y:S01]  /*6a30*/  FMUL.FTZ R97, R97, R151 ;  /* 0x0000009761617220 */ /* 0x000fe20000410000 */
[-C--:B------:R-:W-:Y:S01]  /*6a40*/  FMUL.FTZ R98, R98, R149.reuse ;  /* 0x0000009562627220 */ /* 0x080fe20000410000 */
[----:B------:R-:W-:Y:S01]  /*6a50*/  FMUL.FTZ R99, R99, R149 ;  /* 0x0000009563637220 */ /* 0x000fe20000410000 */
[----:B------:R-:W-:Y:S01]  /*6a60*/  MUFU.EX2 R164, R164 ;  /* 0x000000a400a47308 */ /* 0x000fe20000000800 */
[C---:B------:R-:W-:Y:S01]  /*6a70*/  HMMA.16816.F32 R72, R4.reuse, R106, R72 ;  /* 0x0000006a0448723c */ /* 0x040fe20000001848 */
[----:B------:R-:W2:Y:S01]  /*6a80*/  LDSM.16.MT88.4 R104, [R153+0x4000] ;  /* 0x004000009968783b */ /* 0x000ea20000004200 */
[--C-:B------:R-:W-:Y:S01]  /*6a90*/  FFMA.FTZ R178, R175, UR6, -R140.reuse ;  /* 0x00000006afb27c23 */ /* 0x100fe2000801088c */
[----:B------:R-:W5:Y:S01]  /*6aa0*/  MUFU.EX2 R165, R165 ;  /* 0x000000a500a57308 */ /* 0x000f620000000800 */
[--C-:B------:R-:W-:Y:S01]  /*6ab0*/  FFMA.FTZ R171, R171, UR6, -R140.reuse ;  /* 0x00000006abab7c23 */ /* 0x100fe2000801088c */
[----:B------:R-:W-:Y:S01]  /*6ac0*/  LDSM.16.MT88.4 R128, [R157+0x14800] ;  /* 0x014800009d80783b */ /* 0x000fe20000004200 */
[--C-:B------:R-:W-:Y:S01]  /*6ad0*/  FFMA.FTZ R175, R174, UR6, -R155.reuse ;  /* 0x00000006aeaf7c23 */ /* 0x100fe2000801089b */
[----:B------:R-:W-:Y:S01]  /*6ae0*/  MUFU.EX2 R166, R166 ;  /* 0x000000a600a67308 */ /* 0x000fe20000000800 */
[C---:B------:R-:W-:Y:S01]  /*6af0*/  HMMA.16816.F32 R32, R4.reuse, R120, R32 ;  /* 0x000000780420723c */ /* 0x040fe20000001820 */
[--C-:B------:R-:W-:Y:S01]  /*6b00*/  FFMA.FTZ R172, R172, UR6, -R155.reuse ;  /* 0x00000006acac7c23 */ /* 0x100fe2000801089b */
[--C-:B------:R-:W-:Y:S01]  /*6b10*/  FFMA.FTZ R176, R176, UR6, -R155.reuse ;  /* 0x00000006b0b07c23 */ /* 0x100fe2000801089b */
[----:B------:R-:W-:Y:S01]  /*6b20*/  MUFU.EX2 R163, R163 ;  /* 0x000000a300a37308 */ /* 0x000fe20000000800 */
[--C-:B------:R-:W-:Y:S01]  /*6b30*/  FFMA.FTZ R179, R160, UR6, -R155.reuse ;  /* 0x00000006a0b37c23 */ /* 0x100fe2000801089b */
[----:B------:R-:W-:Y:S01]  /*6b40*/  FFMA.FTZ R159, R159, UR6, -R140 ;  /* 0x000000069f9f7c23 */ /* 0x000fe2000801088c */
[--C-:B------:R-:W-:Y:S01]  /*6b50*/  FFMA.FTZ R156, R156, UR6, -R155.reuse ;  /* 0x000000069c9c7c23 */ /* 0x100fe2000801089b */
[----:B------:R-:W-:Y:S01]  /*6b60*/  MUFU.EX2 R169, R169 ;  /* 0x000000a900a97308 */ /* 0x000fe20000000800 */
[----:B------:R-:W-:Y:S01]  /*6b70*/  HMMA.16816.F32 R100, R4, R122, R100 ;  /* 0x0000007a0464723c */ /* 0x000fe20000001864 */
[----:B------:R-:W-:Y:S01]  /*6b80*/  LDSM.16.MT88.4 R120, [R180+0x14800] ;  /* 0x01480000b478783b */ /* 0x000fe20000004200 */
[----:B------:R-:W-:Y:S01]  /*6b90*/  FFMA.FTZ R158, R158, UR6, -R155 ;  /* 0x000000069e9e7c23 */ /* 0x000fe2000801089b */
[----:B------:R-:W-:Y:S01]  /*6ba0*/  MUFU.EX2 R167, R167 ;  /* 0x000000a700a77308 */ /* 0x000fe20000000800 */
[----:B------:R-:W-:Y:S01]  /*6bb0*/  FFMA.FTZ R151, R205, R151, R150 ;  /* 0x00000097cd977223 */ /* 0x000fe20000010096 */
[----:B------:R-:W-:-:S02]  /*6bc0*/  FFMA.FTZ R152, R203, R149, R152 ;  /* 0x00000095cb987223 */ /* 0x000fc40000010098 */
[----:B------:R-:W-:Y:S01]  /*6bd0*/  MUFU.EX2 R170, R170 ;  /* 0x000000aa00aa7308 */ /* 0x000fe20000000800 */
[C---:B---3--:R-:W-:Y:S01]  /*6be0*/  HMMA.16816.F32 R76, R4.reuse, R112, R76 ;  /* 0x00000070044c723c */ /* 0x048fe2000000184c */
[----:B------:R-:W-:Y:S01]  /*6bf0*/  FADD.FTZ R144, R144, R151 ;  /* 0x0000009790907221 */ /* 0x000fe20000010000 */
[----:B------:R-:W-:Y:S01]  /*6c00*/  FADD.FTZ R145, R145, R152 ;  /* 0x0000009891917221 */ /* 0x000fe20000010000 */
[----:B------:R3:W-:Y:S02]  /*6c10*/  MUFU.EX2 R173, R177 ;  /* 0x000000b100ad7308 */ /* 0x0007e40000000800 */
[----:B------:R-:W-:Y:S01]  /*6c20*/  FADD.FTZ R147, R147, R144 ;  /* 0x0000009093937221 */ /* 0x000fe20000010000 */
[----:B------:R-:W-:Y:S01]  /*6c30*/  FADD.FTZ R148, R148, R145 ;  /* 0x0000009194947221 */ /* 0x000fe20000010000 */
[----:B------:R-:W-:Y:S01]  /*6c40*/  MUFU.EX2 R178, R178 ;  /* 0x000000b200b27308 */ /* 0x000fe20000000800 */
[----:B------:R-:W-:Y:S01]  /*6c50*/  HMMA.16816.F32 R80, R4, R114, R80 ;  /* 0x000000720450723c */ /* 0x000fe20000001850 */
[----:B------:R-:W-:Y:S01]  /*6c60*/  LDSM.16.MT88.4 R112, [R157+0x12800] ;  /* 0x012800009d70783b */ /* 0x000fe20000004200 */
[----:B------:R-:W-:Y:S01]  /*6c70*/  FADD.FTZ R147, R146, R147 ;  /* 0x0000009392937221 */ /* 0x000fe20000010000 */
[----:B------:R-:W-:Y:S01]  /*6c80*/  MUFU.EX2 R192, R192 ;  /* 0x000000c000c07308 */ /* 0x000fe20000000800 */
[----:B------:R-:W-:Y:S01]  /*6c90*/  FADD.FTZ R148, R3, R148 ;  /* 0x0000009403947221 */ /* 0x000fe20000010000 */
[----:B------:R-:W-:-:S02]  /*6ca0*/  MOV R3, R181 ;  /* 0x000000b500037202 */ /* 0x000fc40000000f00 */
[----:B------:R-:W-:Y:S01]  /*6cb0*/  MUFU.EX2 R171, R171 ;  /* 0x000000ab00ab7308 */ /* 0x000fe20000000800 */
[C---:B-1----:R-:W-:Y:S01]  /*6cc0*/  HMMA.16816.F32 R84, R4.reuse, R108, R84 ;  /* 0x0000006c0454723c */ /* 0x042fe20000001854 */
[--C-:B---3--:R-:W-:Y:S02]  /*6cd0*/  FFMA.FTZ R177, R142, UR6, -R155.reuse ;  /* 0x000000068eb17c23 */ /* 0x108fe4000801089b */
[----:B------:R1:W-:Y:S04]  /*6ce0*/  MUFU.EX2 R174, R176 ;  /* 0x000000b000ae7308 */ /* 0x0003e80000000800 */
[----:B------:R-:W-:Y:S01]  /*6cf0*/  MUFU.EX2 R175, R175 ;  /* 0x000000af00af7308 */ /* 0x000fe20000000800 */
[C---:B------:R-:W-:Y:S01]  /*6d00*/  HMMA.16816.F32 R88, R4.reuse, R110, R88 ;  /* 0x0000006e0458723c */ /* 0x040fe20000001858 */
[----:B------:R-:W3:Y:S02]  /*6d10*/  LDSM.16.MT88.4 R108, [R180+0x12800] ;  /* 0x01280000b46c783b */ /* 0x000ee40000004200 */
[----:B------:R-:W-:Y:S04]  /*6d20*/  MUFU.EX2 R172, R172 ;  /* 0x000000ac00ac7308 */ /* 0x000fe80000000800 */
[----:B------:R-:W-:Y:S01]  /*6d30*/  MUFU.EX2 R177, R177 ;  /* 0x000000b100b17308 */ /* 0x000fe20000000800 */
[C---:B----4-:R-:W-:Y:S01]  /*6d40*/  HMMA.16816.F32 R36, R4.reuse, R116, R36 ;  /* 0x000000740424723c */ /* 0x050fe20000001824 */
[----:B------:R-:W-:Y:S01]  /*6d50*/  FFMA.FTZ R116, R136, UR6, -R155 ;  /* 0x0000000688747c23 */ /* 0x000fe2000801089b */
[--C-:B-1----:R-:W-:Y:S01]  /*6d60*/  FFMA.FTZ R176, R161, UR6, -R140.reuse ;  /* 0x00000006a1b07c23 */ /* 0x102fe2000801088c */
[----:B------:R-:W-:Y:S01]  /*6d70*/  LDSM.16.MT88.4 R136, [R154+0x800] ;  /* 0x000800009a88783b */ /* 0x000fe20000004200 */
[----:B------:R-:W-:Y:S01]  /*6d80*/  FFMA.FTZ R161, R143, UR6, -R140 ;  /* 0x000000068fa17c23 */ /* 0x000fe2000801088c */
[----:B------:R1:W4:Y:S03]  /*6d90*/  MUFU.EX2 R168, R116 ;  /* 0x0000007400a87308 */ /* 0x0003260000000800 */
[C---:B------:R-:W-:Y:S01]  /*6da0*/  HMMA.16816.F32 R8, R4.reuse, R12, R8 ;  /* 0x0000000c0408723c */ /* 0x040fe20000001808 */
[----:B------:R-:W-:Y:S04]  /*6db0*/  MUFU.EX2 R176, R176 ;  /* 0x000000b000b07308 */ /* 0x000fe80000000800 */
[----:B------:R-:W3:Y:S03]  /*6dc0*/  MUFU.EX2 R159, R159 ;  /* 0x0000009f009f7308 */ /* 0x000ee60000000800 */
[C---:B------:R-:W-:Y:S01]  /*6dd0*/  HMMA.16816.F32 R12, R4.reuse, R14, R124 ;  /* 0x0000000e040c723c */ /* 0x040fe2000000187c */
[----:B------:R-:W-:Y:S01]  /*6de0*/  LDSM.16.MT88.4 R124, [R154+0x2800] ;  /* 0x002800009a7c783b */ /* 0x000fe20000004200 */
[----:B------:R-:W-:Y:S04]  /*6df0*/  MUFU.EX2 R161, R161 ;  /* 0x000000a100a17308 */ /* 0x000fe80000000800 */
[----:B------:R-:W-:Y:S02]  /*6e00*/  MUFU.EX2 R179, R179 ;  /* 0x000000b300b37308 */ /* 0x000fe40000000800 */
[C---:B------:R-:W-:Y:S01]  /*6e10*/  HMMA.16816.F32 R40, R4.reuse, R118, R40 ;  /* 0x000000760428723c */ /* 0x040fe20000001828 */
[----:B-1----:R-:W-:Y:S01]  /*6e20*/  LDSM.16.MT88.4 R116, [R153+0x2800] ;  /* 0x002800009974783b */ /* 0x002fe20000004200 */
[----:B------:R-:W-:Y:S06]  /*6e30*/  MUFU.EX2 R156, R156 ;  /* 0x0000009c009c7308 */ /* 0x000fec0000000800 */
[C---:B--2---:R-:W-:Y:S08]  /*6e40*/  HMMA.16816.F32 R92, R4.reuse, R104, R92 ;  /* 0x00000068045c723c */ /* 0x044ff0000000185c */
[----:B------:R-:W-:Y:S01]  /*6e50*/  HMMA.16816.F32 R4, R4, R106, R96 ;  /* 0x0000006a0404723c */ /* 0x000fe20000001860 */
[----:B------:R-:W1:Y:S01]  /*6e60*/  LDSM.16.MT88.4 R104, [R180+0x16800] ;  /* 0x01680000b468783b */ /* 0x000e620000004200 */
[----:B-----5:R-:W-:Y:S01]  /*6e70*/  F2FP.F16.F32.PACK_AB R96, R165, R164 ;  /* 0x000000a4a560723e */ /* 0x020fe200000000ff */
[----:B------:R-:W-:Y:S01]  /*6e80*/  FADD.FTZ R164, R164, R147 ;  /* 0x00000093a4a47221 */ /* 0x000fe20000010000 */
[----:B----4-:R-:W-:Y:S01]  /*6e90*/  F2FP.F16.F32.PACK_AB R97, R168, R169 ;  /* 0x000000a9a861723e */ /* 0x010fe200000000ff */
[----:B------:R-:W-:Y:S01]  /*6ea0*/  FADD.FTZ R169, R169, R148 ;  /* 0x00000094a9a97221 */ /* 0x000fe20000010000 */
[----:B------:R-:W-:Y:S01]  /*6eb0*/  F2FP.F16.F32.PACK_AB R98, R163, R166 ;  /* 0x000000a6a362723e */ /* 0x000fe200000000ff */
[----:B------:R-:W-:Y:S01]  /*6ec0*/  FADD.FTZ R165, R165, R164 ;  /* 0x000000a4a5a57221 */ /* 0x000fe20000010000 */
[----:B------:R-:W-:Y:S01]  /*6ed0*/  F2FP.F16.F32.PACK_AB R99, R170, R167 ;  /* 0x000000a7aa63723e */ /* 0x000fe200000000ff */
[----:B------:R-:W-:-:S02]  /*6ee0*/  FADD.FTZ R168, R168, R169 ;  /* 0x000000a9a8a87221 */ /* 0x000fc40000010000 */
[----:B------:R-:W-:Y:S02]  /*6ef0*/  FADD.FTZ R166, R166, R165 ;  /* 0x000000a5a6a67221 */ /* 0x000fe40000010000 */
[----:B------:R-:W-:Y:S02]  /*6f00*/  FADD.FTZ R167, R167, R168 ;  /* 0x000000a8a7a77221 */ /* 0x000fe40000010000 */
[----:B---3--:R-:W-:Y:S01]  /*6f10*/  HMMA.16816.F32 R8, R96, R108, R8 ;  /* 0x0000006c6008723c */ /* 0x008fe20000001808 */
[----:B------:R-:W-:Y:S01]  /*6f20*/  FADD.FTZ R163, R163, R166 ;  /* 0x000000a6a3a37221 */ /* 0x000fe20000010000 */
[----:B------:R-:W-:-:S06]  /*6f30*/  FADD.FTZ R167, R170, R167 ;  /* 0x000000a7aaa77221 */ /* 0x000fcc0000010000 */
[C---:B------:R-:W-:Y:S01]  /*6f40*/  HMMA.16816.F32 R12, R96.reuse, R110, R12 ;  /* 0x0000006e600c723c */ /* 0x040fe2000000180c */
[----:B------:R-:W2:Y:S07]  /*6f50*/  LDSM.16.MT88.4 R108, [R157+0x16800] ;  /* 0x016800009d6c783b */ /* 0x000eae0000004200 */
[C---:B------:R-:W-:Y:S08]  /*6f60*/  HMMA.16816.F32 R16, R96.reuse, R112, R16 ;  /* 0x000000706010723c */ /* 0x040ff00000001810 */
[C---:B------:R-:W-:Y:S01]  /*6f70*/  HMMA.16816.F32 R20, R96.reuse, R114, R20 ;  /* 0x000000726014723c */ /* 0x040fe20000001814 */
[----:B------:R-:W3:Y:S07]  /*6f80*/  LDSM.16.MT88.4 R112, [R154+0x4800] ;  /* 0x004800009a70783b */ /* 0x000eee0000004200 */
[C---:B------:R-:W-:Y:S08]  /*6f90*/  HMMA.16816.F32 R36, R96.reuse, R120, R36 ;  /* 0x000000786024723c */ /* 0x040ff00000001824 */
[C---:B------:R-:W-:Y:S01]  /*6fa0*/  HMMA.16816.F32 R40, R96.reuse, R122, R40 ;  /* 0x0000007a6028723c */ /* 0x040fe20000001828 */
[----:B------:R-:W4:Y:S07]  /*6fb0*/  LDSM.16.MT88.4 R120, [R153+0x4800] ;  /* 0x004800009978783b */ /* 0x000f2e0000004200 */
[C---:B-1----:R-:W-:Y:S08]  /*6fc0*/  HMMA.16816.F32 R68, R96.reuse, R104, R68 ;  /* 0x000000686044723c */ /* 0x042ff00000001844 */
[C---:B------:R-:W-:Y:S01]  /*6fd0*/  HMMA.16816.F32 R72, R96.reuse, R106, R72 ;  /* 0x0000006a6048723c */ /* 0x040fe20000001848 */
[----:B------:R-:W1:Y:S07]  /*6fe0*/  LDSM.16.MT88.4 R104, [R180+0x13000] ;  /* 0x01300000b468783b */ /* 0x000e6e0000004200 */
        /* <DEDUP_REMOVED lines=15> */
[C---:B--2---:R-:W-:Y:S08]  /*70e0*/  HMMA.16816.F32 R76, R96.reuse, R108, R76 ;  /* 0x0000006c604c723c */ /* 0x044ff0000000184c */
[C---:B------:R-:W-:Y:S01]  /*70f0*/  HMMA.16816.F32 R80, R96.reuse, R110, R80 ;  /* 0x0000006e6050723c */ /* 0x040fe20000001850 */
[----:B------:R-:W-:Y:S07]  /*7100*/  LDSM.16.MT88.4 R108, [R180+0x17000] ;  /* 0x01700000b46c783b */ /* 0x000fee0000004200 */
[C---:B---3--:R-:W-:Y:S08]  /*7110*/  HMMA.16816.F32 R84, R96.reuse, R112, R84 ;  /* 0x000000706054723c */ /* 0x048ff00000001854 */
[C---:B------:R-:W-:Y:S01]  /*7120*/  HMMA.16816.F32 R88, R96.reuse, R114, R88 ;  /* 0x000000726058723c */ /* 0x040fe20000001858 */
[----:B------:R-:W2:Y:S07]  /*7130*/  LDSM.16.MT88.4 R112, [R157+0x13000] ;  /* 0x013000009d70783b */ /* 0x000eae0000004200 */
[C---:B----4-:R-:W-:Y:S08]  /*7140*/  HMMA.16816.F32 R92, R96.reuse, R120, R92 ;  /* 0x00000078605c723c */ /* 0x050ff0000000185c */
[----:B------:R-:W-:Y:S01]  /*7150*/  HMMA.16816.F32 R96, R96, R122, R4 ;  /* 0x0000007a6060723c */ /* 0x000fe20000001804 */
[----:B------:R-:W3:Y:S01]  /*7160*/  LDSM.16.MT88.4 R120, [R157+0x15000] ;  /* 0x015000009d78783b */ /* 0x000ee20000004200 */
[----:B------:R-:W-:Y:S01]  /*7170*/  F2FP.F16.F32.PACK_AB R4, R173, R178 ;  /* 0x000000b2ad04723e */ /* 0x000fe200000000ff */
[----:B------:R-:W-:Y:S01]  /*7180*/  FADD.FTZ R178, R178, R163 ;  /* 0x000000a3b2b27221 */ /* 0x000fe20000010000 */
[----:B------:R-:W-:Y:S01]  /*7190*/  F2FP.F16.F32.PACK_AB R5, R175, R174 ;  /* 0x000000aeaf05723e */ /* 0x000fe200000000ff */
[----:B------:R-:W-:Y:S01]  /*71a0*/  FADD.FTZ R174, R174, R167 ;  /* 0x000000a7aeae7221 */ /* 0x000fe20000010000 */
[----:B------:R-:W-:Y:S01]  /*71b0*/  F2FP.F16.F32.PACK_AB R6, R171, R192 ;  /* 0x000000c0ab06723e */ /* 0x000fe200000000ff */
[----:B------:R-:W-:Y:S01]  /*71c0*/  FADD.FTZ R173, R173, R178 ;  /* 0x000000b2adad7221 */ /* 0x000fe20000010000 */
[----:B------:R-:W-:Y:S01]  /*71d0*/  F2FP.F16.F32.PACK_AB R7, R177, R172 ;  /* 0x000000acb107723e */ /* 0x000fe200000000ff */
[----:B------:R-:W-:-:S02]  /*71e0*/  FADD.FTZ R175, R175, R174 ;  /* 0x000000aeafaf7221 */ /* 0x000fc40000010000 */
[----:B------:R-:W-:Y:S02]  /*71f0*/  FADD.FTZ R192, R192, R173 ;  /* 0x000000adc0c07221 */ /* 0x000fe40000010000 */
[----:B------:R-:W-:Y:S02]  /*7200*/  FADD.FTZ R172, R172, R175 ;  /* 0x000000afacac7221 */ /* 0x000fe40000010000 */
[----:B-1----:R-:W-:Y:S01]  /*7210*/  HMMA.16816.F32 R8, R4, R104, R8 ;  /* 0x000000680408723c */ /* 0x002fe20000001808 */
[----:B------:R-:W-:Y:S01]  /*7220*/  FADD.FTZ R171, R171, R192 ;  /* 0x000000c0abab7221 */ /* 0x000fe20000010000 */
[----:B------:R-:W-:-:S06]  /*7230*/  FADD.FTZ R177, R177, R172 ;  /* 0x000000acb1b17221 */ /* 0x000fcc0000010000 */
[C---:B------:R-:W-:Y:S01]  /*7240*/  HMMA.16816.F32 R12, R4.reuse, R106, R12 ;  /* 0x0000006a040c723c */ /* 0x040fe2000000180c */
[----:B------:R-:W1:Y:S07]  /*7250*/  LDSM.16.MT88.4 R104, [R157+0x17000] ;  /* 0x017000009d68783b */ /* 0x000e6e0000004200 */
[C---:B--2---:R-:W-:Y:S08]  /*7260*/  HMMA.16816.F32 R16, R4.reuse, R112, R16 ;  /* 0x000000700410723c */ /* 0x044ff00000001810 */
[C---:B------:R-:W-:Y:S01]  /*7270*/  HMMA.16816.F32 R20, R4.reuse, R114, R20 ;  /* 0x000000720414723c */ /* 0x040fe20000001814 */
[----:B------:R-:W2:Y:S07]  /*7280*/  LDSM.16.MT88.4 R112, [R154+0x5000] ;  /* 0x005000009a70783b */ /* 0x000eae0000004200 */
[C---:B---3--:R-:W-:Y:S08]  /*7290*/  HMMA.16816.F32 R44, R4.reuse, R120, R44 ;  /* 0x00000078042c723c */ /* 0x048ff0000000182c */
[C---:B------:R-:W-:Y:S01]  /*72a0*/  HMMA.16816.F32 R48, R4.reuse, R122, R48 ;  /* 0x0000007a0430723c */ /* 0x040fe20000001830 */
[----:B------:R-:W3:Y:S07]  /*72b0*/  LDSM.16.MT88.4 R120, [R153+0x5000] ;  /* 0x005000009978783b */ /* 0x000eee0000004200 */
[----:B------:R-:W-:Y:S01]  /*72c0*/  HMMA.16816.F32 R52, R4, R124, R52 ;  /* 0x0000007c0434723c */ /* 0x000fe20000001834 */
[----:B------:R-:W-:-:S02]  /*72d0*/  FFMA.FTZ R124, R162, UR6, -R155 ;  /* 0x00000006a27c7c23 */ /* 0x000fc4000801089b */
[----:B------:R-:W-:Y:S04]  /*72e0*/  MUFU.EX2 R155, R158 ;  /* 0x0000009e009b7308 */ /* 0x000fe80000000800 */
[----:B------:R4:W5:Y:S01]  /*72f0*/  MUFU.EX2 R160, R124 ;  /* 0x0000007c00a07308 */ /* 0x0009620000000800 */
[C---:B------:R-:W-:Y:S08]  /*7300*/  HMMA.16816.F32 R36, R4.reuse, R128, R36 ;  /* 0x000000800424723c */ /* 0x040ff00000001824 */
[C---:B------:R-:W-:Y:S01]  /*7310*/  HMMA.16816.F32 R40, R4.reuse, R130, R40 ;  /* 0x000000820428723c */ /* 0x040fe20000001828 */
[----:B------:R-:W-:Y:S07]  /*7320*/  LDSM.16.MT88.4 R128, [R154+0x3800] ;  /* 0x003800009a80783b */ /* 0x000fee0000004200 */
[C---:B------:R-:W-:Y:S08]  /*7330*/  HMMA.16816.F32 R60, R4.reuse, R116, R60 ;  /* 0x00000074043c723c */ /* 0x040ff0000000183c */
[C---:B------:R-:W-:Y:S01]  /*7340*/  HMMA.16816.F32 R64, R4.reuse, R118, R64 ;  /* 0x000000760440723c */ /* 0x040fe20000001840 */
[----:B------:R-:W5:Y:S07]  /*7350*/  LDSM.16.MT88.4 R116, [R157+0x13800] ;  /* 0x013800009d74783b */ /* 0x000f6e0000004200 */
[C---:B------:R-:W-:Y:S01]  /*7360*/  HMMA.16816.F32 R56, R4.reuse, R126, R56 ;  /* 0x0000007e0438723c */ /* 0x040fe20000001838 */
[----:B----4-:R-:W4:Y:S07]  /*7370*/  LDSM.16.MT88.4 R124, [R180+0x13800] ;  /* 0x01380000b47c783b */ /* 0x010f2e0000004200 */
[----:B-1----:R-:W-:Y:S01]  /*7380*/  HMMA.16816.F32 R76, R4, R104, R76 ;  /* 0x00000068044c723c */ /* 0x002fe2000000184c */
[----:B------:R-:W-:-:S02]  /*7390*/  FFMA.FTZ R104, R141, UR6, -R140 ;  /* 0x000000068d687c23 */ /* 0x000fc4000801088c */
[----:B------:R-:W-:Y:S02]  /*73a0*/  LDSM.16.MT88.4 R140, [R157+0x15800] ;  /* 0x015800009d8c783b */ /* 0x000fe40000004200 */
[----:B------:R1:W5:Y:S03]  /*73b0*/  MUFU.EX2 R162, R104 ;  /* 0x0000006800a27308 */ /* 0x0003660000000800 */
        /* <DEDUP_REMOVED lines=11> */
[C---:B--2---:R-:W-:Y:S08]  /*7470*/  HMMA.16816.F32 R84, R4.reuse, R112, R84 ;  /* 0x000000700454723c */ /* 0x044ff00000001854 */
[C---:B------:R-:W-:Y:S01]  /*7480*/  HMMA.16816.F32 R88, R4.reuse, R114, R88 ;  /* 0x000000720458723c */ /* 0x040fe20000001858 */
[----:B------:R-:W1:Y:S07]  /*7490*/  LDSM.16.MT88.4 R112, [R157+0x17800] ;  /* 0x017800009d70783b */ /* 0x000e6e0000004200 */
[C---:B---3--:R-:W-:Y:S08]  /*74a0*/  HMMA.16816.F32 R92, R4.reuse, R120, R92 ;  /* 0x00000078045c723c */ /* 0x048ff0000000185c */
[----:B------:R-:W-:Y:S01]  /*74b0*/  HMMA.16816.F32 R96, R4, R122, R96 ;  /* 0x0000007a0460723c */ /* 0x000fe20000001860 */
[----:B------:R-:W-:Y:S01]  /*74c0*/  F2FP.F16.F32.PACK_AB R4, R159, R176 ;  /* 0x000000b09f04723e */ /* 0x000fe200000000ff */
[----:B------:R-:W-:Y:S01]  /*74d0*/  FADD.FTZ R176, R176, R171 ;  /* 0x000000abb0b07221 */ /* 0x000fe20000010000 */
[----:B-----5:R-:W-:Y:S01]  /*74e0*/  F2FP.F16.F32.PACK_AB R5, R179, R160 ;  /* 0x000000a0b305723e */ /* 0x020fe200000000ff */
        /* <DEDUP_REMOVED lines=8> */
[----:B------:R-:W2:Y:S01]  /*7570*/  LDSM.16.MT88.4 R16, [R153+0x3800] ;  /* 0x003800009910783b */ /* 0x000ea20000004200 */
[----:B------:R-:W-:Y:S01]  /*7580*/  FADD.FTZ R205, R162, R161 ;  /* 0x000000a1a2cd7221 */ /* 0x000fe20000010000 */
[----:B------:R-:W-:-:S05]  /*7590*/  FADD.FTZ R203, R156, R155 ;  /* 0x0000009b9ccb7221 */ /* 0x000fca0000010000 */
[C---:B------:R-:W-:Y:S08]  /*75a0*/  HMMA.16816.F32 R52, R4.reuse, R128, R52 ;  /* 0x000000800434723c */ /* 0x040ff00000001834 */
[C---:B------:R-:W-:Y:S08]  /*75b0*/  HMMA.16816.F32 R56, R4.reuse, R130, R56 ;  /* 0x000000820438723c */ /* 0x040ff00000001838 */
[C---:B------:R-:W-:Y:S01]  /*75c0*/  HMMA.16816.F32 R116, R4.reuse, R118, R20 ;  /* 0x000000760474723c */ /* 0x040fe20000001814 */
[----:B------:R-:W3:Y:S07]  /*75d0*/  LDSM.16.MT88.4 R20, [R180+0x17800] ;  /* 0x01780000b414783b */ /* 0x000eee0000004200 */
[C---:B----4-:R-:W-:Y:S01]  /*75e0*/  HMMA.16816.F32 R128, R4.reuse, R124, R8 ;  /* 0x0000007c0480723c */ /* 0x050fe20000001808 */
[----:B------:R-:W4:Y:S07]  /*75f0*/  LDSM.16.MT88.4 R8, [R153+0x5800] ;  /* 0x005800009908783b */ /* 0x000f2e0000004200 */
[C---:B-1----:R-:W-:Y:S08]  /*7600*/  HMMA.16816.F32 R76, R4.reuse, R112, R76 ;  /* 0x00000070044c723c */ /* 0x042ff0000000184c */
[C---:B------:R-:W-:Y:S08]  /*7610*/  HMMA.16816.F32 R80, R4.reuse, R114, R80 ;  /* 0x000000720450723c */ /* 0x040ff00000001850 */
        /* <DEDUP_REMOVED lines=9> */
[----:B------:R-:W-:Y:S01]  /*76b0*/  HMMA.16816.F32 R36, R4, R132, R36 ;  /* 0x000000840424723c */ /* 0x000fe20000001824 */
[----:B------:R-:W-:-:S07]  /*76c0*/  MOV R132, R182 ;  /* 0x000000b600847202 */ /* 0x000fce0000000f00 */
[C---:B------:R-:W-:Y:S08]  /*76d0*/  HMMA.16816.F32 R40, R4.reuse, R134, R40 ;  /* 0x000000860428723c */ /* 0x040ff00000001828 */
[C---:B--2---:R-:W-:Y:S08]  /*76e0*/  HMMA.16816.F32 R60, R4.reuse, R16, R60 ;  /* 0x00000010043c723c */ /* 0x044ff0000000183c */
[C---:B------:R-:W-:Y:S08]  /*76f0*/  HMMA.16816.F32 R64, R4.reuse, R18, R64 ;  /* 0x000000120440723c */ /* 0x040ff00000001840 */
[C---:B---3--:R-:W-:Y:S08]  /*7700*/  HMMA.16816.F32 R68, R4.reuse, R20, R68 ;  /* 0x000000140444723c */ /* 0x048ff00000001844 */
[C---:B------:R-:W-:Y:S08]  /*7710*/  HMMA.16816.F32 R72, R4.reuse, R22, R72 ;  /* 0x000000160448723c */ /* 0x040ff00000001848 */
[C---:B----4-:R-:W-:Y:S08]  /*7720*/  HMMA.16816.F32 R92, R4.reuse, R8, R92 ;  /* 0x00000008045c723c */ /* 0x050ff0000000185c */
[----:B------:R-:W-:Y:S01]  /*7730*/  HMMA.16816.F32 R96, R4, R10, R96 ;  /* 0x0000000a0460723c */ /* 0x000fe20000001860 */
[----:B------:R-:W-:-:S04]  /*7740*/  NOP ;  /* 0x0000000000007918 */ /* 0x000fc80000000000 */
        /* <DEDUP_REMOVED lines=8> */
[----:B------:R-:W-:Y:S01]  /*77d0*/  SHF.R.U32.HI R10, RZ, 0x1, R190 ;  /* 0x00000001ff0a7819 */ /* 0x000fe200000116be */
[----:B------:R-:W2:Y:S01]  /*77e0*/  LDCU UR4, c[0x0][0x50c] ;  /* 0x0000a180ff0477ac */ /* 0x000ea20008000800 */
        /* <DEDUP_REMOVED lines=12> */
[----:B------:R-:W-:Y:S01]  /*78b0*/  LEA R14, P2, R8, R197, 0x7 ;  /* 0x000000c5080e7211 */ /* 0x000fe200078438ff */
        /* <DEDUP_REMOVED lines=24> */
[----:B------:R-:W1:Y:S04]  /*7a40*/  LDSM.16.M88.4 R24, [R191+UR5+0xc000] ;  /* 0x00c00005bf18783b */ /* 0x000e680008000200 */
[----:B------:R-:W-:Y:S04]  /*7a50*/  LDSM.16.M88.4 R8, [R201] ;  /* 0x00000000c908783b */ /* 0x000fe80000000200 */
[----:B------:R-:W-:Y:S04]  /*7a60*/  LDSM.16.M88.4 R4, [R3+0xc000] ;  /* 0x00c000000304783b */ /* 0x000fe80000000200 */
[----:B------:R-:W3:Y:S04]  /*7a70*/  LDSM.16.M88.4 R140, [R191+UR5+0xc800] ;  /* 0x00c80005bf8c783b */ /* 0x000ee80008000200 */
[----:B------:R-:W4:Y:S04]  /*7a80*/  LDSM.16.M88.4 R132, [R191+UR5+0xd000] ;  /* 0x00d00005bf84783b */ /* 0x000f280008000200 */
[----:B------:R-:W5:Y:S04]  /*7a90*/  LDSM.16.M88.4 R28, [R191+UR5+0xd800] ;  /* 0x00d80005bf1c783b */ /* 0x000f680008000200 */
[----:B------:R-:W2:Y:S04]  /*7aa0*/  LDSM.16.M88.4 R20, [R3+0xc800] ;  /* 0x00c800000314783b */ /* 0x000ea80000000200 */
[----:B------:R-:W2:Y:S04]  /*7ab0*/  LDSM.16.M88.4 R148, [R3+0xd000] ;  /* 0x00d000000394783b */ /* 0x000ea80000000200 */
[----:B------:R-:W2:Y:S04]  /*7ac0*/  LDSM.16.M88.4 R16, [R3+0xd800] ;  /* 0x00d800000310783b */ /* 0x000ea80000000200 */
[----:B------:R-:W-:Y:S01]  /*7ad0*/  LDSM.16.M88.4 R32, [R193] ;  /* 0x00000000c120783b */ /* 0x000fe20000000200 */
[C---:B-1----:R-:W-:Y:S03]  /*7ae0*/  HMMA.16816.F32 R12, R160.reuse, R24, RZ ;  /* 0x00000018a00c723c */ /* 0x042fe600000018ff */
[----:B------:R-:W-:Y:S04]  /*7af0*/  LDSM.16.M88.4 R156, [R191+UR5+0xf000] ;  /* 0x00f00005bf9c783b */ /* 0x000fe80008000200 */
[----:B------:R-:W-:Y:S01]  /*7b00*/  LDSM.16.M88.4 R152, [R191+UR5+0xf800] ;  /* 0x00f80005bf98783b */ /* 0x000fe20008000200 */
[C---:B------:R-:W-:Y:S03]  /*7b10*/  HMMA.16816.F32 R24, R160.reuse, R26, RZ ;  /* 0x0000001aa018723c */ /* 0x040fe600000018ff */
[----:B------:R-:W-:Y:S04]  /*7b20*/  LDSM.16.M88.4 R176, [R3+0xf800] ;  /* 0x00f8000003b0783b */ /* 0x000fe80000000200 */
[----:B------:R-:W-:Y:S01]  /*7b30*/  LDSM.16.M88.4 R172, [R195+0x4000] ;  /* 0x00400000c3ac783b */ /* 0x000fe20000000200 */
[----:B---3--:R-:W-:Y:S03]  /*7b40*/  HMMA.16816.F32 R144, R160, R140, RZ ;  /* 0x0000008ca090723c */ /* 0x008fe600000018ff */
[----:B------:R-:W-:Y:S04]  /*7b50*/  LDSM.16.M88.4 R168, [R183+0xe800] ;  /* 0x00e80000b7a8783b */ /* 0x000fe80000000200 */
[----:B------:R-:W0:Y:S01]  /*7b60*/  LDGDEPBAR ;  /* 0x00000000000079af */ /* 0x000e220000000000 */
[C---:B------:R-:W-:Y:S08]  /*7b70*/  HMMA.16816.F32 R12, R8.reuse, R4, R12 ;  /* 0x00000004080c723c */ /* 0x040ff0000000180c */
[----:B------:R-:W-:Y:S01]  /*7b80*/  HMMA.16816.F32 R24, R8, R6, R24 ;  /* 0x000000060818723c */ /* 0x000fe20000001818 */
[----:B------:R-:W1:Y:S07]  /*7b90*/  LDSM.16.M88.4 R4, [R183+0xc000] ;  /* 0x00c00000b704783b */ /* 0x000e6e0000000200 */
[C---:B------:R-:W-:Y:S08]  /*7ba0*/  HMMA.16816.F32 R140, R160.reuse, R142, RZ ;  /* 0x0000008ea08c723c */ /* 0x040ff000000018ff */
[C---:B----4-:R-:W-:Y:S08]  /*7bb0*/  HMMA.16816.F32 R136, R160.reuse, R132, RZ ;  /* 0x00000084a088723c */ /* 0x050ff000000018ff */
[C---:B------:R-:W-:Y:S08]  /*7bc0*/  HMMA.16816.F32 R132, R160.reuse, R134, RZ ;  /* 0x00000086a084723c */ /* 0x040ff000000018ff */
[C---:B-----5:R-:W-:Y:S08]  /*7bd0*/  HMMA.16816.F32 R164, R160.reuse, R28, RZ ;  /* 0x0000001ca0a4723c */ /* 0x060ff000000018ff */
[----:B------:R-:W-:Y:S01]  /*7be0*/  HMMA.16816.F32 R160, R160, R30, RZ ;  /* 0x0000001ea0a0723c */ /* 0x000fe200000018ff */
[----:B------:R-:W3:Y:S07]  /*7bf0*/  LDSM.16.M88.4 R28, [R183+0xc800] ;  /* 0x00c80000b71c783b */ /* 0x000eee0000000200 */
[C---:B--2---:R-:W-:Y:S08]  /*7c00*/  HMMA.16816.F32 R144, R8.reuse, R20, R144 ;  /* 0x000000140890723c */ /* 0x044ff00000001890 */
[C---:B------:R-:W-:Y:S01]  /*7c10*/  HMMA.16816.F32 R140, R8.reuse, R22, R140 ;  /* 0x00000016088c723c */ /* 0x040fe2000000188c */
[----:B------:R-:W2:Y:S07]  /*7c20*/  LDSM.16.M88.4 R20, [R183+0xd000] ;  /* 0x00d00000b714783b */ /* 0x000eae0000000200 */
[C---:B------:R-:W-:Y:S08]  /*7c30*/  HMMA.16816.F32 R136, R8.reuse, R148, R136 ;  /* 0x000000940888723c */ /* 0x040ff00000001888 */
[C---:B------:R-:W-:Y:S01]  /*7c40*/  HMMA.16816.F32 R132, R8.reuse, R150, R132 ;  /* 0x000000960884723c */ /* 0x040fe20000001884 */
[----:B------:R-:W4:Y:S07]  /*7c50*/  LDSM.16.M88.4 R148, [R183+0xd800] ;  /* 0x00d80000b794783b */ /* 0x000f2e0000000200 */
[C---:B------:R-:W-:Y:S08]  /*7c60*/  HMMA.16816.F32 R164, R8.reuse, R16, R164 ;  /* 0x0000001008a4723c */ /* 0x040ff000000018a4 */
[----:B------:R-:W-:Y:S01]  /*7c70*/  HMMA.16816.F32 R160, R8, R18, R160 ;  /* 0x0000001208a0723c */ /* 0x000fe200000018a0 */
[----:B------:R-:W-:Y:S04]  /*7c80*/  LDSM.16.M88.4 R8, [R195] ;  /* 0x00000000c308783b */ /* 0x000fe80000000200 */
[----:B------:R-:W-:Y:S03]  /*7c90*/  LDSM.16.M88.4 R16, [R192+0xc000] ;  /* 0x00c00000c010783b */ /* 0x000fe60000000200 */
[C---:B-1----:R-:W-:Y:S08]  /*7ca0*/  HMMA.16816.F32 R12, R32.reuse, R4, R12 ;  /* 0x00000004200c723c */ /* 0x042ff0000000180c */
[C---:B------:R-:W-:Y:S01]  /*7cb0*/  HMMA.16816.F32 R24, R32.reuse, R6, R24 ;  /* 0x000000062018723c */ /* 0x040fe20000001818 */
[----:B------:R-:W1:Y:S07]  /*7cc0*/  LDSM.16.M88.4 R4, [R192+0xc800] ;  /* 0x00c80000c004783b */ /* 0x000e6e0000000200 */
[C---:B---3--:R-:W-:Y:S08]  /*7cd0*/  HMMA.16816.F32 R144, R32.reuse, R28, R144 ;  /* 0x0000001c2090723c */ /* 0x048ff00000001890 */
[C---:B------:R-:W-:Y:S01]  /*7ce0*/  HMMA.16816.F32 R140, R32.reuse, R30, R140 ;  /* 0x0000001e208c723c */ /* 0x040fe2000000188c */
[----:B------:R-:W3:Y:S07]  /*7cf0*/  LDSM.16.M88.4 R28, [R192+0xd000] ;  /* 0x00d00000c01c783b */ /* 0x000eee0000000200 */
[C---:B--2---:R-:W-:Y:S08]  /*7d00*/  HMMA.16816.F32 R136, R32.reuse, R20, R136 ;  /* 0x000000142088723c */ /* 0x044ff00000001888 */
[C---:B------:R-:W-:Y:S01]  /*7d10*/  HMMA.16816.F32 R132, R32.reuse, R22, R132 ;  /* 0x000000162084723c */ /* 0x040fe20000001884 */
[----:B------:R-:W2:Y:S07]  /*7d20*/  LDSM.16.M88.4 R20, [R192+0xd800] ;  /* 0x00d80000c014783b */ /* 0x000eae0000000200 */
[C---:B----4-:R-:W-:Y:S08]  /*7d30*/  HMMA.16816.F32 R164, R32.reuse, R148, R164 ;  /* 0x0000009420a4723c */ /* 0x050ff000000018a4 */
[----:B------:R-:W-:Y:S01]  /*7d40*/  HMMA.16816.F32 R160, R32, R150, R160 ;  /* 0x0000009620a0723c */ /* 0x000fe200000018a0 */
[----:B------:R-:W-:Y:S04]  /*7d50*/  LDSM.16.M88.4 R148, [R207+0x4000] ;  /* 0x00400000cf94783b */ /* 0x000fe80000000200 */
[----:B------:R-:W-:Y:S03]  /*7d60*/  LDSM.16.M88.4 R32, [R183+0xe000] ;  /* 0x00e00000b720783b */ /* 0x000fe60000000200 */
[C---:B-1----:R-:W-:Y:S08]  /*7d70*/  HMMA.16816.F32 R144, R8.reuse, R4, R144 ;  /* 0x000000040890723c */ /* 0x042ff00000001890 */
[C---:B------:R-:W-:Y:S01]  /*7d80*/  HMMA.16816.F32 R140, R8.reuse, R6, R140 ;  /* 0x00000006088c723c */ /* 0x040fe2000000188c */
[----:B------:R-:W1:Y:S07]  /*7d90*/  LDSM.16.M88.4 R4, [R191+UR5+0xe800] ;  /* 0x00e80005bf04783b */ /* 0x000e6e0008000200 */
[C---:B------:R-:W-:Y:S08]  /*7da0*/  HMMA.16816.F32 R12, R8.reuse, R16, R12 ;  /* 0x00000010080c723c */ /* 0x040ff0000000180c */
[C---:B------:R-:W-:Y:S01]  /*7db0*/  HMMA.16816.F32 R24, R8.reuse, R18, R24 ;  /* 0x000000120818723c */ /* 0x040fe20000001818 */
[----:B------:R-:W4:Y:S07]  /*7dc0*/  LDSM.16.M88.4 R16, [R191+UR5+0xe000] ;  /* 0x00e00005bf10783b */ /* 0x000f2e0008000200 */
[C---:B---3--:R-:W-:Y:S08]  /*7dd0*/  HMMA.16816.F32 R136, R8.reuse, R28, R136 ;  /* 0x0000001c0888723c */ /* 0x048ff00000001888 */
[C---:B------:R-:W-:Y:S01]  /*7de0*/  HMMA.16816.F32 R132, R8.reuse, R30, R132 ;  /* 0x0000001e0884723c */ /* 0x040fe20000001884 */
[----:B------:R-:W-:Y:S07]  /*7df0*/  LDSM.16.M88.4 R28, [R201+0x4000] ;  /* 0x00400000c91c783b */ /* 0x000fee0000000200 */
[C---:B--2---:R-:W-:Y:S08]  /*7e00*/  HMMA.16816.F32 R164, R8.reuse, R20, R164 ;  /* 0x0000001408a4723c */ /* 0x044ff000000018a4 */
[----:B------:R-:W-:Y:S01]  /*7e10*/  HMMA.16816.F32 R160, R8, R22, R160 ;  /* 0x0000001608a0723c */ /* 0x000fe200000018a0 */
[----:B------:R-:W2:Y:S04]  /*7e20*/  LDSM.16.M88.4 R20, [R3+0xe000] ;  /* 0x00e000000314783b */ /* 0x000ea80000000200 */
[----:B------:R-:W-:Y:S03]  /*7e30*/  LDSM.16.M88.4 R8, [R3+0xe800] ;  /* 0x00e800000308783b */ /* 0x000fe60000000200 */
[C---:B-1----:R-:W-:Y:S08]  /*7e40*/  HMMA.16816.F32 R144, R148.reuse, R4, R144 ;  /* 0x000000049490723c */ /* 0x042ff00000001890 */
[C---:B------:R-:W-:Y:S01]  /*7e50*/  HMMA.16816.F32 R140, R148.reuse, R6, R140 ;  /* 0x00000006948c723c */ /* 0x040fe2000000188c */
[----:B------:R-:W1:Y:S07]  /*7e60*/  LDSM.16.M88.4 R4, [R3+0xf000] ;  /* 0x00f000000304783b */ /* 0x000e6e0000000200 */
[C---:B----4-:R-:W-:Y:S08]  /*7e70*/  HMMA.16816.F32 R12, R148.reuse, R16, R12 ;  /* 0x00000010940c723c */ /* 0x050ff0000000180c */
[C---:B------:R-:W-:Y:S01]  /*7e80*/  HMMA.16816.F32 R24, R148.reuse, R18, R24 ;  /* 0x000000129418723c */ /* 0x040fe20000001818 */
[----:B------:R-:W3:Y:S07]  /*7e90*/  LDSM.16.M88.4 R16, [R193+0x4000] ;  /* 0x00400000c110783b */ /* 0x000eee0000000200 */
[C---:B------:R-:W-:Y:S08]  /*7ea0*/  HMMA.16816.F32 R136, R148.reuse, R156, R136 ;  /* 0x0000009c9488723c */ /* 0x040ff00000001888 */
[C---:B------:R-:W-:Y:S01]  /*7eb0*/  HMMA.16816.F32 R132, R148.reuse, R158, R132 ;  /* 0x0000009e9484723c */ /* 0x040fe20000001884 */
[----:B------:R-:W-:Y:S07]  /*7ec0*/  LDSM.16.M88.4 R156, [R207+0x8000] ;  /* 0x00800000cf9c783b */ /* 0x000fee0000000200 */
[C---:B------:R-:W-:Y:S08]  /*7ed0*/  HMMA.16816.F32 R164, R148.reuse, R152, R164 ;  /* 0x0000009894a4723c */ /* 0x040ff000000018a4 */
[----:B------:R-:W-:Y:S01]  /*7ee0*/  HMMA.16816.F32 R160, R148, R154, R160 ;  /* 0x0000009a94a0723c */ /* 0x000fe200000018a0 */
[----:B------:R-:W4:Y:S04]  /*7ef0*/  LDSM.16.M88.4 R152, [R192+0xe000] ;  /* 0x00e00000c098783b */ /* 0x000f280000000200 */
[----:B------:R-:W5:Y:S03]  /*7f00*/  LDSM.16.M88.4 R148, [R183+0xf000] ;  /* 0x00f00000b794783b */ /* 0x000f660000000200 */
[C---:B--2---:R-:W-:Y:S08]  /*7f10*/  HMMA.16816.F32 R12, R28.reuse, R20, R12 ;  /* 0x000000141c0c723c */ /* 0x044ff0000000180c */
[C---:B------:R-:W-:Y:S01]  /*7f20*/  HMMA.16816.F32 R24, R28.reuse, R22, R24 ;  /* 0x000000161c18723c */ /* 0x040fe20000001818 */
[----:B------:R-:W2:Y:S07]  /*7f30*/  LDSM.16.M88.4 R20, [R183+0xf800] ;  /* 0x00f80000b714783b */ /* 0x000eae0000000200 */
[C---:B-1----:R-:W-:Y:S08]  /*7f40*/  HMMA.16816.F32 R136, R28.reuse, R4, R136 ;  /* 0x000000041c88723c */ /* 0x042ff00000001888 */
[----:B------:R-:W-:Y:S01]  /*7f50*/  HMMA.16816.F32 R132, R28, R6, R132 ;  /* 0x000000061c84723c */ /* 0x000fe20000001884 */
[----:B------:R-:W1:Y:S07]  /*7f60*/  LDSM.16.M88.4 R4, [R191+UR5+0x10000] ;  /* 0x01000005bf04783b */ /* 0x000e6e0008000200 */
[----:B---3--:R-:W-:Y:S08]  /*7f70*/  HMMA.16816.F32 R12, R16, R32, R12 ;  /* 0x00000020100c723c */ /* 0x008ff0000000180c */
[C---:B------:R-:W-:Y:S08]  /*7f80*/  HMMA.16816.F32 R144, R28.reuse, R8, R144 ;  /* 0x000000081c90723c */ /* 0x040ff00000001890 */
[C---:B------:R-:W-:Y:S01]  /*7f90*/  HMMA.16816.F32 R140, R28.reuse, R10, R140 ;  /* 0x0000000a1c8c723c */ /* 0x040fe2000000188c */
[----:B------:R-:W3:Y:S07]  /*7fa0*/  LDSM.16.M88.4 R8, [R192+0xe800] ;  /* 0x00e80000c008783b */ /* 0x000eee0000000200 */
[C---:B------:R-:W-:Y:S08]  /*7fb0*/  HMMA.16816.F32 R164, R28.reuse, R176, R164 ;  /* 0x000000b01ca4723c */ /* 0x040ff000000018a4 */
[----:B------:R-:W-:Y:S01]  /*7fc0*/  HMMA.16816.F32 R160, R28, R178, R160 ;  /* 0x000000b21ca0723c */ /* 0x000fe200000018a0 */
[----:B------:R-:W-:Y:S04]  /*7fd0*/  LDSM.16.M88.4 R176, [R3+0x10000] ;  /* 0x0100000003b0783b */ /* 0x000fe80000000200 */
[----:B------:R-:W-:Y:S03]  /*7fe0*/  LDSM.16.M88.4 R28, [R192+0xf000] ;  /* 0x00f00000c01c783b */ /* 0x000fe60000000200 */
[----:B------:R-:W-:Y:S01]  /*7ff0*/  HMMA.16816.F32 R24, R16, R34, R24 ;  /* 0x000000221018723c */ /* 0x000fe20000001818 */
[----:B------:R-:W3:Y:S07]  /*8000*/  LDSM.16.M88.4 R32, [R201+0x8000] ;  /* 0x00800000c920783b */ /* 0x000eee0000000200 */
[----:B----4-:R-:W-:Y:S08]  /*8010*/  HMMA.16816.F32 R12, R172, R152, R12 ;  /* 0x00000098ac0c723c */ /* 0x010ff0000000180c */
[C---:B------:R-:W-:Y:S08]  /*8020*/  HMMA.16816.F32 R144, R16.reuse, R168, R144 ;  /* 0x000000a81090723c */ /* 0x040ff00000001890 */
[C---:B------:R-:W-:Y:S01]  /*8030*/  HMMA.16816.F32 R140, R16.reuse, R170, R140 ;  /* 0x000000aa108c723c */ /* 0x040fe2000000188c */
[----:B------:R-:W-:Y:S07]  /*8040*/  LDSM.16.M88.4 R168, [R192+0xf800] ;  /* 0x00f80000c0a8783b */ /* 0x000fee0000000200 */
[C---:B-----5:R-:W-:Y:S08]  /*8050*/  HMMA.16816.F32 R136, R16.reuse, R148, R136 ;  /* 0x000000941088723c */ /* 0x060ff00000001888 */
[C---:B------:R-:W-:Y:S01]  /*8060*/  HMMA.16816.F32 R132, R16.reuse, R150, R132 ;  /* 0x000000961084723c */ /* 0x040fe20000001884 */
[----:B------:R-:W-:Y:S07]  /*8070*/  LDSM.16.M88.4 R148, [R191+UR5+0x11000] ;  /* 0x01100005bf94783b */ /* 0x000fee0008000200 */
[C---:B--2---:R-:W-:Y:S08]  /*8080*/  HMMA.16816.F32 R164, R16.reuse, R20, R164 ;  /* 0x0000001410a4723c */ /* 0x044ff000000018a4 */
[----:B------:R-:W-:Y:S01]  /*8090*/  HMMA.16816.F32 R160, R16, R22, R160 ;  /* 0x0000001610a0723c */ /* 0x000fe200000018a0 */
[----:B------:R-:W-:Y:S04]  /*80a0*/  LDSM.16.M88.4 R20, [R193+0x8000] ;  /* 0x00800000c114783b */ /* 0x000fe80000000200 */
[----:B------:R-:W2:Y:S03]  /*80b0*/  LDSM.16.M88.4 R16, [R183+0x10000] ;  /* 0x01000000b710783b */ /* 0x000ea60000000200 */
[----:B------:R-:W-:Y:S01]  /*80c0*/  HMMA.16816.F32 R24, R172, R154, R24 ;  /* 0x0000009aac18723c */ /* 0x000fe20000001818 */
[----:B------:R-:W4:Y:S07]  /*80d0*/  LDSM.16.M88.4 R152, [R191+UR5+0x10800] ;  /* 0x01080005bf98783b */ /* 0x000f2e0008000200 */
[----:B-1----:R-:W-:Y:S08]  /*80e0*/  HMMA.16816.F32 R12, R156, R4, R12 ;  /* 0x000000049c0c723c */ /* 0x002ff0000000180c */
[C---:B---3--:R-:W-:Y:S08]  /*80f0*/  HMMA.16816.F32 R144, R172.reuse, R8, R144 ;  /* 0x00000008ac90723c */ /* 0x048ff00000001890 */
[----:B------:R-:W-:Y:S01]  /*8100*/  HMMA.16816.F32 R140, R172, R10, R140 ;  /* 0x0000000aac8c723c */ /* 0x000fe2000000188c */
[----:B------:R-:W-:Y:S07]  /*8110*/  LDSM.16.M88.4 R8, [R195+0x8000] ;  /* 0x00800000c308783b */ /* 0x000fee0000000200 */
[----:B------:R-:W-:Y:S01]  /*8120*/  HMMA.16816.F32 R24, R156, R6, R24 ;  /* 0x000000069c18723c */ /* 0x000fe20000001818 */
[----:B------:R-:W1:Y:S07]  /*8130*/  LDSM.16.M88.4 R4, [R192+0x10000] ;  /* 0x01000000c004783b */ /* 0x000e6e0000000200 */
[----:B------:R-:W-:Y:S08]  /*8140*/  HMMA.16816.F32 R12, R32, R176, R12 ;  /* 0x000000b0200c723c */ /* 0x000ff0000000180c */
[C---:B------:R-:W-:Y:S08]  /*8150*/  HMMA.16816.F32 R136, R172.reuse, R28, R136 ;  /* 0x0000001cac88723c */ /* 0x040ff00000001888 */
[----:B------:R-:W-:Y:S01]  /*8160*/  HMMA.16816.F32 R132, R172, R30, R132 ;  /* 0x0000001eac84723c */ /* 0x000fe20000001884 */
[----:B------:R-:W3:Y:S07]  /*8170*/  LDSM.16.M88.4 R28, [R3+0x10800] ;  /* 0x01080000031c783b */ /* 0x000eee0000000200 */
[----:B------:R-:W-:Y:S08]  /*8180*/  HMMA.16816.F32 R24, R32, R178, R24 ;  /* 0x000000b22018723c */ /* 0x000ff00000001818 */
[----:B--2---:R-:W-:Y:S08]  /*8190*/  HMMA.16816.F32 R12, R20, R16, R12 ;  /* 0x00000010140c723c */ /* 0x004ff0000000180c */
[C---:B----4-:R-:W-:Y:S08]  /*81a0*/  HMMA.16816.F32 R144, R156.reuse, R152, R144 ;  /* 0x000000989c90723c */ /* 0x050ff00000001890 */
[----:B------:R-:W-:Y:S01]  /*81b0*/  HMMA.16816.F32 R152, R156, R154, R140 ;  /* 0x0000009a9c98723c */ /* 0x000fe2000000188c */
[----:B------:R-:W2:Y:S07]  /*81c0*/  LDSM.16.M88.4 R140, [R183+0x10800] ;  /* 0x01080000b78c783b */ /* 0x000eae0000000200 */
[----:B------:R-:W-:Y:S01]  /*81d0*/  HMMA.16816.F32 R24, R20, R18, R24 ;  /* 0x000000121418723c */ /* 0x000fe20000001818 */
[----:B------:R-:W4:Y:S07]  /*81e0*/  LDSM.16.M88.4 R16, [R192+0x10800] ;  /* 0x01080000c010783b */ /* 0x000f2e0000000200 */
[----:B-1----:R-:W-:Y:S08]  /*81f0*/  HMMA.16816.F32 R12, R8, R4, R12 ;  /* 0x00000004080c723c */ /* 0x002ff0000000180c */
[C---:B---3--:R-:W-:Y:S08]  /*8200*/  HMMA.16816.F32 R144, R32.reuse, R28, R144 ;  /* 0x0000001c2090723c */ /* 0x048ff00000001890 */
[----:B------:R-:W-:Y:S01]  /*8210*/  HMMA.16816.F32 R152, R32, R30, R152 ;  /* 0x0000001e2098723c */ /* 0x000fe20000001898 */
[----:B------:R-:W1:Y:S02]  /*8220*/  LDSM.16.M88.4 R28, [R3+0x11000] ;  /* 0x01100000031c783b */ /* 0x000e640000000200 */
[----:B------:R-:W-:-:S05]  /*8230*/  FMUL.FTZ R12, R12, UR4 ;  /* 0x000000040c0c7c20 */ /* 0x000fca0008410000 */
[----:B------:R-:W-:Y:S01]  /*8240*/  HMMA.16816.F32 R24, R8, R6, R24 ;  /* 0x000000060818723c */ /* 0x000fe20000001818 */
[----:B------:R-:W3:Y:S07]  /*8250*/  LDSM.16.M88.4 R4, [R183+0x11000] ;  /* 0x01100000b704783b */ /* 0x000eee0000000200 */
[----:B------:R-:W-:Y:S01]  /*8260*/  HMMA.16816.F32 R164, R172, R168, R164 ;  /* 0x000000a8aca4723c */ /* 0x000fe200000018a4 */
[----:B------:R-:W-:-:S06]  /*8270*/  FMUL.FTZ R168, R14, UR4 ;  /* 0x000000040ea87c20 */ /* 0x000fcc0008410000 */
[----:B------:R-:W-:Y:S01]  /*8280*/  MUFU.TANH R168, R168 ;  /* 0x000000a800a87308 */ /* 0x000fe20000002400 */
[----:B------:R-:W-:Y:S01]  /*8290*/  HMMA.16816.F32 R136, R156, R148, R136 ;  /* 0x000000949c88723c */ /* 0x000fe20000001888 */
[----:B------:R-:W-:Y:S02]  /*82a0*/  FMUL.FTZ R149, R13, UR4 ;  /* 0x000000040d957c20 */ /* 0x000fe40008410000 */
[----:B------:R-:W-:-:S04]  /*82b0*/  FMUL.FTZ R24, R24, UR4 ;  /* 0x0000000418187c20 */ /* 0x000fc80008410000 */
[----:B------:R5:W3:Y:S01]  /*82c0*/  MUFU.TANH R148, R12 ;  /* 0x0000000c00947308 */ /* 0x000ae20000002400 */
[----:B--2---:R-:W-:Y:S07]  /*82d0*/  HMMA.16816.F32 R144, R20, R140, R144 ;  /* 0x0000008c1490723c */ /* 0x004fee0000001890 */
[----:B------:R-:W2:Y:S01]  /*82e0*/  MUFU.TANH R149, R149 ;  /* 0x0000009500957308 */ /* 0x000ea20000002400 */
[----:B------:R-:W-:Y:S01]  /*82f0*/  HMMA.16816.F32 R132, R156, R150, R132 ;  /* 0x000000969c84723c */ /* 0x000fe20000001884 */
[----:B------:R-:W-:-:S06]  /*8300*/  FMUL.FTZ R150, R15, UR4 ;  /* 0x000000040f967c20 */ /* 0x000fcc0008410000 */
[----:B------:R3:W-:Y:S01]  /*8310*/  MUFU.TANH R151, R24 ;  /* 0x0000001800977308 */ /* 0x0007e20000002400 */
[----:B------:R-:W-:Y:S01]  /*8320*/  HMMA.16816.F32 R152, R20, R142, R152 ;  /* 0x0000008e1498723c */ /* 0x000fe20000001898 */
[----:B-----5:R-:W5:Y:S06]  /*8330*/  LDSM.16.M88.4 R12, [R191+UR5+0x11800] ;  /* 0x01180005bf0c783b */ /* 0x020f6c0008000200 */
[----:B------:R-:W2:Y:S01]  /*8340*/  MUFU.TANH R150, R150 ;  /* 0x0000009600967308 */ /* 0x000ea20000002400 */
[----:B----4-:R-:W-:Y:S01]  /*8350*/  HMMA.16816.F32 R144, R8, R16, R144 ;  /* 0x000000100890723c */ /* 0x010fe20000001890 */
[----:B------:R-:W-:Y:S01]  /*8360*/  FMUL.FTZ R16, R25, UR4 ;  /* 0x0000000419107c20 */ /* 0x000fe20008410000 */
[----:B------:R-:W-:-:S05]  /*8370*/  FMUL.FTZ R17, R26, UR4 ;  /* 0x000000041a117c20 */ /* 0x000fca0008410000 */
[----:B------:R-:W-:Y:S01]  /*8380*/  MUFU.TANH R16, R16 ;  /* 0x0000001000107308 */ /* 0x000fe20000002400 */
[C---:B-1----:R-:W-:Y:S01]  /*8390*/  HMMA.16816.F32 R140, R32.reuse, R28, R136 ;  /* 0x0000001c208c723c */ /* 0x042fe20000001888 */
[----:B------:R-:W-:Y:S01]  /*83a0*/  FMUL.FTZ R28, R27, UR4 ;  /* 0x000000041b1c7c20 */ /* 0x000fe20008410000 */
[----:B------:R-:W-:Y:S04]  /*83b0*/  LDSM.16.M88.4 R136, [R192+0x11000] ;  /* 0x01100000c088783b */ /* 0x000fe80000000200 */
[----:B---3--:R1:W3:Y:S01]  /*83c0*/  LDSM.16.M88.4 R24, [R3+0x11800] ;  /* 0x011800000318783b */ /* 0x0082e20000000200 */
[----:B------:R-:W4:Y:S01]  /*83d0*/  MUFU.TANH R17, R17 ;  /* 0x0000001100117308 */ /* 0x000f220000002400 */
[----:B------:R-:W-:Y:S03]  /*83e0*/  HMMA.16816.F32 R132, R32, R30, R132 ;  /* 0x0000001e2084723c */ /* 0x000fe60000001884 */
[----:B------:R-:W-:Y:S01]  /*83f0*/  FMUL.FTZ R29, R144, UR4 ;  /* 0x00000004901d7c20 */ /* 0x000fe20008410000 */
[----:B------:R-:W-:-:S03]  /*8400*/  FMUL.FTZ R147, R147, UR4 ;  /* 0x0000000493937c20 */ /* 0x000fc60008410000 */
[----:B------:R-:W-:Y:S01]  /*8410*/  MUFU.TANH R28, R28 ;  /* 0x0000001c001c7308 */ /* 0x000fe20000002400 */
[----:B------:R-:W-:Y:S07]  /*8420*/  HMMA.16816.F32 R160, R172, R170, R160 ;  /* 0x000000aaaca0723c */ /* 0x000fee00000018a0 */
[----:B------:R-:W4:Y:S01]  /*8430*/  MUFU.TANH R29, R29 ;  /* 0x0000001d001d7308 */ /* 0x000f220000002400 */
[----:B------:R-:W-:Y:S07]  /*8440*/  HMMA.16816.F32 R140, R20, R4, R140 ;  /* 0x00000004148c723c */ /* 0x000fee000000188c */
[----:B-1----:R-:W-:Y:S01]  /*8450*/  MUFU.TANH R3, R147 ;  /* 0x0000009300037308 */ /* 0x002fe20000002400 */
[----:B-----5:R-:W-:Y:S01]  /*8460*/  HMMA.16816.F32 R164, R156, R12, R164 ;  /* 0x0000000c9ca4723c */ /* 0x020fe200000018a4 */
[----:B------:R-:W-:-:S07]  /*8470*/  IMAD.SHL.U32 R12, R190, 0x2, RZ ;  /* 0x00000002be0c7824 */ /* 0x000fce00078e00ff */
[----:B------:R-:W-:Y:S01]  /*8480*/  HMMA.16816.F32 R132, R20, R6, R132 ;  /* 0x000000061484723c */ /* 0x000fe20000001884 */
[----:B------:R-:W1:Y:S07]  /*8490*/  LDSM.16.M88.4 R4, [R183+0x11800] ;  /* 0x01180000b704783b */ /* 0x000e6e0000000200 */
[----:B------:R-:W-:Y:S08]  /*84a0*/  HMMA.16816.F32 R160, R156, R14, R160 ;  /* 0x0000000e9ca0723c */ /* 0x000ff000000018a0 */
[----:B---3--:R-:W-:Y:S01]  /*84b0*/  HMMA.16816.F32 R164, R32, R24, R164 ;  /* 0x0000001820a4723c */ /* 0x008fe200000018a4 */
[----:B------:R-:W-:-:S02]  /*84c0*/  LOP3.LUT R24, R12, 0x6, RZ, 0xc0, !PT ;  /* 0x000000060c187812 */ /* 0x000fc400078ec0ff */
[----:B------:R-:W3:Y:S01]  /*84d0*/  LDSM.16.M88.4 R12, [R192+0x11800] ;  /* 0x01180000c00c783b */ /* 0x000ee20000000200 */
[----:B------:R-:W-:-:S04]  /*84e0*/  DEPBAR.LE SB0, 0x0 ;  /* 0x000080000000791a */ /* 0x000fc80000000000 */
[----:B------:R-:W-:Y:S01]  /*84f0*/  HMMA.16816.F32 R152, R8, R18, R152 ;  /* 0x000000120898723c */ /* 0x000fe20000001898 */
[----:B------:R-:W-:Y:S02]  /*8500*/  IMAD R24, R189, 0x40, R24 ;  /* 0x00000040bd187824 */ /* 0x000fe400078e0218 */
[----:B------:R-:W-:Y:S01]  /*8510*/  FMUL.FTZ R18, R145, UR4 ;  /* 0x0000000491127c20 */ /* 0x000fe20008410000 */
[----:B------:R-:W-:-:S04]  /*8520*/  FMUL.FTZ R19, R146, UR4 ;  /* 0x0000000492137c20 */ /* 0x000fc80008410000 */
[----:B------:R-:W-:Y:S01]  /*8530*/  HMMA.16816.F32 R160, R32, R26, R160 ;  /* 0x0000001a20a0723c */ /* 0x000fe200000018a0 */
[----:B------:R-:W-:Y:S01]  /*8540*/  MUFU.TANH R18, R18 ;  /* 0x0000001200127308 */ /* 0x000fe20000002400 */
[C---:B------:R-:W-:Y:S02]  /*8550*/  VIADD R27, R24.reuse, 0xffffff49 ;  /* 0xffffff49181b7836 */ /* 0x040fe40000000000 */
[----:B------:R-:W-:-:S04]  /*8560*/  VIADD R35, R24, 0xffffff50 ;  /* 0xffffff5018237836 */ /* 0x000fc80000000000 */
[----:B------:R-:W-:Y:S01]  /*8570*/  HMMA.16816.F32 R140, R8, R136, R140 ;  /* 0x00000088088c723c */ /* 0x000fe2000000188c */
[----:B------:R-:W-:Y:S01]  /*8580*/  VIADD R137, R24, 0xffffff40 ;  /* 0xffffff4018897836 */ /* 0x000fe20000000000 */
[----:B------:R-:W5:Y:S01]  /*8590*/  MUFU.TANH R19, R19 ;  /* 0x0000001300137308 */ /* 0x000f620000002400 */
[----:B------:R-:W-:Y:S01]  /*85a0*/  FMUL.FTZ R31, R153, UR4 ;  /* 0x00000004991f7c20 */ /* 0x000fe20008410000 */
[----:B------:R-:W-:Y:S01]  /*85b0*/  FMUL.FTZ R136, R154, UR4 ;  /* 0x000000049a887c20 */ /* 0x000fe20008410000 */
[----:B------:R-:W-:Y:S01]  /*85c0*/  FMUL.FTZ R25, R155, UR4 ;  /* 0x000000049b197c20 */ /* 0x000fe20008410000 */
[C---:B------:R-:W-:Y:S01]  /*85d0*/  ISETP.GE.AND P3, PT, R137.reuse, R188, PT ;  /* 0x000000bc8900720c */ /* 0x040fe20003f66270 */
[----:B------:R-:W-:Y:S01]  /*85e0*/  FMUL.FTZ R30, R152, UR4 ;  /* 0x00000004981e7c20 */ /* 0x000fe20008410000 */
[----:B-1----:R-:W-:Y:S01]  /*85f0*/  HMMA.16816.F32 R164, R20, R4, R164 ;  /* 0x0000000414a4723c */ /* 0x002fe200000018a4 */
[----:B------:R-:W-:Y:S01]  /*8600*/  ISETP.GE.AND P2, PT, R137, R186, PT ;  /* 0x000000ba8900720c */ /* 0x000fe20003f46270 */
[----:B------:R-:W-:Y:S01]  /*8610*/  VIADD R137, R24, 0xffffff41 ;  /* 0xffffff4118897836 */ /* 0x000fe20000000000 */
[----:B------:R-:W-:Y:S01]  /*8620*/  MUFU.TANH R31, R31 ;  /* 0x0000001f001f7308 */ /* 0x000fe20000002400 */
[----:B------:R-:W-:-:S02]  /*8630*/  FSEL R5, R148, -INF , !P3 ;  /* 0xff80000094057808 */ /* 0x000fc40005800000 */
[----:B------:R-:W-:Y:S02]  /*8640*/  FSEL R168, R168, -INF , !P2 ;  /* 0xff800000a8a87808 */ /* 0x000fe40005000000 */
[----:B------:R-:W-:Y:S01]  /*8650*/  HMMA.16816.F32 R160, R20, R6, R160 ;  /* 0x0000000614a0723c */ /* 0x000fe200000018a0 */
[C---:B------:R-:W-:Y:S01]  /*8660*/  ISETP.GE.AND P4, PT, R137.reuse, R188, PT ;  /* 0x000000bc8900720c */ /* 0x040fe20003f86270 */
[----:B------:R-:W-:Y:S01]  /*8670*/  VIADD R7, R24, 0xffffff61 ;  /* 0xffffff6118077836 */ /* 0x000fe20000000000 */
[----:B------:R-:W1:Y:S01]  /*8680*/  MUFU.TANH R136, R136 ;  /* 0x0000008800887308 */ /* 0x000e620000002400 */
[----:B------:R-:W-:Y:S01]  /*8690*/  FMUL.FTZ R140, R140, UR4 ;  /* 0x000000048c8c7c20 */ /* 0x000fe20008410000 */
[----:B------:R-:W-:Y:S01]  /*86a0*/  ISETP.GE.AND P1, PT, R137, R186, PT ;  /* 0x000000ba8900720c */ /* 0x000fe20003f26270 */
[C---:B------:R-:W-:Y:S01]  /*86b0*/  VIADD R137, R24.reuse, 0xffffff51 ;  /* 0xffffff5118897836 */ /* 0x040fe20000000000 */
[----:B--2---:R-:W-:Y:S01]  /*86c0*/  FSEL R33, R149, -INF , !P4 ;  /* 0xff80000095217808 */ /* 0x004fe20006000000 */
[C---:B------:R-:W-:Y:S01]  /*86d0*/  HMMA.16816.F32 R132, R8.reuse, R138, R132 ;  /* 0x0000008a0884723c */ /* 0x040fe20000001884 */
[----:B------:R-:W-:Y:S01]  /*86e0*/  VIADD R139, R24, 0xffffff48 ;  /* 0xffffff48188b7836 */ /* 0x000fe20000000000 */
[C---:B------:R-:W-:Y:S01]  /*86f0*/  ISETP.GE.AND P2, PT, R27.reuse, R188, PT ;  /* 0x000000bc1b00720c */ /* 0x040fe20003f46270 */
[----:B------:R-:W-:Y:S01]  /*8700*/  MUFU.TANH R25, R25 ;  /* 0x0000001900197308 */ /* 0x000fe20000002400 */
[----:B------:R-:W-:Y:S01]  /*8710*/  ISETP.GE.AND P4, PT, R27, R186, PT ;  /* 0x000000ba1b00720c */ /* 0x000fe20003f86270 */
[----:B------:R-:W-:Y:S01]  /*8720*/  FMUL.FTZ R143, R143, UR4 ;  /* 0x000000048f8f7c20 */ /* 0x000fe20008410000 */
[----:B------:R-:W-:Y:S01]  /*8730*/  ISETP.GE.AND P5, PT, R139, R188, PT ;  /* 0x000000bc8b00720c */ /* 0x000fe20003fa6270 */
[----:B------:R-:W-:Y:S01]  /*8740*/  FMUL.FTZ R141, R141, UR4 ;  /* 0x000000048d8d7c20 */ /* 0x000fe20008410000 */
[----:B---3--:R-:W-:Y:S01]  /*8750*/  HMMA.16816.F32 R164, R8, R12, R164 ;  /* 0x0000000c08a4723c */ /* 0x008fe200000018a4 */
[----:B------:R-:W-:Y:S01]  /*8760*/  ISETP.GE.AND P3, PT, R139, R186, PT ;  /* 0x000000ba8b00720c */ /* 0x000fe20003f66270 */
[----:B------:R-:W-:Y:S01]  /*8770*/  FMUL.FTZ R142, R142, UR4 ;  /* 0x000000048e8e7c20 */ /* 0x000fe20008410000 */
[----:B------:R5:W2:Y:S01]  /*8780*/  MUFU.TANH R191, R140 ;  /* 0x0000008c00bf7308 */ /* 0x000aa20000002400 */
[----:B------:R-:W-:-:S02]  /*8790*/  FSEL R4, R150, -INF , !P1 ;  /* 0xff80000096047808 */ /* 0x000fc40004800000 */
[----:B------:R-:W-:Y:S02]  /*87a0*/  FSEL R27, R151, -INF , !P5 ;  /* 0xff800000971b7808 */ /* 0x000fe40006800000 */
[----:B------:R-:W-:Y:S01]  /*87b0*/  HMMA.16816.F32 R160, R8, R14, R160 ;  /* 0x0000000e08a0723c */ /* 0x000fe200000018a0 */
[C---:B------:R-:W-:Y:S02]  /*87c0*/  ISETP.GE.AND P1, PT, R35.reuse, R188, PT ;  /* 0x000000bc2300720c */ /* 0x040fe40003f26270 */
[----:B------:R-:W-:Y:S01]  /*87d0*/  FMUL.FTZ R132, R132, UR4 ;  /* 0x0000000484847c20 */ /* 0x000fe20008410000 */
[----:B------:R-:W-:Y:S01]  /*87e0*/  ISETP.GE.AND P5, PT, R35, R186, PT ;  /* 0x000000ba2300720c */ /* 0x000fe20003fa6270 */
[C---:B------:R-:W-:Y:S01]  /*87f0*/  VIADD R35, R24.reuse, 0xffffff58 ;  /* 0xffffff5818237836 */ /* 0x040fe20000000000 */
[----:B----4-:R-:W-:Y:S01]  /*8800*/  FSEL R26, R17, -INF , !P3 ;  /* 0xff800000111a7808 */ /* 0x010fe20005800000 */
[----:B------:R-:W-:Y:S01]  /*8810*/  VIADD R17, R24, 0xffffff59 ;  /* 0xffffff5918117836 */ /* 0x000fe20000000000 */
[C---:B------:R-:W-:Y:S01]  /*8820*/  ISETP.GE.AND P3, PT, R137.reuse, R188, PT ;  /* 0x000000bc8900720c */ /* 0x040fe20003f66270 */
[----:B------:R3:W4:Y:S01]  /*8830*/  MUFU.TANH R192, R143 ;  /* 0x0000008f00c07308 */ /* 0x0007220000002400 */
[----:B------:R-:W-:Y:S01]  /*8840*/  FSEL R13, R16, -INF , !P2 ;  /* 0xff800000100d7808 */ /* 0x000fe20005000000 */
[----:B------:R-:W-:Y:S01]  /*8850*/  FMUL.FTZ R148, R166, UR4 ;  /* 0x00000004a6947c20 */ /* 0x000fe20008410000 */
[-C--:B------:R-:W-:Y:S01]  /*8860*/  ISETP.GE.AND P2, PT, R137, R186.reuse, PT ;  /* 0x000000ba8900720c */ /* 0x080fe20003f46270 */
[----:B------:R-:W-:Y:S01]  /*8870*/  FMUL.FTZ R135, R135, UR4 ;  /* 0x0000000487877c20 */ /* 0x000fe20008410000 */
[----:B------:R-:W-:Y:S01]  /*8880*/  FSEL R137, R29, -INF , !P1 ;  /* 0xff8000001d897808 */ /* 0x000fe20004800000 */
[----:B------:R-:W-:Y:S01]  /*8890*/  FMUL.FTZ R133, R133, UR4 ;  /* 0x0000000485857c20 */ /* 0x000fe20008410000 */
[----:B-----5:R-:W-:Y:S01]  /*88a0*/  FSEL R140, R19, -INF , !P5 ;  /* 0xff800000138c7808 */ /* 0x020fe20006800000 */
[----:B------:R-:W-:Y:S01]  /*88b0*/  MUFU.TANH R179, R132 ;  /* 0x0000008400b37308 */ /* 0x000fe20000002400 */
[----:B------:R-:W-:Y:S01]  /*88c0*/  ISETP.GE.AND P1, PT, R35, R186, PT ;  /* 0x000000ba2300720c */ /* 0x000fe20003f26270 */
[----:B------:R-:W-:Y:S01]  /*88d0*/  FMUL.FTZ R134, R134, UR4 ;  /* 0x0000000486867c20 */ /* 0x000fe20008410000 */
[----:B------:R-:W-:Y:S01]  /*88e0*/  ISETP.GE.AND P5, PT, R17, R188, PT ;  /* 0x000000bc1100720c */ /* 0x000fe20003fa6270 */
[----:B------:R-:W-:Y:S01]  /*88f0*/  FMUL.FTZ R160, R160, UR4 ;  /* 0x00000004a0a07c20 */ /* 0x000fe20008410000 */
[----:B-1----:R-:W-:Y:S01]  /*8900*/  FSEL R136, R136, -INF , !P1 ;  /* 0xff80000088887808 */ /* 0x002fe20004800000 */
[----:B------:R-:W-:Y:S01]  /*8910*/  FMUL.FTZ R150, R167, UR4 ;  /* 0x00000004a7967c20 */ /* 0x000fe20008410000 */
[----:B------:R-:W-:Y:S01]  /*8920*/  FSEL R139, R31, -INF , !P5 ;  /* 0xff8000001f8b7808 */ /* 0x000fe20006800000 */
[----:B------:R-:W1:Y:S01]  /*8930*/  MUFU.TANH R30, R30 ;  /* 0x0000001e001e7308 */ /* 0x000e620000002400 */
[----:B------:R-:W-:Y:S01]  /*8940*/  FSEL R138, R3, -INF , !P2 ;  /* 0xff800000038a7808 */ /* 0x000fe20005000000 */
[----:B------:R-:W-:Y:S01]  /*8950*/  FMUL.FTZ R151, R164, UR4 ;  /* 0x00000004a4977c20 */ /* 0x000fe20008410000 */
[----:B---3--:R-:W-:Y:S01]  /*8960*/  FSEL R143, R18, -INF , !P3 ;  /* 0xff800000128f7808 */ /* 0x008fe20005800000 */
[----:B------:R-:W-:Y:S01]  /*8970*/  FMUL.FTZ R165, R165, UR4 ;  /* 0x00000004a5a57c20 */ /* 0x000fe20008410000 */
[----:B------:R-:W-:Y:S01]  /*8980*/  ISETP.GE.AND P3, PT, R17, R186, PT ;  /* 0x000000ba1100720c */ /* 0x000fe20003f66270 */
[C---:B------:R-:W-:Y:S01]  /*8990*/  VIADD R17, R24.reuse, 0xffffff60 ;  /* 0xffffff6018117836 */ /* 0x040fe20000000000 */
[C---:B------:R-:W-:Y:S01]  /*89a0*/  ISETP.GE.AND P1, PT, R7.reuse, R188, PT ;  /* 0x000000bc0700720c */ /* 0x040fe20003f26270 */
[----:B------:R1:W3:Y:S01]  /*89b0*/  MUFU.TANH R183, R141 ;  /* 0x0000008d00b77308 */ /* 0x0002e20000002400 */
[----:B------:R-:W-:Y:S01]  /*89c0*/  ISETP.GE.AND P5, PT, R7, R186, PT ;  /* 0x000000ba0700720c */ /* 0x000fe20003fa6270 */
[C---:B------:R-:W-:Y:S01]  /*89d0*/  VIADD R7, R24.reuse, 0xffffff68 ;  /* 0xffffff6818077836 */ /* 0x040fe20000000000 */
[----:B------:R-:W-:Y:S01]  /*89e0*/  ISETP.GE.AND P2, PT, R17, R188, PT ;  /* 0x000000bc1100720c */ /* 0x000fe20003f46270 */
[----:B------:R-:W-:Y:S01]  /*89f0*/  VIADD R3, R24, 0xffffff69 ;  /* 0xffffff6918037836 */ /* 0x000fe20000000000 */
[----:B------:R-:W-:Y:S01]  /*8a00*/  FSEL R28, R28, -INF , !P4 ;  /* 0xff8000001c1c7808 */ /* 0x000fe20006000000 */
[----:B------:R-:W-:Y:S01]  /*8a10*/  FMUL.FTZ R149, R161, UR4 ;  /* 0x00000004a1957c20 */ /* 0x000fe20008410000 */
[----:B--2---:R-:W-:Y:S01]  /*8a20*/  FSEL R191, R191, -INF , !P2 ;  /* 0xff800000bfbf7808 */ /* 0x004fe20005000000 */
[----:B------:R2:W5:Y:S01]  /*8a30*/  MUFU.TANH R204, R142 ;  /* 0x0000008e00cc7308 */ /* 0x0005620000002400 */
[----:B------:R-:W-:Y:S01]  /*8a40*/  ISETP.GE.AND P2, PT, R7, R186, PT ;  /* 0x000000ba0700720c */ /* 0x000fe20003f46270 */
[----:B------:R-:W-:Y:S01]  /*8a50*/  FMUL.FTZ R164, R162, UR4 ;  /* 0x00000004a2a47c20 */ /* 0x000fe20008410000 */
[----:B------:R-:W-:Y:S01]  /*8a60*/  ISETP.GE.AND P4, PT, R35, R188, PT ;  /* 0x000000bc2300720c */ /* 0x000fe20003f86270 */
[----:B------:R-:W-:Y:S01]  /*8a70*/  FMUL.FTZ R162, R163, UR4 ;  /* 0x00000004a3a27c20 */ /* 0x000fe20008410000 */
[----:B----4-:R-:W-:-:S02]  /*8a80*/  FSEL R192, R192, -INF , !P5 ;  /* 0xff800000c0c07808 */ /* 0x010fc40006800000 */
[----:B------:R-:W-:Y:S01]  /*8a90*/  FMNMX3.FTZ R6, R182, R5, R33, !PT ;  /* 0x00000005b6067276 */ /* 0x000fe20007810021 */
[----:B------:R-:W4:Y:S01]  /*8aa0*/  MUFU.TANH R176, R135 ;  /* 0x0000008700b07308 */ /* 0x000f220000002400 */
[----:B-1----:R-:W-:Y:S02]  /*8ab0*/  FSEL R141, R30, -INF , !P4 ;  /* 0xff8000001e8d7808 */ /* 0x002fe40006000000 */
[----:B---3--:R-:W-:Y:S02]  /*8ac0*/  FSEL R183, R183, -INF , !P1 ;  /* 0xff800000b7b77808 */ /* 0x008fe40004800000 */
[----:B------:R-:W-:-:S03]  /*8ad0*/  ISETP.GE.AND P4, PT, R17, R186, PT ;  /* 0x000000ba1100720c */ /* 0x000fc60003f86270 */
[----:B------:R-:W1:Y:S01]  /*8ae0*/  MUFU.TANH R148, R148 ;  /* 0x0000009400947308 */ /* 0x000e620000002400 */
[----:B------:R-:W-:Y:S02]  /*8af0*/  ISETP.GE.AND P1, PT, R3, R186, PT ;  /* 0x000000ba0300720c */ /* 0x000fe40003f26270 */
[----:B--2---:R-:W-:Y:S02]  /*8b00*/  FSEL R142, R25, -INF , !P3 ;  /* 0xff800000198e7808 */ /* 0x004fe40005800000 */
[-C--:B------:R-:W-:Y:S01]  /*8b10*/  ISETP.GE.AND P3, PT, R7, R188.reuse, PT ;  /* 0x000000bc0700720c */ /* 0x080fe20003f66270 */
[----:B------:R-:W-:Y:S01]  /*8b20*/  VIADD R7, R24, 0xffffff70 ;  /* 0xffffff7018077836 */ /* 0x000fe20000000000 */
[----:B------:R-:W-:Y:S01]  /*8b30*/  FMNMX3.FTZ R6, R6, R27, R13, !PT ;  /* 0x0000001b06067276 */ /* 0x000fe2000781000d */
[----:B------:R-:W2:Y:S01]  /*8b40*/  MUFU.TANH R177, R133 ;  /* 0x0000008500b17308 */ /* 0x000ea20000002400 */
[----:B------:R-:W-:Y:S02]  /*8b50*/  FSEL R179, R179, -INF , !P3 ;  /* 0xff800000b3b37808 */ /* 0x000fe40005800000 */
[----:B------:R-:W-:-:S02]  /*8b60*/  ISETP.GE.AND P5, PT, R7, R188, PT ;  /* 0x000000bc0700720c */ /* 0x000fc40003fa6270 */
[----:B------:R-:W-:Y:S01]  /*8b70*/  ISETP.GE.AND P3, PT, R7, R186, PT ;  /* 0x000000ba0700720c */ /* 0x000fe20003f66270 */
[----:B------:R-:W-:Y:S01]  /*8b80*/  VIADD R7, R24, 0xffffff78 ;  /* 0xffffff7818077836 */ /* 0x000fe20000000000 */
[----:B-----5:R-:W-:Y:S01]  /*8b90*/  FSEL R204, R204, -INF , !P4 ;  /* 0xff800000cccc7808 */ /* 0x020fe20006000000 */
[----:B------:R-:W3:Y:S01]  /*8ba0*/  MUFU.TANH R178, R134 ;  /* 0x0000008600b27308 */ /* 0x000ee20000002400 */
[----:B----4-:R-:W-:Y:S02]  /*8bb0*/  FSEL R176, R176, -INF , !P1 ;  /* 0xff800000b0b07808 */ /* 0x010fe40004800000 */
[----:B-1----:R-:W-:Y:S02]  /*8bc0*/  FSEL R148, R148, -INF , !P3 ;  /* 0xff80000094947808 */ /* 0x002fe40005800000 */
[-C--:B------:R-:W-:Y:S01]  /*8bd0*/  ISETP.GE.AND P4, PT, R3, R188.reuse, PT ;  /* 0x000000bc0300720c */ /* 0x080fe20003f86270 */
[----:B------:R-:W-:Y:S01]  /*8be0*/  VIADD R3, R24, 0xffffff71 ;  /* 0xffffff7118037836 */ /* 0x000fe20000000000 */
[C---:B------:R-:W-:Y:S01]  /*8bf0*/  ISETP.GE.AND P1, PT, R7.reuse, R188, PT ;  /* 0x000000bc0700720c */ /* 0x040fe20003f26270 */
[----:B------:R-:W1:Y:S01]  /*8c00*/  MUFU.TANH R167, R160 ;  /* 0x000000a000a77308 */ /* 0x000e620000002400 */
[----:B------:R-:W-:-:S02]  /*8c10*/  ISETP.GE.AND P3, PT, R7, R186, PT ;  /* 0x000000ba0700720c */ /* 0x000fc40003f66270 */
[----:B------:R-:W-:Y:S02]  /*8c20*/  FMNMX3.FTZ R7, R181, R168, R4, !PT ;  /* 0x000000a8b5077276 */ /* 0x000fe40007810004 */
[----:B------:R-:W-:Y:S02]  /*8c30*/  FMNMX3.FTZ R6, R6, R137, R143, !PT ;  /* 0x0000008906067276 */ /* 0x000fe4000781008f */
[----:B--2---:R-:W-:Y:S01]  /*8c40*/  FSEL R177, R177, -INF , !P4 ;  /* 0xff800000b1b17808 */ /* 0x004fe20006000000 */
[----:B------:R-:W2:Y:S01]  /*8c50*/  MUFU.TANH R151, R151 ;  /* 0x0000009700977308 */ /* 0x000ea20000002400 */
[----:B------:R-:W-:Y:S02]  /*8c60*/  FMNMX3.FTZ R7, R7, R26, R28, !PT ;  /* 0x0000001a07077276 */ /* 0x000fe4000781001c */
[----:B---3--:R-:W-:Y:S02]  /*8c70*/  FSEL R178, R178, -INF , !P2 ;  /* 0xff800000b2b27808 */ /* 0x008fe40005000000 */
[----:B------:R-:W-:-:S02]  /*8c80*/  FMNMX3.FTZ R6, R6, R141, R139, !PT ;  /* 0x0000008d06067276 */ /* 0x000fc4000781008b */
[C---:B------:R-:W-:Y:S01]  /*8c90*/  ISETP.GE.AND P2, PT, R3.reuse, R188, PT ;  /* 0x000000bc0300720c */ /* 0x040fe20003f46270 */
[----:B------:R-:W3:Y:S01]  /*8ca0*/  MUFU.TANH R165, R165 ;  /* 0x000000a500a57308 */ /* 0x000ee20000002400 */
[----:B------:R-:W-:Y:S01]  /*8cb0*/  ISETP.GE.AND P4, PT, R3, R186, PT ;  /* 0x000000ba0300720c */ /* 0x000fe20003f86270 */
[----:B------:R-:W-:Y:S01]  /*8cc0*/  VIADD R3, R24, 0xffffff79 ;  /* 0xffffff7918037836 */ /* 0x000fe20000000000 */
[----:B-1----:R-:W-:Y:S02]  /*8cd0*/  FSEL R167, R167, -INF , !P1 ;  /* 0xff800000a7a77808 */ /* 0x002fe40004800000 */
[----:B------:R-:W-:Y:S02]  /*8ce0*/  ISETP.NE.AND P1, PT, R189, 0x3, PT ;  /* 0x00000003bd00780c */ /* 0x000fe40003f25270 */
[----:B------:R-:W-:Y:S01]  /*8cf0*/  FMNMX3.FTZ R7, R7, R140, R138, !PT ;  /* 0x0000008c07077276 */ /* 0x000fe2000781008a */
[----:B------:R-:W1:Y:S01]  /*8d00*/  MUFU.TANH R149, R149 ;  /* 0x0000009500957308 */ /* 0x000e620000002400 */
[----:B------:R-:W-:-:S02]  /*8d10*/  FMNMX3.FTZ R6, R6, R191, R183, !PT ;  /* 0x000000bf06067276 */ /* 0x000fc400078100b7 */
[----:B--2---:R-:W-:Y:S01]  /*8d20*/  FSEL R151, R151, -INF , !P5 ;  /* 0xff80000097977808 */ /* 0x004fe20006800000 */
[----:B------:R-:W-:Y:S01]  /*8d30*/  BAR.SYNC.DEFER_BLOCKING 0x0 ;  /* 0x0000000000007b1d */ /* 0x000fe20000010000 */
[----:B------:R-:W-:Y:S02]  /*8d40*/  ISETP.GE.AND P5, PT, R3, R188, PT ;  /* 0x000000bc0300720c */ /* 0x000fe40003fa6270 */
[----:B------:R-:W-:-:S03]  /*8d50*/  FMNMX3.FTZ R6, R6, R179, R177, !PT ;  /* 0x000000b306067276 */ /* 0x000fc600078100b1 */
[----:B------:R-:W2:Y:S01]  /*8d60*/  MUFU.TANH R150, R150 ;  /* 0x0000009600967308 */ /* 0x000ea20000002400 */
[----:B---3--:R-:W-:Y:S02]  /*8d70*/  FSEL R165, R165, -INF , !P2 ;  /* 0xff800000a5a57808 */ /* 0x008fe40005000000 */
[----:B------:R-:W-:Y:S02]  /*8d80*/  ISETP.GE.AND P2, PT, R3, R186, PT ;  /* 0x000000ba0300720c */ /* 0x000fe40003f46270 */
[----:B------:R-:W-:Y:S02]  /*8d90*/  FMNMX3.FTZ R3, R7, R136, R142, !PT ;  /* 0x0000008807037276 */ /* 0x000fe4000781008e */
[----:B------:R-:W-:Y:S01]  /*8da0*/  FMNMX3.FTZ R6, R6, R151, R165, !PT ;  /* 0x0000009706067276 */ /* 0x000fe200078100a5 */
[----:B------:R-:W3:Y:S01]  /*8db0*/  MUFU.TANH R164, R164 ;  /* 0x000000a400a47308 */ /* 0x000ee20000002400 */
[----:B-1----:R-:W-:Y:S02]  /*8dc0*/  FSEL R149, R149, -INF , !P5 ;  /* 0xff80000095957808 */ /* 0x002fe40006800000 */
[----:B------:R-:W-:-:S02]  /*8dd0*/  FMNMX3.FTZ R3, R3, R204, R192, !PT ;  /* 0x000000cc03037276 */ /* 0x000fc400078100c0 */
[----:B------:R-:W-:Y:S02]  /*8de0*/  FMNMX3.FTZ R6, R6, R167, R149, !PT ;  /* 0x000000a706067276 */ /* 0x000fe40007810095 */
[----:B------:R-:W-:Y:S01]  /*8df0*/  FMNMX3.FTZ R3, R3, R178, R176, !PT ;  /* 0x000000b203037276 */ /* 0x000fe200078100b0 */
[----:B------:R-:W1:Y:S01]  /*8e00*/  MUFU.TANH R162, R162 ;  /* 0x000000a200a27308 */ /* 0x000e620000002400 */
[----:B--2---:R-:W-:Y:S01]  /*8e10*/  FSEL R150, R150, -INF , !P4 ;  /* 0xff80000096967808 */ /* 0x004fe20006000000 */
        /* <DEDUP_REMOVED lines=22> */
.L_x_63:
[----:B---3--:R-:W-:Y:S01]  /*8f80*/  FSEL R164, R164, -INF , !P3 ;  /* 0xff800000a4a47808 */ /* 0x008fe20005800000 */
[----:B------:R-:W3:Y:S01]  /*8f90*/  SHFL.BFLY PT, R7, R6, 0x2, 0x1f ;  /* 0x0c401f0006077f89 */ /* 0x000ee200000e0000 */
[----:B-1----:R-:W-:Y:S01]  /*8fa0*/  FSEL R162, R162, -INF , !P2 ;  /* 0xff800000a2a27808 */ /* 0x002fe20005000000 */
[----:B------:R-:W1:Y:S01]  /*8fb0*/  LDCU UR4, c[0x0][0x45c] ;  /* 0x00008b80ff0477ac */ /* 0x000e620008000800 */
[----:B------:R-:W-:Y:S02]  /*8fc0*/  FMNMX3.FTZ R3, R3, R148, R150, !PT ;  /* 0x0000009403037276 */ /* 0x000fe40007810096 */
[C---:B--2---:R-:W-:Y:S02]  /*8fd0*/  IADD3 R16, PT, PT, R180.reuse, 0x12000, RZ ;  /* 0x00012000b4107810 */ /* 0x044fe40007ffe0ff */
[----:B------:R-:W-:Y:S02]  /*8fe0*/  FMNMX3.FTZ R9, R3, R164, R162, !PT ;  /* 0x000000a403097276 */ /* 0x000fe400078100a2 */
[----:B------:R-:W-:-:S02]  /*8ff0*/  IADD3 R160, PT, PT, R180, 0x12040, RZ ;  /* 0x00012040b4a07810 */ /* 0x000fc40007ffe0ff */
[----:B------:R-:W-:Y:S01]  /*9000*/  MOV R159, 0x20 ;  /* 0x00000020009f7802 */ /* 0x000fe20000000f00 */
[----:B------:R-:W2:Y:S01]  /*9010*/  SHFL.BFLY PT, R8, R9, 0x2, 0x1f ;  /* 0x0c401f0009087f89 */ /* 0x000ea200000e0000 */
[----:B------:R-:W-:Y:S02]  /*9020*/  @P6 IADD3 R160, PT, PT, R16, -0x40, RZ ;  /* 0xffffffc010a06810 */ /* 0x000fe40007ffe0ff */
[----:B------:R-:W-:Y:S02]  /*9030*/  SEL R159, R159, 0xffffffe0, !P0 ;  /* 0xffffffe09f9f7807 */ /* 0x000fe40004000000 */
[----:B------:R-:W-:Y:S02]  /*9040*/  IADD3 R201, PT, PT, R189, -0x4, RZ ;  /* 0xfffffffcbdc97810 */ /* 0x000fe40007ffe0ff */
[C---:B------:R-:W-:Y:S02]  /*9050*/  IADD3 R161, PT, PT, R159.reuse, R180, RZ ;  /* 0x000000b49fa17210 */ /* 0x040fe40007ffe0ff */
[----:B------:R-:W-:-:S02]  /*9060*/  IADD3 R159, PT, PT, R159, R160, RZ ;  /* 0x000000a09f9f7210 */ /* 0x000fc40007ffe0ff */
[----:B---3--:R-:W-:Y:S01]  /*9070*/  FMNMX.FTZ R7, R6, R7, !PT ;  /* 0x0000000706077209 */ /* 0x008fe20007810000 */
[----:B------:R-:W-:Y:S04]  /*9080*/  LDSM.16.MT88.4 R20, [R161+0x12000] ;  /* 0x01200000a114783b */ /* 0x000fe80000004200 */
[----:B------:R-:W3:Y:S04]  /*9090*/  SHFL.BFLY PT, R132, R7, 0x1, 0x1f ;  /* 0x0c201f0007847f89 */ /* 0x000ee800000e0000 */
[----:B------:R-:W-:Y:S01]  /*90a0*/  LDSM.16.MT88.4 R144, [R161+0x12800] ;  /* 0x01280000a190783b */ /* 0x000fe20000004200 */
[----:B--2---:R-:W-:-:S05]  /*90b0*/  FMNMX.FTZ R8, R9, R8, !PT ;  /* 0x0000000809087209 */ /* 0x004fca0007810000 */
[----:B------:R-:W2:Y:S01]  /*90c0*/  SHFL.BFLY PT, R3, R8, 0x1, 0x1f ;  /* 0x0c201f0008037f89 */ /* 0x000ea200000e0000 */
[----:B---3--:R-:W-:-:S04]  /*90d0*/  FMNMX.FTZ R132, R7, R132, !PT ;  /* 0x0000008407847209 */ /* 0x008fc80007810000 */
[C---:B------:R-:W-:Y:S01]  /*90e0*/  FSETP.NEU.FTZ.AND P2, PT, R132.reuse, -INF , PT ;  /* 0xff8000008400780b */ /* 0x040fe20003f5d000 */
[----:B-1----:R-:W-:-:S05]  /*90f0*/  FMUL.FTZ R166, R132, UR4 ;  /* 0x0000000484a67c20 */ /* 0x002fca0008410000 */
[----:B------:R-:W-:Y:S02]  /*9100*/  FSEL R166, R166, RZ, P2 ;  /* 0x000000ffa6a67208 */ /* 0x000fe40001000000 */
[----:B--2---:R-:W-:-:S03]  /*9110*/  FMNMX.FTZ R3, R8, R3, !PT ;  /* 0x0000000308037209 */ /* 0x004fc60007810000 */
[--C-:B------:R-:W-:Y:S01]  /*9120*/  FFMA.FTZ R154, R5, UR4, -R166.reuse ;  /* 0x00000004059a7c23 */ /* 0x100fe200080108a6 */
[C---:B------:R-:W-:Y:S01]  /*9130*/  FSETP.NEU.FTZ.AND P1, PT, R3.reuse, -INF , PT ;  /* 0xff8000000300780b */ /* 0x040fe20003f3d000 */
[----:B------:R-:W-:Y:S01]  /*9140*/  FMUL.FTZ R163, R3, UR4 ;  /* 0x0000000403a37c20 */ /* 0x000fe20008410000 */
[----:B------:R-:W-:Y:S01]  /*9150*/  FSEL R5, R132, RZ, P2 ;  /* 0x000000ff84057208 */ /* 0x000fe20001000000 */
[--C-:B------:R-:W-:Y:S01]  /*9160*/  FFMA.FTZ R153, R33, UR4, -R166.reuse ;  /* 0x0000000421997c23 */ /* 0x100fe200080108a6 */
[--C-:B------:R-:W-:Y:S01]  /*9170*/  FFMA.FTZ R152, R27, UR4, -R166.reuse ;  /* 0x000000041b987c23 */ /* 0x100fe200080108a6 */
[--C-:B------:R-:W-:Y:S01]  /*9180*/  FFMA.FTZ R135, R13, UR4, -R166.reuse ;  /* 0x000000040d877c23 */ /* 0x100fe200080108a6 */
[----:B------:R-:W-:Y:S01]  /*9190*/  FSEL R163, R163, RZ, P1 ;  /* 0x000000ffa3a37208 */ /* 0x000fe20000800000 */
[----:B------:R-:W-:Y:S01]  /*91a0*/  FADD.FTZ R5, R182, -R5 ;  /* 0x80000005b6057221 */ /* 0x000fe20000010000 */
[----:B------:R-:W-:Y:S01]  /*91b0*/  MUFU.EX2 R154, R154 ;  /* 0x0000009a009a7308 */ /* 0x000fe20000000800 */
[----:B------:R-:W-:Y:S01]  /*91c0*/  LDSM.16.MT88.4 R12, [R180+0x12000] ;  /* 0x01200000b40c783b */ /* 0x000fe20000004200 */
[----:B------:R-:W-:Y:S01]  /*91d0*/  FFMA.FTZ R170, R137, UR4, -R166 ;  /* 0x0000000489aa7c23 */ /* 0x000fe200080108a6 */
[--C-:B------:R-:W-:Y:S01]  /*91e0*/  FFMA.FTZ R133, R4, UR4, -R163.reuse ;  /* 0x0000000404857c23 */ /* 0x100fe200080108a3 */
[----:B------:R-:W-:Y:S01]  /*91f0*/  FSEL R4, R3, RZ, P1 ;  /* 0x000000ff03047208 */ /* 0x000fe20000800000 */
[----:B------:R-:W-:Y:S01]  /*9200*/  FMUL.FTZ R158, R5, UR4 ;  /* 0x00000004059e7c20 */ /* 0x000fe20008410000 */
[--C-:B------:R-:W-:Y:S01]  /*9210*/  FFMA.FTZ R156, R28, UR4, -R163.reuse ;  /* 0x000000041c9c7c23 */ /* 0x100fe200080108a3 */
[--C-:B------:R-:W-:Y:S01]  /*9220*/  FFMA.FTZ R134, R168, UR4, -R163.reuse ;  /* 0x00000004a8867c23 */ /* 0x100fe200080108a3 */
[----:B------:R-:W1:Y:S01]  /*9230*/  LDSM.16.MT88.4 R28, [R160] ;  /* 0x00000000a01c783b */ /* 0x000e620000004200 */
[----:B------:R-:W-:Y:S01]  /*9240*/  FADD.FTZ R4, R181, -R4 ;  /* 0x80000004b5047221 */ /* 0x000fe20000010000 */
[--C-:B------:R-:W-:Y:S01]  /*9250*/  FFMA.FTZ R155, R26, UR4, -R163.reuse ;  /* 0x000000041a9b7c23 */ /* 0x100fe200080108a3 */
[----:B------:R-:W2:Y:S01]  /*9260*/  MUFU.EX2 R158, R158 ;  /* 0x0000009e009e7308 */ /* 0x000ea20000000800 */
[--C-:B------:R-:W-:Y:S01]  /*9270*/  FFMA.FTZ R169, R143, UR4, -R166.reuse ;  /* 0x000000048fa97c23 */ /* 0x100fe200080108a6 */
[----:B------:R-:W-:Y:S01]  /*9280*/  FMUL.FTZ R157, R4, UR4 ;  /* 0x00000004049d7c20 */ /* 0x000fe20008410000 */
[--C-:B------:R-:W-:Y:S01]  /*9290*/  FFMA.FTZ R168, R141, UR4, -R166.reuse ;  /* 0x000000048da87c23 */ /* 0x100fe200080108a6 */
[----:B------:R-:W3:Y:S01]  /*92a0*/  MUFU.EX2 R153, R153 ;  /* 0x0000009900997308 */ /* 0x000ee20000000800 */
[--C-:B------:R-:W-:Y:S01]  /*92b0*/  FFMA.FTZ R171, R139, UR4, -R166.reuse ;  /* 0x000000048bab7c23 */ /* 0x100fe200080108a6 */
[--C-:B------:R-:W-:Y:S01]  /*92c0*/  FFMA.FTZ R173, R140, UR4, -R163.reuse ;  /* 0x000000048cad7c23 */ /* 0x100fe200080108a3 */
[--C-:B------:R-:W-:Y:S01]  /*92d0*/  FFMA.FTZ R172, R138, UR4, -R163.reuse ;  /* 0x000000048aac7c23 */ /* 0x100fe200080108a3 */
[----:B------:R-:W4:Y:S01]  /*92e0*/  MUFU.EX2 R157, R157 ;  /* 0x0000009d009d7308 */ /* 0x000f220000000800 */
[--C-:B------:R-:W-:Y:S01]  /*92f0*/  FFMA.FTZ R175, R136, UR4, -R163.reuse ;  /* 0x0000000488af7c23 */ /* 0x100fe200080108a3 */
[--C-:B------:R-:W-:Y:S01]  /*9300*/  FFMA.FTZ R174, R142, UR4, -R163.reuse ;  /* 0x000000048eae7c23 */ /* 0x100fe200080108a3 */
[----:B------:R-:W-:Y:S01]  /*9310*/  LDSM.16.MT88.4 R136, [R159+0x800] ;  /* 0x000800009f88783b */ /* 0x000fe20000004200 */
[----:B------:R-:W-:Y:S01]  /*9320*/  MUFU.EX2 R152, R152 ;  /* 0x0000009800987308 */ /* 0x000fe20000000800 */
[--C-:B------:R-:W-:Y:S01]  /*9330*/  FFMA.FTZ R184, R183, UR4, -R166.reuse ;  /* 0x00000004b7b87c23 */ /* 0x100fe200080108a6 */
[-C--:B--2---:R-:W-:Y:S01]  /*9340*/  FMUL.FTZ R32, R104, R158.reuse ;  /* 0x0000009e68207220 */ /* 0x084fe20000410000 */
[-C--:B------:R-:W-:Y:S01]  /*9350*/  FMUL.FTZ R33, R105, R158.reuse ;  /* 0x0000009e69217220 */ /* 0x080fe20000410000 */
[----:B------:R-:W2:Y:S01]  /*9360*/  MUFU.EX2 R135, R135 ;  /* 0x0000008700877308 */ /* 0x000ea20000000800 */
[----:B------:R-:W-:Y:S01]  /*9370*/  FMUL.FTZ R24, R112, R158 ;  /* 0x0000009e70187220 */ /* 0x000fe20000410000 */
[----:B---3--:R-:W-:Y:S01]  /*9380*/  F2FP.F16.F32.PACK_AB R4, R153, R154 ;  /* 0x0000009a9904723e */ /* 0x008fe200000000ff */
[-C--:B------:R-:W-:Y:S01]  /*9390*/  FMUL.FTZ R25, R113, R158.reuse ;  /* 0x0000009e71197220 */ /* 0x080fe20000410000 */
[----:B------:R-:W-:Y:S01]  /*93a0*/  MUFU.EX2 R134, R134 ;  /* 0x0000008600867308 */ /* 0x000fe20000000800 */
[-C--:B------:R-:W-:Y:S01]  /*93b0*/  FMUL.FTZ R108, R108, R158.reuse ;  /* 0x0000009e6c6c7220 */ /* 0x080fe20000410000 */
[-C--:B----4-:R-:W-:Y:S01]  /*93c0*/  FMUL.FTZ R34, R106, R157.reuse ;  /* 0x0000009d6a227220 */ /* 0x090fe20000410000 */
[-C--:B------:R-:W-:Y:S01]  /*93d0*/  FMUL.FTZ R35, R107, R157.reuse ;  /* 0x0000009d6b237220 */ /* 0x080fe20000410000 */
[----:B------:R-:W3:Y:S01]  /*93e0*/  MUFU.EX2 R133, R133 ;  /* 0x0000008500857308 */ /* 0x000ee20000000800 */
[----:B------:R-:W4:Y:S01]  /*93f0*/  LDSM.16.MT88.4 R104, [R161+0x14000] ;  /* 0x01400000a168783b */ /* 0x000f220000004200 */
[-C--:B------:R-:W-:Y:S01]  /*9400*/  FMUL.FTZ R26, R114, R157.reuse ;  /* 0x0000009d721a7220 */ /* 0x080fe20000410000 */
[-C--:B------:R-:W-:Y:S01]  /*9410*/  FMUL.FTZ R27, R115, R157.reuse ;  /* 0x0000009d731b7220 */ /* 0x080fe20000410000 */
[----:B------:R-:W-:Y:S01]  /*9420*/  MUFU.EX2 R155, R155 ;  /* 0x0000009b009b7308 */ /* 0x000fe20000000800 */
[----:B------:R-:W-:Y:S01]  /*9430*/  FMUL.FTZ R109, R109, R158 ;  /* 0x0000009e6d6d7220 */ /* 0x000fe20000410000 */
[----:B--2---:R-:W-:Y:S01]  /*9440*/  F2FP.F16.F32.PACK_AB R6, R135, R152 ;  /* 0x000000988706723e */ /* 0x004fe200000000ff */
[-C--:B------:R-:W-:Y:S01]  /*9450*/  FMUL.FTZ R110, R110, R157.reuse ;  /* 0x0000009d6e6e7220 */ /* 0x080fe20000410000 */
[----:B------:R-:W2:Y:S01]  /*9460*/  MUFU.EX2 R156, R156 ;  /* 0x0000009c009c7308 */ /* 0x000ea20000000800 */
[-C--:B------:R-:W-:Y:S01]  /*9470*/  FMUL.FTZ R111, R111, R157.reuse ;  /* 0x0000009d6f6f7220 */ /* 0x080fe20000410000 */
[-C--:B------:R-:W-:Y:S01]  /*9480*/  FMUL.FTZ R44, R44, R158.reuse ;  /* 0x0000009e2c2c7220 */ /* 0x080fe20000410000 */
[----:B------:R-:W-:Y:S01]  /*9490*/  FMUL.FTZ R45, R45, R158 ;  /* 0x0000009e2d2d7220 */ /* 0x000fe20000410000 */
[-C--:B------:R-:W-:Y:S01]  /*94a0*/  FMUL.FTZ R46, R46, R157.reuse ;  /* 0x0000009d2e2e7220 */ /* 0x080fe20000410000 */
[-C--:B------:R-:W-:Y:S01]  /*94b0*/  FMUL.FTZ R47, R47, R157.reuse ;  /* 0x0000009d2f2f7220 */ /* 0x080fe20000410000 */
[----:B---3--:R-:W-:Y:S01]  /*94c0*/  F2FP.F16.F32.PACK_AB R5, R133, R134 ;  /* 0x000000868505723e */ /* 0x008fe200000000ff */
[-C--:B------:R-:W-:Y:S01]  /*94d0*/  FMUL.FTZ R48, R48, R158.reuse ;  /* 0x0000009e30307220 */ /* 0x080fe20000410000 */
[-C--:B------:R-:W-:Y:S01]  /*94e0*/  FMUL.FTZ R49, R49, R158.reuse ;  /* 0x0000009e31317220 */ /* 0x080fe20000410000 */
[-C--:B------:R-:W-:Y:S01]  /*94f0*/  FMUL.FTZ R50, R50, R157.reuse ;  /* 0x0000009d32327220 */ /* 0x080fe20000410000 */
[----:B------:R-:W-:Y:S01]  /*9500*/  FMUL.FTZ R51, R51, R157 ;  /* 0x0000009d33337220 */ /* 0x000fe20000410000 */
[----:B------:R-:W3:Y:S01]  /*9510*/  LDSM.16.MT88.4 R112, [R160+0x2000] ;  /* 0x00200000a070783b */ /* 0x000ee20000004200 */
[-C--:B------:R-:W-:Y:S01]  /*9520*/  FMUL.FTZ R60, R60, R158.reuse ;  /* 0x0000009e3c3c7220 */ /* 0x080fe20000410000 */
[-C--:B------:R-:W-:Y:S01]  /*9530*/  FMUL.FTZ R61, R61, R158.reuse ;  /* 0x0000009e3d3d7220 */ /* 0x080fe20000410000 */
[----:B--2---:R-:W-:Y:S01]  /*9540*/  F2FP.F16.F32.PACK_AB R7, R156, R155 ;  /* 0x0000009b9c07723e */ /* 0x004fe200000000ff */
[-C--:B------:R-:W-:Y:S01]  /*9550*/  FMUL.FTZ R62, R62, R157.reuse ;  /* 0x0000009d3e3e7220 */ /* 0x080fe20000410000 */
[-C--:B------:R-:W-:Y:S01]  /*9560*/  FMUL.FTZ R63, R63, R157.reuse ;  /* 0x0000009d3f3f7220 */ /* 0x080fe20000410000 */
[-C--:B------:R-:W-:Y:S01]  /*9570*/  FMUL.FTZ R64, R64, R158.reuse ;  /* 0x0000009e40407220 */ /* 0x080fe20000410000 */
[-C--:B------:R-:W-:Y:S01]  /*9580*/  FMUL.FTZ R65, R65, R158.reuse ;  /* 0x0000009e41417220 */ /* 0x080fe20000410000 */
[-C--:B------:R-:W-:Y:S01]  /*9590*/  FMUL.FTZ R66, R66, R157.reuse ;  /* 0x0000009d42427220 */ /* 0x080fe20000410000 */
[-C--:B------:R-:W-:Y:S01]  /*95a0*/  FMUL.FTZ R67, R67, R157.reuse ;  /* 0x0000009d43437220 */ /* 0x080fe20000410000 */
[C---:B-1----:R-:W-:Y:S01]  /*95b0*/  HMMA.16816.F32 R24, R4.reuse, R28, R24 ;  /* 0x0000001c0418723c */ /* 0x042fe20000001818 */
        /* <DEDUP_REMOVED lines=8> */
[----:B------:R-:W1:Y:S01]  /*9640*/  LDSM.16.MT88.4 R108, [R159+0x2000] ;  /* 0x002000009f6c783b */ /* 0x000e620000004200 */
[-C--:B------:R-:W-:Y:S01]  /*9650*/  FMUL.FTZ R119, R119, R157.reuse ;  /* 0x0000009d77777220 */ /* 0x080fe20000410000 */
[-C--:B------:R-:W-:Y:S01]  /*9660*/  FMUL.FTZ R52, R52, R158.reuse ;  /* 0x0000009e34347220 */ /* 0x080fe20000410000 */
[-C--:B------:R-:W-:Y:S01]  /*9670*/  FMUL.FTZ R53, R53, R158.reuse ;  /* 0x0000009e35357220 */ /* 0x080fe20000410000 */
[-C--:B------:R-:W-:Y:S01]  /*9680*/  FMUL.FTZ R54, R54, R157.reuse ;  /* 0x0000009d36367220 */ /* 0x080fe20000410000 */
[-C--:B------:R-:W-:Y:S01]  /*9690*/  FMUL.FTZ R55, R55, R157.reuse ;  /* 0x0000009d37377220 */ /* 0x080fe20000410000 */
[-C--:B------:R-:W-:Y:S01]  /*96a0*/  FMUL.FTZ R56, R56, R158.reuse ;  /* 0x0000009e38387220 */ /* 0x080fe20000410000 */
[C---:B----4-:R-:W-:Y:S01]  /*96b0*/  HMMA.16816.F32 R44, R4.reuse, R104, R44 ;  /* 0x00000068042c723c */ /* 0x050fe2000000182c */
        /* <DEDUP_REMOVED lines=8> */
[----:B------:R-:W2:Y:S01]  /*9740*/  LDSM.16.MT88.4 R104, [R180+0x16000] ;  /* 0x01600000b468783b */ /* 0x000ea20000004200 */
        /* <DEDUP_REMOVED lines=9> */
[----:B------:R-:W-:Y:S01]  /*97e0*/  LDSM.16.MT88.4 R120, [R159] ;  /* 0x000000009f78783b */ /* 0x000fe20000004200 */
[-C--:B------:R-:W-:Y:S01]  /*97f0*/  FMUL.FTZ R124, R124, R158.reuse ;  /* 0x0000009e7c7c7220 */ /* 0x080fe20000410000 */
[-C--:B------:R-:W-:Y:S01]  /*9800*/  FMUL.FTZ R125, R125, R158.reuse ;  /* 0x0000009e7d7d7220 */ /* 0x080fe20000410000 */
[-C--:B------:R-:W-:Y:S01]  /*9810*/  FMUL.FTZ R126, R126, R157.reuse ;  /* 0x0000009d7e7e7220 */ /* 0x080fe20000410000 */
[-C--:B------:R-:W-:Y:S01]  /*9820*/  FMUL.FTZ R127, R127, R157.reuse ;  /* 0x0000009d7f7f7220 */ /* 0x080fe20000410000 */
[C---:B------:R-:W-:Y:S01]  /*9830*/  HMMA.16816.F32 R20, R4.reuse, R22, R116 ;  /* 0x000000160414723c */ /* 0x040fe20000001874 */
[----:B------:R-:W-:Y:S01]  /*9840*/  LDSM.16.MT88.4 R116, [R180+0x14000] ;  /* 0x01400000b474783b */ /* 0x000fe20000004200 */
[-C--:B------:R-:W-:Y:S01]  /*9850*/  FMUL.FTZ R84, R84, R158.reuse ;  /* 0x0000009e54547220 */ /* 0x080fe20000410000 */
[-C--:B------:R-:W-:Y:S01]  /*9860*/  FMUL.FTZ R85, R85, R158.reuse ;  /* 0x0000009e55557220 */ /* 0x080fe20000410000 */
[-C--:B------:R-:W-:Y:S01]  /*9870*/  FMUL.FTZ R86, R86, R157.reuse ;  /* 0x0000009d56567220 */ /* 0x080fe20000410000 */
[----:B------:R-:W-:Y:S01]  /*9880*/  LDSM.16.MT88.4 R128, [R180+0x14800] ;  /* 0x01480000b480783b */ /* 0x000fe20000004200 */
[-C--:B------:R-:W-:Y:S01]  /*9890*/  FMUL.FTZ R87, R87, R157.reuse ;  /* 0x0000009d57577220 */ /* 0x080fe20000410000 */
[-C--:B------:R-:W-:Y:S01]  /*98a0*/  FMUL.FTZ R88, R88, R158.reuse ;  /* 0x0000009e58587220 */ /* 0x080fe20000410000 */
[C---:B---3--:R-:W-:Y:S01]  /*98b0*/  HMMA.16816.F32 R52, R4.reuse, R112, R52 ;  /* 0x000000700434723c */ /* 0x048fe20000001834 */
[-C--:B------:R-:W-:Y:S01]  /*98c0*/  FMUL.FTZ R89, R89, R158.reuse ;  /* 0x0000009e59597220 */ /* 0x080fe20000410000 */
[-C--:B------:R-:W-:Y:S01]  /*98d0*/  FMUL.FTZ R90, R90, R157.reuse ;  /* 0x0000009d5a5a7220 */ /* 0x080fe20000410000 */
[-C--:B------:R-:W-:Y:S01]  /*98e0*/  FMUL.FTZ R91, R91, R157.reuse ;  /* 0x0000009d5b5b7220 */ /* 0x080fe20000410000 */
[----:B------:R-:W-:Y:S01]  /*98f0*/  MUFU.EX2 R170, R170 ;  /* 0x000000aa00aa7308 */ /* 0x000fe20000000800 */
[-C--:B------:R-:W-:Y:S01]  /*9900*/  FMUL.FTZ R100, R100, R158.reuse ;  /* 0x0000009e64647220 */ /* 0x080fe20000410000 */
[-C--:B------:R-:W-:Y:S01]  /*9910*/  FMUL.FTZ R101, R101, R158.reuse ;  /* 0x0000009e65657220 */ /* 0x080fe20000410000 */
[-C--:B------:R-:W-:Y:S01]  /*9920*/  FMUL.FTZ R102, R102, R157.reuse ;  /* 0x0000009d66667220 */ /* 0x080fe20000410000 */
[C---:B-1----:R-:W-:Y:S01]  /*9930*/  HMMA.16816.F32 R60, R4.reuse, R108, R60 ;  /* 0x0000006c043c723c */ /* 0x042fe2000000183c */
[----:B------:R-:W1:Y:S01]  /*9940*/  MUFU.EX2 R169, R169 ;  /* 0x000000a900a97308 */ /* 0x000e620000000800 */
[-C--:B------:R-:W-:Y:S01]  /*9950*/  FMUL.FTZ R103, R103, R157.reuse ;  /* 0x0000009d67677220 */ /* 0x080fe20000410000 */
[-C--:B------:R-:W-:Y:S01]  /*9960*/  FMUL.FTZ R36, R36, R158.reuse ;  /* 0x0000009e24247220 */ /* 0x080fe20000410000 */
[-C--:B------:R-:W-:Y:S01]  /*9970*/  FMUL.FTZ R37, R37, R158.reuse ;  /* 0x0000009e25257220 */ /* 0x080fe20000410000 */
[----:B------:R-:W-:Y:S01]  /*9980*/  MUFU.EX2 R168, R168 ;  /* 0x000000a800a87308 */ /* 0x000fe20000000800 */
[-C--:B------:R-:W-:Y:S01]  /*9990*/  FMUL.FTZ R38, R38, R157.reuse ;  /* 0x0000009d26267220 */ /* 0x080fe20000410000 */
[-C--:B------:R-:W-:Y:S01]  /*99a0*/  FMUL.FTZ R39, R39, R157.reuse ;  /* 0x0000009d27277220 */ /* 0x080fe20000410000 */
[C---:B------:R-:W-:Y:S01]  /*99b0*/  HMMA.16816.F32 R64, R4.reuse, R110, R64 ;  /* 0x0000006e0440723c */ /* 0x040fe20000001840 */
[----:B------:R-:W3:Y:S01]  /*99c0*/  LDSM.16.MT88.4 R108, [R160+0x4000] ;  /* 0x00400000a06c783b */ /* 0x000ee20000004200 */
[----:B------:R-:W-:Y:S01]  /*99d0*/  MUFU.EX2 R171, R171 ;  /* 0x000000ab00ab7308 */ /* 0x000fe20000000800 */
[-C--:B------:R-:W-:Y:S01]  /*99e0*/  FMUL.FTZ R40, R40, R158.reuse ;  /* 0x0000009e28287220 */ /* 0x080fe20000410000 */
[-C--:B------:R-:W-:Y:S01]  /*99f0*/  FMUL.FTZ R41, R41, R158.reuse ;  /* 0x0000009e29297220 */ /* 0x080fe20000410000 */
[-C--:B------:R-:W-:Y:S01]  /*9a00*/  FMUL.FTZ R42, R42, R157.reuse ;  /* 0x0000009d2a2a7220 */ /* 0x080fe20000410000 */
[----:B------:R-:W-:Y:S01]  /*9a10*/  MUFU.EX2 R173, R173 ;  /* 0x000000ad00ad7308 */ /* 0x000fe20000000800 */
[-C--:B------:R-:W-:Y:S01]  /*9a20*/  FMUL.FTZ R43, R43, R157.reuse ;  /* 0x0000009d2b2b7220 */ /* 0x080fe20000410000 */
[C---:B------:R-:W-:Y:S01]  /*9a30*/  HMMA.16816.F32 R56, R4.reuse, R114, R56 ;  /* 0x000000720438723c */ /* 0x040fe20000001838 */
[----:B------:R-:W4:Y:S01]  /*9a40*/  LDSM.16.MT88.4 R112, [R161+0x16000] ;  /* 0x01600000a170783b */ /* 0x000f220000004200 */
[----:B------:R-:W5:Y:S01]  /*9a50*/  MUFU.EX2 R172, R172 ;  /* 0x000000ac00ac7308 */ /* 0x000f620000000800 */
[-C--:B------:R-:W-:Y:S01]  /*9a60*/  FMUL.FTZ R76, R76, R158.reuse ;  /* 0x0000009e4c4c7220 */ /* 0x080fe20000410000 */
[-C--:B------:R-:W-:Y:S01]  /*9a70*/  FMUL.FTZ R77, R77, R158.reuse ;  /* 0x0000009e4d4d7220 */ /* 0x080fe20000410000 */
[-C--:B------:R-:W-:Y:S01]  /*9a80*/  FMUL.FTZ R78, R78, R157.reuse ;  /* 0x0000009d4e4e7220 */ /* 0x080fe20000410000 */
[----:B------:R-:W-:Y:S01]  /*9a90*/  MUFU.EX2 R175, R175 ;  /* 0x000000af00af7308 */ /* 0x000fe20000000800 */
[-C--:B------:R-:W-:Y:S01]  /*9aa0*/  FMUL.FTZ R79, R79, R157.reuse ;  /* 0x0000009d4f4f7220 */ /* 0x080fe20000410000 */
[C---:B--2---:R-:W-:Y:S01]  /*9ab0*/  HMMA.16816.F32 R68, R4.reuse, R104, R68 ;  /* 0x000000680444723c */ /* 0x044fe20000001844 */
[-C--:B------:R-:W-:Y:S01]  /*9ac0*/  FMUL.FTZ R80, R80, R158.reuse ;  /* 0x0000009e50507220 */ /* 0x080fe20000410000 */
[----:B------:R-:W2:Y:S01]  /*9ad0*/  MUFU.EX2 R174, R174 ;  /* 0x000000ae00ae7308 */ /* 0x000ea20000000800 */
[-C--:B------:R-:W-:Y:S01]  /*9ae0*/  FMUL.FTZ R81, R81, R158.reuse ;  /* 0x0000009e51517220 */ /* 0x080fe20000410000 */
[-C--:B------:R-:W-:Y:S01]  /*9af0*/  FMUL.FTZ R82, R82, R157.reuse ;  /* 0x0000009d52527220 */ /* 0x080fe20000410000 */
[-C--:B------:R-:W-:Y:S01]  /*9b00*/  FMUL.FTZ R83, R83, R157.reuse ;  /* 0x0000009d53537220 */ /* 0x080fe20000410000 */
[-C--:B------:R-:W-:Y:S01]  /*9b10*/  FMUL.FTZ R92, R92, R158.reuse ;  /* 0x0000009e5c5c7220 */ /* 0x080fe20000410000 */
[-C--:B------:R-:W-:Y:S01]  /*9b20*/  FMUL.FTZ R93, R93, R158.reuse ;  /* 0x0000009e5d5d7220 */ /* 0x080fe20000410000 */
[C---:B------:R-:W-:Y:S01]  /*9b30*/  HMMA.16816.F32 R72, R4.reuse, R106, R72 ;  /* 0x0000006a0448723c */ /* 0x040fe20000001848 */
[----:B------:R-:W4:Y:S01]  /*9b40*/  LDSM.16.MT88.4 R104, [R159+0x4000] ;  /* 0x004000009f68783b */ /* 0x000f220000004200 */
[-C--:B------:R-:W-:Y:S01]  /*9b50*/  FMUL.FTZ R94, R94, R157.reuse ;  /* 0x0000009d5e5e7220 */ /* 0x080fe20000410000 */
[----:B------:R-:W-:Y:S01]  /*9b60*/  FMUL.FTZ R95, R95, R157 ;  /* 0x0000009d5f5f7220 */ /* 0x000fe20000410000 */
[--C-:B------:R-:W-:Y:S01]  /*9b70*/  FFMA.FTZ R181, R191, UR4, -R166.reuse ;  /* 0x00000004bfb57c23 */ /* 0x100fe200080108a6 */
[----:B------:R-:W-:Y:S01]  /*9b80*/  LDSM.16.MT88.4 R140, [R160+0x800] ;  /* 0x00080000a08c783b */ /* 0x000fe20000004200 */
[--C-:B------:R-:W-:Y:S01]  /*9b90*/  FFMA.FTZ R182, R177, UR4, -R166.reuse ;  /* 0x00000004b1b67c23 */ /* 0x100fe200080108a6 */
[--C-:B------:R-:W-:Y:S01]  /*9ba0*/  FFMA.FTZ R183, R176, UR4, -R163.reuse ;  /* 0x00000004b0b77c23 */ /* 0x100fe200080108a3 */
[C---:B------:R-:W-:Y:S01]  /*9bb0*/  HMMA.16816.F32 R8, R4.reuse, R12, R8 ;  /* 0x0000000c0408723c */ /* 0x040fe20000001808 */
[--C-:B------:R-:W-:Y:S01]  /*9bc0*/  FFMA.FTZ R192, R192, UR4, -R163.reuse ;  /* 0x00000004c0c07c23 */ /* 0x100fe200080108a3 */
[----:B------:R-:W-:Y:S01]  /*9bd0*/  MUFU.EX2 R181, R181 ;  /* 0x000000b500b57308 */ /* 0x000fe20000000800 */
[----:B------:R-:W-:Y:S01]  /*9be0*/  FFMA.FTZ R185, R148, UR4, -R163 ;  /* 0x0000000494b97c23 */ /* 0x000fe200080108a3 */
[--C-:B------:R-:W-:Y:S01]  /*9bf0*/  FFMA.FTZ R186, R165, UR4, -R166.reuse ;  /* 0x00000004a5ba7c23 */ /* 0x100fe200080108a6 */
[----:B------:R-:W-:Y:S01]  /*9c00*/  FFMA.FTZ R151, R151, UR4, -R166 ;  /* 0x0000000497977c23 */ /* 0x000fe200080108a6 */
[----:B------:R-:W4:Y:S01]  /*9c10*/  MUFU.EX2 R184, R184 ;  /* 0x000000b800b87308 */ /* 0x000f220000000800 */
[----:B------:R-:W-:Y:S01]  /*9c20*/  FFMA.FTZ R154, R205, R158, R154 ;  /* 0x0000009ecd9a7223 */ /* 0x000fe2000001009a */
[----:B------:R-:W-:Y:S01]  /*9c30*/  HMMA.16816.F32 R12, R4, R14, R124 ;  /* 0x0000000e040c723c */ /* 0x000fe2000000187c */
[----:B------:R-:W4:Y:S01]  /*9c40*/  LDSM.16.MT88.4 R124, [R180+0x12800] ;  /* 0x01280000b47c783b */ /* 0x000f220000004200 */
[----:B------:R-:W-:Y:S01]  /*9c50*/  MUFU.EX2 R182, R182 ;  /* 0x000000b600b67308 */ /* 0x000fe20000000800 */
[----:B------:R-:W-:-:S03]  /*9c60*/  FADD.FTZ R153, R153, R154 ;  /* 0x0000009a99997221 */ /* 0x000fc60000010000 */
[----:B------:R-:W-:Y:S01]  /*9c70*/  MUFU.EX2 R183, R183 ;  /* 0x000000b700b77308 */ /* 0x000fe20000000800 */
[----:B------:R-:W-:Y:S01]  /*9c80*/  FADD.FTZ R152, R152, R153 ;  /* 0x0000009998987221 */ /* 0x000fe20000010000 */
[----:B---3--:R-:W-:Y:S01]  /*9c90*/  HMMA.16816.F32 R84, R4, R108, R84 ;  /* 0x0000006c0454723c */ /* 0x008fe20000001854 */
[-C--:B------:R-:W-:Y:S01]  /*9ca0*/  FMUL.FTZ R108, R96, R158.reuse ;  /* 0x0000009e606c7220 */ /* 0x080fe20000410000 */
[----:B------:R-:W-:Y:S01]  /*9cb0*/  FMUL.FTZ R109, R97, R158 ;  /* 0x0000009e616d7220 */ /* 0x000fe20000410000 */
[----:B------:R-:W-:Y:S01]  /*9cc0*/  MUFU.EX2 R165, R151 ;  /* 0x0000009700a57308 */ /* 0x000fe20000000800 */
[----:B------:R-:W-:-:S03]  /*9cd0*/  FADD.FTZ R135, R135, R152 ;  /* 0x0000009887877221 */ /* 0x000fc60000010000 */
[----:B------:R-:W-:Y:S01]  /*9ce0*/  MUFU.EX2 R186, R186 ;  /* 0x000000ba00ba7308 */ /* 0x000fe20000000800 */
[C---:B------:R-:W-:Y:S01]  /*9cf0*/  HMMA.16816.F32 R88, R4.reuse, R110, R88 ;  /* 0x0000006e0458723c */ /* 0x040fe20000001858 */
[-C--:B------:R-:W-:Y:S01]  /*9d00*/  FMUL.FTZ R110, R98, R157.reuse ;  /* 0x0000009d626e7220 */ /* 0x080fe20000410000 */
[----:B------:R-:W-:Y:S01]  /*9d10*/  FMUL.FTZ R111, R99, R157 ;  /* 0x0000009d636f7220 */ /* 0x000fe20000410000 */
[----:B------:R-:W-:Y:S01]  /*9d20*/  MUFU.EX2 R185, R185 ;  /* 0x000000b900b97308 */ /* 0x000fe20000000800 */
[----:B------:R-:W-:Y:S04]  /*9d30*/  LDSM.16.MT88.4 R96, [R161+0x14800] ;  /* 0x01480000a160783b */ /* 0x000fe80000004200 */
[C---:B------:R-:W-:Y:S08]  /*9d40*/  HMMA.16816.F32 R32, R4.reuse, R120, R32 ;  /* 0x000000780420723c */ /* 0x040ff00000001820 */
[C---:B------:R-:W-:Y:S01]  /*9d50*/  HMMA.16816.F32 R100, R4.reuse, R122, R100 ;  /* 0x0000007a0464723c */ /* 0x040fe20000001864 */
[----:B------:R-:W3:Y:S07]  /*9d60*/  LDSM.16.MT88.4 R120, [R161+0x16800] ;  /* 0x01680000a178783b */ /* 0x000eee0000004200 */
[----:B------:R-:W-:Y:S01]  /*9d70*/  HMMA.16816.F32 R36, R4, R116, R36 ;  /* 0x000000740424723c */ /* 0x000fe20000001824 */
[----:B-1----:R-:W-:Y:S01]  /*9d80*/  F2FP.F16.F32.PACK_AB R116, R169, R170 ;  /* 0x000000aaa974723e */ /* 0x002fe200000000ff */
[----:B------:R-:W-:Y:S01]  /*9d90*/  FADD.FTZ R170, R170, R135 ;  /* 0x00000087aaaa7221 */ /* 0x000fe20000010000 */
[----:B-----5:R-:W-:-:S03]  /*9da0*/  F2FP.F16.F32.PACK_AB R117, R172, R173 ;  /* 0x000000adac75723e */ /* 0x020fc600000000ff */
[----:B------:R-:W-:Y:S02]  /*9db0*/  FADD.FTZ R169, R169, R170 ;  /* 0x000000aaa9a97221 */ /* 0x000fe40000010000 */
[----:B------:R-:W-:Y:S01]  /*9dc0*/  HMMA.16816.F32 R40, R4, R118, R40 ;  /* 0x000000760428723c */ /* 0x000fe20000001828 */
[----:B------:R-:W-:Y:S02]  /*9dd0*/  F2FP.F16.F32.PACK_AB R118, R171, R168 ;  /* 0x000000a8ab76723e */ /* 0x000fe400000000ff */
[----:B--2---:R-:W-:-:S05]  /*9de0*/  F2FP.F16.F32.PACK_AB R119, R174, R175 ;  /* 0x000000afae77723e */ /* 0x004fca00000000ff */
[C---:B----4-:R-:W-:Y:S08]  /*9df0*/  HMMA.16816.F32 R76, R4.reuse, R112, R76 ;  /* 0x00000070044c723c */ /* 0x050ff0000000184c */
[C---:B------:R-:W-:Y:S01]  /*9e00*/  HMMA.16816.F32 R80, R4.reuse, R114, R80 ;  /* 0x000000720450723c */ /* 0x040fe20000001850 */
[----:B------:R-:W-:Y:S07]  /*9e10*/  LDSM.16.MT88.4 R112, [R160+0x2800] ;  /* 0x00280000a070783b */ /* 0x000fee0000004200 */
[C---:B------:R-:W-:Y:S08]  /*9e20*/  HMMA.16816.F32 R92, R4.reuse, R104, R92 ;  /* 0x00000068045c723c */ /* 0x040ff0000000185c */
[----:B------:R-:W-:Y:S01]  /*9e30*/  HMMA.16816.F32 R4, R4, R106, R108 ;  /* 0x0000006a0404723c */ /* 0x000fe2000000186c */
[----:B------:R-:W1:Y:S04]  /*9e40*/  LDSM.16.MT88.4 R108, [R159+0x2800] ;  /* 0x002800009f6c783b */ /* 0x000e680000004200 */
[----:B------:R-:W-:Y:S03]  /*9e50*/  LDSM.16.MT88.4 R104, [R180+0x16800] ;  /* 0x01680000b468783b */ /* 0x000fe60000004200 */
[C---:B------:R-:W-:Y:S08]  /*9e60*/  HMMA.16816.F32 R8, R116.reuse, R124, R8 ;  /* 0x0000007c7408723c */ /* 0x040ff00000001808 */
[C---:B------:R-:W-:Y:S01]  /*9e70*/  HMMA.16816.F32 R12, R116.reuse, R126, R12 ;  /* 0x0000007e740c723c */ /* 0x040fe2000000180c */
[----:B------:R-:W2:Y:S07]  /*9e80*/  LDSM.16.MT88.4 R124, [R160+0x4800] ;  /* 0x00480000a07c783b */ /* 0x000eae0000004200 */
[C---:B------:R-:W-:Y:S08]  /*9e90*/  HMMA.16816.F32 R36, R116.reuse, R128, R36 ;  /* 0x000000807424723c */ /* 0x040ff00000001824 */
[C---:B------:R-:W-:Y:S01]  /*9ea0*/  HMMA.16816.F32 R40, R116.reuse, R130, R40 ;  /* 0x000000827428723c */ /* 0x040fe20000001828 */
[----:B------:R-:W4:Y:S07]  /*9eb0*/  LDSM.16.MT88.4 R128, [R159+0x4800] ;  /* 0x004800009f80783b */ /* 0x000f2e0000004200 */
[C---:B---3--:R-:W-:Y:S08]  /*9ec0*/  HMMA.16816.F32 R76, R116.reuse, R120, R76 ;  /* 0x00000078744c723c */ /* 0x048ff0000000184c */
[C---:B-1----:R-:W-:Y:S08]  /*9ed0*/  HMMA.16816.F32 R60, R116.reuse, R108, R60 ;  /* 0x0000006c743c723c */ /* 0x042ff0000000183c */
[C---:B------:R-:W-:Y:S01]  /*9ee0*/  HMMA.16816.F32 R64, R116.reuse, R110, R64 ;  /* 0x0000006e7440723c */ /* 0x040fe20000001840 */
[----:B------:R-:W1:Y:S07]  /*9ef0*/  LDSM.16.MT88.4 R108, [R180+0x13000] ;  /* 0x01300000b46c783b */ /* 0x000e6e0000004200 */
[C---:B------:R-:W-:Y:S01]  /*9f00*/  HMMA.16816.F32 R80, R116.reuse, R122, R80 ;  /* 0x0000007a7450723c */ /* 0x040fe20000001850 */
[----:B------:R-:W3:Y:S07]  /*9f10*/  LDSM.16.MT88.4 R120, [R160+0x3000] ;  /* 0x00300000a078783b */ /* 0x000eee0000004200 */
[C---:B--2---:R-:W-:Y:S08]  /*9f20*/  HMMA.16816.F32 R84, R116.reuse, R124, R84 ;  /* 0x0000007c7454723c */ /* 0x044ff00000001854 */
[C---:B------:R-:W-:Y:S01]  /*9f30*/  HMMA.16816.F32 R88, R116.reuse, R126, R88 ;  /* 0x0000007e7458723c */ /* 0x040fe20000001858 */
[----:B------:R-:W2:Y:S07]  /*9f40*/  LDSM.16.MT88.4 R124, [R161+0x15000] ;  /* 0x01500000a17c783b */ /* 0x000eae0000004200 */
[----:B------:R-:W-:Y:S01]  /*9f50*/  HMMA.16816.F32 R44, R116, R96, R44 ;  /* 0x00000060742c723c */ /* 0x000fe2000000182c */
[----:B------:R-:W-:Y:S01]  /*9f60*/  FFMA.FTZ R96, R179, UR4, -R166 ;  /* 0x00000004b3607c23 */ /* 0x000fe200080108a6 */
[----:B------:R-:W-:-:S03]  /*9f70*/  FFMA.FTZ R179, R204, UR4, -R163 ;  /* 0x00000004ccb37c23 */ /* 0x000fc600080108a3 */
[----:B------:R5:W-:Y:S03]  /*9f80*/  MUFU.EX2 R177, R96 ;  /* 0x0000006000b17308 */ /* 0x000be60000000800 */
[C---:B------:R-:W-:Y:S01]  /*9f90*/  HMMA.16816.F32 R48, R116.reuse, R98, R48 ;  /* 0x000000627430723c */ /* 0x040fe20000001830 */
[----:B------:R-:W-:Y:S01]  /*9fa0*/  FFMA.FTZ R98, R178, UR4, -R163 ;  /* 0x00000004b2627c23 */ /* 0x000fe200080108a3 */
[----:B------:R-:W-:Y:S04]  /*9fb0*/  MUFU.EX2 R179, R179 ;  /* 0x000000b300b37308 */ /* 0x000fe80000000800 */
[----:B------:R-:W4:Y:S02]  /*9fc0*/  MUFU.EX2 R178, R192 ;  /* 0x000000c000b27308 */ /* 0x000f240000000800 */
[----:B------:R-:W-:Y:S02]  /*9fd0*/  HMMA.16816.F32 R68, R116, R104, R68 ;  /* 0x000000687444723c */ /* 0x000fe40000001844 */
[----:B------:R1:W3:Y:S01]  /*9fe0*/  MUFU.EX2 R176, R98 ;  /* 0x0000006200b07308 */ /* 0x0002e20000000800 */
[----:B-----5:R-:W-:-:S05]  /*9ff0*/  F2FP.F16.F32.PACK_AB R96, R184, R181 ;  /* 0x000000b5b860723e */ /* 0x020fca00000000ff */
[----:B------:R-:W-:Y:S01]  /*a000*/  HMMA.16816.F32 R72, R116, R106, R72 ;  /* 0x0000006a7448723c */ /* 0x000fe20000001848 */
[----:B------:R-:W-:Y:S01]  /*a010*/  LDSM.16.MT88.4 R104, [R180+0x17000] ;  /* 0x01700000b468783b */ /* 0x000fe20000004200 */
[----:B----4-:R-:W-:-:S06]  /*a020*/  F2FP.F16.F32.PACK_AB R97, R178, R179 ;  /* 0x000000b3b261723e */ /* 0x010fcc00000000ff */
[----:B------:R-:W-:Y:S01]  /*a030*/  HMMA.16816.F32 R92, R116, R128, R92 ;  /* 0x00000080745c723c */ /* 0x000fe2000000185c */
[----:B-1----:R-:W-:Y:S02]  /*a040*/  F2FP.F16.F32.PACK_AB R98, R182, R177 ;  /* 0x000000b1b662723e */ /* 0x002fe400000000ff */
[----:B---3--:R-:W-:-:S05]  /*a050*/  F2FP.F16.F32.PACK_AB R99, R183, R176 ;  /* 0x000000b0b763723e */ /* 0x008fca00000000ff */
        /* <DEDUP_REMOVED lines=12> */
[----:B------:R-:W-:Y:S01]  /*a120*/  HMMA.16816.F32 R100, R116, R138, R100 ;  /* 0x0000008a7464723c */ /* 0x000fe20000001864 */
[----:B------:R-:W3:Y:S04]  /*a130*/  LDSM.16.MT88.4 R116, [R160+0x5000] ;  /* 0x00500000a074783b */ /* 0x000ee80000004200 */
[----:B------:R-:W4:Y:S03]  /*a140*/  LDSM.16.MT88.4 R136, [R159+0x1000] ;  /* 0x001000009f88783b */ /* 0x000f260000004200 */
[C---:B------:R-:W-:Y:S08]  /*a150*/  HMMA.16816.F32 R8, R96.reuse, R108, R8 ;  /* 0x0000006c6008723c */ /* 0x040ff00000001808 */
[C---:B------:R-:W-:Y:S01]  /*a160*/  HMMA.16816.F32 R12, R96.reuse, R110, R12 ;  /* 0x0000006e600c723c */ /* 0x040fe2000000180c */
[----:B------:R-:W5:Y:S07]  /*a170*/  LDSM.16.MT88.4 R108, [R161+0x17000] ;  /* 0x01700000a16c783b */ /* 0x000f6e0000004200 */
[C---:B------:R-:W-:Y:S08]  /*a180*/  HMMA.16816.F32 R52, R96.reuse, R120, R52 ;  /* 0x000000786034723c */ /* 0x040ff00000001834 */
[C---:B------:R-:W-:Y:S01]  /*a190*/  HMMA.16816.F32 R56, R96.reuse, R122, R56 ;  /* 0x0000007a6038723c */ /* 0x040fe20000001838 */
[----:B------:R-:W5:Y:S07]  /*a1a0*/  LDSM.16.MT88.4 R120, [R159+0x5000] ;  /* 0x005000009f78783b */ /* 0x000f6e0000004200 */
[C---:B--2---:R-:W-:Y:S08]  /*a1b0*/  HMMA.16816.F32 R44, R96.reuse, R124, R44 ;  /* 0x0000007c602c723c */ /* 0x044ff0000000182c */
[C---:B------:R-:W-:Y:S01]  /*a1c0*/  HMMA.16816.F32 R48, R96.reuse, R126, R48 ;  /* 0x0000007e6030723c */ /* 0x040fe20000001830 */
[----:B------:R-:W2:Y:S07]  /*a1d0*/  LDSM.16.MT88.4 R124, [R180+0x13800] ;  /* 0x01380000b47c783b */ /* 0x000eae0000004200 */
[----:B-1----:R-:W-:Y:S01]  /*a1e0*/  HMMA.16816.F32 R36, R96, R128, R36 ;  /* 0x000000806024723c */ /* 0x002fe20000001824 */
[----:B------:R-:W-:-:S07]  /*a1f0*/  FFMA.FTZ R128, R164, UR4, -R163 ;  /* 0x00000004a4807c23 */ /* 0x000fce00080108a3 */
[C---:B------:R-:W-:Y:S01]  /*a200*/  HMMA.16816.F32 R68, R96.reuse, R104, R68 ;  /* 0x000000686044723c */ /* 0x040fe20000001844 */
[--C-:B------:R-:W-:Y:S01]  /*a210*/  FFMA.FTZ R105, R167, UR4, -R166.reuse ;  /* 0x00000004a7697c23 */ /* 0x100fe200080108a6 */
[--C-:B------:R-:W-:Y:S01]  /*a220*/  FFMA.FTZ R104, R150, UR4, -R163.reuse ;  /* 0x0000000496687c23 */ /* 0x100fe200080108a3 */
[----:B------:R-:W-:Y:S01]  /*a230*/  FFMA.FTZ R167, R149, UR4, -R166 ;  /* 0x0000000495a77c23 */ /* 0x000fe200080108a6 */
[----:B------:R-:W-:Y:S01]  /*a240*/  FFMA.FTZ R163, R162, UR4, -R163 ;  /* 0x00000004a2a37c23 */ /* 0x000fe200080108a3 */
[----:B------:R-:W-:Y:S01]  /*a250*/  MUFU.EX2 R166, R105 ;  /* 0x0000006900a67308 */ /* 0x000fe20000000800 */
[----:B------:R-:W-:Y:S02]  /*a260*/  LDSM.16.MT88.4 R148, [R180+0x15800] ;  /* 0x01580000b494783b */ /* 0x000fe40000004200 */
[C---:B---3--:R-:W-:Y:S01]  /*a270*/  HMMA.16816.F32 R84, R96.reuse, R116, R84 ;  /* 0x000000746054723c */ /* 0x048fe20000001854 */
[----:B------:R-:W-:Y:S04]  /*a280*/  MUFU.EX2 R167, R167 ;  /* 0x000000a700a77308 */ /* 0x000fe80000000800 */
[----:B------:R1:W3:Y:S03]  /*a290*/  MUFU.EX2 R164, R104 ;  /* 0x0000006800a47308 */ /* 0x0002e60000000800 */
[C---:B------:R-:W-:Y:S01]  /*a2a0*/  HMMA.16816.F32 R88, R96.reuse, R118, R88 ;  /* 0x000000766058723c */ /* 0x040fe20000001858 */
[----:B------:R-:W2:Y:S01]  /*a2b0*/  LDSM.16.MT88.4 R116, [R161+0x13800] ;  /* 0x01380000a174783b */ /* 0x000ea20000004200 */
[----:B------:R-:W-:Y:S04]  /*a2c0*/  MUFU.EX2 R162, R128 ;  /* 0x0000008000a27308 */ /* 0x000fe80000000800 */
[----:B------:R-:W3:Y:S02]  /*a2d0*/  MUFU.EX2 R163, R163 ;  /* 0x000000a300a37308 */ /* 0x000ee40000000800 */
[C---:B------:R-:W-:Y:S08]  /*a2e0*/  HMMA.16816.F32 R16, R96.reuse, R144, R16 ;  /* 0x000000906010723c */ /* 0x040ff00000001810 */
[C---:B------:R-:W-:Y:S01]  /*a2f0*/  HMMA.16816.F32 R20, R96.reuse, R146, R20 ;  /* 0x000000926014723c */ /* 0x040fe20000001814 */
[----:B------:R-:W-:Y:S07]  /*a300*/  LDSM.16.MT88.4 R144, [R180+0x17800] ;  /* 0x01780000b490783b */ /* 0x000fee0000004200 */
[C---:B------:R-:W-:Y:S08]  /*a310*/  HMMA.16816.F32 R24, R96.reuse, R140, R24 ;  /* 0x0000008c6018723c */ /* 0x040ff00000001818 */
[C---:B------:R-:W-:Y:S01]  /*a320*/  HMMA.16816.F32 R28, R96.reuse, R142, R28 ;  /* 0x0000008e601c723c */ /* 0x040fe2000000181c */
[----:B------:R-:W-:Y:S07]  /*a330*/  LDSM.16.MT88.4 R140, [R161+0x17800] ;  /* 0x01780000a18c783b */ /* 0x000fee0000004200 */
[C---:B----4-:R-:W-:Y:S08]  /*a340*/  HMMA.16816.F32 R32, R96.reuse, R136, R32 ;  /* 0x000000886020723c */ /* 0x050ff00000001820 */
[C---:B------:R-:W-:Y:S01]  /*a350*/  HMMA.16816.F32 R100, R96.reuse, R138, R100 ;  /* 0x0000008a6064723c */ /* 0x040fe20000001864 */
[----:B------:R-:W-:Y:S07]  /*a360*/  LDSM.16.MT88.4 R136, [R160+0x3800] ;  /* 0x00380000a088783b */ /* 0x000fee0000004200 */
[C---:B------:R-:W-:Y:S08]  /*a370*/  HMMA.16816.F32 R40, R96.reuse, R130, R40 ;  /* 0x000000826028723c */ /* 0x040ff00000001828 */
[C---:B------:R-:W-:Y:S08]  /*a380*/  HMMA.16816.F32 R60, R96.reuse, R112, R60 ;  /* 0x00000070603c723c */ /* 0x040ff0000000183c */
[C---:B------:R-:W-:Y:S01]  /*a390*/  HMMA.16816.F32 R64, R96.reuse, R114, R64 ;  /* 0x000000726040723c */ /* 0x040fe20000001840 */
[----:B------:R-:W-:Y:S07]  /*a3a0*/  LDSM.16.MT88.4 R112, [R161+0x15800] ;  /* 0x01580000a170783b */ /* 0x000fee0000004200 */
[C---:B------:R-:W-:Y:S01]  /*a3b0*/  HMMA.16816.F32 R72, R96.reuse, R106, R72 ;  /* 0x0000006a6048723c */ /* 0x040fe20000001848 */
[----:B-1----:R-:W1:Y:S07]  /*a3c0*/  LDSM.16.MT88.4 R104, [R160+0x5800] ;  /* 0x00580000a068783b */ /* 0x002e6e0000004200 */
[C---:B-----5:R-:W-:Y:S08]  /*a3d0*/  HMMA.16816.F32 R76, R96.reuse, R108, R76 ;  /* 0x0000006c604c723c */ /* 0x060ff0000000184c */
[C---:B------:R-:W-:Y:S01]  /*a3e0*/  HMMA.16816.F32 R80, R96.reuse, R110, R80 ;  /* 0x0000006e6050723c */ /* 0x040fe20000001850 */
[----:B------:R-:W-:Y:S07]  /*a3f0*/  LDSM.16.MT88.4 R108, [R160+0x1800] ;  /* 0x00180000a06c783b */ /* 0x000fee0000004200 */
[C---:B------:R-:W-:Y:S08]  /*a400*/  HMMA.16816.F32 R92, R96.reuse, R120, R92 ;  /* 0x00000078605c723c */ /* 0x040ff0000000185c */
[----:B------:R-:W-:Y:S01]  /*a410*/  HMMA.16816.F32 R4, R96, R122, R4 ;  /* 0x0000007a6004723c */ /* 0x000fe20000001804 */
[----:B------:R-:W-:-:S02]  /*a420*/  F2FP.F16.F32.PACK_AB R96, R186, R165 ;  /* 0x000000a5ba60723e */ /* 0x000fc400000000ff */
[----:B---3--:R-:W-:Y:S02]  /*a430*/  F2FP.F16.F32.PACK_AB R97, R164, R185 ;  /* 0x000000b9a461723e */ /* 0x008fe400000000ff */
[----:B------:R-:W-:Y:S02]  /*a440*/  F2FP.F16.F32.PACK_AB R98, R167, R166 ;  /* 0x000000a6a762723e */ /* 0x000fe400000000ff */
[----:B------:R-:W-:-:S07]  /*a450*/  F2FP.F16.F32.PACK_AB R99, R163, R162 ;  /* 0x000000a2a363723e */ /* 0x000fce00000000ff */
[C---:B--2---:R-:W-:Y:S01]  /*a460*/  HMMA.16816.F32 R128, R96.reuse, R124, R8 ;  /* 0x0000007c6080723c */ /* 0x044fe20000001808 */
[----:B------:R-:W2:Y:S07]  /*a470*/  LDSM.16.MT88.4 R8, [R159+0x1800] ;  /* 0x001800009f08783b */ /* 0x000eae0000004200 */
[C---:B------:R-:W-:Y:S01]  /*a480*/  HMMA.16816.F32 R120, R96.reuse, R116, R16 ;  /* 0x000000746078723c */ /* 0x040fe20000001810 */
[----:B------:R-:W-:Y:S07]  /*a490*/  LDSM.16.MT88.4 R16, [R159+0x5800] ;  /* 0x005800009f10783b */ /* 0x000fee0000004200 */
[----:B------:R-:W-:Y:S01]  /*a4a0*/  HMMA.16816.F32 R116, R96, R118, R20 ;  /* 0x000000766074723c */ /* 0x000fe20000001814 */
[----:B------:R-:W-:-:S04]  /*a4b0*/  FFMA.FTZ R20, R203, R157, R134 ;  /* 0x0000009dcb147223 */ /* 0x000fc80000010086 */
[----:B------:R-:W-:-:S03]  /*a4c0*/  FADD.FTZ R20, R133, R20 ;  /* 0x0000001485147221 */ /* 0x000fc60000010000 */
[----:B------:R-:W-:Y:S01]  /*a4d0*/  HMMA.16816.F32 R124, R96, R126, R12 ;  /* 0x0000007e607c723c */ /* 0x000fe2000000180c */
[----:B------:R-:W3:Y:S01]  /*a4e0*/  LDSM.16.MT88.4 R12, [R159+0x3800] ;  /* 0x003800009f0c783b */ /* 0x000ee20000004200 */
[----:B------:R-:W-:-:S04]  /*a4f0*/  FADD.FTZ R155, R155, R20 ;  /* 0x000000149b9b7221 */ /* 0x000fc80000010000 */
[----:B------:R-:W-:Y:S02]  /*a500*/  FADD.FTZ R156, R156, R155 ;  /* 0x0000009b9c9c7221 */ /* 0x000fe40000010000 */
[----:B-1----:R-:W-:Y:S02]  /*a510*/  HMMA.16816.F32 R84, R96, R104, R84 ;  /* 0x000000686054723c */ /* 0x002fe40000001854 */
[----:B------:R-:W-:-:S04]  /*a520*/  FADD.FTZ R173, R173, R156 ;  /* 0x0000009cadad7221 */ /* 0x000fc80000010000 */
[----:B------:R-:W-:Y:S02]  /*a530*/  FADD.FTZ R172, R172, R173 ;  /* 0x000000adacac7221 */ /* 0x000fe40000010000 */
[----:B------:R-:W-:Y:S02]  /*a540*/  HMMA.16816.F32 R88, R96, R106, R88 ;  /* 0x0000006a6058723c */ /* 0x000fe40000001858 */
[----:B------:R-:W-:-:S04]  /*a550*/  FADD.FTZ R175, R175, R172 ;  /* 0x000000acafaf7221 */ /* 0x000fc80000010000 */
[----:B------:R-:W-:Y:S02]  /*a560*/  FADD.FTZ R174, R174, R175 ;  /* 0x000000afaeae7221 */ /* 0x000fe40000010000 */
[----:B--2---:R-:W-:Y:S01]  /*a570*/  HMMA.16816.F32 R104, R96, R8, R32 ;  /* 0x000000086068723c */ /* 0x004fe20000001820 */
        /* <DEDUP_REMOVED lines=20> */
[----:B------:R-:W-:-:S04]  /*a6c0*/  FADD.FTZ R166, R166, R165 ;  /* 0x000000a5a6a67221 */ /* 0x000fc80000010000 */
[----:B------:R-:W-:-:S03]  /*a6d0*/  FADD.FTZ R205, R167, R166 ;  /* 0x000000a6a7cd7221 */ /* 0x000fc60000010000 */
        /* <DEDUP_REMOVED lines=9> */
[C---:B---3--:R-:W-:Y:S08]  /*a770*/  HMMA.16816.F32 R60, R96.reuse, R12, R60 ;  /* 0x0000000c603c723c */ /* 0x048ff0000000183c */
[C---:B------:R-:W-:Y:S08]  /*a780*/  HMMA.16816.F32 R64, R96.reuse, R14, R64 ;  /* 0x0000000e6040723c */ /* 0x040ff00000001840 */
[C---:B------:R-:W-:Y:S08]  /*a790*/  HMMA.16816.F32 R92, R96.reuse, R16, R92 ;  /* 0x00000010605c723c */ /* 0x040ff0000000185c */
[----:B------:R-:W-:-:S15]  /*a7a0*/  HMMA.16816.F32 R96, R96, R18, R4 ;  /* 0x000000126060723c */ /* 0x000fde0000001804 */
[----:B------:R-:W-:-:S05]  /*a7b0*/  NOP ;  /* 0x0000000000007918 */ /* 0x000fca0000000000 */
.L_x_61:
[----:B------:R-:W-:-:S13]  /*a7c0*/  ISETP.GE.AND P1, PT, R201, RZ, PT ;  /* 0x000000ffc900720c */ /* 0x000fda0003f26270 */
[----:B------:R-:W-:Y:S05]  /*a7d0*/  @!P1 BRA `(.L_x_64) ;  /* 0x0000002800e89947 */ /* 0x000fea0003800000 */
[----:B------:R-:W-:Y:S01]  /*a7e0*/  LOP3.LUT R187, R187, 0x1c0, R0, 0xf8, !PT ;  /* 0x000001c0bbbb7812 */ /* 0x000fe200078ef800 */
[----:B------:R-:W-:Y:S01]  /*a7f0*/  IMAD.SHL.U32 R4, R190, 0x20, RZ ;  /* 0x00000020be047824 */ /* 0x000fe200078e00ff */
[C---:B------:R-:W-:Y:S01]  /*a800*/  LOP3.LUT R5, R0.reuse, 0x200, RZ, 0xc0, !PT ;  /* 0x0000020000057812 */ /* 0x040fe200078ec0ff */
[----:B------:R-:W1:Y:S01]  /*a810*/  LDCU.64 UR6, c[0x0][0x3c0] ;  /* 0x00007800ff0677ac */ /* 0x000e620008000a00 */
[----:B------:R-:W-:Y:S01]  /*a820*/  SHF.R.U32.HI R185, RZ, 0x1, R190 ;  /* 0x00000001ffb97819 */ /* 0x000fe200000116be */
[----:B------:R-:W-:Y:S01]  /*a830*/  IMAD.MOV.U32 R192, RZ, RZ, 0x20 ;  /* 0x00000020ffc07424 */ /* 0x000fe200078e00ff */
[----:B------:R-:W-:Y:S01]  /*a840*/  LOP3.LUT R195, R0, 0x400, RZ, 0xc0, !PT ;  /* 0x0000040000c37812 */ /* 0x000fe200078ec0ff */
[----:B------:R-:W-:Y:S01]  /*a850*/  IMAD.MOV.U32 R137, RZ, RZ, R132 ;  /* 0x000000ffff897224 */ /* 0x000fe200078e0084 */
[----:B------:R-:W-:Y:S01]  /*a860*/  LOP3.LUT R190, R187, 0x8, R190, 0x78, !PT ;  /* 0x00000008bbbe7812 */ /* 0x000fe200078e78be */
[----:B------:R-:W2:Y:S01]  /*a870*/  LDCU UR9, c[0x0][0x50c] ;  /* 0x0000a180ff0977ac */ /* 0x000ea20008000800 */
[----:B------:R-:W-:-:S02]  /*a880*/  LOP3.LUT R4, R5, 0x7c00, R4, 0xf8, !PT ;  /* 0x00007c0005047812 */ /* 0x000fc400078ef804 */
[----:B------:R-:W-:Y:S01]  /*a890*/  LOP3.LUT R185, R187, 0x8, R185, 0x78, !PT ;  /* 0x00000008bbb97812 */ /* 0x000fe200078e78b9 */
[----:B------:R-:W-:Y:S01]  /*a8a0*/  IMAD R195, R190, 0x2, R195 ;  /* 0x00000002bec37824 */ /* 0x000fe200078e02c3 */
[----:B------:R-:W-:Y:S01]  /*a8b0*/  SEL R192, R192, 0xffffffe0, !P0 ;  /* 0xffffffe0c0c07807 */ /* 0x000fe20004000000 */
[----:B------:R-:W3:Y:S01]  /*a8c0*/  LDCU UR4, c[0x0][0x45c] ;  /* 0x00008b80ff0477ac */ /* 0x000ee20008000800 */
[----:B------:R-:W-:Y:S02]  /*a8d0*/  LOP3.LUT R190, R4, R185, RZ, 0xfc, !PT ;  /* 0x000000b904be7212 */ /* 0x000fe400078efcff */
[----:B------:R-:W-:Y:S02]  /*a8e0*/  IADD3 R195, PT, PT, R195, UR5, RZ ;  /* 0x00000005c3c37c10 */ /* 0x000fe4000fffe0ff */
[----:B------:R-:W-:Y:S01]  /*a8f0*/  LOP3.LUT R185, R185, 0x200, R0, 0xf8, !PT ;  /* 0x00000200b9b97812 */ /* 0x000fe200078ef800 */
[----:B------:R-:W-:Y:S01]  /*a900*/  IMAD.MOV.U32 R0, RZ, RZ, R3 ;  /* 0x000000ffff007224 */ /* 0x000fe200078e0003 */
[----:B------:R-:W-:Y:S01]  /*a910*/  LEA R190, R190, UR5, 0x1 ;  /* 0x00000005bebe7c11 */ /* 0x000fe2000f8e08ff */
[----:B------:R-:W-:Y:S01]  /*a920*/  IMAD.IADD R193, R195, 0x1, R2 ;  /* 0x00000001c3c17824 */ /* 0x000fe200078e0202 */
[----:B------:R-:W-:Y:S01]  /*a930*/  LEA R185, R185, UR5, 0x1 ;  /* 0x00000005b9b97c11 */ /* 0x000fe2000f8e08ff */
[----:B------:R-:W-:Y:S01]  /*a940*/  IMAD.IADD R187, R195, 0x1, R192 ;  /* 0x00000001c3bb7824 */ /* 0x000fe200078e02c0 */
[----:B------:R-:W-:Y:S01]  /*a950*/  IADD3 R186, PT, PT, R192, R190, RZ ;  /* 0x000000bec0ba7210 */ /* 0x000fe20007ffe0ff */
[----:B------:R-:W-:Y:S01]  /*a960*/  IMAD.IADD R189, R2, 0x1, R190 ;  /* 0x0000000102bd7824 */ /* 0x000fe200078e02be */
[C---:B------:R-:W-:Y:S01]  /*a970*/  IADD3 R191, PT, PT, R192.reuse, R193, RZ ;  /* 0x000000c1c0bf7210 */ /* 0x040fe20007ffe0ff */
[C---:B------:R-:W-:Y:S01]  /*a980*/  VIADD R206, R185.reuse, 0x12000 ;  /* 0x00012000b9ce7836 */ /* 0x040fe20000000000 */
[----:B-1----:R-:W-:Y:S01]  /*a990*/  USHF.L.U64.HI UR8, UR6, 0x5, UR7 ;  /* 0x0000000506087899 */ /* 0x002fe20008010207 */
[C---:B------:R-:W-:Y:S01]  /*a9a0*/  IMAD.IADD R184, R192.reuse, 0x1, R185 ;  /* 0x00000001c0b87824 */ /* 0x040fe200078e02b9 */
[----:B------:R-:W-:Y:S01]  /*a9b0*/  USHF.L.U32 UR10, UR6, 0x5, URZ ;  /* 0x00000005060a7899 */ /* 0x000fe200080006ff */
[----:B------:R-:W-:Y:S01]  /*a9c0*/  VIADD R204, R185, 0x12040 ;  /* 0x00012040b9cc7836 */ /* 0x000fe20000000000 */
[----:B------:R-:W1:Y:S01]  /*a9d0*/  LDCU.64 UR6, c[0x0][0x3c0] ;  /* 0x00007800ff0677ac */ /* 0x000e620008000a00 */
[----:B------:R-:W-:Y:S01]  /*a9e0*/  IMAD.IADD R188, R192, 0x1, R189 ;  /* 0x00000001c0bc7824 */ /* 0x000fe200078e02bd */
[----:B--23--:R-:W-:Y:S08]  /*a9f0*/  BRA `(.L_x_65) ;  /* 0x00000000005c7947 */ /* 0x00cff00003800000 */
.L_x_67:
        /* <DEDUP_REMOVED lines=23> */
.L_x_65:
        /* <DEDUP_REMOVED lines=14> */
[----:B------:R-:W-:Y:S06]  /*ac50*/  LDGSTS.E.BYPASS.LTC128B.128 [R202+0x12000], desc[UR12][R138.64] ;  /* 0x120000008aca7fae */ /* 0x000fec000b981a0c */
[----:B------:R-:W-:Y:S06]  /*ac60*/  LDGSTS.E.BYPASS.LTC128B.128 [R202+0x14000], desc[UR12][R138.64+0x80] ;  /* 0x140000808aca7fae */ /* 0x000fec000b981a0c */
[----:B------:R-:W-:Y:S06]  /*ac70*/  LDGSTS.E.BYPASS.LTC128B.128 [R202+0x16000], desc[UR12][R138.64+0x100] ;  /* 0x160001008aca7fae */ /* 0x000fec000b981a0c */
[----:B------:R-:W-:Y:S06]  /*ac80*/  LDGSTS.E.BYPASS.LTC128B.128 [R202+0x13000], desc[UR12][R134.64] ;  /* 0x1300000086ca7fae */ /* 0x000fec000b981a0c */
[----:B------:R-:W-:Y:S06]  /*ac90*/  LDGSTS.E.BYPASS.LTC128B.128 [R202+0x15000], desc[UR12][R134.64+0x80] ;  /* 0x1500008086ca7fae */ /* 0x000fec000b981a0c */
[----:B------:R1:W-:Y:S06]  /*aca0*/  LDGSTS.E.BYPASS.LTC128B.128 [R202+0x17000], desc[UR12][R134.64+0x100] ;  /* 0x1700010086ca7fae */ /* 0x0003ec000b981a0c */
[----:B------:R-:W-:Y:S06]  /*acb0*/  LDSM.16.M88.4 R140, [R190] ;  /* 0x00000000be8c783b */ /* 0x000fec0000000200 */
[----:B------:R-:W2:Y:S06]  /*acc0*/  LDSM.16.M88.4 R144, [R195+0xc000] ;  /* 0x00c00000c390783b */ /* 0x000eac0000000200 */
[----:B------:R-:W3:Y:S06]  /*acd0*/  LDSM.16.M88.4 R148, [R195+0xc800] ;  /* 0x00c80000c394783b */ /* 0x000eec0000000200 */
[----:B------:R-:W4:Y:S06]  /*ace0*/  LDSM.16.M88.4 R152, [R195+0xd000] ;  /* 0x00d00000c398783b */ /* 0x000f2c0000000200 */
[----:B------:R-:W0:Y:S06]  /*acf0*/  LDGDEPBAR ;  /* 0x00000000000079af */ /* 0x000e2c0000000000 */
[----:B------:R-:W5:Y:S06]  /*ad00*/  LDSM.16.M88.4 R156, [R195+0xd800] ;  /* 0x00d80000c39c783b */ /* 0x000f6c0000000200 */
[----:B------:R-:W-:Y:S06]  /*ad10*/  LDSM.16.M88.4 R160, [R186] ;  /* 0x00000000baa0783b */ /* 0x000fec0000000200 */
[----:B------:R-:W5:Y:S01]  /*ad20*/  LDSM.16.M88.4 R164, [R187+0xc000] ;  /* 0x00c00000bba4783b */ /* 0x000f620000000200 */
[C---:B--2---:R-:W-:Y:S05]  /*ad30*/  HMMA.16816.F32 R4, R140.reuse, R144, RZ ;  /* 0x000000908c04723c */ /* 0x044fea00000018ff */
[----:B------:R-:W2:Y:S06]  /*ad40*/  LDSM.16.M88.4 R168, [R187+0xc800] ;  /* 0x00c80000bba8783b */ /* 0x000eac0000000200 */
[----:B------:R-:W2:Y:S01]  /*ad50*/  LDSM.16.M88.4 R172, [R187+0xd000] ;  /* 0x00d00000bbac783b */ /* 0x000ea20000000200 */
[C---:B------:R-:W-:Y:S05]  /*ad60*/  HMMA.16816.F32 R8, R140.reuse, R146, RZ ;  /* 0x000000928c08723c */ /* 0x040fea00000018ff */
[----:B------:R-:W2:Y:S03]  /*ad70*/  LDSM.16.M88.4 R144, [R187+0xd800] ;  /* 0x00d80000bb90783b */ /* 0x000ea60000000200 */
[C---:B---3--:R-:W-:Y:S03]  /*ad80*/  HMMA.16816.F32 R12, R140.reuse, R148, RZ ;  /* 0x000000948c0c723c */ /* 0x048fe600000018ff */
[----:B------:R-:W-:Y:S05]  /*ad90*/  LDSM.16.M88.4 R176, [R189] ;  /* 0x00000000bdb0783b */ /* 0x000fea0000000200 */
[C---:B------:R-:W-:Y:S01]  /*ada0*/  HMMA.16816.F32 R16, R140.reuse, R150, RZ ;  /* 0x000000968c10723c */ /* 0x040fe200000018ff */
[----:B------:R-:W3:Y:S06]  /*adb0*/  LDSM.16.M88.4 R180, [R193+0xc000] ;  /* 0x00c00000c1b4783b */ /* 0x000eec0000000200 */
[----:B------:R-:W-:Y:S01]  /*adc0*/  LDSM.16.M88.4 R148, [R193+0xd000] ;  /* 0x00d00000c194783b */ /* 0x000fe20000000200 */
[C---:B----4-:R-:W-:Y:S05]  /*add0*/  HMMA.16816.F32 R20, R140.reuse, R152, RZ ;  /* 0x000000988c14723c */ /* 0x050fea00000018ff */
[----:B-1----:R-:W-:Y:S03]  /*ade0*/  LDSM.16.M88.4 R132, [R191+0xc800] ;  /* 0x00c80000bf84783b */ /* 0x002fe60000000200 */
[C---:B------:R-:W-:Y:S03]  /*adf0*/  HMMA.16816.F32 R24, R140.reuse, R154, RZ ;  /* 0x0000009a8c18723c */ /* 0x040fe600000018ff */
[----:B------:R-:W-:Y:S05]  /*ae00*/  LDSM.16.M88.4 R152, [R193+0xd800] ;  /* 0x00d80000c198783b */ /* 0x000fea0000000200 */
[C---:B-----5:R-:W-:Y:S08]  /*ae10*/  HMMA.16816.F32 R28, R140.reuse, R156, RZ ;  /* 0x0000009c8c1c723c */ /* 0x060ff000000018ff */
[----:B------:R-:W-:Y:S01]  /*ae20*/  HMMA.16816.F32 R32, R140, R158, RZ ;  /* 0x0000009e8c20723c */ /* 0x000fe200000018ff */
[----:B------:R-:W1:Y:S06]  /*ae30*/  LDSM.16.M88.4 R140, [R193+0xc800] ;  /* 0x00c80000c18c783b */ /* 0x000e6c0000000200 */
[----:B------:R-:W-:Y:S01]  /*ae40*/  LDSM.16.M88.4 R156, [R188] ;  /* 0x00000000bc9c783b */ /* 0x000fe20000000200 */
[C---:B------:R-:W-:Y:S08]  /*ae50*/  HMMA.16816.F32 R4, R160.reuse, R164, R4 ;  /* 0x000000a4a004723c */ /* 0x040ff00000001804 */
[C---:B------:R-:W-:Y:S01]  /*ae60*/  HMMA.16816.F32 R8, R160.reuse, R166, R8 ;  /* 0x000000a6a008723c */ /* 0x040fe20000001808 */
[----:B------:R-:W4:Y:S07]  /*ae70*/  LDSM.16.M88.4 R164, [R191+0xc000] ;  /* 0x00c00000bfa4783b */ /* 0x000f2e0000000200 */
        /* <DEDUP_REMOVED lines=8> */
[----:B------:R-:W2:Y:S06]  /*af00*/  LDSM.16.M88.4 R144, [R191+0xd000] ;  /* 0x00d00000bf90783b */ /* 0x000eac0000000200 */
[----:B------:R-:W5:Y:S01]  /*af10*/  LDSM.16.M88.4 R160, [R191+0xd800] ;  /* 0x00d80000bfa0783b */ /* 0x000f620000000200 */
[C---:B---3--:R-:W-:Y:S08]  /*af20*/  HMMA.16816.F32 R4, R176.reuse, R180, R4 ;  /* 0x000000b4b004723c */ /* 0x048ff00000001804 */
[C---:B------:R-:W-:Y:S01]  /*af30*/  HMMA.16816.F32 R8, R176.reuse, R182, R8 ;  /* 0x000000b6b008723c */ /* 0x040fe20000001808 */
[----:B------:R-:W-:Y:S07]  /*af40*/  LDSM.16.M88.4 R180, [R187+0xe000] ;  /* 0x00e00000bbb4783b */ /* 0x000fee0000000200 */
[C---:B-1----:R-:W-:Y:S08]  /*af50*/  HMMA.16816.F32 R12, R176.reuse, R140, R12 ;  /* 0x0000008cb00c723c */ /* 0x042ff0000000180c */
[C---:B------:R-:W-:Y:S01]  /*af60*/  HMMA.16816.F32 R16, R176.reuse, R142, R16 ;  /* 0x0000008eb010723c */ /* 0x040fe20000001810 */
[----:B------:R-:W1:Y:S07]  /*af70*/  LDSM.16.M88.4 R140, [R195+0xe800] ;  /* 0x00e80000c38c783b */ /* 0x000e6e0000000200 */
[C---:B------:R-:W-:Y:S08]  /*af80*/  HMMA.16816.F32 R20, R176.reuse, R148, R20 ;  /* 0x00000094b014723c */ /* 0x040ff00000001814 */
[C---:B------:R-:W-:Y:S01]  /*af90*/  HMMA.16816.F32 R24, R176.reuse, R150, R24 ;  /* 0x00000096b018723c */ /* 0x040fe20000001818 */
[----:B------:R-:W3:Y:S07]  /*afa0*/  LDSM.16.M88.4 R148, [R195+0xf000] ;  /* 0x00f00000c394783b */ /* 0x000eee0000000200 */
[C---:B------:R-:W-:Y:S08]  /*afb0*/  HMMA.16816.F32 R28, R176.reuse, R152, R28 ;  /* 0x00000098b01c723c */ /* 0x040ff0000000181c */
[----:B------:R-:W-:Y:S01]  /*afc0*/  HMMA.16816.F32 R32, R176, R154, R32 ;  /* 0x0000009ab020723c */ /* 0x000fe20000001820 */
[----:B------:R-:W3:Y:S06]  /*afd0*/  LDSM.16.M88.4 R152, [R195+0xf800] ;  /* 0x00f80000c398783b */ /* 0x000eec0000000200 */
[----:B------:R-:W3:Y:S01]  /*afe0*/  LDSM.16.M88.4 R176, [R186+0x4000] ;  /* 0x00400000bab0783b */ /* 0x000ee20000000200 */
[C---:B----4-:R-:W-:Y:S08]  /*aff0*/  HMMA.16816.F32 R4, R156.reuse, R164, R4 ;  /* 0x000000a49c04723c */ /* 0x050ff00000001804 */
[C---:B------:R-:W-:Y:S01]  /*b000*/  HMMA.16816.F32 R8, R156.reuse, R166, R8 ;  /* 0x000000a69c08723c */ /* 0x040fe20000001808 */
[----:B------:R-:W-:Y:S07]  /*b010*/  LDSM.16.M88.4 R164, [R193+0xe000] ;  /* 0x00e00000c1a4783b */ /* 0x000fee0000000200 */
[C---:B------:R-:W-:Y:S08]  /*b020*/  HMMA.16816.F32 R12, R156.reuse, R132, R12 ;  /* 0x000000849c0c723c */ /* 0x040ff0000000180c */
[C---:B------:R-:W-:Y:S01]  /*b030*/  HMMA.16816.F32 R16, R156.reuse, R134, R16 ;  /* 0x000000869c10723c */ /* 0x040fe20000001810 */
[----:B------:R-:W4:Y:S07]  /*b040*/  LDSM.16.M88.4 R132, [R187+0xe800] ;  /* 0x00e80000bb84783b */ /* 0x000f2e0000000200 */
[C---:B--2---:R-:W-:Y:S08]  /*b050*/  HMMA.16816.F32 R20, R156.reuse, R144, R20 ;  /* 0x000000909c14723c */ /* 0x044ff00000001814 */
[C---:B------:R-:W-:Y:S01]  /*b060*/  HMMA.16816.F32 R24, R156.reuse, R146, R24 ;  /* 0x000000929c18723c */ /* 0x040fe20000001818 */
[----:B------:R-:W2:Y:S07]  /*b070*/  LDSM.16.M88.4 R144, [R187+0xf000] ;  /* 0x00f00000bb90783b */ /* 0x000eae0000000200 */
[C---:B-----5:R-:W-:Y:S08]  /*b080*/  HMMA.16816.F32 R28, R156.reuse, R160, R28 ;  /* 0x000000a09c1c723c */ /* 0x060ff0000000181c */
[----:B------:R-:W-:Y:S01]  /*b090*/  HMMA.16816.F32 R32, R156, R162, R32 ;  /* 0x000000a29c20723c */ /* 0x000fe20000001820 */
[----:B------:R-:W5:Y:S06]  /*b0a0*/  LDSM.16.M88.4 R156, [R187+0xf800] ;  /* 0x00f80000bb9c783b */ /* 0x000f6c0000000200 */
[----:B------:R-:W5:Y:S01]  /*b0b0*/  LDSM.16.M88.4 R160, [R189+0x4000] ;  /* 0x00400000bda0783b */ /* 0x000f620000000200 */
[C---:B------:R-:W-:Y:S08]  /*b0c0*/  HMMA.16816.F32 R4, R168.reuse, R172, R4 ;  /* 0x000000aca804723c */ /* 0x040ff00000001804 */
[C---:B------:R-:W-:Y:S01]  /*b0d0*/  HMMA.16816.F32 R8, R168.reuse, R174, R8 ;  /* 0x000000aea808723c */ /* 0x040fe20000001808 */
[----:B------:R-:W-:Y:S07]  /*b0e0*/  LDSM.16.M88.4 R172, [R191+0xe000] ;  /* 0x00e00000bfac783b */ /* 0x000fee0000000200 */
[C---:B-1----:R-:W-:Y:S08]  /*b0f0*/  HMMA.16816.F32 R12, R168.reuse, R140, R12 ;  /* 0x0000008ca80c723c */ /* 0x042ff0000000180c */
[C---:B------:R-:W-:Y:S01]  /*b100*/  HMMA.16816.F32 R16, R168.reuse, R142, R16 ;  /* 0x0000008ea810723c */ /* 0x040fe20000001810 */
[----:B------:R-:W1:Y:S07]  /*b110*/  LDSM.16.M88.4 R140, [R193+0xe800] ;  /* 0x00e80000c18c783b */ /* 0x000e6e0000000200 */
[C---:B---3--:R-:W-:Y:S08]  /*b120*/  HMMA.16816.F32 R20, R168.reuse, R148, R20 ;  /* 0x00000094a814723c */ /* 0x048ff00000001814 */
[C---:B------:R-:W-:Y:S01]  /*b130*/  HMMA.16816.F32 R24, R168.reuse, R150, R24 ;  /* 0x00000096a818723c */ /* 0x040fe20000001818 */
[----:B------:R-:W3:Y:S07]  /*b140*/  LDSM.16.M88.4 R148, [R193+0xf000] ;  /* 0x00f00000c194783b */ /* 0x000eee0000000200 */
[C---:B------:R-:W-:Y:S08]  /*b150*/  HMMA.16816.F32 R28, R168.reuse, R152, R28 ;  /* 0x00000098a81c723c */ /* 0x040ff0000000181c */
[----:B------:R-:W-:Y:S01]  /*b160*/  HMMA.16816.F32 R32, R168, R154, R32 ;  /* 0x0000009aa820723c */ /* 0x000fe20000001820 */
[----:B------:R-:W3:Y:S06]  /*b170*/  LDSM.16.M88.4 R152, [R193+0xf800] ;  /* 0x00f80000c198783b */ /* 0x000eec0000000200 */
[----:B------:R-:W3:Y:S01]  /*b180*/  LDSM.16.M88.4 R168, [R188+0x4000] ;  /* 0x00400000bca8783b */ /* 0x000ee20000000200 */
[C---:B------:R-:W-:Y:S08]  /*b190*/  HMMA.16816.F32 R4, R176.reuse, R180, R4 ;  /* 0x000000b4b004723c */ /* 0x040ff00000001804 */
[C---:B------:R-:W-:Y:S01]  /*b1a0*/  HMMA.16816.F32 R8, R176.reuse, R182, R8 ;  /* 0x000000b6b008723c */ /* 0x040fe20000001808 */
[----:B------:R-:W-:Y:S07]  /*b1b0*/  LDSM.16.M88.4 R180, [R191+0x10000] ;  /* 0x01000000bfb4783b */ /* 0x000fee0000000200 */
[C---:B----4-:R-:W-:Y:S08]  /*b1c0*/  HMMA.16816.F32 R12, R176.reuse, R132, R12 ;  /* 0x00000084b00c723c */ /* 0x050ff0000000180c */
        /* <DEDUP_REMOVED lines=8> */
[----:B------:R-:W-:Y:S01]  /*b250*/  LDSM.16.M88.4 R176, [R195+0x10000] ;  /* 0x01000000c3b0783b */ /* 0x000fe20000000200 */
[C---:B------:R-:W-:Y:S08]  /*b260*/  HMMA.16816.F32 R4, R160.reuse, R164, R4 ;  /* 0x000000a4a004723c */ /* 0x040ff00000001804 */
[C---:B------:R-:W-:Y:S01]  /*b270*/  HMMA.16816.F32 R8, R160.reuse, R166, R8 ;  /* 0x000000a6a008723c */ /* 0x040fe20000001808 */
[----:B------:R-:W5:Y:S07]  /*b280*/  LDSM.16.M88.4 R164, [R190+0x8000] ;  /* 0x00800000bea4783b */ /* 0x000f6e0000000200 */
        /* <DEDUP_REMOVED lines=9> */
[----:B------:R-:W-:Y:S01]  /*b320*/  LDSM.16.M88.4 R160, [R186+0x8000] ;  /* 0x00800000baa0783b */ /* 0x000fe20000000200 */
[C---:B------:R-:W-:Y:S08]  /*b330*/  HMMA.16816.F32 R4, R168.reuse, R172, R4 ;  /* 0x000000aca804723c */ /* 0x040ff00000001804 */
[C---:B------:R-:W-:Y:S01]  /*b340*/  HMMA.16816.F32 R8, R168.reuse, R174, R8 ;  /* 0x000000aea808723c */ /* 0x040fe20000001808 */
[----:B------:R-:W3:Y:S07]  /*b350*/  LDSM.16.M88.4 R172, [R187+0x10000] ;  /* 0x01000000bbac783b */ /* 0x000eee0000000200 */
        /* <DEDUP_REMOVED lines=24> */
[C---:B------:R-:W-:Y:S08]  /*b4e0*/  HMMA.16816.F32 R8, R160.reuse, R174, R8 ;  /* 0x000000aea008723c */ /* 0x040ff00000001808 */
[C---:B----4-:R-:W-:Y:S08]  /*b4f0*/  HMMA.16816.F32 R12, R160.reuse, R132, R12 ;  /* 0x00000084a00c723c */ /* 0x050ff0000000180c */
[C---:B------:R-:W-:Y:S01]  /*b500*/  HMMA.16816.F32 R16, R160.reuse, R134, R16 ;  /* 0x00000086a010723c */ /* 0x040fe20000001810 */
[----:B------:R-:W4:Y:S07]  /*b510*/  LDSM.16.M88.4 R132, [R191+0x10800] ;  /* 0x01080000bf84783b */ /* 0x000f2e0000000200 */
[C---:B--2---:R-:W-:Y:S08]  /*b520*/  HMMA.16816.F32 R20, R160.reuse, R144, R20 ;  /* 0x00000090a014723c */ /* 0x044ff00000001814 */
[C---:B------:R-:W-:Y:S08]  /*b530*/  HMMA.16816.F32 R24, R160.reuse, R146, R24 ;  /* 0x00000092a018723c */ /* 0x040ff00000001818 */
[C---:B-----5:R-:W-:Y:S08]  /*b540*/  HMMA.16816.F32 R28, R160.reuse, R156, R28 ;  /* 0x0000009ca01c723c */ /* 0x060ff0000000181c */
[----:B------:R-:W-:Y:S08]  /*b550*/  HMMA.16816.F32 R32, R160, R158, R32 ;  /* 0x0000009ea020723c */ /* 0x000ff00000001820 */
[C---:B------:R-:W-:Y:S08]  /*b560*/  HMMA.16816.F32 R4, R168.reuse, R176, R4 ;  /* 0x000000b0a804723c */ /* 0x040ff00000001804 */
[C---:B------:R-:W-:Y:S08]  /*b570*/  HMMA.16816.F32 R8, R168.reuse, R178, R8 ;  /* 0x000000b2a808723c */ /* 0x040ff00000001808 */
[C---:B-1----:R-:W-:Y:S08]  /*b580*/  HMMA.16816.F32 R12, R168.reuse, R140, R12 ;  /* 0x0000008ca80c723c */ /* 0x042ff0000000180c */
[C---:B------:R-:W-:Y:S01]  /*b590*/  HMMA.16816.F32 R16, R168.reuse, R142, R16 ;  /* 0x0000008ea810723c */ /* 0x040fe20000001810 */
[----:B------:R-:W1:Y:S07]  /*b5a0*/  LDSM.16.M88.4 R140, [R191+0x11000] ;  /* 0x01100000bf8c783b */ /* 0x000e6e0000000200 */
[C---:B---3--:R-:W-:Y:S08]  /*b5b0*/  HMMA.16816.F32 R20, R168.reuse, R148, R20 ;  /* 0x00000094a814723c */ /* 0x048ff00000001814 */
[C---:B------:R-:W-:Y:S08]  /*b5c0*/  HMMA.16816.F32 R24, R168.reuse, R150, R24 ;  /* 0x00000096a818723c */ /* 0x040ff00000001818 */
[C---:B------:R-:W-:Y:S08]  /*b5d0*/  HMMA.16816.F32 R28, R168.reuse, R152, R28 ;  /* 0x00000098a81c723c */ /* 0x040ff0000000181c */
[----:B------:R-:W-:Y:S08]  /*b5e0*/  HMMA.16816.F32 R32, R168, R154, R32 ;  /* 0x0000009aa820723c */ /* 0x000ff00000001820 */
[C---:B------:R-:W-:Y:S08]  /*b5f0*/  HMMA.16816.F32 R4, R164.reuse, R180, R4 ;  /* 0x000000b4a404723c */ /* 0x040ff00000001804 */
[C---:B------:R-:W-:Y:S08]  /*b600*/  HMMA.16816.F32 R8, R164.reuse, R182, R8 ;  /* 0x000000b6a408723c */ /* 0x040ff00000001808 */
[C---:B----4-:R-:W-:Y:S03]  /*b610*/  HMMA.16816.F32 R12, R164.reuse, R132, R12 ;  /* 0x00000084a40c723c */ /* 0x050fe6000000180c */
[----:B------:R-:W-:Y:S01]  /*b620*/  FMUL.FTZ R229, R4, UR9 ;  /* 0x0000000904e57c20 */ /* 0x000fe20008410000 */
[----:B------:R-:W-:Y:S01]  /*b630*/  FMUL.FTZ R227, R5, UR9 ;  /* 0x0000000905e37c20 */ /* 0x000fe20008410000 */
[----:B------:R-:W-:Y:S01]  /*b640*/  FMUL.FTZ R226, R6, UR9 ;  /* 0x0000000906e27c20 */ /* 0x000fe20008410000 */
[----:B------:R-:W-:Y:S02]  /*b650*/  FMUL.FTZ R224, R7, UR9 ;  /* 0x0000000907e07c20 */ /* 0x000fe40008410000 */
[C---:B------:R-:W-:Y:S01]  /*b660*/  HMMA.16816.F32 R16, R164.reuse, R134, R16 ;  /* 0x00000086a410723c */ /* 0x040fe20000001810 */
[----:B------:R-:W-:Y:S01]  /*b670*/  MUFU.TANH R229, R229 ;  /* 0x000000e500e57308 */ /* 0x000fe20000002400 */
[----:B------:R-:W2:Y:S01]  /*b680*/  LDSM.16.M88.4 R132, [R191+0x11800] ;  /* 0x01180000bf84783b */ /* 0x000ea20000000200 */
[----:B------:R-:W-:Y:S04]  /*b690*/  DEPBAR.LE SB0, 0x0 ;  /* 0x000080000000791a */ /* 0x000fe80000000000 */
[----:B------:R-:W-:Y:S01]  /*b6a0*/  FMUL.FTZ R233, R8, UR9 ;  /* 0x0000000908e97c20 */ /* 0x000fe20008410000 */
[C---:B-1----:R-:W-:Y:S03]  /*b6b0*/  HMMA.16816.F32 R20, R164.reuse, R140, R20 ;  /* 0x0000008ca414723c */ /* 0x042fe60000001814 */
[----:B------:R-:W1:Y:S01]  /*b6c0*/  MUFU.TANH R227, R227 ;  /* 0x000000e300e37308 */ /* 0x000e620000002400 */
[----:B------:R-:W-:Y:S01]  /*b6d0*/  BAR.SYNC.DEFER_BLOCKING 0x0 ;  /* 0x0000000000007b1d */ /* 0x000fe20000010000 */
[----:B------:R-:W-:Y:S01]  /*b6e0*/  FMUL.FTZ R231, R9, UR9 ;  /* 0x0000000909e77c20 */ /* 0x000fe20008410000 */
[----:B------:R-:W-:Y:S01]  /*b6f0*/  FMUL.FTZ R230, R10, UR9 ;  /* 0x000000090ae67c20 */ /* 0x000fe20008410000 */
[----:B------:R-:W-:Y:S01]  /*b700*/  FMUL.FTZ R228, R11, UR9 ;  /* 0x000000090be47c20 */ /* 0x000fe20008410000 */
[C---:B------:R-:W-:Y:S05]  /*b710*/  HMMA.16816.F32 R24, R164.reuse, R142, R24 ;  /* 0x0000008ea418723c */ /* 0x040fea0000001818 */
[----:B------:R-:W-:Y:S01]  /*b720*/  MUFU.TANH R226, R226 ;  /* 0x000000e200e27308 */ /* 0x000fe20000002400 */
[----:B------:R-:W-:Y:S01]  /*b730*/  FMUL.FTZ R221, R12, UR9 ;  /* 0x000000090cdd7c20 */ /* 0x000fe20008410000 */
[----:B------:R-:W-:Y:S01]  /*b740*/  FMUL.FTZ R219, R13, UR9 ;  /* 0x000000090ddb7c20 */ /* 0x000fe20008410000 */
[----:B------:R-:W-:Y:S01]  /*b750*/  FMUL.FTZ R220, R14, UR9 ;  /* 0x000000090edc7c20 */ /* 0x000fe20008410000 */
[----:B------:R-:W-:Y:S01]  /*b760*/  FMUL.FTZ R222, R15, UR9 ;  /* 0x000000090fde7c20 */ /* 0x000fe20008410000 */
[----:B------:R-:W-:Y:S01]  /*b770*/  FMUL.FTZ R225, R16, UR9 ;  /* 0x0000000910e17c20 */ /* 0x000fe20008410000 */
[----:B------:R-:W-:Y:S04]  /*b780*/  FMUL.FTZ R223, R17, UR9 ;  /* 0x0000000911df7c20 */ /* 0x000fe80008410000 */
[----:B------:R-:W3:Y:S01]  /*b790*/  MUFU.TANH R224, R224 ;  /* 0x000000e000e07308 */ /* 0x000ee20000002400 */
[----:B------:R-:W-:Y:S01]  /*b7a0*/  FMUL.FTZ R218, R18, UR9 ;  /* 0x0000000912da7c20 */ /* 0x000fe20008410000 */
[----:B------:R-:W-:Y:S01]  /*b7b0*/  FMUL.FTZ R216, R19, UR9 ;  /* 0x0000000913d87c20 */ /* 0x000fe20008410000 */
[----:B------:R-:W-:Y:S01]  /*b7c0*/  FMUL.FTZ R211, R20, UR9 ;  /* 0x0000000914d37c20 */ /* 0x000fe20008410000 */
[----:B------:R-:W-:Y:S01]  /*b7d0*/  FMUL.FTZ R213, R21, UR9 ;  /* 0x0000000915d57c20 */ /* 0x000fe20008410000 */
[----:B------:R-:W-:Y:S01]  /*b7e0*/  FMUL.FTZ R214, R22, UR9 ;  /* 0x0000000916d67c20 */ /* 0x000fe20008410000 */
[----:B------:R-:W-:Y:S01]  /*b7f0*/  FMUL.FTZ R210, R23, UR9 ;  /* 0x0000000917d27c20 */ /* 0x000fe20008410000 */
[----:B-1----:R-:W-:Y:S03]  /*b800*/  FMNMX3.FTZ R2, R137, R229, R227, !PT ;  /* 0x000000e589027276 */ /* 0x002fe600078100e3 */
[----:B------:R-:W-:Y:S01]  /*b810*/  MUFU.TANH R233, R233 ;  /* 0x000000e900e97308 */ /* 0x000fe20000002400 */
[----:B------:R-:W-:Y:S01]  /*b820*/  FMUL.FTZ R215, R24, UR9 ;  /* 0x0000000918d77c20 */ /* 0x000fe20008410000 */
[----:B------:R-:W-:Y:S01]  /*b830*/  FMUL.FTZ R217, R25, UR9 ;  /* 0x0000000919d97c20 */ /* 0x000fe20008410000 */
[----:B------:R-:W-:Y:S01]  /*b840*/  FMUL.FTZ R212, R26, UR9 ;  /* 0x000000091ad47c20 */ /* 0x000fe20008410000 */
[----:B------:R-:W-:Y:S06]  /*b850*/  FMUL.FTZ R208, R27, UR9 ;  /* 0x000000091bd07c20 */ /* 0x000fec0008410000 */
[----:B------:R-:W1:Y:S01]  /*b860*/  MUFU.TANH R231, R231 ;  /* 0x000000e700e77308 */ /* 0x000e620000002400 */
[C---:B--2---:R-:W-:Y:S03]  /*b870*/  HMMA.16816.F32 R28, R164.reuse, R132, R28 ;  /* 0x00000084a41c723c */ /* 0x044fe6000000181c */
[----:B---3--:R-:W-:Y:S06]  /*b880*/  FMNMX3.FTZ R3, R0, R226, R224, !PT ;  /* 0x000000e200037276 */ /* 0x008fec00078100e0 */
[----:B------:R-:W-:Y:S01]  /*b890*/  MUFU.TANH R230, R230 ;  /* 0x000000e600e67308 */ /* 0x000fe20000002400 */
[----:B------:R-:W-:Y:S09]  /*b8a0*/  HMMA.16816.F32 R32, R164, R134, R32 ;  /* 0x00000086a420723c */ /* 0x000ff20000001820 */
[----:B------:R-:W2:Y:S01]  /*b8b0*/  MUFU.TANH R228, R228 ;  /* 0x000000e400e47308 */ /* 0x000ea20000002400 */
[----:B-1----:R-:W-:Y:S01]  /*b8c0*/  FMNMX3.FTZ R2, R2, R233, R231, !PT ;  /* 0x000000e902027276 */ /* 0x002fe200078100e7 */
[----:B------:R-:W-:Y:S01]  /*b8d0*/  FMUL.FTZ R207, R28, UR9 ;  /* 0x000000091ccf7c20 */ /* 0x000fe20008410000 */
[----:B------:R-:W-:Y:S01]  /*b8e0*/  FMUL.FTZ R209, R29, UR9 ;  /* 0x000000091dd17c20 */ /* 0x000fe20008410000 */
[----:B------:R-:W-:Y:S01]  /*b8f0*/  FMUL.FTZ R136, R30, UR9 ;  /* 0x000000091e887c20 */ /* 0x000fe20008410000 */
[----:B------:R-:W-:Y:S05]  /*b900*/  FMUL.FTZ R135, R31, UR9 ;  /* 0x000000091f877c20 */ /* 0x000fea0008410000 */
[----:B------:R-:W-:Y:S01]  /*b910*/  MUFU.TANH R221, R221 ;  /* 0x000000dd00dd7308 */ /* 0x000fe20000002400 */
[----:B------:R-:W-:Y:S01]  /*b920*/  FMUL.FTZ R138, R32, UR9 ;  /* 0x00000009208a7c20 */ /* 0x000fe20008410000 */
[----:B------:R-:W-:Y:S01]  /*b930*/  FMUL.FTZ R139, R33, UR9 ;  /* 0x00000009218b7c20 */ /* 0x000fe20008410000 */
[----:B------:R-:W-:Y:S01]  /*b940*/  FMUL.FTZ R34, R34, UR9 ;  /* 0x0000000922227c20 */ /* 0x000fe20008410000 */
[----:B------:R-:W-:Y:S06]  /*b950*/  FMUL.FTZ R35, R35, UR9 ;  /* 0x0000000923237c20 */ /* 0x000fec0008410000 */
[----:B------:R-:W1:Y:S01]  /*b960*/  MUFU.TANH R219, R219 ;  /* 0x000000db00db7308 */ /* 0x000e620000002400 */
[----:B--2---:R-:W-:Y:S09]  /*b970*/  FMNMX3.FTZ R3, R3, R230, R228, !PT ;  /* 0x000000e603037276 */ /* 0x004ff200078100e4 */
[----:B------:R-:W-:Y:S10]  /*b980*/  MUFU.TANH R220, R220 ;  /* 0x000000dc00dc7308 */ /* 0x000ff40000002400 */
[----:B------:R-:W2:Y:S01]  /*b990*/  MUFU.TANH R222, R222 ;  /* 0x000000de00de7308 */ /* 0x000ea20000002400 */
[----:B-1----:R-:W-:Y:S09]  /*b9a0*/  FMNMX3.FTZ R2, R2, R221, R219, !PT ;  /* 0x000000dd02027276 */ /* 0x002ff200078100db */
[----:B------:R-:W-:Y:S10]  /*b9b0*/  MUFU.TANH R225, R225 ;  /* 0x000000e100e17308 */ /* 0x000ff40000002400 */
        /* <DEDUP_REMOVED lines=28> */
[----:B-1----:R-:W-:Y:S02]  /*bb80*/  FMNMX3.FTZ R232, R232, R138, R139, !PT ;  /* 0x0000008ae8e87276 */ /* 0x002fe4000781008b */
[----:B--2---:R-:W-:Y:S01]  /*bb90*/  FMNMX3.FTZ R7, R7, R134, R133, !PT ;  /* 0x0000008607077276 */ /* 0x004fe20007810085 */
[----:B------:R-:W-:Y:S06]  /*bba0*/  @P0 BRA `(.L_x_67) ;  /* 0xffffffec00940947 */ /* 0x000fec000383ffff */
.L_x_66:
[----:B------:R-:W2:Y:S01]  /*bbb0*/  SHFL.BFLY PT, R3, R232, 0x2, 0x1f ;  /* 0x0c401f00e8037f89 */ /* 0x000ea200000e0000 */
[----:B------:R-:W-:Y:S02]  /*bbc0*/  MOV R165, R204 ;  /* 0x000000cc00a57202 */ /* 0x000fe40000000f00 */
[----:B------:R-:W-:Y:S05]  /*bbd0*/  @P6 IADD3 R165, PT, PT, R206, -0x40, RZ ;  /* 0xffffffc0cea56810 */ /* 0x000fea0007ffe0ff */
[----:B------:R-:W3:Y:S01]  /*bbe0*/  SHFL.BFLY PT, R2, R7, 0x2, 0x1f ;  /* 0x0c401f0007027f89 */ /* 0x000ee200000e0000 */
[----:B------:R-:W-:Y:S07]  /*bbf0*/  IADD3 R164, PT, PT, R192, R165, RZ ;  /* 0x000000a5c0a47210 */ /* 0x000fee0007ffe0ff */
[----:B-1----:R-:W-:Y:S08]  /*bc00*/  LDSM.16.MT88.4 R12, [R185+0x12000] ;  /* 0x01200000b90c783b */ /* 0x002ff00000004200 */
[----:B------:R-:W-:Y:S08]  /*bc10*/  LDSM.16.MT88.4 R20, [R184+0x12000] ;  /* 0x01200000b814783b */ /* 0x000ff00000004200 */
[----:B------:R-:W-:Y:S08]  /*bc20*/  LDSM.16.MT88.4 R28, [R165] ;  /* 0x00000000a51c783b */ /* 0x000ff00000004200 */
[----:B------:R-:W-:Y:S08]  /*bc30*/  LDSM.16.MT88.4 R140, [R164+0x2800] ;  /* 0x00280000a48c783b */ /* 0x000ff00000004200 */
[----:B------:R-:W-:Y:S08]  /*bc40*/  LDSM.16.MT88.4 R144, [R185+0x16800] ;  /* 0x01680000b990783b */ /* 0x000ff00000004200 */
[----:B------:R-:W-:Y:S08]  /*bc50*/  LDSM.16.MT88.4 R148, [R165+0x4800] ;  /* 0x00480000a594783b */ /* 0x000ff00000004200 */
[----:B------:R-:W-:Y:S08]  /*bc60*/  LDSM.16.MT88.4 R152, [R165+0x5000] ;  /* 0x00500000a598783b */ /* 0x000ff00000004200 */
[----:B------:R-:W-:Y:S01]  /*bc70*/  LDSM.16.MT88.4 R160, [R185+0x17800] ;  /* 0x01780000b9a0783b */ /* 0x000fe20000004200 */
[----:B--2---:R-:W-:Y:S02]  /*bc80*/  FMNMX.FTZ R8, R232, R3, !PT ;  /* 0x00000003e8087209 */ /* 0x004fe40007810000 */
[----:B---3--:R-:W-:Y:S05]  /*bc90*/  FMNMX.FTZ R6, R7, R2, !PT ;  /* 0x0000000207067209 */ /* 0x008fea0007810000 */
[----:B------:R-:W1:Y:S08]  /*bca0*/  SHFL.BFLY PT, R5, R8, 0x1, 0x1f ;  /* 0x0c201f0008057f89 */ /* 0x000e7000000e0000 */
[----:B------:R-:W2:Y:S01]  /*bcb0*/  SHFL.BFLY PT, R3, R6, 0x1, 0x1f ;  /* 0x0c201f0006037f89 */ /* 0x000ea200000e0000 */
[----:B-1----:R-:W-:Y:S02]  /*bcc0*/  FMNMX.FTZ R132, R8, R5, !PT ;  /* 0x0000000508847209 */ /* 0x002fe40007810000 */
[----:B--2---:R-:W-:Y:S03]  /*bcd0*/  FMNMX.FTZ R3, R6, R3, !PT ;  /* 0x0000000306037209 */ /* 0x004fe60007810000 */
[C---:B------:R-:W-:Y:S01]  /*bce0*/  FADD.FTZ R5, -R132.reuse, R137 ;  /* 0x0000008984057221 */ /* 0x040fe20000010100 */
[C---:B------:R-:W-:Y:S01]  /*bcf0*/  FMUL.FTZ R156, R132.reuse, UR4 ;  /* 0x00000004849c7c20 */ /* 0x040fe20008410000 */
[----:B------:R-:W-:Y:S01]  /*bd00*/  FSETP.NEU.FTZ.AND P1, PT, R132, -INF , PT ;  /* 0xff8000008400780b */ /* 0x000fe20003f3d000 */
[C---:B------:R-:W-:Y:S01]  /*bd10*/  FMUL.FTZ R137, R3.reuse, UR4 ;  /* 0x0000000403897c20 */ /* 0x040fe20008410000 */
[C---:B------:R-:W-:Y:S01]  /*bd20*/  FSETP.NEU.FTZ.AND P0, PT, R3.reuse, -INF , PT ;  /* 0xff8000000300780b */ /* 0x040fe20003f1d000 */
[----:B------:R-:W-:Y:S01]  /*bd30*/  FADD.FTZ R4, -R3, R0 ;  /* 0x0000000003047221 */ /* 0x000fe20000010100 */
[----:B------:R-:W-:Y:S01]  /*bd40*/  FSEL R156, R156, RZ, P1 ;  /* 0x000000ff9c9c7208 */ /* 0x000fe20000800000 */
[----:B------:R-:W-:Y:S01]  /*bd50*/  FMUL.FTZ R2, R5, UR4 ;  /* 0x0000000405027c20 */ /* 0x000fe20008410000 */
[----:B------:R-:W-:Y:S01]  /*bd60*/  FSEL R137, R137, RZ, P0 ;  /* 0x000000ff89897208 */ /* 0x000fe20000000000 */
[----:B------:R-:W-:Y:S01]  /*bd70*/  FMUL.FTZ R0, R4, UR4 ;  /* 0x0000000404007c20 */ /* 0x000fe20008410000 */
[----:B------:R-:W-:Y:S01]  /*bd80*/  ISETP.NE.AND P0, PT, R201, RZ, PT ;  /* 0x000000ffc900720c */ /* 0x000fe20003f05270 */
[--C-:B------:R-:W-:Y:S01]  /*bd90*/  FFMA.FTZ R173, R229, UR4, -R156.reuse ;  /* 0x00000004e5ad7c23 */ /* 0x100fe2000801089c */
[--C-:B------:R-:W-:Y:S01]  /*bda0*/  FFMA.FTZ R172, R227, UR4, -R156.reuse ;  /* 0x00000004e3ac7c23 */ /* 0x100fe2000801089c */
[--C-:B------:R-:W-:Y:S01]  /*bdb0*/  FFMA.FTZ R170, R233, UR4, -R156.reuse ;  /* 0x00000004e9aa7c23 */ /* 0x100fe2000801089c */
[--C-:B------:R-:W-:Y:S01]  /*bdc0*/  FFMA.FTZ R169, R231, UR4, -R156.reuse ;  /* 0x00000004e7a97c23 */ /* 0x100fe2000801089c */
[--C-:B------:R-:W-:Y:S01]  /*bdd0*/  FFMA.FTZ R171, R226, UR4, -R137.reuse ;  /* 0x00000004e2ab7c23 */ /* 0x100fe20008010889 */
[--C-:B------:R-:W-:Y:S01]  /*bde0*/  FFMA.FTZ R168, R224, UR4, -R137.reuse ;  /* 0x00000004e0a87c23 */ /* 0x100fe20008010889 */
[--C-:B------:R-:W-:Y:S01]  /*bdf0*/  FFMA.FTZ R167, R230, UR4, -R137.reuse ;  /* 0x00000004e6a77c23 */ /* 0x100fe20008010889 */
[--C-:B------:R-:W-:Y:S01]  /*be00*/  FFMA.FTZ R166, R228, UR4, -R137.reuse ;  /* 0x00000004e4a67c23 */ /* 0x100fe20008010889 */
[----:B------:R-:W1:Y:S01]  /*be10*/  MUFU.EX2 R2, R2 ;  /* 0x0000000200027308 */ /* 0x000e620000000800 */
[--C-:B------:R-:W-:Y:S01]  /*be20*/  FFMA.FTZ R176, R221, UR4, -R156.reuse ;  /* 0x00000004ddb07c23 */ /* 0x100fe2000801089c */
[--C-:B------:R-:W-:Y:S01]  /*be30*/  FFMA.FTZ R177, R219, UR4, -R156.reuse ;  /* 0x00000004dbb17c23 */ /* 0x100fe2000801089c */
[--C-:B------:R-:W-:Y:S07]  /*be40*/  FFMA.FTZ R175, R225, UR4, -R156.reuse ;  /* 0x00000004e1af7c23 */ /* 0x100fee000801089c */
[----:B------:R-:W2:Y:S01]  /*be50*/  MUFU.EX2 R0, R0 ;  /* 0x0000000000007308 */ /* 0x000ea20000000800 */
[--C-:B------:R-:W-:Y:S01]  /*be60*/  FFMA.FTZ R180, R223, UR4, -R156.reuse ;  /* 0x00000004dfb47c23 */ /* 0x100fe2000801089c */
[--C-:B------:R-:W-:Y:S01]  /*be70*/  FFMA.FTZ R182, R211, UR4, -R156.reuse ;  /* 0x00000004d3b67c23 */ /* 0x100fe2000801089c */
[--C-:B------:R-:W-:Y:S07]  /*be80*/  FFMA.FTZ R183, R213, UR4, -R156.reuse ;  /* 0x00000004d5b77c23 */ /* 0x100fee000801089c */
[----:B------:R-:W-:Y:S01]  /*be90*/  MUFU.EX2 R173, R173 ;  /* 0x000000ad00ad7308 */ /* 0x000fe20000000800 */
[--C-:B------:R-:W-:Y:S01]  /*bea0*/  FFMA.FTZ R211, R215, UR4, -R156.reuse ;  /* 0x00000004d7d37c23 */ /* 0x100fe2000801089c */
[--C-:B------:R-:W-:Y:S01]  /*beb0*/  FFMA.FTZ R215, R208, UR4, -R137.reuse ;  /* 0x00000004d0d77c23 */ /* 0x100fe20008010889 */
[--C-:B------:R-:W-:Y:S07]  /*bec0*/  FFMA.FTZ R217, R217, UR4, -R156.reuse ;  /* 0x00000004d9d97c23 */ /* 0x100fee000801089c */
[----:B------:R-:W3:Y:S01]  /*bed0*/  MUFU.EX2 R172, R172 ;  /* 0x000000ac00ac7308 */ /* 0x000ee20000000800 */
[--C-:B------:R-:W-:Y:S01]  /*bee0*/  FFMA.FTZ R207, R207, UR4, -R156.reuse ;  /* 0x00000004cfcf7c23 */ /* 0x100fe2000801089c */
[C---:B-1----:R-:W-:Y:S01]  /*bef0*/  FMUL.FTZ R4, R2.reuse, R128 ;  /* 0x0000008002047220 */ /* 0x042fe20000410000 */
[C---:B------:R-:W-:Y:S07]  /*bf00*/  FMUL.FTZ R5, R2.reuse, R129 ;  /* 0x0000008102057220 */ /* 0x040fee0000410000 */
[----:B------:R-:W-:Y:S01]  /*bf10*/  MUFU.EX2 R171, R171 ;  /* 0x000000ab00ab7308 */ /* 0x000fe20000000800 */
[----:B------:R-:W-:Y:S01]  /*bf20*/  FMUL.FTZ R8, R2, R124 ;  /* 0x0000007c02087220 */ /* 0x000fe20000410000 */
[C---:B--2---:R-:W-:Y:S01]  /*bf30*/  FMUL.FTZ R6, R0.reuse, R130 ;  /* 0x0000008200067220 */ /* 0x044fe20000410000 */
[----:B------:R-:W-:Y:S07]  /*bf40*/  FMUL.FTZ R7, R0, R131 ;  /* 0x0000008300077220 */ /* 0x000fee0000410000 */
[----:B------:R-:W1:Y:S01]  /*bf50*/  MUFU.EX2 R168, R168 ;  /* 0x000000a800a87308 */ /* 0x000e620000000800 */
[----:B------:R-:W-:Y:S01]  /*bf60*/  FMUL.FTZ R9, R2, R125 ;  /* 0x0000007d02097220 */ /* 0x000fe20000410000 */
[C---:B------:R-:W-:Y:S01]  /*bf70*/  FMUL.FTZ R10, R0.reuse, R126 ;  /* 0x0000007e000a7220 */ /* 0x040fe20000410000 */
[----:B------:R-:W-:Y:S07]  /*bf80*/  FMUL.FTZ R11, R0, R127 ;  /* 0x0000007f000b7220 */ /* 0x000fee0000410000 */
[----:B------:R-:W-:Y:S01]  /*bf90*/  MUFU.EX2 R170, R170 ;  /* 0x000000aa00aa7308 */ /* 0x000fe20000000800 */
[----:B------:R-:W-:Y:S01]  /*bfa0*/  FMUL.FTZ R16, R2, R116 ;  /* 0x0000007402107220 */ /* 0x000fe20000410000 */
[----:B---3--:R-:W-:Y:S01]  /*bfb0*/  F2FP.F16.F32.PACK_AB R128, R172, R173 ;  /* 0x000000adac80723e */ /* 0x008fe200000000ff */
[----:B------:R-:W-:Y:S07]  /*bfc0*/  FMUL.FTZ R17, R2, R117 ;  /* 0x0000007502117220 */ /* 0x000fee0000410000 */
[----:B------:R-:W2:Y:S01]  /*bfd0*/  MUFU.EX2 R169, R169 ;  /* 0x000000a900a97308 */ /* 0x000ea20000000800 */
[C---:B------:R-:W-:Y:S01]  /*bfe0*/  FMUL.FTZ R18, R0.reuse, R118 ;  /* 0x0000007600127220 */ /* 0x040fe20000410000 */
[----:B------:R-:W-:Y:S01]  /*bff0*/  FMUL.FTZ R19, R0, R119 ;  /* 0x0000007700137220 */ /* 0x000fe20000410000 */
[C---:B------:R-:W-:Y:S07]  /*c000*/  FMUL.FTZ R24, R2.reuse, R108 ;  /* 0x0000006c02187220 */ /* 0x040fee0000410000 */
[----:B------:R-:W-:Y:S01]  /*c010*/  MUFU.EX2 R167, R167 ;  /* 0x000000a700a77308 */ /* 0x000fe20000000800 */
[----:B------:R-:W-:Y:S01]  /*c020*/  FMUL.FTZ R25, R2, R109 ;  /* 0x0000006d02197220 */ /* 0x000fe20000410000 */
[----:B-1----:R-:W-:Y:S01]  /*c030*/  F2FP.F16.F32.PACK_AB R129, R168, R171 ;  /* 0x000000aba881723e */ /* 0x002fe200000000ff */
[C---:B------:R-:W-:Y:S07]  /*c040*/  FMUL.FTZ R26, R0.reuse, R110 ;  /* 0x0000006e001a7220 */ /* 0x040fee0000410000 */
[----:B------:R-:W1:Y:S01]  /*c050*/  MUFU.EX2 R166, R166 ;  /* 0x000000a600a67308 */ /* 0x000e620000000800 */
[----:B------:R-:W-:Y:S01]  /*c060*/  FMUL.FTZ R27, R0, R111 ;  /* 0x0000006f001b7220 */ /* 0x000fe20000410000 */
[----:B------:R-:W-:Y:S01]  /*c070*/  LDSM.16.MT88.4 R116, [R165+0x800] ;  /* 0x00080000a574783b */ /* 0x000fe20000004200 */
[C---:B------:R-:W-:Y:S01]  /*c080*/  FMUL.FTZ R32, R2.reuse, R100 ;  /* 0x0000006402207220 */ /* 0x040fe20000410000 */
[----:B------:R-:W-:Y:S01]  /*c090*/  FMUL.FTZ R33, R2, R101 ;  /* 0x0000006502217220 */ /* 0x000fe20000410000 */
[C---:B------:R-:W-:Y:S01]  /*c0a0*/  FMUL.FTZ R34, R0.reuse, R102 ;  /* 0x0000006600227220 */ /* 0x040fe20000410000 */
[----:B--2---:R-:W-:Y:S01]  /*c0b0*/  F2FP.F16.F32.PACK_AB R130, R169, R170 ;  /* 0x000000aaa982723e */ /* 0x004fe200000000ff */
[----:B------:R-:W-:Y:S01]  /*c0c0*/  FMUL.FTZ R35, R0, R103 ;  /* 0x0000006700237220 */ /* 0x000fe20000410000 */
[C---:B------:R-:W-:Y:S01]  /*c0d0*/  FMUL.FTZ R36, R2.reuse, R36 ;  /* 0x0000002402247220 */ /* 0x040fe20000410000 */
[----:B------:R-:W-:Y:S01]  /*c0e0*/  FMUL.FTZ R37, R2, R37 ;  /* 0x0000002502257220 */ /* 0x000fe20000410000 */
[----:B------:R-:W-:Y:S01]  /*c0f0*/  LDSM.16.MT88.4 R100, [R165+0x2000] ;  /* 0x00200000a564783b */ /* 0x000fe20000004200 */
[C---:B------:R-:W-:Y:S01]  /*c100*/  FMUL.FTZ R38, R0.reuse, R38 ;  /* 0x0000002600267220 */ /* 0x040fe20000410000 */
[----:B------:R-:W-:Y:S01]  /*c110*/  FMUL.FTZ R39, R0, R39 ;  /* 0x0000002700277220 */ /* 0x000fe20000410000 */
[----:B------:R-:W-:Y:S01]  /*c120*/  FMUL.FTZ R40, R2, R40 ;  /* 0x0000002802287220 */ /* 0x000fe20000410000 */
[----:B-1----:R-:W-:Y:S01]  /*c130*/  F2FP.F16.F32.PACK_AB R131, R166, R167 ;  /* 0x000000a7a683723e */ /* 0x002fe200000000ff */
[----:B------:R-:W-:Y:S01]  /*c140*/  FMUL.FTZ R41, R2, R41 ;  /* 0x0000002902297220 */ /* 0x000fe20000410000 */
[C---:B------:R-:W-:Y:S01]  /*c150*/  FMUL.FTZ R42, R0.reuse, R42 ;  /* 0x0000002a002a7220 */ /* 0x040fe20000410000 */
[----:B------:R-:W-:Y:S01]  /*c160*/  FMUL.FTZ R43, R0, R43 ;  /* 0x0000002b002b7220 */ /* 0x000fe20000410000 */
[----:B------:R-:W-:Y:S01]  /*c170*/  LDSM.16.MT88.4 R108, [R164+0x2000] ;  /* 0x00200000a46c783b */ /* 0x000fe20000004200 */
[C---:B------:R-:W-:Y:S01]  /*c180*/  FMUL.FTZ R44, R2.reuse, R44 ;  /* 0x0000002c022c7220 */ /* 0x040fe20000410000 */
[C---:B------:R-:W-:Y:S01]  /*c190*/  FMUL.FTZ R45, R2.reuse, R45 ;  /* 0x0000002d022d7220 */ /* 0x040fe20000410000 */
[C---:B------:R-:W-:Y:S01]  /*c1a0*/  HMMA.16816.F32 R4, R128.reuse, R12, R4 ;  /* 0x0000000c8004723c */ /* 0x040fe20000001804 */
[----:B------:R-:W1:Y:S04]  /*c1b0*/  MUFU.EX2 R176, R176 ;  /* 0x000000b000b07308 */ /* 0x000e680000000800 */
[----:B------:R-:W-:Y:S01]  /*c1c0*/  LDSM.16.MT88.4 R124, [R184+0x14800] ;  /* 0x01480000b87c783b */ /* 0x000fe20000004200 */
[C---:B------:R-:W-:Y:S01]  /*c1d0*/  FMUL.FTZ R12, R2.reuse, R120 ;  /* 0x00000078020c7220 */ /* 0x040fe20000410000 */
[----:B------:R-:W-:Y:S01]  /*c1e0*/  FMUL.FTZ R13, R2, R121 ;  /* 0x00000079020d7220 */ /* 0x000fe20000410000 */
[C---:B------:R-:W-:Y:S03]  /*c1f0*/  HMMA.16816.F32 R8, R128.reuse, R14, R8 ;  /* 0x0000000e8008723c */ /* 0x040fe60000001808 */
[----:B------:R-:W-:Y:S01]  /*c200*/  MUFU.EX2 R177, R177 ;  /* 0x000000b100b17308 */ /* 0x000fe20000000800 */
[C---:B------:R-:W-:Y:S01]  /*c210*/  FMUL.FTZ R14, R0.reuse, R122 ;  /* 0x0000007a000e7220 */ /* 0x040fe20000410000 */
[C---:B------:R-:W-:Y:S01]  /*c220*/  FMUL.FTZ R15, R0.reuse, R123 ;  /* 0x0000007b000f7220 */ /* 0x040fe20000410000 */
[C---:B------:R-:W-:Y:S01]  /*c230*/  FMUL.FTZ R46, R0.reuse, R46 ;  /* 0x0000002e002e7220 */ /* 0x040fe20000410000 */
[----:B------:R-:W2:Y:S01]  /*c240*/  LDSM.16.MT88.4 R120, [R164] ;  /* 0x00000000a478783b */ /* 0x000ea20000004200 */
[----:B------:R-:W-:Y:S01]  /*c250*/  FMUL.FTZ R47, R0, R47 ;  /* 0x0000002f002f7220 */ /* 0x000fe20000410000 */
[C---:B------:R-:W-:Y:S01]  /*c260*/  FMUL.FTZ R48, R2.reuse, R48 ;  /* 0x0000003002307220 */ /* 0x040fe20000410000 */
[----:B------:R-:W-:Y:S01]  /*c270*/  FMUL.FTZ R49, R2, R49 ;  /* 0x0000003102317220 */ /* 0x000fe20000410000 */
[----:B------:R-:W-:Y:S01]  /*c280*/  FMUL.FTZ R50, R0, R50 ;  /* 0x0000003200327220 */ /* 0x000fe20000410000 */
[C---:B------:R-:W-:Y:S01]  /*c290*/  HMMA.16816.F32 R12, R128.reuse, R20, R12 ;  /* 0x00000014800c723c */ /* 0x040fe2000000180c */
[----:B------:R-:W-:Y:S02]  /*c2a0*/  MUFU.EX2 R175, R175 ;  /* 0x000000af00af7308 */ /* 0x000fe40000000800 */
[C---:B------:R-:W-:Y:S01]  /*c2b0*/  FMUL.FTZ R20, R2.reuse, R112 ;  /* 0x0000007002147220 */ /* 0x040fe20000410000 */
[----:B------:R-:W-:Y:S01]  /*c2c0*/  FMUL.FTZ R21, R2, R113 ;  /* 0x0000007102157220 */ /* 0x000fe20000410000 */
[----:B------:R-:W-:Y:S01]  /*c2d0*/  FMUL.FTZ R51, R0, R51 ;  /* 0x0000003300337220 */ /* 0x000fe20000410000 */
[C---:B------:R-:W-:Y:S01]  /*c2e0*/  FMUL.FTZ R52, R2.reuse, R52 ;  /* 0x0000003402347220 */ /* 0x040fe20000410000 */
[----:B------:R-:W-:Y:S01]  /*c2f0*/  FMUL.FTZ R53, R2, R53 ;  /* 0x0000003502357220 */ /* 0x000fe20000410000 */
[C---:B------:R-:W-:Y:S03]  /*c300*/  HMMA.16816.F32 R16, R128.reuse, R22, R16 ;  /* 0x000000168010723c */ /* 0x040fe60000001810 */
[----:B------:R-:W-:Y:S01]  /*c310*/  MUFU.EX2 R180, R180 ;  /* 0x000000b400b47308 */ /* 0x000fe20000000800 */
[C---:B------:R-:W-:Y:S01]  /*c320*/  FMUL.FTZ R22, R0.reuse, R114 ;  /* 0x0000007200167220 */ /* 0x040fe20000410000 */
[C---:B------:R-:W-:Y:S01]  /*c330*/  FMUL.FTZ R23, R0.reuse, R115 ;  /* 0x0000007300177220 */ /* 0x040fe20000410000 */
[C---:B------:R-:W-:Y:S01]  /*c340*/  FMUL.FTZ R54, R0.reuse, R54 ;  /* 0x0000003600367220 */ /* 0x040fe20000410000 */
[----:B------:R-:W3:Y:S01]  /*c350*/  LDSM.16.MT88.4 R112, [R185+0x14000] ;  /* 0x01400000b970783b */ /* 0x000ee20000004200 */
        /* <DEDUP_REMOVED lines=16> */
[----:B------:R-:W4:Y:S01]  /*c460*/  LDSM.16.MT88.4 R104, [R184+0x14000] ;  /* 0x01400000b868783b */ /* 0x000f220000004200 */
[----:B------:R-:W-:Y:S01]  /*c470*/  FMUL.FTZ R63, R0, R63 ;  /* 0x0000003f003f7220 */ /* 0x000fe20000410000 */
[C---:B------:R-:W-:Y:S01]  /*c480*/  FMUL.FTZ R64, R2.reuse, R64 ;  /* 0x0000004002407220 */ /* 0x040fe20000410000 */
[----:B------:R-:W-:Y:S01]  /*c490*/  FMUL.FTZ R65, R2, R65 ;  /* 0x0000004102417220 */ /* 0x000fe20000410000 */
[C---:B------:R-:W-:Y:S01]  /*c4a0*/  FMUL.FTZ R66, R0.reuse, R66 ;  /* 0x0000004200427220 */ /* 0x040fe20000410000 */
[C---:B--2---:R-:W-:Y:S01]  /*c4b0*/  HMMA.16816.F32 R28, R128.reuse, R120, R28 ;  /* 0x00000078801c723c */ /* 0x044fe2000000181c */
[----:B------:R-:W-:Y:S02]  /*c4c0*/  MUFU.EX2 R211, R211 ;  /* 0x000000d300d37308 */ /* 0x000fe40000000800 */
[----:B------:R-:W-:Y:S01]  /*c4d0*/  FMUL.FTZ R67, R0, R67 ;  /* 0x0000004300437220 */ /* 0x000fe20000410000 */
[C---:B------:R-:W-:Y:S01]  /*c4e0*/  FMUL.FTZ R68, R2.reuse, R68 ;  /* 0x0000004402447220 */ /* 0x040fe20000410000 */
[----:B------:R-:W-:Y:S01]  /*c4f0*/  FMUL.FTZ R69, R2, R69 ;  /* 0x0000004502457220 */ /* 0x000fe20000410000 */
[C---:B------:R-:W-:Y:S01]  /*c500*/  FMUL.FTZ R70, R0.reuse, R70 ;  /* 0x0000004600467220 */ /* 0x040fe20000410000 */
[----:B------:R-:W-:Y:S01]  /*c510*/  FMUL.FTZ R71, R0, R71 ;  /* 0x0000004700477220 */ /* 0x000fe20000410000 */
[C---:B------:R-:W-:Y:S01]  /*c520*/  HMMA.16816.F32 R32, R128.reuse, R122, R32 ;  /* 0x0000007a8020723c */ /* 0x040fe20000001820 */
[----:B------:R-:W-:Y:S02]  /*c530*/  LDSM.16.MT88.4 R120, [R164+0x800] ;  /* 0x00080000a478783b */ /* 0x000fe40000004200 */
        /* <DEDUP_REMOVED lines=14> */
[----:B------:R-:W-:Y:S02]  /*c620*/  LDSM.16.MT88.4 R112, [R184+0x12800] ;  /* 0x01280000b870783b */ /* 0x000fe40000004200 */
        /* <DEDUP_REMOVED lines=8> */
[C---:B----4-:R-:W-:Y:S03]  /*c6b0*/  HMMA.16816.F32 R44, R128.reuse, R104, R44 ;  /* 0x00000068802c723c */ /* 0x050fe6000000182c */
[C---:B------:R-:W-:Y:S01]  /*c6c0*/  FMUL.FTZ R90, R0.reuse, R90 ;  /* 0x0000005a005a7220 */ /* 0x040fe20000410000 */
[----:B------:R-:W-:Y:S01]  /*c6d0*/  FMUL.FTZ R91, R0, R91 ;  /* 0x0000005b005b7220 */ /* 0x000fe20000410000 */
[C---:B------:R-:W-:Y:S01]  /*c6e0*/  FMUL.FTZ R92, R2.reuse, R92 ;  /* 0x0000005c025c7220 */ /* 0x040fe20000410000 */
[----:B------:R-:W-:Y:S01]  /*c6f0*/  FMUL.FTZ R93, R2, R93 ;  /* 0x0000005d025d7220 */ /* 0x000fe20000410000 */
[C---:B------:R-:W-:Y:S01]  /*c700*/  FMUL.FTZ R94, R0.reuse, R94 ;  /* 0x0000005e005e7220 */ /* 0x040fe20000410000 */
[C---:B------:R-:W-:Y:S01]  /*c710*/  HMMA.16816.F32 R48, R128.reuse, R106, R48 ;  /* 0x0000006a8030723c */ /* 0x040fe20000001830 */
[----:B------:R-:W2:Y:S02]  /*c720*/  LDSM.16.MT88.4 R104, [R185+0x16000] ;  /* 0x01600000b968783b */ /* 0x000ea40000004200 */
[----:B------:R-:W-:Y:S01]  /*c730*/  FMUL.FTZ R95, R0, R95 ;  /* 0x0000005f005f7220 */ /* 0x000fe20000410000 */
[C---:B------:R-:W-:Y:S01]  /*c740*/  FMUL.FTZ R96, R2.reuse, R96 ;  /* 0x0000006002607220 */ /* 0x040fe20000410000 */
[----:B------:R-:W-:Y:S01]  /*c750*/  FMUL.FTZ R97, R2, R97 ;  /* 0x0000006102617220 */ /* 0x000fe20000410000 */
[C---:B------:R-:W-:Y:S01]  /*c760*/  FMUL.FTZ R98, R0.reuse, R98 ;  /* 0x0000006200627220 */ /* 0x040fe20000410000 */
[----:B------:R-:W-:Y:S01]  /*c770*/  FMUL.FTZ R99, R0, R99 ;  /* 0x0000006300637220 */ /* 0x000fe20000410000 */
[C---:B------:R-:W-:Y:S03]  /*c780*/  HMMA.16816.F32 R52, R128.reuse, R100, R52 ;  /* 0x000000648034723c */ /* 0x040fe60000001834 */
[--C-:B------:R-:W-:Y:S01]  /*c790*/  FFMA.FTZ R213, R214, UR4, -R137.reuse ;  /* 0x00000004d6d57c23 */ /* 0x100fe20008010889 */
[--C-:B------:R-:W-:Y:S01]  /*c7a0*/  FFMA.FTZ R214, R209, UR4, -R156.reuse ;  /* 0x00000004d1d67c23 */ /* 0x100fe2000801089c */
[--C-:B------:R-:W-:Y:S01]  /*c7b0*/  FFMA.FTZ R209, R138, UR4, -R156.reuse ;  /* 0x000000048ad17c23 */ /* 0x100fe2000801089c */
[----:B------:R-:W-:Y:S01]  /*c7c0*/  FFMA.FTZ R156, R139, UR4, -R156 ;  /* 0x000000048b9c7c23 */ /* 0x000fe2000801089c */
[--C-:B------:R-:W-:Y:S01]  /*c7d0*/  FFMA.FTZ R179, R220, UR4, -R137.reuse ;  /* 0x00000004dcb37c23 */ /* 0x100fe20008010889 */
[C---:B------:R-:W-:Y:S01]  /*c7e0*/  HMMA.16816.F32 R56, R128.reuse, R102, R56 ;  /* 0x000000668038723c */ /* 0x040fe20000001838 */
[----:B------:R-:W3:Y:S01]  /*c7f0*/  LDSM.16.MT88.4 R100, [R184+0x16000] ;  /* 0x01600000b864783b */ /* 0x000ee20000004200 */
[----:B------:R-:W-:Y:S01]  /*c800*/  MUFU.EX2 R213, R213 ;  /* 0x000000d500d57308 */ /* 0x000fe20000000800 */
[--C-:B------:R-:W-:Y:S01]  /*c810*/  FFMA.FTZ R174, R222, UR4, -R137.reuse ;  /* 0x00000004deae7c23 */ /* 0x100fe20008010889 */
[--C-:B------:R-:W-:Y:S01]  /*c820*/  FFMA.FTZ R181, R218, UR4, -R137.reuse ;  /* 0x00000004dab57c23 */ /* 0x100fe20008010889 */
[--C-:B------:R-:W-:Y:S07]  /*c830*/  FFMA.FTZ R178, R216, UR4, -R137.reuse ;  /* 0x00000004d8b27c23 */ /* 0x100fee0008010889 */
[----:B------:R-:W-:Y:S01]  /*c840*/  MUFU.EX2 R179, R179 ;  /* 0x000000b300b37308 */ /* 0x000fe20000000800 */
[--C-:B------:R-:W-:Y:S01]  /*c850*/  FFMA.FTZ R216, R136, UR4, -R137.reuse ;  /* 0x0000000488d87c23 */ /* 0x100fe20008010889 */
[C---:B------:R-:W-:Y:S08]  /*c860*/  HMMA.16816.F32 R60, R128.reuse, R108, R60 ;  /* 0x0000006c803c723c */ /* 0x040ff0000000183c */
[----:B------:R-:W-:Y:S01]  /*c870*/  MUFU.EX2 R174, R174 ;  /* 0x000000ae00ae7308 */ /* 0x000fe20000000800 */
[--C-:B------:R-:W-:Y:S01]  /*c880*/  FFMA.FTZ R210, R210, UR4, -R137.reuse ;  /* 0x00000004d2d27c23 */ /* 0x100fe20008010889 */
[----:B------:R-:W-:Y:S01]  /*c890*/  FFMA.FTZ R135, R135, UR4, -R137 ;  /* 0x0000000487877c23 */ /* 0x000fe20008010889 */
[----:B------:R-:W-:Y:S07]  /*c8a0*/  FFMA.FTZ R173, R2, R205, R173 ;  /* 0x000000cd02ad7223 */ /* 0x000fee00000100ad */
[----:B------:R-:W-:Y:S01]  /*c8b0*/  MUFU.EX2 R181, R181 ;  /* 0x000000b500b57308 */ /* 0x000fe20000000800 */
[----:B------:R-:W-:Y:S01]  /*c8c0*/  IADD3 R201, PT, PT, R201, -0x1, RZ ;  /* 0xffffffffc9c97810 */ /* 0x000fe20007ffe0ff */
[C---:B------:R-:W-:Y:S01]  /*c8d0*/  HMMA.16816.F32 R64, R128.reuse, R110, R64 ;  /* 0x0000006e8040723c */ /* 0x040fe20000001840 */
[----:B------:R-:W4:Y:S07]  /*c8e0*/  LDSM.16.MT88.4 R108, [R165+0x4000] ;  /* 0x00400000a56c783b */ /* 0x000f2e0000004200 */
[----:B------:R-:W-:Y:S01]  /*c8f0*/  MUFU.EX2 R178, R178 ;  /* 0x000000b200b27308 */ /* 0x000fe20000000800 */
[----:B------:R-:W-:Y:S01]  /*c900*/  FFMA.FTZ R171, R0, R203, R171 ;  /* 0x000000cb00ab7223 */ /* 0x000fe200000100ab */
[----:B------:R-:W-:Y:S08]  /*c910*/  FADD.FTZ R173, R172, R173 ;  /* 0x000000adacad7221 */ /* 0x000ff00000010000 */
[----:B------:R-:W-:Y:S01]  /*c920*/  MUFU.EX2 R210, R210 ;  /* 0x000000d200d27308 */ /* 0x000fe20000000800 */
[----:B------:R-:W-:Y:S01]  /*c930*/  FADD.FTZ R168, R168, R171 ;  /* 0x000000aba8a87221 */ /* 0x000fe20000010000 */
[----:B------:R-:W-:Y:S01]  /*c940*/  FADD.FTZ R170, R170, R173 ;  /* 0x000000adaaaa7221 */ /* 0x000fe20000010000 */
[C---:B--2---:R-:W-:Y:S07]  /*c950*/  HMMA.16816.F32 R68, R128.reuse, R104, R68 ;  /* 0x000000688044723c */ /* 0x044fee0000001844 */
[----:B------:R-:W2:Y:S01]  /*c960*/  MUFU.EX2 R214, R214 ;  /* 0x000000d600d67308 */ /* 0x000ea20000000800 */
[----:B------:R-:W-:Y:S01]  /*c970*/  FADD.FTZ R167, R167, R168 ;  /* 0x000000a8a7a77221 */ /* 0x000fe20000010000 */
[----:B------:R-:W-:Y:S08]  /*c980*/  FADD.FTZ R169, R169, R170 ;  /* 0x000000aaa9a97221 */ /* 0x000ff00000010000 */
[----:B------:R-:W-:Y:S01]  /*c990*/  MUFU.EX2 R216, R216 ;  /* 0x000000d800d87308 */ /* 0x000fe20000000800 */
[----:B------:R-:W-:Y:S01]  /*c9a0*/  FADD.FTZ R166, R166, R167 ;  /* 0x000000a7a6a67221 */ /* 0x000fe20000010000 */
[C---:B------:R-:W-:Y:S01]  /*c9b0*/  HMMA.16816.F32 R72, R128.reuse, R106, R72 ;  /* 0x0000006a8048723c */ /* 0x040fe20000001848 */
[----:B------:R-:W5:Y:S07]  /*c9c0*/  LDSM.16.MT88.4 R104, [R164+0x4000] ;  /* 0x00400000a468783b */ /* 0x000f6e0000004200 */
[----:B------:R-:W-:Y:S01]  /*c9d0*/  MUFU.EX2 R135, R135 ;  /* 0x0000008700877308 */ /* 0x000fe20000000800 */
[----:B-1----:R-:W-:Y:S09]  /*c9e0*/  FADD.FTZ R0, R176, R169 ;  /* 0x000000a9b0007221 */ /* 0x002ff20000010000 */
[----:B------:R-:W-:Y:S01]  /*c9f0*/  MUFU.EX2 R209, R209 ;  /* 0x000000d100d17308 */ /* 0x000fe20000000800 */
[----:B--2---:R-:W-:Y:S01]  /*ca00*/  F2FP.F16.F32.PACK_AB R136, R214, R207 ;  /* 0x000000cfd688723e */ /* 0x004fe200000000ff */
[C---:B---3--:R-:W-:Y:S03]  /*ca10*/  HMMA.16816.F32 R76, R128.reuse, R100, R76 ;  /* 0x00000064804c723c */ /* 0x048fe6000000184c */
[C---:B------:R-:W-:Y:S01]  /*ca20*/  F2FP.F16.F32.PACK_AB R100, R177.reuse, R176 ;  /* 0x000000b0b164723e */ /* 0x040fe200000000ff */
[----:B------:R-:W-:Y:S01]  /*ca30*/  FADD.FTZ R0, R177, R0 ;  /* 0x00000000b1007221 */ /* 0x000fe20000010000 */
[----:B------:R-:W-:Y:S01]  /*ca40*/  F2FP.F16.F32.PACK_AB R101, R174, R179 ;  /* 0x000000b3ae65723e */ /* 0x000fe200000000ff */
[----:B------:R-:W-:Y:S02]  /*ca50*/  FADD.FTZ R179, R179, R166 ;  /* 0x000000a6b3b37221 */ /* 0x000fe40000010000 */
[C---:B------:R-:W-:Y:S03]  /*ca60*/  HMMA.16816.F32 R80, R128.reuse, R102, R80 ;  /* 0x000000668050723c */ /* 0x040fe60000001850 */
[----:B------:R-:W-:Y:S01]  /*ca70*/  F2FP.F16.F32.PACK_AB R102, R180, R175 ;  /* 0x000000afb466723e */ /* 0x000fe200000000ff */
[----:B------:R-:W-:Y:S01]  /*ca80*/  FADD.FTZ R174, R174, R179 ;  /* 0x000000b3aeae7221 */ /* 0x000fe20000010000 */
[C---:B------:R-:W-:Y:S03]  /*ca90*/  F2FP.F16.F32.PACK_AB R103, R178.reuse, R181 ;  /* 0x000000b5b267723e */ /* 0x040fe600000000ff */
[C---:B----4-:R-:W-:Y:S03]  /*caa0*/  HMMA.16816.F32 R84, R128.reuse, R108, R84 ;  /* 0x0000006c8054723c */ /* 0x050fe60000001854 */
[----:B------:R-:W-:Y:S04]  /*cab0*/  FADD.FTZ R181, R181, R174 ;  /* 0x000000aeb5b57221 */ /* 0x000fe80000010000 */
[----:B------:R-:W-:Y:S01]  /*cac0*/  FADD.FTZ R178, R178, R181 ;  /* 0x000000b5b2b27221 */ /* 0x000fe20000010000 */
[C---:B------:R-:W-:Y:S01]  /*cad0*/  HMMA.16816.F32 R88, R128.reuse, R110, R88 ;  /* 0x0000006e8058723c */ /* 0x040fe20000001858 */
[----:B------:R-:W1:Y:S07]  /*cae0*/  LDSM.16.MT88.4 R108, [R185+0x12800] ;  /* 0x01280000b96c783b */ /* 0x000e6e0000004200 */
[C---:B-----5:R-:W-:Y:S08]  /*caf0*/  HMMA.16816.F32 R92, R128.reuse, R104, R92 ;  /* 0x00000068805c723c */ /* 0x060ff0000000185c */
[----:B------:R-:W-:Y:S01]  /*cb00*/  HMMA.16816.F32 R96, R128, R106, R96 ;  /* 0x0000006a8060723c */ /* 0x000fe20000001860 */
[----:B------:R-:W2:Y:S08]  /*cb10*/  LDSM.16.MT88.4 R104, [R185+0x14800] ;  /* 0x01480000b968783b */ /* 0x000eb00000004200 */
[----:B------:R-:W3:Y:S01]  /*cb20*/  LDSM.16.MT88.4 R128, [R165+0x2800] ;  /* 0x00280000a580783b */ /* 0x000ee20000004200 */
        /* <DEDUP_REMOVED lines=14> */
[----:B------:R-:W2:Y:S07]  /*cc10*/  LDSM.16.MT88.4 R104, [R164+0x4800] ;  /* 0x00480000a468783b */ /* 0x000eae0000004200 */
[C---:B------:R-:W-:Y:S08]  /*cc20*/  HMMA.16816.F32 R44, R100.reuse, R124, R44 ;  /* 0x0000007c642c723c */ /* 0x040ff0000000182c */
[C---:B------:R-:W-:Y:S01]  /*cc30*/  HMMA.16816.F32 R48, R100.reuse, R126, R48 ;  /* 0x0000007e6430723c */ /* 0x040fe20000001830 */
[----:B------:R-:W-:Y:S07]  /*cc40*/  LDSM.16.MT88.4 R124, [R185+0x15000] ;  /* 0x01500000b97c783b */ /* 0x000fee0000004200 */
        /* <DEDUP_REMOVED lines=9> */
[C---:B-1----:R-:W-:Y:S08]  /*cce0*/  HMMA.16816.F32 R76, R100.reuse, R108, R76 ;  /* 0x0000006c644c723c */ /* 0x042ff0000000184c */
[C---:B------:R-:W-:Y:S01]  /*ccf0*/  HMMA.16816.F32 R80, R100.reuse, R110, R80 ;  /* 0x0000006e6450723c */ /* 0x040fe20000001850 */
[----:B------:R-:W1:Y:S07]  /*cd00*/  LDSM.16.MT88.4 R108, [R185+0x13000] ;  /* 0x01300000b96c783b */ /* 0x000e6e0000004200 */
[C---:B------:R-:W-:Y:S03]  /*cd10*/  HMMA.16816.F32 R84, R100.reuse, R148, R84 ;  /* 0x000000946454723c */ /* 0x040fe60000001854 */
[----:B------:R-:W-:Y:S02]  /*cd20*/  FFMA.FTZ R148, R212, UR4, -R137 ;  /* 0x00000004d4947c23 */ /* 0x000fe40008010889 */
[----:B------:R-:W3:Y:S03]  /*cd30*/  MUFU.EX2 R212, R217 ;  /* 0x000000d900d47308 */ /* 0x000ee60000000800 */
[C---:B------:R-:W-:Y:S07]  /*cd40*/  HMMA.16816.F32 R88, R100.reuse, R150, R88 ;  /* 0x000000966458723c */ /* 0x040fee0000001858 */
[----:B------:R4:W5:Y:S01]  /*cd50*/  MUFU.EX2 R208, R148 ;  /* 0x0000009400d07308 */ /* 0x0009620000000800 */
[C---:B--2---:R-:W-:Y:S01]  /*cd60*/  HMMA.16816.F32 R92, R100.reuse, R104, R92 ;  /* 0x00000068645c723c */ /* 0x044fe2000000185c */
[----:B----4-:R-:W-:Y:S07]  /*cd70*/  LDSM.16.MT88.4 R148, [R184+0x17000] ;  /* 0x01700000b894783b */ /* 0x010fee0000004200 */
[----:B------:R-:W-:Y:S03]  /*cd80*/  HMMA.16816.F32 R96, R100, R106, R96 ;  /* 0x0000006a6460723c */ /* 0x000fe60000001860 */
[----:B------:R-:W-:Y:S02]  /*cd90*/  F2FP.F16.F32.PACK_AB R100, R183, R182 ;  /* 0x000000b6b764723e */ /* 0x000fe400000000ff */
[----:B------:R-:W-:Y:S01]  /*cda0*/  F2FP.F16.F32.PACK_AB R101, R210, R213 ;  /* 0x000000d5d265723e */ /* 0x000fe200000000ff */
[----:B------:R-:W-:Y:S01]  /*cdb0*/  FADD.FTZ R213, R213, R178 ;  /* 0x000000b2d5d57221 */ /* 0x000fe20000010000 */
[----:B---3--:R-:W-:Y:S01]  /*cdc0*/  F2FP.F16.F32.PACK_AB R102, R212, R211 ;  /* 0x000000d3d466723e */ /* 0x008fe200000000ff */
[----:B------:R-:W2:Y:S01]  /*cdd0*/  LDSM.16.MT88.4 R104, [R164+0x3000] ;  /* 0x00300000a468783b */ /* 0x000ea20000004200 */
[C---:B-----5:R-:W-:Y:S01]  /*cde0*/  F2FP.F16.F32.PACK_AB R103, R215.reuse, R208 ;  /* 0x000000d0d767723e */ /* 0x060fe200000000ff */
[----:B------:R-:W-:Y:S04]  /*cdf0*/  FADD.FTZ R213, R210, R213 ;  /* 0x000000d5d2d57221 */ /* 0x000fe80000010000 */
[----:B------:R-:W-:Y:S02]  /*ce00*/  FADD.FTZ R208, R208, R213 ;  /* 0x000000d5d0d07221 */ /* 0x000fe40000010000 */
[C---:B-1----:R-:W-:Y:S03]  /*ce10*/  HMMA.16816.F32 R4, R100.reuse, R108, R4 ;  /* 0x0000006c6404723c */ /* 0x042fe60000001804 */
[----:B------:R-:W-:Y:S05]  /*ce20*/  FADD.FTZ R215, R215, R208 ;  /* 0x000000d0d7d77221 */ /* 0x000fea0000010000 */
[C---:B------:R-:W-:Y:S01]  /*ce30*/  HMMA.16816.F32 R8, R100.reuse, R110, R8 ;  /* 0x0000006e6408723c */ /* 0x040fe20000001808 */
[----:B------:R-:W1:Y:S07]  /*ce40*/  LDSM.16.MT88.4 R108, [R164+0x5000] ;  /* 0x00500000a46c783b */ /* 0x000e6e0000004200 */
[C---:B------:R-:W-:Y:S03]  /*ce50*/  HMMA.16816.F32 R12, R100.reuse, R112, R12 ;  /* 0x00000070640c723c */ /* 0x040fe6000000180c */
[--C-:B------:R-:W-:Y:S01]  /*ce60*/  FFMA.FTZ R112, R134, UR4, -R137.reuse ;  /* 0x0000000486707c23 */ /* 0x100fe20008010889 */
[----:B------:R-:W-:Y:S01]  /*ce70*/  FFMA.FTZ R137, R133, UR4, -R137 ;  /* 0x0000000485897c23 */ /* 0x000fe20008010889 */
[----:B------:R3:W4:Y:S03]  /*ce80*/  MUFU.EX2 R134, R156 ;  /* 0x0000009c00867308 */ /* 0x0007260000000800 */
[C---:B------:R-:W-:Y:S07]  /*ce90*/  HMMA.16816.F32 R16, R100.reuse, R114, R16 ;  /* 0x000000726410723c */ /* 0x040fee0000001810 */
[----:B------:R-:W-:Y:S10]  /*cea0*/  MUFU.EX2 R133, R112 ;  /* 0x0000007000857308 */ /* 0x000ff40000000800 */
[----:B------:R5:W2:Y:S01]  /*ceb0*/  MUFU.EX2 R218, R137 ;  /* 0x0000008900da7308 */ /* 0x000aa20000000800 */
[C---:B------:R-:W-:Y:S01]  /*cec0*/  HMMA.16816.F32 R20, R100.reuse, R116, R20 ;  /* 0x000000746414723c */ /* 0x040fe20000001814 */
[----:B---3--:R-:W-:Y:S02]  /*ced0*/  LDSM.16.MT88.4 R156, [R164+0x3800] ;  /* 0x00380000a49c783b */ /* 0x008fe40000004200 */
[----:B----4-:R-:W-:Y:S05]  /*cee0*/  F2FP.F16.F32.PACK_AB R138, R134, R209 ;  /* 0x000000d1868a723e */ /* 0x010fea00000000ff */
[C---:B------:R-:W-:Y:S01]  /*cef0*/  HMMA.16816.F32 R24, R100.reuse, R118, R24 ;  /* 0x000000766418723c */ /* 0x040fe20000001818 */
[----:B------:R-:W-:Y:S02]  /*cf00*/  LDSM.16.MT88.4 R116, [R184+0x13800] ;  /* 0x01380000b874783b */ /* 0x000fe40000004200 */
[C---:B-----5:R-:W-:Y:S01]  /*cf10*/  F2FP.F16.F32.PACK_AB R137, R135.reuse, R216 ;  /* 0x000000d88789723e */ /* 0x060fe200000000ff */
[----:B------:R-:W-:Y:S01]  /*cf20*/  FADD.FTZ R216, R216, R215 ;  /* 0x000000d7d8d87221 */ /* 0x000fe20000010000 */
[C---:B--2---:R-:W-:Y:S03]  /*cf30*/  F2FP.F16.F32.PACK_AB R139, R218.reuse, R133 ;  /* 0x00000085da8b723e */ /* 0x044fe600000000ff */
[C---:B------:R-:W-:Y:S03]  /*cf40*/  HMMA.16816.F32 R28, R100.reuse, R120, R28 ;  /* 0x00000078641c723c */ /* 0x040fe6000000181c */
[----:B------:R-:W-:Y:S04]  /*cf50*/  FADD.FTZ R216, R135, R216 ;  /* 0x000000d887d87221 */ /* 0x000fe80000010000 */
[----:B------:R-:W-:Y:S01]  /*cf60*/  FADD.FTZ R133, R133, R216 ;  /* 0x000000d885857221 */ /* 0x000fe20000010000 */
[C---:B------:R-:W-:Y:S03]  /*cf70*/  HMMA.16816.F32 R32, R100.reuse, R122, R32 ;  /* 0x0000007a6420723c */ /* 0x040fe60000001820 */
[----:B------:R-:W-:Y:S05]  /*cf80*/  FADD.FTZ R203, R218, R133 ;  /* 0x00000085dacb7221 */ /* 0x000fea0000010000 */
[C---:B------:R-:W-:Y:S08]  /*cf90*/  HMMA.16816.F32 R36, R100.reuse, R124, R36 ;  /* 0x0000007c6424723c */ /* 0x040ff00000001824 */
[C---:B------:R-:W-:Y:S01]  /*cfa0*/  HMMA.16816.F32 R40, R100.reuse, R126, R40 ;  /* 0x0000007e6428723c */ /* 0x040fe20000001828 */
[----:B------:R-:W2:Y:S07]  /*cfb0*/  LDSM.16.MT88.4 R124, [R185+0x13800] ;  /* 0x01380000b97c783b */ /* 0x000eae0000004200 */
[C---:B------:R-:W-:Y:S08]  /*cfc0*/  HMMA.16816.F32 R44, R100.reuse, R128, R44 ;  /* 0x00000080642c723c */ /* 0x040ff0000000182c */
[C---:B------:R-:W-:Y:S08]  /*cfd0*/  HMMA.16816.F32 R48, R100.reuse, R130, R48 ;  /* 0x000000826430723c */ /* 0x040ff00000001830 */
        /* <DEDUP_REMOVED lines=8> */
[----:B------:R-:W4:Y:S07]  /*d060*/  LDSM.16.MT88.4 R144, [R185+0x15800] ;  /* 0x01580000b990783b */ /* 0x000f2e0000004200 */
[C---:B------:R-:W-:Y:S08]  /*d070*/  HMMA.16816.F32 R76, R100.reuse, R148, R76 ;  /* 0x00000094644c723c */ /* 0x040ff0000000184c */
[C---:B------:R-:W-:Y:S01]  /*d080*/  HMMA.16816.F32 R80, R100.reuse, R150, R80 ;  /* 0x000000966450723c */ /* 0x040fe20000001850 */
[----:B------:R-:W5:Y:S07]  /*d090*/  LDSM.16.MT88.4 R148, [R184+0x15800] ;  /* 0x01580000b894783b */ /* 0x000f6e0000004200 */
[C---:B------:R-:W-:Y:S08]  /*d0a0*/  HMMA.16816.F32 R84, R100.reuse, R152, R84 ;  /* 0x000000986454723c */ /* 0x040ff00000001854 */
[C---:B------:R-:W-:Y:S01]  /*d0b0*/  HMMA.16816.F32 R88, R100.reuse, R154, R88 ;  /* 0x0000009a6458723c */ /* 0x040fe20000001858 */
[----:B------:R-:W5:Y:S07]  /*d0c0*/  LDSM.16.MT88.4 R152, [R165+0x3800] ;  /* 0x00380000a598783b */ /* 0x000f6e0000004200 */
[C---:B-1----:R-:W-:Y:S08]  /*d0d0*/  HMMA.16816.F32 R92, R100.reuse, R108, R92 ;  /* 0x0000006c645c723c */ /* 0x042ff0000000185c */
[----:B------:R-:W-:Y:S08]  /*d0e0*/  HMMA.16816.F32 R96, R100, R110, R96 ;  /* 0x0000006e6460723c */ /* 0x000ff00000001860 */
[C---:B--2---:R-:W-:Y:S01]  /*d0f0*/  HMMA.16816.F32 R128, R136.reuse, R124, R4 ;  /* 0x0000007c8880723c */ /* 0x044fe20000001804 */
[----:B------:R-:W1:Y:S07]  /*d100*/  LDSM.16.MT88.4 R4, [R184+0x17800] ;  /* 0x01780000b804783b */ /* 0x000e6e0000004200 */
[C---:B------:R-:W-:Y:S01]  /*d110*/  HMMA.16816.F32 R124, R136.reuse, R126, R8 ;  /* 0x0000007e887c723c */ /* 0x040fe20000001808 */
[----:B------:R-:W2:Y:S07]  /*d120*/  LDSM.16.MT88.4 R8, [R165+0x5800] ;  /* 0x00580000a508783b */ /* 0x000eae0000004200 */
[C---:B------:R-:W-:Y:S01]  /*d130*/  HMMA.16816.F32 R120, R136.reuse, R116, R12 ;  /* 0x000000748878723c */ /* 0x040fe2000000180c */
[----:B------:R-:W2:Y:S07]  /*d140*/  LDSM.16.MT88.4 R12, [R164+0x5800] ;  /* 0x00580000a40c783b */ /* 0x000eae0000004200 */
[C---:B------:R-:W-:Y:S08]  /*d150*/  HMMA.16816.F32 R116, R136.reuse, R118, R16 ;  /* 0x000000768874723c */ /* 0x040ff00000001810 */
[C---:B---3--:R-:W-:Y:S08]  /*d160*/  HMMA.16816.F32 R112, R136.reuse, R104, R20 ;  /* 0x000000688870723c */ /* 0x048ff00000001814 */
[C---:B------:R-:W-:Y:S08]  /*d170*/  HMMA.16816.F32 R108, R136.reuse, R106, R24 ;  /* 0x0000006a886c723c */ /* 0x040ff00000001818 */
[C---:B------:R-:W-:Y:S08]  /*d180*/  HMMA.16816.F32 R104, R136.reuse, R140, R28 ;  /* 0x0000008c8868723c */ /* 0x040ff0000000181c */
[C---:B------:R-:W-:Y:S08]  /*d190*/  HMMA.16816.F32 R100, R136.reuse, R142, R32 ;  /* 0x0000008e8864723c */ /* 0x040ff00000001820 */
[C---:B----4-:R-:W-:Y:S08]  /*d1a0*/  HMMA.16816.F32 R36, R136.reuse, R144, R36 ;  /* 0x000000908824723c */ /* 0x050ff00000001824 */
        /* <DEDUP_REMOVED lines=9> */
[C---:B-1----:R-:W-:Y:S03]  /*d240*/  HMMA.16816.F32 R76, R136.reuse, R4, R76 ;  /* 0x00000004884c723c */ /* 0x042fe6000000184c */
[----:B------:R-:W-:Y:S04]  /*d250*/  FADD.FTZ R5, R175, R0 ;  /* 0x00000000af057221 */ /* 0x000fe80000010000 */
[----:B------:R-:W-:Y:S01]  /*d260*/  FADD.FTZ R5, R180, R5 ;  /* 0x00000005b4057221 */ /* 0x000fe20000010000 */
[C---:B------:R-:W-:Y:S03]  /*d270*/  HMMA.16816.F32 R80, R136.reuse, R6, R80 ;  /* 0x000000068850723c */ /* 0x040fe60000001850 */
[----:B------:R-:W-:Y:S04]  /*d280*/  FADD.FTZ R0, R182, R5 ;  /* 0x00000005b6007221 */ /* 0x000fe80000010000 */
[----:B------:R-:W-:Y:S01]  /*d290*/  FADD.FTZ R0, R183, R0 ;  /* 0x00000000b7007221 */ /* 0x000fe20000010000 */
[C---:B--2---:R-:W-:Y:S03]  /*d2a0*/  HMMA.16816.F32 R84, R136.reuse, R8, R84 ;  /* 0x000000088854723c */ /* 0x044fe60000001854 */
[----:B------:R-:W-:Y:S01]  /*d2b0*/  FADD.FTZ R211, R211, R0 ;  /* 0x00000000d3d37221 */ /* 0x000fe20000010000 */
[----:B------:R-:W-:Y:S03]  /*d2c0*/  MOV R0, R3 ;  /* 0x0000000300007202 */ /* 0x000fe60000000f00 */
[----:B------:R-:W-:Y:S01]  /*d2d0*/  FADD.FTZ R212, R212, R211 ;  /* 0x000000d3d4d47221 */ /* 0x000fe20000010000 */
[C---:B------:R-:W-:Y:S03]  /*d2e0*/  HMMA.16816.F32 R88, R136.reuse, R10, R88 ;  /* 0x0000000a8858723c */ /* 0x040fe60000001858 */
[----:B------:R-:W-:Y:S04]  /*d2f0*/  FADD.FTZ R207, R207, R212 ;  /* 0x000000d4cfcf7221 */ /* 0x000fe80000010000 */
[----:B------:R-:W-:Y:S01]  /*d300*/  FADD.FTZ R214, R214, R207 ;  /* 0x000000cfd6d67221 */ /* 0x000fe20000010000 */
[C---:B------:R-:W-:Y:S03]  /*d310*/  HMMA.16816.F32 R92, R136.reuse, R12, R92 ;  /* 0x0000000c885c723c */ /* 0x040fe6000000185c */
[----:B------:R-:W-:Y:S04]  /*d320*/  FADD.FTZ R205, R209, R214 ;  /* 0x000000d6d1cd7221 */ /* 0x000fe80000010000 */
[----:B------:R-:W-:Y:S01]  /*d330*/  FADD.FTZ R205, R134, R205 ;  /* 0x000000cd86cd7221 */ /* 0x000fe20000010000 */
[----:B------:R-:W-:Y:S03]  /*d340*/  HMMA.16816.F32 R96, R136, R14, R96 ;  /* 0x0000000e8860723c */ /* 0x000fe60000001860 */
[----:B------:R-:W-:Y:S05]  /*d350*/  MOV R137, R132 ;  /* 0x0000008400897202 */ /* 0x000fea0000000f00 */
[----:B------:R-:W-:Y:S01]  /*d360*/  @!UPT UIADD3 URZ, UPT, UPT, URZ, URZ, URZ ;  /* 0x000000fffffff290 */ /* 0x000fe2000fffe0ff */
[----:B------:R-:W-:Y:S11]  /*d370*/  @P0 BRA `(.L_x_65) ;  /* 0xffffffd400fc0947 */ /* 0x000ff6000383ffff */
.L_x_64:
        /* <DEDUP_REMOVED lines=261> */
.L_x_68:
        /* <DEDUP_REMOVED lines=56> */
.L_x_70:
[----:B------:R-:W-:Y:S05]  /*e750*/  BSYNC.RECONVERGENT B0 ;  /* 0x0000000000007941 */ /* 0x000fea0003800200 */
.L_x_69:
        /* <DEDUP_REMOVED lines=34> */
.L_x_72:
[----:B------:R-:W-:Y:S05]  /*e980*/  BSYNC.RECONVERGENT B0 ;  /* 0x0000000000007941 */ /* 0x000fea0003800200 */
.L_x_71:
        /* <DEDUP_REMOVED lines=20> */
.L_x_74:
[----:B------:R-:W-:Y:S05]  /*ead0*/  BSYNC.RECONVERGENT B0 ;  /* 0x0000000000007941 */ /* 0x000fea0003800200 */
.L_x_73:
        /* <DEDUP_REMOVED lines=20> */
.L_x_76:
[----:B------:R-:W-:Y:S05]  /*ec20*/  BSYNC.RECONVERGENT B0 ;  /* 0x0000000000007941 */ /* 0x000fea0003800200 */
.L_x_75:
        /* <DEDUP_REMOVED lines=19> */
.L_x_77:
        /* <DEDUP_REMOVED lines=10> */
.L_x_933:


//--------------------- .text._ZN5flash16flash_fwd_kernelI23Flash_fwd_kernel_traitsILi192ELi128ELi64ELi8ELb0ELb0EN7cutlass6half_tE19Flash_kernel_traitsILi192ELi128ELi64ELi8ES3_EELb0ELb1ELb0ELb0ELb0ELb0ELb0ELb0EEEvNS_16Flash_fwd_paramsE --------------------------
	.section	.text._ZN5flash16flash_fwd_kernelI23Flash_fwd_kernel_traitsILi192ELi128ELi64ELi8ELb0ELb0EN7cutlass6half_tE19Flash_kernel_traitsILi192ELi128ELi64ELi8ES3_EELb0ELb1ELb0ELb0ELb0ELb0ELb0ELb0EEEvNS_16Flash_fwd_paramsE,"ax",@progbits
	.align	128
        .global         _ZN5flash16flash_fwd_kernelI23Flash_fwd_kernel_traitsILi192ELi128ELi64ELi8ELb0ELb0EN7cutlass6half_tE19Flash_kernel_traitsILi192ELi128ELi64ELi8ES3_EELb0ELb1ELb0ELb0ELb0ELb0ELb0ELb0EEEvNS_16Flash_fwd_paramsE
        .type           _ZN5flash16flash_fwd_kernelI23Flash_fwd_kernel_traitsILi192ELi128ELi64ELi8ELb0ELb0EN7cutlass6half_tE19Flash_kernel_traitsILi192ELi128ELi64ELi8ES3_EELb0ELb1ELb0ELb0ELb0ELb0ELb0ELb0EEEvNS_16Flash_fwd_paramsE,@function
        .size           _ZN5flash16flash_fwd_kernelI23Flash_fwd_kernel_traitsILi192ELi128ELi64ELi8ELb0ELb0EN7cutlass6half_tE19Flash_kernel_traitsILi192ELi128ELi64ELi8ES3_EELb0ELb1ELb0ELb0ELb0ELb0ELb0ELb0EEEvNS_16Flash_fwd_paramsE,(.L_x_934 - _ZN5flash16flash_fwd_kernelI23Flash_fwd_kernel_traitsILi192ELi128ELi64ELi8ELb0ELb0EN7cutlass6half_tE19Flash_kernel_traitsILi192ELi128ELi64ELi8ES3_EELb0ELb1ELb0ELb0ELb0ELb0ELb0ELb0EEEvNS_16Flash_fwd_paramsE)
        .other          _ZN5flash16flash_fwd_kernelI23Flash_fwd_kernel_traitsILi192ELi128ELi64ELi8ELb0ELb0EN7cutlass6half_tE19Flash_kernel_traitsILi192ELi128ELi64ELi8ES3_EELb0ELb1ELb0ELb0ELb0ELb0ELb0ELb0EEEvNS_16Flash_fwd_paramsE,@"STO_CUDA_ENTRY STV_DEFAULT"
_ZN5flash16flash_fwd_kernelI23Flash_fwd_kernel_traitsILi192ELi128ELi64ELi8ELb0ELb0EN7cutlass6half_tE19Flash_kernel_traitsILi192ELi128ELi64ELi8ES3_EELb0ELb1ELb0ELb0ELb0ELb0ELb0ELb0EEEvNS_16Flash_fwd_paramsE:
.text._ZN5flash16flash_fwd_kernelI23Flash_fwd_kernel_traitsILi192ELi128ELi64ELi8ELb0ELb0EN7cutlass6half_tE19Flash_kernel_traitsILi192ELi128ELi64ELi8ES3_EELb0ELb1ELb0ELb0ELb0ELb0ELb0ELb0EEEvNS_16Flash_fwd_paramsE:
[----:B------:R-:W-:Y:S01]  /*0000*/  LDC R1, c[0x0][0x37c] ;  /* 0x0000df00ff017b82 */ /* 0x000fe20000000800 */
[----:B------:R-:W1:Y:S07]  /*0010*/  LDCU.64 UR10, c[0x0][0x460] ;  /* 0x00008c00ff0a77ac */ /* 0x000e6e0008000a00 */
[----:B------:R-:W2:Y:S01]  /*0020*/  S2UR UR12, SR_CTAID.Y ;  /* 0x00000000000c79c3 */ /* 0x000ea20000002600 */
[----:B------:R-:W3:Y:S01]  /*0030*/  LDCU.64 UR8, c[0x0][0x470] ;  /* 0x00008e00ff0877ac */ /* 0x000ee20008000a00 */
[----:B------:R-:W2:Y:S01]  /*0040*/  LDCU.64 UR14, c[0x0][0x460] ;  /* 0x00008c00ff0e77ac */ /* 0x000ea20008000a00 */
[----:B------:R-:W4:Y:S01]  /*0050*/  LDCU.U8 UR13, c[0x0][0x532] ;  /* 0x0000a640ff0d77ac */ /* 0x000f220008000000 */
[----:B------:R-:W4:Y:S01]  /*0060*/  LDCU.64 UR6, c[0x0][0x468] ;  /* 0x00008d00ff0677ac */ /* 0x000f220008000a00 */
[----:B-1----:R-:W-:Y:S01]  /*0070*/  ISETP.NE.U32.AND P4, PT, RZ, UR10, PT ;  /* 0x0000000aff007c0c */ /* 0x002fe2000bf85070 */
[----:B------:R-:W-:Y:S01]  /*0080*/  UISETP.NE.U32.AND UP4, UPT, UR10, URZ, UPT ;  /* 0x000000ff0a00728c */ /* 0x000fe2000bf85070 */
[----:B------:R-:W1:Y:S02]  /*0090*/  LDCU.64 UR4, c[0x0][0x478] ;  /* 0x00008f00ff0477ac */ /* 0x000e640008000a00 */
[----:B------:R-:W-:Y:S01]  /*00a0*/  ISETP.NE.AND.EX P4, PT, RZ, UR11, PT, P4 ;  /* 0x0000000bff007c0c */ /* 0x000fe2000bf85340 */
[----:B---3--:R-:W-:-:S02]  /*00b0*/  UISETP.NE.U32.AND UP3, UPT, UR8, URZ, UPT ;  /* 0x000000ff0800728c */ /* 0x008fc4000bf65070 */
[----:B------:R-:W-:Y:S01]  /*00c0*/  UISETP.NE.AND.EX UP4, UPT, UR11, URZ, UPT, UP4 ;  /* 0x000000ff0b00728c */ /* 0x000fe2000bf85340 */
[----:B------:R-:W3:Y:S01]  /*00d0*/  LDCU.64 UR22, c[0x0][0x358] ;  /* 0x00006b00ff1677ac */ /* 0x000ee20008000a00 */
[----:B------:R-:W-:-:S04]  /*00e0*/  UISETP.NE.AND.EX UP3, UPT, UR9, URZ, UPT, UP3 ;  /* 0x000000ff0900728c */ /* 0x000fc8000bf65330 */
[----:B------:R-:W-:Y:S01]  /*00f0*/  PLOP3.LUT P2, PT, PT, PT, UP4, 0x80, 0x8 ;  /* 0x000000000008781c */ /* 0x000fe20003f4f048 */
[----:B--2---:R-:W-:Y:S02]  /*0100*/  UIMAD.WIDE.U32 UR14, UR12, 0x4, UR14 ;  /* 0x000000040c0e78a5 */ /* 0x004fe4000f8e000e */
[----:B------:R-:W-:Y:S02]  /*0110*/  USHF.L.U32 UR11, UR12, 0x2, URZ ;  /* 0x000000020c0b7899 */ /* 0x000fe400080006ff */
[----:B----4-:R-:W-:Y:S02]  /*0120*/  UISETP.NE.AND UP5, UPT, UR13, URZ, UPT ;  /* 0x000000ff0d00728c */ /* 0x010fe4000bfa5270 */
[----:B------:R-:W-:Y:S01]  /*0130*/  UISETP.EQ.U32.AND UP2, UPT, UR6, URZ, UPT ;  /* 0x000000ff0600728c */ /* 0x000fe2000bf42070 */
[----:B------:R-:W-:Y:S01]  /*0140*/  IMAD.U32 R6, RZ, RZ, UR14 ;  /* 0x0000000eff067e24 */ /* 0x000fe2000f8e00ff */
[----:B------:R-:W-:Y:S01]  /*0150*/  USHF.R.U32.HI UR10, URZ, 0x1e, UR12 ;  /* 0x0000001eff0a7899 */ /* 0x000fe2000801160c */
[----:B------:R-:W-:Y:S01]  /*0160*/  IMAD.U32 R7, RZ, RZ, UR15 ;  /* 0x0000000fff077e24 */ /* 0x000fe2000f8e00ff */
[----:B------:R-:W-:-:S02]  /*0170*/  @UP3 UIADD3 UR14, UP1, UPT, UR11, UR8, URZ ;  /* 0x000000080b0e3290 */ /* 0x000fc4000ff3e0ff */
[----:B------:R-:W-:Y:S02]  /*0180*/  UISETP.EQ.OR.EX UP2, UPT, UR7, URZ, !UP5, UP2 ;  /* 0x000000ff0700728c */ /* 0x000fe4000ef42720 */
[----:B-1----:R-:W-:Y:S01]  /*0190*/  UISETP.NE.U32.AND UP0, UPT, UR4, URZ, UPT ;  /* 0x000000ff0400728c */ /* 0x002fe2000bf05070 */
[----:B---3--:R-:W2:Y:S01]  /*01a0*/  @P4 LDG.E R5, desc[UR22][R6.64] ;  /* 0x0000001606054981 */ /* 0x008ea2000c1e1900 */
[----:B------:R-:W-:Y:S02]  /*01b0*/  @UP3 UIADD3.X UR15, UPT, UPT, UR10, UR9, URZ, UP1, !UPT ;  /* 0x000000090a0f3290 */ /* 0x000fe40008ffe4ff */
[----:B------:R-:W-:Y:S01]  /*01c0*/  UIADD3 UR8, UP1, UPT, UR11, UR6, URZ ;  /* 0x000000060b087290 */ /* 0x000fe2000ff3e0ff */
[----:B------:R1:W3:Y:S01]  /*01d0*/  @P2 LDG.E R2, desc[UR22][R6.64+0x4] ;  /* 0x0000041606022981 */ /* 0x0002e2000c1e1900 */
[----:B------:R-:W-:Y:S01]  /*01e0*/  UISETP.NE.AND.EX UP0, UPT, UR5, URZ, UPT, UP0 ;  /* 0x000000ff0500728c */ /* 0x000fe2000bf05300 */
[----:B------:R-:W-:Y:S01]  /*01f0*/  PLOP3.LUT P3, PT, PT, PT, UP2, 0x80, 0x8 ;  /* 0x000000000008781c */ /* 0x000fe20003f6f028 */
[----:B------:R-:W-:Y:S01]  /*0200*/  UIADD3.X UR9, UPT, UPT, UR10, UR7, URZ, UP1, !UPT ;  /* 0x000000070a097290 */ /* 0x000fe20008ffe4ff */
[----:B------:R-:W-:Y:S01]  /*0210*/  PLOP3.LUT P1, PT, PT, PT, UP3, 0x80, 0x8 ;  /* 0x000000000008781c */ /* 0x000fe20003f2f038 */
[----:B------:R-:W-:-:S02]  /*0220*/  IMAD.U32 R10, RZ, RZ, UR14 ;  /* 0x0000000eff0a7e24 */ /* 0x000fc4000f8e00ff */
[----:B------:R-:W-:Y:S01]  /*0230*/  PLOP3.LUT P0, PT, PT, PT, UP0, 0x80, 0x8 ;  /* 0x000000000008781c */ /* 0x000fe20003f0f008 */
[----:B------:R-:W-:-:S04]  /*0240*/  IMAD.U32 R11, RZ, RZ, UR15 ;  /* 0x0000000fff0b7e24 */ /* 0x000fc8000f8e00ff */
[----:B------:R-:W-:-:S04]  /*0250*/  @UP0 UIADD3 UR4, UP1, UPT, UR11, UR4, URZ ;  /* 0x000000040b040290 */ /* 0x000fc8000ff3e0ff */
[----:B------:R-:W-:Y:S01]  /*0260*/  @UP0 UIADD3.X UR5, UPT, UPT, UR10, UR5, URZ, UP1, !UPT ;  /* 0x000000050a050290 */ /* 0x000fe20008ffe4ff */
[----:B------:R-:W4:Y:S01]  /*0270*/  @P1 LDG.E R3, desc[UR22][R10.64] ;  /* 0x000000160a031981 */ /* 0x000f22000c1e1900 */
[----:B-1----:R-:W-:Y:S02]  /*0280*/  IMAD.U32 R6, RZ, RZ, UR8 ;  /* 0x00000008ff067e24 */ /* 0x002fe4000f8e00ff */
[----:B------:R-:W-:-:S05]  /*0290*/  IMAD.U32 R7, RZ, RZ, UR9 ;  /* 0x00000009ff077e24 */ /* 0x000fca000f8e00ff */
[----:B------:R-:W4:Y:S01]  /*02a0*/  @!P3 LDG.E R4, desc[UR22][R6.64] ;  /* 0x000000160604b981 */ /* 0x000f22000c1e1900 */
[----:B------:R-:W-:Y:S02]  /*02b0*/  IMAD.U32 R8, RZ, RZ, UR4 ;  /* 0x00000004ff087e24 */ /* 0x000fe4000f8e00ff */
[----:B------:R-:W-:Y:S01]  /*02c0*/  IMAD.U32 R9, RZ, RZ, UR5 ;  /* 0x00000005ff097e24 */ /* 0x000fe2000f8e00ff */
[----:B------:R-:W1:Y:S01]  /*02d0*/  S2UR UR27, SR_CTAID.X ;  /* 0x00000000001b79c3 */ /* 0x000e620000002500 */
[----:B------:R-:W3:Y:S03]  /*02e0*/  @!UP4 LDCU UR25, c[0x0][0x434] ;  /* 0x00008680ff19c7ac */ /* 0x000ee60008000800 */
[----:B------:R2:W5:Y:S01]  /*02f0*/  @P0 LDG.E R0, desc[UR22][R8.64] ;  /* 0x0000001608000981 */ /* 0x000562000c1e1900 */
[----:B------:R-:W-:Y:S01]  /*0300*/  UMOV UR18, 0xffffffff ;  /* 0xffffffff00127882 */ /* 0x000fe20000000000 */
[----:B------:R-:W4:Y:S01]  /*0310*/  @!UP0 LDCU.64 UR4, c[0x0][0x488] ;  /* 0x00009100ff0487ac */ /* 0x000f220008000a00 */
[----:B------:R-:W-:Y:S01]  /*0320*/  UISETP.NE.U32.AND UP1, UPT, UR6, URZ, UPT ;  /* 0x000000ff0600728c */ /* 0x000fe2000bf25070 */
[----:B------:R-:W-:Y:S01]  /*0330*/  UMOV UR15, 0xffffffff ;  /* 0xffffffff000f7882 */ /* 0x000fe20000000000 */
[----:B------:R-:W-:-:S02]  /*0340*/  UMOV UR14, URZ ;  /* 0x000000ff000e7c82 */ /* 0x000fc40008000000 */
[----:B------:R-:W-:Y:S01]  /*0350*/  UISETP.NE.AND.EX UP1, UPT, UR7, URZ, UPT, UP1 ;  /* 0x000000ff0700728c */ /* 0x000fe2000bf25310 */
[----:B------:R-:W2:Y:S01]  /*0360*/  @!UP0 LDCU UR6, c[0x0][0x43c] ;  /* 0x00008780ff0687ac */ /* 0x000ea20008000800 */
[----:B-1----:R-:W-:Y:S01]  /*0370*/  USHF.L.U32 UR21, UR27, 0x7, URZ ;  /* 0x000000071b157899 */ /* 0x002fe200080006ff */
[----:B--2---:R-:W-:Y:S02]  /*0380*/  @P4 R2UR UR18, R5 ;  /* 0x00000000051242ca */ /* 0x004fe400000e0000 */
[----:B---3--:R-:W-:-:S13]  /*0390*/  @P2 R2UR UR8, R2 ;  /* 0x00000000020822ca */ /* 0x008fda00000e0000 */
[----:B------:R-:W-:-:S04]  /*03a0*/  @UP4 UIADD3 UR25, UPT, UPT, UR8, -UR18, URZ ;  /* 0x8000001208194290 */ /* 0x000fc8000fffe0ff */
[----:B------:R-:W-:Y:S01]  /*03b0*/  UISETP.GT.AND UP2, UPT, UR25, UR21, UPT ;  /* 0x000000151900728c */ /* 0x000fe2000bf44270 */
[----:B----4-:R-:W-:-:S05]  /*03c0*/  @P1 R2UR UR14, R3 ;  /* 0x00000000030e12ca */ /* 0x010fca00000e0000 */
[----:B------:R-:W-:Y:S01]  /*03d0*/  PLOP3.LUT P1, PT, PT, PT, UP2, 0x80, 0x8 ;  /* 0x000000000008781c */ /* 0x000fe20003f2f028 */
[----:B------:R-:W-:Y:S01]  /*03e0*/  @!UP0 UISETP.NE.U32.AND UP2, UPT, UR4, URZ, UPT ;  /* 0x000000ff0400828c */ /* 0x000fe2000bf45070 */
[----:B------:R-:W1:Y:S01]  /*03f0*/  @!UP1 LDCU UR4, c[0x0][0x438] ;  /* 0x00008700ff0497ac */ /* 0x000e620008000800 */
[----:B------:R-:W-:Y:S01]  /*0400*/  @!P3 R2UR UR15, R4 ;  /* 0x00000000040fb2ca */ /* 0x000fe200000e0000 */
[----:B------:R-:W-:-:S14]  /*0410*/  BRA.U !UP1, `(.L_x_78) ;  /* 0x0000000109187547 */ /* 0x000fdc000b800000 */
[----:B------:R-:W-:-:S13]  /*0420*/  PLOP3.LUT P2, PT, PT, PT, UP5, 0x80, 0x8 ;  /* 0x000000000008781c */ /* 0x000fda0003f4f058 */
[----:B------:R-:W1:Y:S04]  /*0430*/  @P2 LDG.E R2, desc[UR22][R6.64+0x4] ;  /* 0x0000041606022981 */ /* 0x000e68000c1e1900 */
[----:B------:R-:W2:Y:S01]  /*0440*/  @!P2 LDG.E R3, desc[UR22][R6.64] ;  /* 0x000000160603a981 */ /* 0x000ea2000c1e1900 */
[----:B-1----:R-:W-:-:S13]  /*0450*/  @P2 R2UR UR4, R2 ;  /* 0x00000000020422ca */ /* 0x002fda00000e0000 */
[----:B------:R-:W-:-:S07]  /*0460*/  @UP5 UIADD3 UR4, UPT, UPT, UR4, -UR15, URZ ;  /* 0x8000000f04045290 */ /* 0x000fce000fffe0ff */
[----:B--2---:R-:W-:Y:S02]  /*0470*/  @!P2 R2UR UR4, R3 ;  /* 0x000000000304a2ca */ /* 0x004fe400000e0000 */
.L_x_78:
[----:B-----5:R-:W-:Y:S01]  /*0480*/  @P0 R2UR UR24, R0 ;  /* 0x00000000001802ca */ /* 0x020fe200000e0000 */
[----:B------:R-:W-:Y:S01]  /*0490*/  @!UP0 UISETP.NE.AND.EX UP2, UPT, UR5, URZ, UPT, UP2 ;  /* 0x000000ff0500828c */ /* 0x000fe2000bf45320 */
[----:B-1----:R-:W-:-:S13]  /*04a0*/  @!P1 EXIT ;  /* 0x000000000000994d */ /* 0x002fda0003800000 */
[----:B------:R-:W1:Y:S01]  /*04b0*/  LDCU UR20, c[0x0][0x508] ;  /* 0x0000a100ff1477ac */ /* 0x000e620008000800 */
[----:B------:R-:W2:Y:S01]  /*04c0*/  S2R R184, SR_TID.X ;  /* 0x0000000000b87919 */ /* 0x000ea20000002100 */
[----:B------:R-:W3:Y:S01]  /*04d0*/  S2UR UR26, SR_CTAID.Z ;  /* 0x00000000001a79c3 */ /* 0x000ee20000002700 */
[----:B------:R-:W-:Y:S02]  /*04e0*/  @!UP0 USEL UR6, UR6, URZ, UP2 ;  /* 0x000000ff06068287 */ /* 0x000fe40009000000 */
[----:B------:R-:W-:Y:S02]  /*04f0*/  @UP0 UIADD3 UR24, UPT, UPT, UR24, -UR14, URZ ;  /* 0x8000000e18180290 */ /* 0x000fe4000fffe0ff */
[----:B------:R-:W-:Y:S02]  /*0500*/  @!UP0 UIADD3 UR24, UPT, UPT, UR6, UR4, -UR14 ;  /* 0x0000000406188290 */ /* 0x000fe4000fffe80e */
[----:B------:R-:W-:Y:S02]  /*0510*/  UIADD3 UR5, UPT, UPT, UR27, 0x1, URZ ;  /* 0x000000011b057890 */ /* 0x000fe4000fffe0ff */
[----:B------:R-:W-:-:S02]  /*0520*/  UIADD3 UR7, UPT, UPT, UR24, 0x3f, URZ ;  /* 0x0000003f18077890 */ /* 0x000fc4000fffe0ff */
[----:B------:R-:W-:Y:S02]  /*0530*/  ULEA UR5, UR5, -UR25, 0x7 ;  /* 0x8000001905057291 */ /* 0x000fe4000f8e38ff */
[----:B------:R-:W-:Y:S02]  /*0540*/  USHF.R.S32.HI UR6, URZ, 0x1f, UR7 ;  /* 0x0000001fff067899 */ /* 0x000fe40008011407 */
[----:B-1----:R-:W-:Y:S02]  /*0550*/  UIADD3 UR5, UPT, UPT, UR7, UR20, UR5 ;  /* 0x0000001407057290 */ /* 0x002fe4000fffe005 */
[----:B------:R-:W-:Y:S02]  /*0560*/  ULEA.HI UR6, UR6, UR7, URZ, 0x6 ;  /* 0x0000000706067291 */ /* 0x000fe4000f8f30ff */
[----:B------:R-:W-:Y:S02]  /*0570*/  USHF.R.S32.HI UR4, URZ, 0x1f, UR5 ;  /* 0x0000001fff047899 */ /* 0x000fe40008011405 */
[----:B------:R-:W-:-:S02]  /*0580*/  USHF.R.S32.HI UR6, URZ, 0x6, UR6 ;  /* 0x00000006ff067899 */ /* 0x000fc40008011406 */
[----:B------:R-:W-:-:S04]  /*0590*/  ULEA.HI UR4, UR4, UR5, URZ, 0x6 ;  /* 0x0000000504047291 */ /* 0x000fc8000f8f30ff */
[----:B------:R-:W-:-:S04]  /*05a0*/  USHF.R.S32.HI UR4, URZ, 0x6, UR4 ;  /* 0x00000006ff047899 */ /* 0x000fc80008011404 */
[----:B------:R-:W-:-:S04]  /*05b0*/  UISETP.LT.AND UP0, UPT, UR6, UR4, UPT ;  /* 0x000000040600728c */ /* 0x000fc8000bf01270 */
[----:B------:R-:W-:-:S04]  /*05c0*/  USEL UR19, UR6, UR4, UP0 ;  /* 0x0000000406137287 */ /* 0x000fc80008000000 */
[----:B------:R-:W-:-:S09]  /*05d0*/  UISETP.GT.AND UP0, UPT, UR19, URZ, UPT ;  /* 0x000000ff1300728c */ /* 0x000fd2000bf04270 */
[----:B--23--:R-:W-:Y:S05]  /*05e0*/  BRA.U UP0, `(.L_x_79) ;  /* 0x0000000d00147547 */ /* 0x00cfea000b800000 */
[----:B------:R-:W1:Y:S01]  /*05f0*/  LDCU.U8 UR4, c[0x0][0x549] ;  /* 0x0000a920ff0477ac */ /* 0x000e620008000000 */
[----:B------:R-:W-:Y:S01]  /*0600*/  UISETP.NE.AND UP0, UPT, UR18, -0x1, UPT ;  /* 0xffffffff1200788c */ /* 0x000fe2000bf05270 */
[----:B------:R-:W2:Y:S10]  /*0610*/  LDCU.U8 UR10, c[0x0][0x548] ;  /* 0x0000a900ff0a77ac */ /* 0x000eb40008000000 */
[----:B------:R-:W3:Y:S01]  /*0620*/  @!UP0 LDCU.64 UR8, c[0x0][0x400] ;  /* 0x00008000ff0887ac */ /* 0x000ee20008000a00 */
[----:B-1----:R-:W-:Y:S01]  /*0630*/  UISETP.NE.AND UP1, UPT, UR4, URZ, UPT ;  /* 0x000000ff0400728c */ /* 0x002fe2000bf25270 */
[----:B------:R-:W1:Y:S10]  /*0640*/  @UP0 LDCU.64 UR6, c[0x0][0x408] ;  /* 0x00008100ff0607ac */ /* 0x000e740008000a00 */
[----:B------:R-:W4:Y:S01]  /*0650*/  @UP1 LDCU.64 UR4, c[0x0][0x430] ;  /* 0x00008600ff0417ac */ /* 0x000f220008000a00 */
[----:B---3--:R-:W-:-:S03]  /*0660*/  @!UP0 UIMAD.WIDE.U32 UR14, UR12, UR8, URZ ;  /* 0x000000080c0e82a5 */ /* 0x008fc6000f8e00ff */
[----:B------:R-:W-:Y:S01]  /*0670*/  @UP1 UMOV UR8, 0x1 ;  /* 0x0000000100081882 */ /* 0x000fe20000000000 */
[----:B------:R-:W-:Y:S02]  /*0680*/  @!UP0 UIMAD UR9, UR12, UR9, UR15 ;  /* 0x000000090c0982a4 */ /* 0x000fe4000f8e020f */
[----:B-1----:R-:W-:Y:S01]  /*0690*/  @UP0 UIMAD.WIDE.U32 UR16, UR18, UR6, URZ ;  /* 0x00000006121002a5 */ /* 0x002fe2000f8e00ff */
[----:B------:R-:W1:Y:S03]  /*06a0*/  @UP1 LDCU UR6, c[0x0][0x430] ;  /* 0x00008600ff0617ac */ /* 0x000e660008000800 */
[----:B------:R-:W-:Y:S02]  /*06b0*/  @UP0 UIMAD UR9, UR18, UR7, UR17 ;  /* 0x00000007120902a4 */ /* 0x000fe4000f8e0211 */
[----:B----4-:R-:W-:Y:S01]  /*06c0*/  @UP1 UIMAD UR11, UR4, UR5, URZ ;  /* 0x00000005040b12a4 */ /* 0x010fe2000f8e02ff */
[----:B------:R-:W-:Y:S01]  /*06d0*/  @UP0 UMOV UR14, UR16 ;  /* 0x00000010000e0c82 */ /* 0x000fe20008000000 */
[----:B--2---:R-:W-:Y:S10]  /*06e0*/  BRA.U UP1, `(.L_x_80) ;  /* 0x0000000101287547 */ /* 0x004ff4000b800000 */
[----:B------:R-:W-:Y:S01]  /*06f0*/  UISETP.NE.AND UP0, UPT, UR10, URZ, UPT ;  /* 0x000000ff0a00728c */ /* 0x000fe2000bf05270 */
[----:B------:R-:W2:Y:S10]  /*0700*/  LDCU UR5, c[0x0][0x3e0] ;  /* 0x00007c00ff0577ac */ /* 0x000eb40008000800 */
[----:B------:R-:W2:Y:S01]  /*0710*/  @UP0 LDCU UR8, c[0x0][0x454] ;  /* 0x00008a80ff0807ac */ /* 0x000ea20008000800 */
[----:B------:R-:W3:Y:S01]  /*0720*/  @!UP0 LDCU UR4, c[0x0][0x434] ;  /* 0x00008680ff0487ac */ /* 0x000ee20008000800 */
[----:B------:R-:W4:Y:S01]  /*0730*/  @UP0 LDCU UR11, c[0x0][0x454] ;  /* 0x00008a80ff0b07ac */ /* 0x000f220008000800 */
[----:B-1----:R-:W-:Y:S01]  /*0740*/  @UP0 UMOV UR6, 0x1 ;  /* 0x0000000100060882 */ /* 0x002fe20000000000 */
[----:B----4-:R-:W4:Y:S01]  /*0750*/  @!UP0 LDCU UR11, c[0x0][0x434] ;  /* 0x00008680ff0b87ac */ /* 0x010f220008000800 */
[----:B------:R-:W-:Y:S01]  /*0760*/  @!UP0 UMOV UR6, 0x1 ;  /* 0x0000000100068882 */ /* 0x000fe20000000000 */
[----:B--2---:R-:W-:-:S02]  /*0770*/  @UP0 UIMAD UR8, UR8, UR5, URZ ;  /* 0x00000005080802a4 */ /* 0x004fc4000f8e02ff */
[----:B---3--:R-:W-:-:S12]  /*0780*/  @!UP0 UIMAD UR8, UR4, UR5, URZ ;  /* 0x00000005040882a4 */ /* 0x008fd8000f8e02ff */
.L_x_80:
[----:B------:R-:W2:Y:S01]  /*0790*/  LDCU UR7, c[0x0][0x434] ;  /* 0x00008680ff0777ac */ /* 0x000ea20008000800 */
[----:B------:R-:W-:Y:S01]  /*07a0*/  IMAD.SHL.U32 R0, R184, 0x8, RZ ;  /* 0x00000008b8007824 */ /* 0x000fe200078e00ff */
[----:B------:R-:W-:Y:S01]  /*07b0*/  SHF.R.U32.HI R184, RZ, 0x3, R184 ;  /* 0x00000003ffb87819 */ /* 0x000fe200000116b8 */
[----:B------:R-:W-:Y:S01]  /*07c0*/  BSSY.RECONVERGENT B0, `(.L_x_81) ;  /* 0x0000035000007945 */ /* 0x000fe20003800200 */
[----:B------:R-:W3:Y:S02]  /*07d0*/  LDCU.64 UR4, c[0x0][0x410] ;  /* 0x00008200ff0477ac */ /* 0x000ee40008000a00 */
[----:B------:R-:W-:Y:S01]  /*07e0*/  LOP3.LUT R0, R0, 0x38, RZ, 0xc0, !PT ;  /* 0x0000003800007812 */ /* 0x000fe200078ec0ff */
[C---:B------:R-:W-:Y:S01]  /*07f0*/  VIADD R9, R184.reuse, 0x20 ;  /* 0x00000020b8097836 */ /* 0x040fe20000000000 */
[----:B------:R-:W-:Y:S01]  /*0800*/  UISETP.NE.AND UP1, UPT, UR10, URZ, !UP1 ;  /* 0x000000ff0a00728c */ /* 0x000fe2000cf25270 */
[----:B------:R-:W-:Y:S01]  /*0810*/  VIADD R8, R184, 0x40 ;  /* 0x00000040b8087836 */ /* 0x000fe20000000000 */
[----:B------:R-:W-:Y:S01]  /*0820*/  UIADD3 UR25, UPT, UPT, -UR21, UR25, URZ ;  /* 0x0000001915197290 */ /* 0x000fe2000fffe1ff */
[----:B------:R-:W-:Y:S01]  /*0830*/  IADD3 R4, P0, PT, R0, UR14, RZ ;  /* 0x0000000e00047c10 */ /* 0x000fe2000ff1e0ff */
[----:B------:R-:W-:Y:S01]  /*0840*/  UISETP.NE.AND UP0, UPT, UR18, -0x1, UPT ;  /* 0xffffffff1200788c */ /* 0x000fe2000bf05270 */
[----:B------:R-:W-:Y:S01]  /*0850*/  VIADD R6, R184, 0x60 ;  /* 0x00000060b8067836 */ /* 0x000fe20000000000 */
[----:B-1----:R-:W-:Y:S01]  /*0860*/  UIMAD UR21, UR21, UR6, URZ ;  /* 0x00000006151572a4 */ /* 0x002fe2000f8e02ff */
[----:B------:R-:W-:Y:S01]  /*0870*/  LOP3.LUT R11, R0, 0x40, RZ, 0xfc, !PT ;  /* 0x00000040000b7812 */ /* 0x000fe200078efcff */
[----:B------:R-:W-:Y:S01]  /*0880*/  IMAD.X R5, RZ, RZ, UR9, P0 ;  /* 0x00000009ff057e24 */ /* 0x000fe200080e06ff */
[----:B------:R-:W-:Y:S01]  /*0890*/  ISETP.GE.AND P3, PT, R184, UR25, PT ;  /* 0x00000019b8007c0c */ /* 0x000fe2000bf66270 */
[----:B--2---:R-:W-:Y:S01]  /*08a0*/  UIMAD UR7, UR12, UR7, URZ ;  /* 0x000000070c0772a4 */ /* 0x004fe2000f8e02ff */
[----:B------:R-:W-:-:S02]  /*08b0*/  ISETP.GE.AND P2, PT, R9, UR25, PT ;  /* 0x0000001909007c0c */ /* 0x000fc4000bf46270 */
[----:B------:R-:W-:Y:S01]  /*08c0*/  ISETP.GE.AND P1, PT, R8, UR25, PT ;  /* 0x0000001908007c0c */ /* 0x000fe2000bf26270 */
[----:B---3--:R-:W-:Y:S01]  /*08d0*/  IMAD.U32 R2, RZ, RZ, UR4 ;  /* 0x00000004ff027e24 */ /* 0x008fe2000f8e00ff */
[----:B------:R-:W-:Y:S01]  /*08e0*/  USEL UR7, UR7, UR18, !UP0 ;  /* 0x0000001207077287 */ /* 0x000fe2000c000000 */
[----:B------:R-:W-:Y:S01]  /*08f0*/  IMAD.U32 R15, RZ, RZ, UR5 ;  /* 0x00000005ff0f7e24 */ /* 0x000fe2000f8e00ff */
[----:B----4-:R-:W-:Y:S01]  /*0900*/  UIMAD UR4, UR26, UR11, URZ ;  /* 0x0000000b1a0472a4 */ /* 0x010fe2000f8e02ff */
[----:B------:R-:W-:Y:S01]  /*0910*/  IMAD.WIDE.U32 R2, R2, UR26, R4 ;  /* 0x0000001a02027c25 */ /* 0x000fe2000f8e0004 */
[----:B------:R-:W-:Y:S01]  /*0920*/  USHF.R.S32.HI UR5, URZ, 0x1f, UR7 ;  /* 0x0000001fff057899 */ /* 0x000fe20008011407 */
[----:B------:R-:W-:Y:S01]  /*0930*/  ISETP.GE.AND P0, PT, R6, UR25, PT ;  /* 0x0000001906007c0c */ /* 0x000fe2000bf06270 */
[----:B------:R-:W-:Y:S01]  /*0940*/  @!UP1 UIMAD UR4, UR12, UR8, UR4 ;  /* 0x000000080c0492a4 */ /* 0x000fe2000f8e0204 */
[----:B------:R-:W-:Y:S01]  /*0950*/  IMAD R15, R15, UR26, R3 ;  /* 0x0000001a0f0f7c24 */ /* 0x000fe2000f8e0203 */
[----:B------:R-:W-:Y:S01]  /*0960*/  USEL UR7, UR7, URZ, UP1 ;  /* 0x000000ff07077287 */ /* 0x000fe20008800000 */
[----:B------:R-:W-:Y:S01]  /*0970*/  LOP3.LUT R10, R0, 0x80, RZ, 0xfc, !PT ;  /* 0x00000080000a7812 */ /* 0x000fe200078efcff */
[----:B------:R-:W-:-:S02]  /*0980*/  USEL UR5, UR5, URZ, UP1 ;  /* 0x000000ff05057287 */ /* 0x000fc40008800000 */
[----:B------:R-:W-:Y:S02]  /*0990*/  USHF.R.S32.HI UR12, URZ, 0x1f, UR21 ;  /* 0x0000001fff0c7899 */ /* 0x000fe40008011415 */
[----:B------:R-:W-:Y:S02]  /*09a0*/  USHF.R.S32.HI UR8, URZ, 0x1f, UR4 ;  /* 0x0000001fff087899 */ /* 0x000fe40008011404 */
[----:B------:R-:W-:Y:S02]  /*09b0*/  UIADD3 UR7, UP1, UP0, UR21, UR7, UR4 ;  /* 0x0000000715077290 */ /* 0x000fe4000f83e004 */
[----:B------:R-:W-:Y:S02]  /*09c0*/  UIMAD.WIDE.U32 UR10, UR27, 0x80, URZ ;  /* 0x000000801b0a78a5 */ /* 0x000fe4000f8e00ff */
[----:B------:R-:W-:-:S04]  /*09d0*/  UIADD3.X UR12, UPT, UPT, UR12, UR5, UR8, UP1, UP0 ;  /* 0x000000050c0c7290 */ /* 0x000fc80008fe0408 */
[----:B------:R-:W-:Y:S01]  /*09e0*/  LOP3.LUT R5, R184, UR10, RZ, 0xfc, !PT ;  /* 0x0000000ab8057c12 */ /* 0x000fe2000f8efcff */
[----:B------:R-:W-:Y:S07]  /*09f0*/  @P3 BRA `(.L_x_82) ;  /* 0x0000000000443947 */ /* 0x000fee0003800000 */
[----:B------:R-:W1:Y:S01]  /*0a00*/  LDCU.64 UR4, c[0x0][0x408] ;  /* 0x00008100ff0477ac */ /* 0x000e620008000a00 */
[----:B------:R-:W-:Y:S01]  /*0a10*/  IMAD.MOV.U32 R14, RZ, RZ, R2 ;  /* 0x000000ffff0e7224 */ /* 0x000fe200078e0002 */
[----:B------:R-:W2:Y:S01]  /*0a20*/  LDCU UR13, c[0x0][0x440] ;  /* 0x00008800ff0d77ac */ /* 0x000ea20008000800 */
[----:B------:R-:W3:Y:S01]  /*0a30*/  LDCU.64 UR8, c[0x0][0x3f0] ;  /* 0x00007e00ff0877ac */ /* 0x000ee20008000a00 */
[----:B-1----:R-:W-:Y:S01]  /*0a40*/  UIMAD UR14, UR11, UR4, URZ ;  /* 0x000000040b0e72a4 */ /* 0x002fe2000f8e02ff */
[----:B------:R-:W-:Y:S01]  /*0a50*/  IMAD.WIDE.U32 R12, R5, UR4, R14 ;  /* 0x00000004050c7c25 */ /* 0x000fe2000f8e000e */
[----:B--2---:R-:W-:-:S04]  /*0a60*/  ISETP.GE.AND P6, PT, R0, UR13, PT ;  /* 0x0000000d00007c0c */ /* 0x004fc8000bfc6270 */
[----:B------:R-:W-:Y:S01]  /*0a70*/  IMAD.U32 R4, RZ, RZ, UR14 ;  /* 0x0000000eff047e24 */ /* 0x000fe2000f8e00ff */
[----:B------:R-:W-:Y:S02]  /*0a80*/  ISETP.GE.AND P5, PT, R11, UR13, PT ;  /* 0x0000000d0b007c0c */ /* 0x000fe4000bfa6270 */
[----:B------:R-:W-:Y:S01]  /*0a90*/  ISETP.GE.AND P4, PT, R10, UR13, PT ;  /* 0x0000000d0a007c0c */ /* 0x000fe2000bf86270 */
[----:B------:R-:W-:Y:S01]  /*0aa0*/  IMAD R4, R5, UR5, R4 ;  /* 0x0000000505047c24 */ /* 0x000fe2000f8e0204 */
[----:B---3--:R-:W-:-:S03]  /*0ab0*/  LEA R16, P3, R12, UR8, 0x1 ;  /* 0x000000080c107c11 */ /* 0x008fc6000f8608ff */
[----:B------:R-:W-:-:S05]  /*0ac0*/  IMAD.IADD R4, R13, 0x1, R4 ;  /* 0x000000010d047824 */ /* 0x000fca00078e0204 */
[----:B------:R-:W-:-:S05]  /*0ad0*/  LEA.HI.X R17, R12, UR9, R4, 0x1, P3 ;  /* 0x000000090c117c11 */ /* 0x000fca00098f0c04 */
[----:B------:R1:W-:Y:S04]  /*0ae0*/  @!P6 STG.E.128 desc[UR22][R16.64], RZ ;  /* 0x000000ff1000e986 */ /* 0x0003e8000c101d16 */
[----:B------:R1:W-:Y:S04]  /*0af0*/  @!P5 STG.E.128 desc[UR22][R16.64+0x80], RZ ;  /* 0x000080ff1000d986 */ /* 0x0003e8000c101d16 */
[----:B------:R1:W-:Y:S02]  /*0b00*/  @!P4 STG.E.128 desc[UR22][R16.64+0x100], RZ ;  /* 0x000100ff1000c986 */ /* 0x0003e4000c101d16 */
.L_x_82:
[----:B------:R-:W-:Y:S05]  /*0b10*/  BSYNC.RECONVERGENT B0 ;  /* 0x0000000000007941 */ /* 0x000fea0003800200 */
.L_x_81:
[----:B------:R-:W-:Y:S01]  /*0b20*/  BSSY.RECONVERGENT B0, `(.L_x_83) ;  /* 0x0000016000007945 */ /* 0x000fe20003800200 */
[----:B------:R-:W-:-:S03]  /*0b30*/  ISETP.NE.AND P3, PT, R0, RZ, PT ;  /* 0x000000ff0000720c */ /* 0x000fc60003f65270 */
[----:B------:R-:W-:Y:S10]  /*0b40*/  @P2 BRA `(.L_x_84) ;  /* 0x00000000004c2947 */ /* 0x000ff40003800000 */
[----:B------:R-:W2:Y:S01]  /*0b50*/  LDCU.64 UR8, c[0x0][0x408] ;  /* 0x00008100ff0877ac */ /* 0x000ea20008000a00 */
[----:B------:R-:W-:Y:S01]  /*0b60*/  IADD3 R7, P2, PT, R5, 0x20, RZ ;  /* 0x0000002005077810 */ /* 0x000fe20007f5e0ff */
[----:B------:R-:W-:Y:S01]  /*0b70*/  IMAD.MOV.U32 R12, RZ, RZ, R2 ;  /* 0x000000ffff0c7224 */ /* 0x000fe200078e0002 */
[----:B------:R-:W-:Y:S01]  /*0b80*/  MOV R13, R15 ;  /* 0x0000000f000d7202 */ /* 0x000fe20000000f00 */
[----:B------:R-:W3:Y:S02]  /*0b90*/  LDCU UR13, c[0x0][0x440] ;  /* 0x00008800ff0d77ac */ /* 0x000ee40008000800 */
[----:B------:R-:W-:Y:S01]  /*0ba0*/  IMAD.X R4, RZ, RZ, UR11, P2 ;  /* 0x0000000bff047e24 */ /* 0x000fe200090e06ff */
[----:B------:R-:W1:Y:S03]  /*0bb0*/  LDCU.64 UR4, c[0x0][0x3f0] ;  /* 0x00007e00ff0477ac */ /* 0x000e660008000a00 */
[----:B--2---:R-:W-:-:S02]  /*0bc0*/  IMAD R4, R4, UR8, RZ ;  /* 0x0000000804047c24 */ /* 0x004fc4000f8e02ff */
[----:B------:R-:W-:Y:S01]  /*0bd0*/  IMAD.WIDE.U32 R12, R7, UR8, R12 ;  /* 0x00000008070c7c25 */ /* 0x000fe2000f8e000c */
[----:B---3--:R-:W-:-:S03]  /*0be0*/  ISETP.GE.AND P5, PT, R0, UR13, PT ;  /* 0x0000000d00007c0c */ /* 0x008fc6000bfa6270 */
[----:B------:R-:W-:Y:S01]  /*0bf0*/  IMAD R4, R7, UR9, R4 ;  /* 0x0000000907047c24 */ /* 0x000fe2000f8e0204 */
[----:B------:R-:W-:Y:S02]  /*0c00*/  ISETP.GE.AND P4, PT, R11, UR13, PT ;  /* 0x0000000d0b007c0c */ /* 0x000fe4000bf86270 */
[----:B------:R-:W-:Y:S01]  /*0c10*/  ISETP.GE.AND P2, PT, R10, UR13, PT ;  /* 0x0000000d0a007c0c */ /* 0x000fe2000bf46270 */
[----:B------:R-:W-:Y:S01]  /*0c20*/  IMAD.IADD R7, R13, 0x1, R4 ;  /* 0x000000010d077824 */ /* 0x000fe200078e0204 */
[----:B-1----:R-:W-:-:S04]  /*0c30*/  LEA R16, P6, R12, UR4, 0x1 ;  /* 0x000000040c107c11 */ /* 0x002fc8000f8c08ff */
[----:B------:R-:W-:-:S05]  /*0c40*/  LEA.HI.X R17, R12, UR5, R7, 0x1, P6 ;  /* 0x000000050c117c11 */ /* 0x000fca000b0f0c07 */
[----:B------:R2:W-:Y:S04]  /*0c50*/  @!P5 STG.E.128 desc[UR22][R16.64], RZ ;  /* 0x000000ff1000d986 */ /* 0x0005e8000c101d16 */
[----:B------:R2:W-:Y:S04]  /*0c60*/  @!P4 STG.E.128 desc[UR22][R16.64+0x80], RZ ;  /* 0x000080ff1000c986 */ /* 0x0005e8000c101d16 */
[----:B------:R2:W-:Y:S02]  /*0c70*/  @!P2 STG.E.128 desc[UR22][R16.64+0x100], RZ ;  /* 0x000100ff1000a986 */ /* 0x0005e4000c101d16 */
.L_x_84:
[----:B------:R-:W-:Y:S05]  /*0c80*/  BSYNC.RECONVERGENT B0 ;  /* 0x0000000000007941 */ /* 0x000fea0003800200 */
.L_x_83:
[----:B------:R-:W-:Y:S01]  /*0c90*/  BSSY.RECONVERGENT B0, `(.L_x_85) ;  /* 0x0000016000007945 */ /* 0x000fe20003800200 */
[----:B------:R-:W-:-:S03]  /*0ca0*/  ISETP.GE.OR P6, PT, R184, UR25, P3 ;  /* 0x00000019b8007c0c */ /* 0x000fc60009fc6670 */
[----:B------:R-:W-:Y:S10]  /*0cb0*/  @P1 BRA `(.L_x_86) ;  /* 0x00000000004c1947 */ /* 0x000ff40003800000 */
[----:B------:R-:W3:Y:S01]  /*0cc0*/  LDCU.64 UR8, c[0x0][0x408] ;  /* 0x00008100ff0877ac */ /* 0x000ee20008000a00 */
[----:B------:R-:W-:Y:S01]  /*0cd0*/  IADD3 R7, P1, PT, R5, 0x40, RZ ;  /* 0x0000004005077810 */ /* 0x000fe20007f3e0ff */
[----:B------:R-:W-:Y:S01]  /*0ce0*/  IMAD.MOV.U32 R12, RZ, RZ, R2 ;  /* 0x000000ffff0c7224 */ /* 0x000fe200078e0002 */
[----:B------:R-:W-:Y:S01]  /*0cf0*/  MOV R13, R15 ;  /* 0x0000000f000d7202 */ /* 0x000fe20000000f00 */
[----:B------:R-:W4:Y:S02]  /*0d00*/  LDCU UR13, c[0x0][0x440] ;  /* 0x00008800ff0d77ac */ /* 0x000f240008000800 */
[----:B------:R-:W-:Y:S01]  /*0d10*/  IMAD.X R4, RZ, RZ, UR11, P1 ;  /* 0x0000000bff047e24 */ /* 0x000fe200088e06ff */
[----:B------:R-:W1:Y:S03]  /*0d20*/  LDCU.64 UR4, c[0x0][0x3f0] ;  /* 0x00007e00ff0477ac */ /* 0x000e660008000a00 */
[----:B---3--:R-:W-:-:S02]  /*0d30*/  IMAD R4, R4, UR8, RZ ;  /* 0x0000000804047c24 */ /* 0x008fc4000f8e02ff */
[----:B------:R-:W-:Y:S01]  /*0d40*/  IMAD.WIDE.U32 R12, R7, UR8, R12 ;  /* 0x00000008070c7c25 */ /* 0x000fe2000f8e000c */
[----:B----4-:R-:W-:-:S03]  /*0d50*/  ISETP.GE.AND P4, PT, R0, UR13, PT ;  /* 0x0000000d00007c0c */ /* 0x010fc6000bf86270 */
[----:B------:R-:W-:Y:S01]  /*0d60*/  IMAD R4, R7, UR9, R4 ;  /* 0x0000000907047c24 */ /* 0x000fe2000f8e0204 */
[----:B------:R-:W-:Y:S02]  /*0d70*/  ISETP.GE.AND P2, PT, R11, UR13, PT ;  /* 0x0000000d0b007c0c */ /* 0x000fe4000bf46270 */
[----:B------:R-:W-:Y:S01]  /*0d80*/  ISETP.GE.AND P1, PT, R10, UR13, PT ;  /* 0x0000000d0a007c0c */ /* 0x000fe2000bf26270 */
[----:B------:R-:W-:Y:S01]  /*0d90*/  IMAD.IADD R7, R13, 0x1, R4 ;  /* 0x000000010d077824 */ /* 0x000fe200078e0204 */
[----:B-12---:R-:W-:-:S04]  /*0da0*/  LEA R16, P5, R12, UR4, 0x1 ;  /* 0x000000040c107c11 */ /* 0x006fc8000f8a08ff */
[----:B------:R-:W-:-:S05]  /*0db0*/  LEA.HI.X R17, R12, UR5, R7, 0x1, P5 ;  /* 0x000000050c117c11 */ /* 0x000fca000a8f0c07 */
[----:B------:R3:W-:Y:S04]  /*0dc0*/  @!P4 STG.E.128 desc[UR22][R16.64], RZ ;  /* 0x000000ff1000c986 */ /* 0x0007e8000c101d16 */
[----:B------:R3:W-:Y:S04]  /*0dd0*/  @!P2 STG.E.128 desc[UR22][R16.64+0x80], RZ ;  /* 0x000080ff1000a986 */ /* 0x0007e8000c101d16 */
[----:B------:R3:W-:Y:S02]  /*0de0*/  @!P1 STG.E.128 desc[UR22][R16.64+0x100], RZ ;  /* 0x000100ff10009986 */ /* 0x0007e4000c101d16 */
.L_x_86:
[----:B------:R-:W-:Y:S05]  /*0df0*/  BSYNC.RECONVERGENT B0 ;  /* 0x0000000000007941 */ /* 0x000fea0003800200 */
.L_x_85:
[----:B------:R-:W-:Y:S01]  /*0e00*/  BSSY.RECONVERGENT B0, `(.L_x_87) ;  /* 0x0000018000007945 */ /* 0x000fe20003800200 */
[----:B------:R-:W-:Y:S02]  /*0e10*/  ISETP.GE.OR P5, PT, R9, UR25, P3 ;  /* 0x0000001909007c0c */ /* 0x000fe40009fa6670 */
[----:B------:R-:W-:Y:S02]  /*0e20*/  ISETP.GE.OR P4, PT, R8, UR25, P3 ;  /* 0x0000001908007c0c */ /* 0x000fe40009f86670 */
[----:B------:R-:W-:Y:S01]  /*0e30*/  ISETP.GE.OR P3, PT, R6, UR25, P3 ;  /* 0x0000001906007c0c */ /* 0x000fe20009f66670 */
[----:B------:R-:W-:-:S12]  /*0e40*/  @P0 BRA `(.L_x_88) ;  /* 0x00000000004c0947 */ /* 0x000fd80003800000 */
[----:B------:R-:W4:Y:S01]  /*0e50*/  LDCU.64 UR8, c[0x0][0x408] ;  /* 0x00008100ff0877ac */ /* 0x000f220008000a00 */
[----:B------:R-:W-:Y:S01]  /*0e60*/  IADD3 R4, P0, PT, R5, 0x60, RZ ;  /* 0x0000006005047810 */ /* 0x000fe20007f1e0ff */
[----:B------:R-:W-:Y:S01]  /*0e70*/  IMAD.MOV.U32 R12, RZ, RZ, R2 ;  /* 0x000000ffff0c7224 */ /* 0x000fe200078e0002 */
[----:B------:R-:W-:Y:S01]  /*0e80*/  MOV R13, R15 ;  /* 0x0000000f000d7202 */ /* 0x000fe20000000f00 */
[----:B------:R-:W5:Y:S02]  /*0e90*/  LDCU.64 UR4, c[0x0][0x3f0] ;  /* 0x00007e00ff0477ac */ /* 0x000f640008000a00 */
[----:B------:R-:W-:Y:S01]  /*0ea0*/  IMAD.X R3, RZ, RZ, UR11, P0 ;  /* 0x0000000bff037e24 */ /* 0x000fe200080e06ff */
[----:B------:R-:W1:Y:S03]  /*0eb0*/  LDCU UR13, c[0x0][0x440] ;  /* 0x00008800ff0d77ac */ /* 0x000e660008000800 */
[----:B----4-:R-:W-:-:S02]  /*0ec0*/  IMAD R3, R3, UR8, RZ ;  /* 0x0000000803037c24 */ /* 0x010fc4000f8e02ff */
[----:B------:R-:W-:-:S04]  /*0ed0*/  IMAD.WIDE.U32 R12, R4, UR8, R12 ;  /* 0x00000008040c7c25 */ /* 0x000fc8000f8e000c */
[----:B------:R-:W-:Y:S01]  /*0ee0*/  IMAD R3, R4, UR9, R3 ;  /* 0x0000000904037c24 */ /* 0x000fe2000f8e0203 */
[----:B-----5:R-:W-:Y:S02]  /*0ef0*/  LEA R2, P0, R12, UR4, 0x1 ;  /* 0x000000040c027c11 */ /* 0x020fe4000f8008ff */
[----:B-1----:R-:W-:Y:S01]  /*0f00*/  ISETP.GE.AND P2, PT, R0, UR13, PT ;  /* 0x0000000d00007c0c */ /* 0x002fe2000bf46270 */
[----:B------:R-:W-:Y:S01]  /*0f10*/  IMAD.IADD R3, R13, 0x1, R3 ;  /* 0x000000010d037824 */ /* 0x000fe200078e0203 */
[----:B------:R-:W-:-:S04]  /*0f20*/  ISETP.GE.AND P1, PT, R11, UR13, PT ;  /* 0x0000000d0b007c0c */ /* 0x000fc8000bf26270 */
[----:B------:R-:W-:Y:S02]  /*0f30*/  LEA.HI.X R3, R12, UR5, R3, 0x1, P0 ;  /* 0x000000050c037c11 */ /* 0x000fe400080f0c03 */
[----:B------:R-:W-:-:S05]  /*0f40*/  ISETP.GE.AND P0, PT, R10, UR13, PT ;  /* 0x0000000d0a007c0c */ /* 0x000fca000bf06270 */
[----:B------:R4:W-:Y:S04]  /*0f50*/  @!P2 STG.E.128 desc[UR22][R2.64], RZ ;  /* 0x000000ff0200a986 */ /* 0x0009e8000c101d16 */
[----:B------:R4:W-:Y:S04]  /*0f60*/  @!P1 STG.E.128 desc[UR22][R2.64+0x80], RZ ;  /* 0x000080ff02009986 */ /* 0x0009e8000c101d16 */
[----:B------:R4:W-:Y:S02]  /*0f70*/  @!P0 STG.E.128 desc[UR22][R2.64+0x100], RZ ;  /* 0x000100ff02008986 */ /* 0x0009e4000c101d16 */
.L_x_88:
[----:B------:R-:W-:Y:S05]  /*0f80*/  BSYNC.RECONVERGENT B0 ;  /* 0x0000000000007941 */ /* 0x000fea0003800200 */
.L_x_87:
[----:B------:R-:W-:Y:S04]  /*0f90*/  BSSY.RECONVERGENT B0, `(.L_x_89) ;  /* 0x000000a000007945 */ /* 0x000fe80003800200 */
[----:B------:R-:W-:Y:S05]  /*0fa0*/  @P6 BRA `(.L_x_90) ;  /* 0x0000000000206947 */ /* 0x000fea0003800000 */
[----:B------:R-:W5:Y:S01]  /*0fb0*/  LDCU.64 UR4, c[0x0][0x420] ;  /* 0x00008400ff0477ac */ /* 0x000f620008000a00 */
[----:B------:R-:W-:Y:S02]  /*0fc0*/  IMAD R0, R184, UR6, RZ ;  /* 0x00000006b8007c24 */ /* 0x000fe4000f8e02ff */
[----:B------:R-:W-:-:S03]  /*0fd0*/  IMAD.MOV.U32 R5, RZ, RZ, 0x7f800000 ;  /* 0x7f800000ff057424 */ /* 0x000fc600078e00ff */
[----:B----4-:R-:W-:-:S04]  /*0fe0*/  IADD3 R3, P0, PT, R0, UR7, RZ ;  /* 0x0000000700037c10 */ /* 0x010fc8000ff1e0ff */
[----:B------:R-:W-:Y:S02]  /*0ff0*/  LEA.HI.X.SX32 R0, R0, UR12, 0x1, P0 ;  /* 0x0000000c00007c11 */ /* 0x000fe400080f0eff */
[----:B-----5:R-:W-:-:S04]  /*1000*/  LEA R2, P0, R3, UR4, 0x2 ;  /* 0x0000000403027c11 */ /* 0x020fc8000f8010ff */
[----:B------:R-:W-:-:S05]  /*1010*/  LEA.HI.X R3, R3, UR5, R0, 0x2, P0 ;  /* 0x0000000503037c11 */ /* 0x000fca00080f1400 */
[----:B------:R4:W-:Y:S04]  /*1020*/  STG.E desc[UR22][R2.64], R5 ;  /* 0x0000000502007986 */ /* 0x0009e8000c101916 */
.L_x_90:
[----:B------:R-:W-:Y:S05]  /*1030*/  BSYNC.RECONVERGENT B0 ;  /* 0x0000000000007941 */ /* 0x000fea0003800200 */
.L_x_89:
[----:B------:R-:W-:Y:S04]  /*1040*/  BSSY.RECONVERGENT B0, `(.L_x_91) ;  /* 0x000000a000007945 */ /* 0x000fe80003800200 */
[----:B------:R-:W-:Y:S05]  /*1050*/  @P5 BRA `(.L_x_92) ;  /* 0x0000000000205947 */ /* 0x000fea0003800000 */
[----:B------:R-:W5:Y:S01]  /*1060*/  LDCU.64 UR4, c[0x0][0x420] ;  /* 0x00008400ff0477ac */ /* 0x000f620008000a00 */
[----:B------:R-:W-:Y:S02]  /*1070*/  IMAD R0, R9, UR6, RZ ;  /* 0x0000000609007c24 */ /* 0x000fe4000f8e02ff */
[----:B----4-:R-:W-:-:S03]  /*1080*/  IMAD.MOV.U32 R5, RZ, RZ, 0x7f800000 ;  /* 0x7f800000ff057424 */ /* 0x010fc600078e00ff */
[----:B------:R-:W-:-:S04]  /*1090*/  IADD3 R3, P0, PT, R0, UR7, RZ ;  /* 0x0000000700037c10 */ /* 0x000fc8000ff1e0ff */
[----:B------:R-:W-:Y:S02]  /*10a0*/  LEA.HI.X.SX32 R0, R0, UR12, 0x1, P0 ;  /* 0x0000000c00007c11 */ /* 0x000fe400080f0eff */
[----:B-----5:R-:W-:-:S04]  /*10b0*/  LEA R2, P0, R3, UR4, 0x2 ;  /* 0x0000000403027c11 */ /* 0x020fc8000f8010ff */
[----:B------:R-:W-:-:S05]  /*10c0*/  LEA.HI.X R3, R3, UR5, R0, 0x2, P0 ;  /* 0x0000000503037c11 */ /* 0x000fca00080f1400 */
[----:B------:R4:W-:Y:S04]  /*10d0*/  STG.E desc[UR22][R2.64], R5 ;  /* 0x0000000502007986 */ /* 0x0009e8000c101916 */
.L_x_92:
[----:B------:R-:W-:Y:S05]  /*10e0*/  BSYNC.RECONVERGENT B0 ;  /* 0x0000000000007941 */ /* 0x000fea0003800200 */
.L_x_91:
        /* <DEDUP_REMOVED lines=10> */
.L_x_94:
[----:B------:R-:W-:Y:S05]  /*1190*/  BSYNC.RECONVERGENT B0 ;  /* 0x0000000000007941 */ /* 0x000fea0003800200 */
.L_x_93:
[----:B------:R-:W-:Y:S05]  /*11a0*/  @P3 EXIT ;  /* 0x000000000000394d */ /* 0x000fea0003800000 */
[----:B------:R-:W5:Y:S01]  /*11b0*/  LDCU.64 UR4, c[0x0][0x420] ;  /* 0x00008400ff0477ac */ /* 0x000f620008000a00 */
[----:B------:R-:W-:Y:S02]  /*11c0*/  IMAD R0, R6, UR6, RZ ;  /* 0x0000000606007c24 */ /* 0x000fe4000f8e02ff */
[----:B----4-:R-:W-:-:S03]  /*11d0*/  IMAD.MOV.U32 R5, RZ, RZ, 0x7f800000 ;  /* 0x7f800000ff057424 */ /* 0x010fc600078e00ff */
[----:B------:R-:W-:-:S04]  /*11e0*/  IADD3 R3, P0, PT, R0, UR7, RZ ;  /* 0x0000000700037c10 */ /* 0x000fc8000ff1e0ff */
[----:B------:R-:W-:Y:S02]  /*11f0*/  LEA.HI.X.SX32 R0, R0, UR12, 0x1, P0 ;  /* 0x0000000c00007c11 */ /* 0x000fe400080f0eff */
[----:B-----5:R-:W-:-:S04]  /*1200*/  LEA R2, P0, R3, UR4, 0x2 ;  /* 0x0000000403027c11 */ /* 0x020fc8000f8010ff */
[----:B------:R-:W-:-:S05]  /*1210*/  LEA.HI.X R3, R3, UR5, R0, 0x2, P0 ;  /* 0x0000000503037c11 */ /* 0x000fca00080f1400 */
[----:B------:R-:W-:Y:S01]  /*1220*/  STG.E desc[UR22][R2.64], R5 ;  /* 0x0000000502007986 */ /* 0x000fe2000c101916 */
[----:B------:R-:W-:Y:S05]  /*1230*/  EXIT ;  /* 0x000000000000794d */ /* 0x000fea0003800000 */
.L_x_79:
[----:B------:R-:W-:Y:S02]  /*1240*/  UISETP.NE.AND UP0, UPT, UR18, -0x1, UPT ;  /* 0xffffffff1200788c */ /* 0x000fe4000bf05270 */
[----:B------:R-:W-:-:S09]  /*1250*/  UISETP.NE.AND UP1, UPT, UR15, -0x1, UPT ;  /* 0xffffffff0f00788c */ /* 0x000fd2000bf25270 */
[----:B------:R-:W1:Y:S01]  /*1260*/  @!UP0 LDCU.64 UR6, c[0x0][0x398] ;  /* 0x00007300ff0687ac */ /* 0x000e620008000a00 */
[----:B------:R-:W2:Y:S01]  /*1270*/  @UP0 LDCU.64 UR4, c[0x0][0x3b0] ;  /* 0x00007600ff0407ac */ /* 0x000ea20008000a00 */
[----:B-1----:R-:W-:Y:S02]  /*1280*/  @!UP0 UIMAD.WIDE.U32 UR30, UR12, UR6, URZ ;  /* 0x000000060c1e82a5 */ /* 0x002fe4000f8e00ff */
[----:B--2---:R-:W-:Y:S02]  /*1290*/  @UP0 UIMAD.WIDE.U32 UR8, UR18, UR4, URZ ;  /* 0x00000004120802a5 */ /* 0x004fe4000f8e00ff */
[----:B------:R-:W-:Y:S02]  /*12a0*/  @!UP0 UIMAD UR28, UR12, UR7, UR31 ;  /* 0x000000070c1c82a4 */ /* 0x000fe4000f8e021f */
[----:B------:R-:W-:-:S03]  /*12b0*/  @UP0 UIMAD UR28, UR18, UR5, UR9 ;  /* 0x00000005121c02a4 */ /* 0x000fc6000f8e0209 */
[----:B------:R-:W-:Y:S01]  /*12c0*/  @UP0 UMOV UR30, UR8 ;  /* 0x00000008001e0c82 */ /* 0x000fe20008000000 */
[----:B------:R-:W-:Y:S08]  /*12d0*/  BRA.U UP1, `(.L_x_95) ;  /* 0x00000001012c7547 */ /* 0x000ff0000b800000 */
[----:B------:R-:W1:Y:S01]  /*12e0*/  LDCU.64 UR10, c[0x0][0x3b8] ;  /* 0x00007700ff0a77ac */ /* 0x000e620008000a00 */
[----:B------:R-:W2:Y:S01]  /*12f0*/  LDCU.64 UR4, c[0x0][0x3a0] ;  /* 0x00007400ff0477ac */ /* 0x000ea20008000a00 */
[----:B------:R-:W-:-:S04]  /*1300*/  USHF.R.S32.HI UR6, URZ, 0x1f, UR14 ;  /* 0x0000001fff067899 */ /* 0x000fc8000801140e */
[----:B-1----:R-:W-:Y:S02]  /*1310*/  UIMAD UR6, UR6, UR10, URZ ;  /* 0x0000000a060672a4 */ /* 0x002fe4000f8e02ff */
[----:B------:R-:W-:Y:S02]  /*1320*/  UIMAD.WIDE.U32 UR8, UR14, UR10, URZ ;  /* 0x0000000a0e0872a5 */ /* 0x000fe4000f8e00ff */
[----:B------:R-:W-:-:S04]  /*1330*/  UIMAD UR6, UR14, UR11, UR6 ;  /* 0x0000000b0e0672a4 */ /* 0x000fc8000f8e0206 */
[----:B------:R-:W-:-:S03]  /*1340*/  UIADD3 UR7, UPT, UPT, UR9, UR6, URZ ;  /* 0x0000000609077290 */ /* 0x000fc6000fffe0ff */
[----:B------:R-:W-:Y:S02]  /*1350*/  UMOV UR6, UR8 ;  /* 0x0000000800067c82 */ /* 0x000fe40008000000 */
[----:B--2---:R-:W-:-:S04]  /*1360*/  UIMAD.WIDE.U32 UR6, UR12, UR4, UR6 ;  /* 0x000000040c0672a5 */ /* 0x004fc8000f8e0006 */
[----:B------:R-:W-:Y:S01]  /*1370*/  UIMAD UR13, UR12, UR5, UR7 ;  /* 0x000000050c0d72a4 */ /* 0x000fe2000f8e0207 */
[----:B------:R-:W-:Y:S05]  /*1380*/  BRA `(.L_x_96) ;  /* 0x0000000000147947 */ /* 0x000fea0003800000 */
.L_x_95:
[----:B------:R-:W1:Y:S01]  /*1390*/  LDCU.64 UR10, c[0x0][0x3b8] ;  /* 0x00007700ff0a77ac */ /* 0x000e620008000a00 */
[----:B------:R-:W-:-:S04]  /*13a0*/  UIADD3 UR13, UPT, UPT, UR14, UR15, URZ ;  /* 0x0000000f0e0d7290 */ /* 0x000fc8000fffe0ff */
[----:B-1----:R-:W-:Y:S02]  /*13b0*/  UIMAD.WIDE.U32 UR6, UR13, UR10, URZ ;  /* 0x0000000a0d0672a5 */ /* 0x002fe4000f8e00ff */
[----:B------:R-:W-:-:S04]  /*13c0*/  UIMAD UR13, UR13, UR11, URZ ;  /* 0x0000000b0d0d72a4 */ /* 0x000fc8000f8e02ff */
[----:B------:R-:W-:Y:S02]  /*13d0*/  UIADD3 UR13, UPT, UPT, UR7, UR13, URZ ;  /* 0x0000000d070d7290 */ /* 0x000fe4000fffe0ff */
.L_x_96:
[----:B------:R-:W1:Y:S01]  /*13e0*/  LDC R0, c[0x0][0x3e8] ;  /* 0x0000fa00ff007b82 */ /* 0x000e620000000800 */
[----:B------:R-:W2:Y:S01]  /*13f0*/  S2R R2, SR_CTAID.Z ;  /* 0x0000000000027919 */ /* 0x000ea20000002700 */
[----:B-1----:R-:W-:-:S04]  /*1400*/  IABS R4, R0 ;  /* 0x0000000000047213 */ /* 0x002fc80000000000 */
[----:B------:R-:W1:Y:S01]  /*1410*/  I2F.RP R5, R4 ;  /* 0x0000000400057306 */ /* 0x000e620000209400 */
[----:B--2---:R-:W-:-:S07]  /*1420*/  IABS R2, R2 ;  /* 0x0000000200027213 */ /* 0x004fce0000000000 */
[----:B-1----:R-:W1:Y:S02]  /*1430*/  MUFU.RCP R6, R5 ;  /* 0x0000000500067308 */ /* 0x002e640000001000 */
[----:B-1----:R-:W-:-:S06]  /*1440*/  VIADD R6, R6, 0xffffffe ;  /* 0x0ffffffe06067836 */ /* 0x002fcc0000000000 */
[----:B------:R-:W1:Y:S02]  /*1450*/  F2I.FTZ.U32.TRUNC.NTZ R7, R6 ;  /* 0x0000000600077305 */ /* 0x000e64000021f000 */
[----:B-1----:R-:W-:Y:S01]  /*1460*/  IMAD.MOV R3, RZ, RZ, -R7 ;  /* 0x000000ffff037224 */ /* 0x002fe200078e0a07 */
[----:B------:R-:W-:-:S03]  /*1470*/  MOV R6, RZ ;  /* 0x000000ff00067202 */ /* 0x000fc60000000f00 */
[----:B------:R-:W-:-:S04]  /*1480*/  IMAD R3, R3, R4, RZ ;  /* 0x0000000403037224 */ /* 0x000fc800078e02ff */
[----:B------:R-:W-:-:S06]  /*1490*/  IMAD.HI.U32 R3, R7, R3, R6 ;  /* 0x0000000307037227 */ /* 0x000fcc00078e0006 */
[----:B------:R-:W-:-:S04]  /*14a0*/  IMAD.HI.U32 R5, R3, R2, RZ ;  /* 0x0000000203057227 */ /* 0x000fc800078e00ff */
[----:B------:R-:W-:-:S04]  /*14b0*/  IMAD.MOV R3, RZ, RZ, -R5 ;  /* 0x000000ffff037224 */ /* 0x000fc800078e0a05 */
[----:B------:R-:W-:Y:S01]  /*14c0*/  IMAD R3, R4, R3, R2 ;  /* 0x0000000304037224 */ /* 0x000fe200078e0202 */
[----:B------:R-:W-:-:S04]  /*14d0*/  LOP3.LUT R2, R0, UR26, RZ, 0x3c, !PT ;  /* 0x0000001a00027c12 */ /* 0x000fc8000f8e3cff */
[----:B------:R-:W-:Y:S02]  /*14e0*/  ISETP.GT.U32.AND P1, PT, R4, R3, PT ;  /* 0x000000030400720c */ /* 0x000fe40003f24070 */
[----:B------:R-:W-:-:S11]  /*14f0*/  ISETP.GE.AND P0, PT, R2, RZ, PT ;  /* 0x000000ff0200720c */ /* 0x000fd60003f06270 */
[-C--:B------:R-:W-:Y:S01]  /*1500*/  @!P1 IADD3 R3, PT, PT, R3, -R4.reuse, RZ ;  /* 0x8000000403039210 */ /* 0x080fe20007ffe0ff */
[----:B------:R-:W-:Y:S01]  /*1510*/  @!P1 VIADD R5, R5, 0x1 ;  /* 0x0000000105059836 */ /* 0x000fe20000000000 */
[----:B------:R-:W-:Y:S02]  /*1520*/  ISETP.NE.AND P1, PT, R0, RZ, PT ;  /* 0x000000ff0000720c */ /* 0x000fe40003f25270 */
[----:B------:R-:W-:-:S13]  /*1530*/  ISETP.GE.U32.AND P2, PT, R3, R4, PT ;  /* 0x000000040300720c */ /* 0x000fda0003f46070 */
[----:B------:R-:W-:-:S05]  /*1540*/  @P2 IADD3 R5, PT, PT, R5, 0x1, RZ ;  /* 0x0000000105052810 */ /* 0x000fca0007ffe0ff */
[----:B------:R-:W-:-:S05]  /*1550*/  IMAD.MOV.U32 R2, RZ, RZ, R5 ;  /* 0x000000ffff027224 */ /* 0x000fca00078e0005 */
[----:B------:R-:W-:Y:S02]  /*1560*/  @!P0 IADD3 R2, PT, PT, -R2, RZ, RZ ;  /* 0x000000ff02028210 */ /* 0x000fe40007ffe1ff */
[----:B------:R-:W-:Y:S01]  /*1570*/  @!P1 LOP3.LUT R2, RZ, R0, RZ, 0x33, !PT ;  /* 0x00000000ff029212 */ /* 0x000fe200078e33ff */
[----:B------:R-:W-:Y:S05]  /*1580*/  BRA.U UP1, `(.L_x_97) ;  /* 0x00000001012c7547 */ /* 0x000fea000b800000 */
[----:B------:R-:W1:Y:S01]  /*1590*/  LDCU.64 UR8, c[0x0][0x3c0] ;  /* 0x00007800ff0877ac */ /* 0x000e620008000a00 */
[----:B------:R-:W2:Y:S01]  /*15a0*/  LDCU.64 UR4, c[0x0][0x3a8] ;  /* 0x00007500ff0477ac */ /* 0x000ea20008000a00 */
[----:B------:R-:W-:-:S04]  /*15b0*/  USHF.R.S32.HI UR7, URZ, 0x1f, UR14 ;  /* 0x0000001fff077899 */ /* 0x000fc8000801140e */
[----:B-1----:R-:W-:Y:S02]  /*15c0*/  UIMAD UR7, UR7, UR8, URZ ;  /* 0x00000008070772a4 */ /* 0x002fe4000f8e02ff */
[----:B------:R-:W-:Y:S02]  /*15d0*/  UIMAD.WIDE.U32 UR16, UR14, UR8, URZ ;  /* 0x000000080e1072a5 */ /* 0x000fe4000f8e00ff */
[----:B------:R-:W-:-:S04]  /*15e0*/  UIMAD UR7, UR14, UR9, UR7 ;  /* 0x000000090e0772a4 */ /* 0x000fc8000f8e0207 */
[----:B------:R-:W-:-:S04]  /*15f0*/  UIADD3 UR17, UPT, UPT, UR17, UR7, URZ ;  /* 0x0000000711117290 */ /* 0x000fc8000fffe0ff */
[----:B--2---:R-:W-:-:S04]  /*1600*/  UIMAD.WIDE.U32 UR16, UR12, UR4, UR16 ;  /* 0x000000040c1072a5 */ /* 0x004fc8000f8e0010 */
[----:B------:R-:W-:-:S03]  /*1610*/  UIMAD UR14, UR12, UR5, UR17 ;  /* 0x000000050c0e72a4 */ /* 0x000fc6000f8e0211 */
[----:B------:R-:W-:Y:S01]  /*1620*/  UMOV UR12, UR16 ;  /* 0x00000010000c7c82 */ /* 0x000fe20008000000 */
[----:B------:R-:W-:Y:S08]  /*1630*/  BRA `(.L_x_98) ;  /* 0x0000000000187947 */ /* 0x000ff00003800000 */
.L_x_97:
[----:B------:R-:W1:Y:S01]  /*1640*/  LDCU.64 UR8, c[0x0][0x3c0] ;  /* 0x00007800ff0877ac */ /* 0x000e620008000a00 */
[----:B------:R-:W-:-:S04]  /*1650*/  UIADD3 UR14, UPT, UPT, UR14, UR15, URZ ;  /* 0x0000000f0e0e7290 */ /* 0x000fc8000fffe0ff */
[----:B-1----:R-:W-:Y:S02]  /*1660*/  UIMAD.WIDE.U32 UR4, UR14, UR8, URZ ;  /* 0x000000080e0472a5 */ /* 0x002fe4000f8e00ff */
[----:B------:R-:W-:-:S04]  /*1670*/  UIMAD UR14, UR14, UR9, URZ ;  /* 0x000000090e0e72a4 */ /* 0x000fc8000f8e02ff */
[----:B------:R-:W-:Y:S01]  /*1680*/  UIADD3 UR14, UPT, UPT, UR5, UR14, URZ ;  /* 0x0000000e050e7290 */ /* 0x000fe2000fffe0ff */
[----:B------:R-:W-:-:S11]  /*1690*/  UMOV UR12, UR4 ;  /* 0x00000004000c7c82 */ /* 0x000fd60008000000 */
.L_x_98:
[C---:B------:R-:W-:Y:S01]  /*16a0*/  IMAD.SHL.U32 R203, R184.reuse, 0x8, RZ ;  /* 0x00000008b8cb7824 */ /* 0x040fe200078e00ff */
[----:B------:R-:W-:Y:S01]  /*16b0*/  SHF.R.U32.HI R5, RZ, 0x3, R184 ;  /* 0x00000003ff057819 */ /* 0x000fe200000116b8 */
[----:B------:R-:W1:Y:S01]  /*16c0*/  S2UR UR29, SR_CgaCtaId ;  /* 0x00000000001d79c3 */ /* 0x000e620000008800 */
[----:B------:R-:W-:Y:S01]  /*16d0*/  SHF.R.S32.HI R9, RZ, 0x1f, R2 ;  /* 0x0000001fff097819 */ /* 0x000fe20000011402 */
[----:B------:R-:W2:Y:S01]  /*16e0*/  LDCU.64 UR16, c[0x0][0x388] ;  /* 0x00007100ff1077ac */ /* 0x000ea20008000a00 */
[C---:B------:R-:W-:Y:S01]  /*16f0*/  LOP3.LUT R183, R203.reuse, 0x38, RZ, 0xc0, !PT ;  /* 0x00000038cbb77812 */ /* 0x040fe200078ec0ff */
[----:B------:R-:W-:Y:S01]  /*1700*/  IMAD.SHL.U32 R192, R184, 0x40, RZ ;  /* 0x00000040b8c07824 */ /* 0x000fe200078e00ff */
[----:B------:R-:W-:Y:S01]  /*1710*/  LOP3.LUT R197, R203, 0x1f8, RZ, 0xc0, !PT ;  /* 0x000001f8cbc57812 */ /* 0x000fe200078ec0ff */
[----:B------:R-:W-:Y:S01]  /*1720*/  BSSY.RECONVERGENT B0, `(.L_x_99) ;  /* 0x000004e000007945 */ /* 0x000fe20003800200 */
[C---:B------:R-:W-:Y:S01]  /*1730*/  IADD3 R6, P1, PT, R183.reuse, UR6, RZ ;  /* 0x00000006b7067c10 */ /* 0x040fe2000ff3e0ff */
[----:B------:R-:W3:Y:S01]  /*1740*/  LDCU.128 UR4, c[0x0][0x3d0] ;  /* 0x00007a00ff0477ac */ /* 0x000ee20008000c00 */
[----:B------:R-:W-:-:S02]  /*1750*/  IADD3 R12, P0, PT, R183, UR12, RZ ;  /* 0x0000000cb70c7c10 */ /* 0x000fc4000ff1e0ff */
[----:B------:R-:W-:Y:S01]  /*1760*/  LOP3.LUT R0, R203, 0x1e00, RZ, 0xc0, !PT ;  /* 0x00001e00cb007812 */ /* 0x000fe200078ec0ff */
[----:B------:R-:W-:Y:S01]  /*1770*/  IMAD.X R7, RZ, RZ, UR13, P1 ;  /* 0x0000000dff077e24 */ /* 0x000fe200088e06ff */
[----:B------:R-:W4:Y:S01]  /*1780*/  LDCU.64 UR12, c[0x0][0x3c8] ;  /* 0x00007900ff0c77ac */ /* 0x000f220008000a00 */
[----:B------:R-:W-:Y:S01]  /*1790*/  IMAD.X R13, RZ, RZ, UR14, P0 ;  /* 0x0000000eff0d7e24 */ /* 0x000fe200080e06ff */
[----:B------:R-:W-:Y:S01]  /*17a0*/  IADD3 R10, P0, PT, R183, UR30, RZ ;  /* 0x0000001eb70a7c10 */ /* 0x000fe2000ff1e0ff */
[----:B------:R-:W-:Y:S01]  /*17b0*/  IMAD.WIDE.U32 R6, R5, UR10, R6 ;  /* 0x0000000a05067c25 */ /* 0x000fe2000f8e0006 */
[----:B------:R-:W5:Y:S01]  /*17c0*/  LDCU.64 UR14, c[0x0][0x390] ;  /* 0x00007200ff0e77ac */ /* 0x000f620008000a00 */
[----:B------:R-:W-:Y:S02]  /*17d0*/  LOP3.LUT R197, R197, 0x38, R184, 0x78, !PT ;  /* 0x00000038c5c57812 */ /* 0x000fe400078e78b8 */
[----:B------:R-:W-:Y:S01]  /*17e0*/  IMAD.WIDE.U32 R12, R5, UR8, R12 ;  /* 0x00000008050c7c25 */ /* 0x000fe2000f8e000c */
[----:B------:R-:W-:-:S02]  /*17f0*/  SHF.R.U32.HI R186, RZ, 0x1, R184 ;  /* 0x00000001ffba7819 */ /* 0x000fc400000116b8 */
[----:B------:R-:W-:Y:S01]  /*1800*/  LOP3.LUT R197, R197, R0, RZ, 0xfc, !PT ;  /* 0x00000000c5c57212 */ /* 0x000fe200078efcff */
[----:B------:R-:W-:Y:S01]  /*1810*/  IMAD R7, R5, UR11, R7 ;  /* 0x0000000b05077c24 */ /* 0x000fe2000f8e0207 */
[----:B------:R-:W-:Y:S01]  /*1820*/  LOP3.LUT R188, R183, 0x1c0, R192, 0xf8, !PT ;  /* 0x000001c0b7bc7812 */ /* 0x000fe200078ef8c0 */
[----:B---3--:R-:W-:Y:S01]  /*1830*/  IMAD R195, R9, UR4, RZ ;  /* 0x0000000409c37c24 */ /* 0x008fe2000f8e02ff */
[----:B------:R-:W-:Y:S01]  /*1840*/  LOP3.LUT R202, R183, 0x40, RZ, 0xfc, !PT ;  /* 0x00000040b7ca7812 */ /* 0x000fe200078efcff */
[----:B------:R-:W-:Y:S01]  /*1850*/  IMAD R9, R9, UR6, RZ ;  /* 0x0000000609097c24 */ /* 0x000fe2000f8e02ff */
[----:B------:R-:W-:Y:S01]  /*1860*/  LOP3.LUT R201, R183, 0x80, RZ, 0xfc, !PT ;  /* 0x00000080b7c97812 */ /* 0x000fe200078efcff */
[----:B------:R-:W-:Y:S02]  /*1870*/  IMAD R13, R5, UR9, R13 ;  /* 0x00000009050d7c24 */ /* 0x000fe4000f8e020d */
[C---:B------:R-:W-:Y:S02]  /*1880*/  IMAD R195, R2.reuse, UR5, R195 ;  /* 0x0000000502c37c24 */ /* 0x040fe4000f8e02c3 */
[----:B------:R-:W-:Y:S01]  /*1890*/  IMAD.WIDE.U32 R6, R2, UR4, R6 ;  /* 0x0000000402067c25 */ /* 0x000fe2000f8e0006 */
[----:B------:R-:W-:-:S02]  /*18a0*/  UMOV UR4, 0x400 ;  /* 0x0000040000047882 */ /* 0x000fc40000000000 */
[----:B-1----:R-:W-:Y:S01]  /*18b0*/  ULEA UR5, UR29, UR4, 0x18 ;  /* 0x000000041d057291 */ /* 0x002fe2000f8ec0ff */
[----:B------:R-:W-:Y:S01]  /*18c0*/  IMAD R9, R2, UR7, R9 ;  /* 0x0000000702097c24 */ /* 0x000fe2000f8e0209 */
[----:B--2---:R-:W-:Y:S01]  /*18d0*/  LEA R196, P1, R6, UR16, 0x1 ;  /* 0x0000001006c47c11 */ /* 0x004fe2000f8208ff */
[----:B------:R-:W-:-:S03]  /*18e0*/  IMAD.WIDE.U32 R2, R2, UR6, R12 ;  /* 0x0000000602027c25 */ /* 0x000fc6000f8e000c */
[----:B------:R-:W-:Y:S01]  /*18f0*/  LEA R197, R197, UR5, 0x1 ;  /* 0x00000005c5c57c11 */ /* 0x000fe2000f8e08ff */
[----:B------:R-:W-:Y:S01]  /*1900*/  IMAD.X R11, RZ, RZ, UR28, P0 ;  /* 0x0000001cff0b7e24 */ /* 0x000fe200080e06ff */
[----:B-----5:R-:W-:Y:S01]  /*1910*/  LEA R194, P0, R2, UR14, 0x1 ;  /* 0x0000000e02c27c11 */ /* 0x020fe2000f8008ff */
[----:B------:R-:W-:Y:S01]  /*1920*/  IMAD.IADD R190, R3, 0x1, R9 ;  /* 0x0000000103be7824 */ /* 0x000fe200078e0209 */
[----:B------:R-:W-:Y:S01]  /*1930*/  UIADD3 UR14, UPT, UPT, -UR21, UR25, URZ ;  /* 0x00000019150e7290 */ /* 0x000fe2000fffe1ff */
[----:B------:R-:W-:Y:S01]  /*1940*/  IMAD.IADD R195, R7, 0x1, R195 ;  /* 0x0000000107c37824 */ /* 0x000fe200078e02c3 */
[----:B------:R-:W-:Y:S01]  /*1950*/  LOP3.LUT R3, R186, 0x8, RZ, 0xc0, !PT ;  /* 0x00000008ba037812 */ /* 0x000fe200078ec0ff */
[----:B----4-:R-:W-:Y:S01]  /*1960*/  IMAD.U32 R8, RZ, RZ, UR12 ;  /* 0x0000000cff087e24 */ /* 0x010fe2000f8e00ff */
[----:B------:R-:W-:Y:S01]  /*1970*/  LEA.HI.X R190, R2, UR15, R190, 0x1, P0 ;  /* 0x0000000f02be7c11 */ /* 0x000fe200080f0cbe */
[----:B------:R-:W-:Y:S01]  /*1980*/  IMAD.U32 R13, RZ, RZ, UR13 ;  /* 0x0000000dff0d7e24 */ /* 0x000fe2000f8e00ff */
[----:B------:R-:W-:Y:S01]  /*1990*/  ISETP.GE.AND P0, PT, R5, UR14, PT ;  /* 0x0000000e05007c0c */ /* 0x000fe2000bf06270 */
[----:B------:R-:W-:Y:S01]  /*19a0*/  IMAD.WIDE.U32 R8, R8, UR26, R10 ;  /* 0x0000001a08087c25 */ /* 0x000fe2000f8e000a */
[----:B------:R-:W-:Y:S01]  /*19b0*/  LEA.HI.X R195, R6, UR17, R195, 0x1, P1 ;  /* 0x0000001106c37c11 */ /* 0x000fe200088f0cc3 */
[----:B------:R-:W-:Y:S01]  /*19c0*/  UIMAD.WIDE.U32 UR16, UR27, 0x80, URZ ;  /* 0x000000801b1078a5 */ /* 0x000fe2000f8e00ff */
[----:B------:R-:W-:Y:S01]  /*19d0*/  LOP3.LUT R3, R188, R3, RZ, 0x3c, !PT ;  /* 0x00000003bc037212 */ /* 0x000fe200078e3cff */
[----:B------:R-:W-:-:S04]  /*19e0*/  IMAD R13, R13, UR26, R9 ;  /* 0x0000001a0d0d7c24 */ /* 0x000fc8000f8e0209 */
[----:B------:R-:W-:-:S04]  /*19f0*/  LOP3.LUT R4, R5, UR16, RZ, 0xfc, !PT ;  /* 0x0000001005047c12 */ /* 0x000fc8000f8efcff */
[----:B------:R-:W-:Y:S05]  /*1a00*/  @P0 BRA `(.L_x_100) ;  /* 0x00000000007c0947 */ /* 0x000fea0003800000 */
        /* <DEDUP_REMOVED lines=9> */
[----:B---3--:R-:W-:Y:S01]  /*1aa0*/  LEA R6, P2, R10, UR12, 0x1 ;  /* 0x0000000c0a067c11 */ /* 0x008fe2000f8408ff */
[----:B------:R-:W-:-:S04]  /*1ab0*/  IMAD R7, R4, UR7, R7 ;  /* 0x0000000704077c24 */ /* 0x000fc8000f8e0207 */
[----:B------:R-:W-:-:S05]  /*1ac0*/  IMAD.IADD R7, R11, 0x1, R7 ;  /* 0x000000010b077824 */ /* 0x000fca00078e0207 */
[----:B------:R-:W-:-:S05]  /*1ad0*/  LEA.HI.X R7, R10, UR13, R7, 0x1, P2 ;  /* 0x0000000d0a077c11 */ /* 0x000fca00090f0c07 */
[----:B------:R-:W-:Y:S01]  /*1ae0*/  @!PT LDS RZ, [RZ] ;  /* 0x00000000fffff984 */ /* 0x000fe20000000800 */
[----:B------:R-:W-:Y:S01]  /*1af0*/  @!PT LDS RZ, [RZ] ;  /* 0x00000000fffff984 */ /* 0x000fe20000000800 */
[----:B------:R-:W-:Y:S01]  /*1b00*/  @!PT LDS RZ, [RZ] ;  /* 0x00000000fffff984 */ /* 0x000fe20000000800 */
[----:B------:R1:W-:Y:S04]  /*1b10*/  @!P1 LDGSTS.E.BYPASS.LTC128B.128 [R197], desc[UR22][R6.64] ;  /* 0x0000000006c59fae */ /* 0x0003e8000b981a16 */
[----:B------:R1:W-:Y:S04]  /*1b20*/  @P1 STS.128 [R197], RZ ;  /* 0x000000ffc5001388 */ /* 0x0003e80000000c00 */
[----:B------:R-:W-:Y:S01]  /*1b30*/  @!PT LDS RZ, [RZ] ;  /* 0x00000000fffff984 */ /* 0x000fe20000000800 */
[----:B------:R-:W-:Y:S01]  /*1b40*/  @!PT LDS RZ, [RZ] ;  /* 0x00000000fffff984 */ /* 0x000fe20000000800 */
[----:B------:R-:W-:Y:S01]  /*1b50*/  @!PT LDS RZ, [RZ] ;  /* 0x00000000fffff984 */ /* 0x000fe20000000800 */
[----:B------:R1:W-:Y:S04]  /*1b60*/  @!P0 LDGSTS.E.BYPASS.LTC128B.128 [R197+0x4000], desc[UR22][R6.64+0x80] ;  /* 0x0400008006c58fae */ /* 0x0003e8000b981a16 */
[----:B------:R1:W-:Y:S01]  /*1b70*/  @P0 STS.128 [R197+0x4000], RZ ;  /* 0x004000ffc5000388 */ /* 0x0003e20000000c00 */
[----:B------:R-:W-:-:S13]  /*1b80*/  ISETP.GE.AND P0, PT, R201, UR15, PT ;  /* 0x0000000fc9007c0c */ /* 0x000fda000bf06270 */
[----:B------:R-:W-:Y:S05]  /*1b90*/  @P0 BRA `(.L_x_101) ;  /* 0x0000000000140947 */ /* 0x000fea0003800000 */
[----:B------:R-:W-:Y:S01]  /*1ba0*/  @!PT LDS RZ, [RZ] ;  /* 0x00000000fffff984 */ /* 0x000fe20000000800 */
[----:B------:R-:W-:Y:S01]  /*1bb0*/  @!PT LDS RZ, [RZ] ;  /* 0x00000000fffff984 */ /* 0x000fe20000000800 */
[----:B------:R-:W-:Y:S01]  /*1bc0*/  @!PT LDS RZ, [RZ] ;  /* 0x00000000fffff984 */ /* 0x000fe20000000800 */
[----:B------:R3:W-:Y:S01]  /*1bd0*/  LDGSTS.E.BYPASS.LTC128B.128 [R197+0x8000], desc[UR22][R6.64+0x100] ;  /* 0x0800010006c57fae */ /* 0x0007e2000b981a16 */
[----:B------:R-:W-:Y:S05]  /*1be0*/  BRA `(.L_x_100) ;  /* 0x0000000000047947 */ /* 0x000fea0003800000 */
.L_x_101:
[----:B------:R2:W-:Y:S02]  /*1bf0*/  STS.128 [R197+0x8000], RZ ;  /* 0x008000ffc5007388 */ /* 0x0005e40000000c00 */
.L_x_100:
[----:B------:R-:W-:Y:S05]  /*1c00*/  BSYNC.RECONVERGENT B0 ;  /* 0x0000000000007941 */ /* 0x000fea0003800200 */
.L_x_99:
[----:B------:R-:W-:Y:S01]  /*1c10*/  IADD3 R2, PT, PT, R5, 0x20, RZ ;  /* 0x0000002005027810 */ /* 0x000fe20007ffe0ff */
[----:B------:R-:W-:Y:S03]  /*1c20*/  BSSY.RECONVERGENT B0, `(.L_x_102) ;  /* 0x0000024000007945 */ /* 0x000fe60003800200 */
[----:B------:R-:W-:-:S13]  /*1c30*/  ISETP.GE.AND P0, PT, R2, UR14, PT ;  /* 0x0000000e02007c0c */ /* 0x000fda000bf06270 */
[----:B------:R-:W-:Y:S05]  /*1c40*/  @P0 BRA `(.L_x_103) ;  /* 0x0000000000840947 */ /* 0x000fea0003800000 */
[----:B------:R-:W4:Y:S01]  /*1c50*/  LDCU.64 UR12, c[0x0][0x3b0] ;  /* 0x00007600ff0c77ac */ /* 0x000f220008000a00 */
[----:B------:R-:W-:Y:S01]  /*1c60*/  IADD3 R0, P0, PT, R4, 0x20, RZ ;  /* 0x0000002004007810 */ /* 0x000fe20007f1e0ff */
[----:B------:R-:W-:Y:S01]  /*1c70*/  IMAD.MOV.U32 R10, RZ, RZ, R8 ;  /* 0x000000ffff0a7224 */ /* 0x000fe200078e0008 */
[----:B------:R-:W-:Y:S01]  /*1c80*/  MOV R11, R13 ;  /* 0x0000000d000b7202 */ /* 0x000fe20000000f00 */
[----:B------:R-:W5:Y:S02]  /*1c90*/  LDCU UR15, c[0x0][0x440] ;  /* 0x00008800ff0f77ac */ /* 0x000f640008000800 */
[----:B-1-3--:R-:W-:Y:S01]  /*1ca0*/  IMAD.X R7, RZ, RZ, UR17, P0 ;  /* 0x00000011ff077e24 */ /* 0x00afe200080e06ff */
[----:B------:R-:W1:Y:S03]  /*1cb0*/  LDCU.64 UR6, c[0x0][0x380] ;  /* 0x00007000ff0677ac */ /* 0x000e660008000a00 */
[----:B----4-:R-:W-:-:S02]  /*1cc0*/  IMAD R7, R7, UR12, RZ ;  /* 0x0000000c07077c24 */ /* 0x010fc4000f8e02ff */
[----:B------:R-:W-:Y:S01]  /*1cd0*/  IMAD.WIDE.U32 R10, R0, UR12, R10 ;  /* 0x0000000c000a7c25 */ /* 0x000fe2000f8e000a */
[----:B-----5:R-:W-:-:S03]  /*1ce0*/  ISETP.GE.AND P1, PT, R183, UR15, PT ;  /* 0x0000000fb7007c0c */ /* 0x020fc6000bf26270 */
[----:B------:R-:W-:Y:S01]  /*1cf0*/  IMAD R7, R0, UR13, R7 ;  /* 0x0000000d00077c24 */ /* 0x000fe2000f8e0207 */
[----:B------:R-:W-:Y:S02]  /*1d00*/  ISETP.GE.AND P0, PT, R202, UR15, PT ;  /* 0x0000000fca007c0c */ /* 0x000fe4000bf06270 */
[----:B-1----:R-:W-:Y:S01]  /*1d10*/  LEA R6, P2, R10, UR6, 0x1 ;  /* 0x000000060a067c11 */ /* 0x002fe2000f8408ff */
[----:B------:R-:W-:-:S05]  /*1d20*/  IMAD.IADD R7, R11, 0x1, R7 ;  /* 0x000000010b077824 */ /* 0x000fca00078e0207 */
[----:B------:R-:W-:-:S05]  /*1d30*/  LEA.HI.X R7, R10, UR7, R7, 0x1, P2 ;  /* 0x000000070a077c11 */ /* 0x000fca00090f0c07 */
[----:B------:R-:W-:Y:S01]  /*1d40*/  @!PT LDS RZ, [RZ] ;  /* 0x00000000fffff984 */ /* 0x000fe20000000800 */
[----:B------:R-:W-:Y:S01]  /*1d50*/  @!PT LDS RZ, [RZ] ;  /* 0x00000000fffff984 */ /* 0x000fe20000000800 */
[----:B------:R-:W-:Y:S01]  /*1d60*/  @!PT LDS RZ, [RZ] ;  /* 0x00000000fffff984 */ /* 0x000fe20000000800 */
[----:B------:R1:W-:Y:S04]  /*1d70*/  @!P1 LDGSTS.E.BYPASS.LTC128B.128 [R197+0x1000], desc[UR22][R6.64] ;  /* 0x0100000006c59fae */ /* 0x0003e8000b981a16 */
[----:B------:R1:W-:Y:S04]  /*1d80*/  @P1 STS.128 [R197+0x1000], RZ ;  /* 0x001000ffc5001388 */ /* 0x0003e80000000c00 */
        /* <DEDUP_REMOVED lines=12> */
.L_x_104:
[----:B------:R3:W-:Y:S02]  /*1e50*/  STS.128 [R197+0x9000], RZ ;  /* 0x009000ffc5007388 */ /* 0x0007e40000000c00 */
.L_x_103:
[----:B------:R-:W-:Y:S05]  /*1e60*/  BSYNC.RECONVERGENT B0 ;  /* 0x0000000000007941 */ /* 0x000fea0003800200 */
.L_x_102:
[----:B------:R-:W-:Y:S01]  /*1e70*/  IADD3 R0, PT, PT, R5, 0x40, RZ ;  /* 0x0000004005007810 */ /* 0x000fe20007ffe0ff */
[----:B------:R-:W-:Y:S03]  /*1e80*/  BSSY.RECONVERGENT B0, `(.L_x_105) ;  /* 0x0000024000007945 */ /* 0x000fe60003800200 */
[----:B------:R-:W-:-:S13]  /*1e90*/  ISETP.GE.AND P0, PT, R0, UR14, PT ;  /* 0x0000000e00007c0c */ /* 0x000fda000bf06270 */
[----:B------:R-:W-:Y:S05]  /*1ea0*/  @P0 BRA `(.L_x_106) ;  /* 0x0000000000840947 */ /* 0x000fea0003800000 */
[----:B------:R-:W5:Y:S01]  /*1eb0*/  LDCU.64 UR12, c[0x0][0x3b0] ;  /* 0x00007600ff0c77ac */ /* 0x000f620008000a00 */
[----:B------:R-:W-:Y:S01]  /*1ec0*/  IADD3 R0, P0, PT, R4, 0x40, RZ ;  /* 0x0000004004007810 */ /* 0x000fe20007f1e0ff */
[----:B------:R-:W-:Y:S01]  /*1ed0*/  IMAD.MOV.U32 R10, RZ, RZ, R8 ;  /* 0x000000ffff0a7224 */ /* 0x000fe200078e0008 */
[----:B------:R-:W-:Y:S01]  /*1ee0*/  MOV R11, R13 ;  /* 0x0000000d000b7202 */ /* 0x000fe20000000f00 */
[----:B------:R-:W2:Y:S02]  /*1ef0*/  LDCU UR15, c[0x0][0x440] ;  /* 0x00008800ff0f77ac */ /* 0x000ea40008000800 */
[----:B-1-34-:R-:W-:Y:S01]  /*1f00*/  IMAD.X R7, RZ, RZ, UR17, P0 ;  /* 0x00000011ff077e24 */ /* 0x01afe200080e06ff */
[----:B------:R-:W1:Y:S03]  /*1f10*/  LDCU.64 UR6, c[0x0][0x380] ;  /* 0x00007000ff0677ac */ /* 0x000e660008000a00 */
[----:B-----5:R-:W-:-:S02]  /*1f20*/  IMAD R7, R7, UR12, RZ ;  /* 0x0000000c07077c24 */ /* 0x020fc4000f8e02ff */
[----:B------:R-:W-:Y:S01]  /*1f30*/  IMAD.WIDE.U32 R10, R0, UR12, R10 ;  /* 0x0000000c000a7c25 */ /* 0x000fe2000f8e000a */
[----:B--2---:R-:W-:-:S03]  /*1f40*/  ISETP.GE.AND P1, PT, R183, UR15, PT ;  /* 0x0000000fb7007c0c */ /* 0x004fc6000bf26270 */
        /* <DEDUP_REMOVED lines=22> */
.L_x_107:
[----:B------:R2:W-:Y:S02]  /*20b0*/  STS.128 [R197+0xa000], RZ ;  /* 0x00a000ffc5007388 */ /* 0x0005e40000000c00 */
.L_x_106:
[----:B------:R-:W-:Y:S05]  /*20c0*/  BSYNC.RECONVERGENT B0 ;  /* 0x0000000000007941 */ /* 0x000fea0003800200 */
.L_x_105:
[----:B------:R-:W-:Y:S01]  /*20d0*/  IADD3 R0, PT, PT, R5, 0x60, RZ ;  /* 0x0000006005007810 */ /* 0x000fe20007ffe0ff */
[----:B------:R-:W-:Y:S01]  /*20e0*/  USHF.L.U64.HI UR15, UR10, 0x6, UR11 ;  /* 0x000000060a0f7899 */ /* 0x000fe2000801020b */
[----:B------:R-:W-:Y:S01]  /*20f0*/  BSSY.RECONVERGENT B0, `(.L_x_108) ;  /* 0x0000024000007945 */ /* 0x000fe20003800200 */
[----:B------:R-:W-:Y:S01]  /*2100*/  USHF.L.U32 UR26, UR10, 0x6, URZ ;  /* 0x000000060a1a7899 */ /* 0x000fe200080006ff */
[----:B------:R-:W-:-:S13]  /*2110*/  ISETP.GE.AND P0, PT, R0, UR14, PT ;  /* 0x0000000e00007c0c */ /* 0x000fda000bf06270 */
[----:B------:R-:W-:Y:S05]  /*2120*/  @P0 BRA `(.L_x_109) ;  /* 0x0000000000800947 */ /* 0x000fea0003800000 */
[----:B------:R-:W1:Y:S01]  /*2130*/  LDCU.64 UR12, c[0x0][0x3b0] ;  /* 0x00007600ff0c77ac */ /* 0x000e620008000a00 */
[----:B------:R-:W-:Y:S01]  /*2140*/  IADD3 R4, P0, PT, R4, 0x60, RZ ;  /* 0x0000006004047810 */ /* 0x000fe20007f1e0ff */
[----:B------:R-:W-:Y:S01]  /*2150*/  IMAD.MOV.U32 R9, RZ, RZ, R13 ;  /* 0x000000ffff097224 */ /* 0x000fe200078e000d */
[----:B------:R-:W5:Y:S03]  /*2160*/  LDCU UR27, c[0x0][0x440] ;  /* 0x00008800ff1b77ac */ /* 0x000f660008000800 */
[----:B------:R-:W-:Y:S01]  /*2170*/  IMAD.X R0, RZ, RZ, UR17, P0 ;  /* 0x00000011ff007e24 */ /* 0x000fe200080e06ff */
[----:B------:R-:W5:Y:S03]  /*2180*/  LDCU.64 UR6, c[0x0][0x380] ;  /* 0x00007000ff0677ac */ /* 0x000f660008000a00 */
[----:B-1234-:R-:W-:-:S02]  /*2190*/  IMAD R7, R0, UR12, RZ ;  /* 0x0000000c00077c24 */ /* 0x01efc4000f8e02ff */
[----:B------:R-:W-:Y:S01]  /*21a0*/  IMAD.WIDE.U32 R8, R4, UR12, R8 ;  /* 0x0000000c04087c25 */ /* 0x000fe2000f8e0008 */
[----:B-----5:R-:W-:-:S03]  /*21b0*/  ISETP.GE.AND P1, PT, R183, UR27, PT ;  /* 0x0000001bb7007c0c */ /* 0x020fc6000bf26270 */
[----:B------:R-:W-:Y:S01]  /*21c0*/  IMAD R7, R4, UR13, R7 ;  /* 0x0000000d04077c24 */ /* 0x000fe2000f8e0207 */
[----:B------:R-:W-:Y:S02]  /*21d0*/  ISETP.GE.AND P0, PT, R202, UR27, PT ;  /* 0x0000001bca007c0c */ /* 0x000fe4000bf06270 */
[----:B------:R-:W-:Y:S01]  /*21e0*/  LEA R6, P2, R8, UR6, 0x1 ;  /* 0x0000000608067c11 */ /* 0x000fe2000f8408ff */
        /* <DEDUP_REMOVED lines=19> */
.L_x_110:
[----:B------:R2:W-:Y:S02]  /*2320*/  STS.128 [R197+0xb000], RZ ;  /* 0x00b000ffc5007388 */ /* 0x0005e40000000c00 */
.L_x_109:
[----:B------:R-:W-:Y:S05]  /*2330*/  BSYNC.RECONVERGENT B0 ;  /* 0x0000000000007941 */ /* 0x000fea0003800200 */
.L_x_108:
[----:B------:R-:W-:Y:S01]  /*2340*/  UIADD3 UR13, UPT, UPT, UR19, -0x1, URZ ;  /* 0xffffffff130d7890 */ /* 0x000fe2000fffe0ff */
[----:B------:R-:W-:Y:S03]  /*2350*/  BSSY.RECONVERGENT B0, `(.L_x_111) ;  /* 0x0000021000007945 */ /* 0x000fe60003800200 */
[----:B------:R-:W-:Y:S02]  /*2360*/  UIMAD UR7, UR13, -0x40, UR24 ;  /* 0xffffffc00d0778a4 */ /* 0x000fe4000f8e0218 */
[----:B------:R-:W-:Y:S02]  /*2370*/  UIMAD.WIDE.U32 UR32, UR26, UR13, URZ ;  /* 0x0000000d1a2072a5 */ /* 0x000fe4000f8e00ff */
[----:B------:R-:W-:Y:S02]  /*2380*/  UIMAD UR12, UR15, UR13, URZ ;  /* 0x0000000d0f0c72a4 */ /* 0x000fe4000f8e02ff */
[----:B------:R-:W-:-:S02]  /*2390*/  ISETP.GE.AND P3, PT, R5, UR7, PT ;  /* 0x0000000705007c0c */ /* 0x000fc4000bf66270 */
[----:B------:R-:W-:-:S11]  /*23a0*/  UIADD3 UR12, UPT, UPT, UR33, UR12, URZ ;  /* 0x0000000c210c7290 */ /* 0x000fd6000fffe0ff */
[----:B------:R-:W-:Y:S05]  /*23b0*/  @P3 BRA `(.L_x_112) ;  /* 0x0000000000683947 */ /* 0x000fea0003800000 */
[----:B------:R-:W5:Y:S01]  /*23c0*/  LDCU UR6, c[0x0][0x440] ;  /* 0x00008800ff0677ac */ /* 0x000f620008000800 */
[----:B------:R-:W-:Y:S02]  /*23d0*/  IMAD.U32 R4, RZ, RZ, UR32 ;  /* 0x00000020ff047e24 */ /* 0x000fe4000f8e00ff */
[----:B------:R-:W-:Y:S02]  /*23e0*/  IMAD.U32 R0, RZ, RZ, UR12 ;  /* 0x0000000cff007e24 */ /* 0x000fe4000f8e00ff */
[----:B------:R-:W-:Y:S01]  /*23f0*/  IMAD.U32 R5, RZ, RZ, UR33 ;  /* 0x00000021ff057e24 */ /* 0x000fe2000f8e00ff */
[----:B-1234-:R-:W-:-:S04]  /*2400*/  LEA R6, P2, R4, R196, 0x1 ;  /* 0x000000c404067211 */ /* 0x01efc800078408ff */
[----:B------:R-:W-:Y:S02]  /*2410*/  LEA.HI.X R7, R4, R195, R0, 0x1, P2 ;  /* 0x000000c304077211 */ /* 0x000fe400010f0c00 */
[----:B-----5:R-:W-:Y:S02]  /*2420*/  ISETP.GE.AND P1, PT, R183, UR6, PT ;  /* 0x00000006b7007c0c */ /* 0x020fe4000bf26270 */
[----:B------:R-:W-:-:S11]  /*2430*/  ISETP.GE.AND P0, PT, R202, UR6, PT ;  /* 0x00000006ca007c0c */ /* 0x000fd6000bf06270 */
        /* <DEDUP_REMOVED lines=17> */
.L_x_113:
[----:B------:R2:W-:Y:S02]  /*2550*/  STS.128 [R197+0x10000], RZ ;  /* 0x010000ffc5007388 */ /* 0x0005e40000000c00 */
.L_x_112:
[----:B------:R-:W-:Y:S05]  /*2560*/  BSYNC.RECONVERGENT B0 ;  /* 0x0000000000007941 */ /* 0x000fea0003800200 */
.L_x_111:
[----:B------:R-:W-:Y:S01]  /*2570*/  ISETP.GE.AND P0, PT, R2, UR7, PT ;  /* 0x0000000702007c0c */ /* 0x000fe2000bf06270 */
[----:B------:R-:W-:Y:S01]  /*2580*/  IMAD.SHL.U32 R185, R184, 0x20, RZ ;  /* 0x00000020b8b97824 */ /* 0x000fe200078e00ff */
[----:B------:R-:W-:Y:S01]  /*2590*/  USHF.L.U64.HI UR27, UR10, 0x5, UR11 ;  /* 0x000000050a1b7899 */ /* 0x000fe2000801020b */
[----:B------:R-:W-:Y:S01]  /*25a0*/  BSSY.RECONVERGENT B0, `(.L_x_114) ;  /* 0x0000022000007945 */ /* 0x000fe20003800200 */
[----:B------:R-:W-:Y:S02]  /*25b0*/  USHF.L.U32 UR28, UR10, 0x5, URZ ;  /* 0x000000050a1c7899 */ /* 0x000fe400080006ff */
[----:B------:R-:W-:Y:S01]  /*25c0*/  LOP3.LUT R185, R185, 0x7c00, RZ, 0xc0, !PT ;  /* 0x00007c00b9b97812 */ /* 0x000fe200078ec0ff */
[----:B------:R-:W-:Y:S02]  /*25d0*/  USHF.L.U64.HI UR29, UR8, 0x6, UR9 ;  /* 0x00000006081d7899 */ /* 0x000fe40008010209 */
[----:B------:R-:W-:Y:S01]  /*25e0*/  USHF.L.U32 UR30, UR8, 0x6, URZ ;  /* 0x00000006081e7899 */ /* 0x000fe200080006ff */
[----:B------:R-:W-:-:S03]  /*25f0*/  LOP3.LUT R90, R185, 0x200, R192, 0xf8, !PT ;  /* 0x00000200b95a7812 */ /* 0x000fc600078ef8c0 */
[----:B------:R-:W-:Y:S08]  /*2600*/  @P0 BRA `(.L_x_115) ;  /* 0x00000000006c0947 */ /* 0x000ff00003800000 */
[----:B------:R-:W5:Y:S01]  /*2610*/  LDCU UR6, c[0x0][0x440] ;  /* 0x00008800ff0677ac */ /* 0x000f620008000800 */
[----:B------:R-:W-:-:S04]  /*2620*/  UIADD3 UR17, UP0, UPT, UR28, UR32, URZ ;  /* 0x000000201c117290 */ /* 0x000fc8000ff1e0ff */
[----:B------:R-:W-:Y:S02]  /*2630*/  UIADD3.X UR16, UPT, UPT, UR27, UR12, URZ, UP0, !UPT ;  /* 0x0000000c1b107290 */ /* 0x000fe400087fe4ff */
[----:B------:R-:W-:-:S04]  /*2640*/  IMAD.U32 R5, RZ, RZ, UR17 ;  /* 0x00000011ff057e24 */ /* 0x000fc8000f8e00ff */
[----:B------:R-:W-:Y:S01]  /*2650*/  IMAD.U32 R0, RZ, RZ, UR16 ;  /* 0x00000010ff007e24 */ /* 0x000fe2000f8e00ff */
[----:B------:R-:W-:Y:S02]  /*2660*/  LEA R4, P2, R5, R196, 0x1 ;  /* 0x000000c405047211 */ /* 0x000fe400078408ff */
[----:B-----5:R-:W-:Y:S02]  /*2670*/  ISETP.GE.AND P1, PT, R183, UR6, PT ;  /* 0x00000006b7007c0c */ /* 0x020fe4000bf26270 */
[----:B------:R-:W-:Y:S02]  /*2680*/  ISETP.GE.AND P0, PT, R202, UR6, PT ;  /* 0x00000006ca007c0c */ /* 0x000fe4000bf06270 */
[----:B------:R-:W-:-:S09]  /*2690*/  LEA.HI.X R5, R5, R195, R0, 0x1, P2 ;  /* 0x000000c305057211 */ /* 0x000fd200010f0c00 */
        /* <DEDUP_REMOVED lines=17> */
.L_x_116:
[----:B------:R1:W-:Y:S02]  /*27b0*/  STS.128 [R197+0x11000], RZ ;  /* 0x011000ffc5007388 */ /* 0x0003e40000000c00 */
.L_x_115:
[----:B------:R-:W-:Y:S05]  /*27c0*/  BSYNC.RECONVERGENT B0 ;  /* 0x0000000000007941 */ /* 0x000fea0003800200 */
.L_x_114:
[----:B------:R-:W0:Y:S01]  /*27d0*/  LDGDEPBAR ;  /* 0x00000000000079af */ /* 0x000e220000000000 */
[----:B------:R-:W-:Y:S01]  /*27e0*/  IMAD.U32 R0, RZ, RZ, UR21 ;  /* 0x00000015ff007e24 */ /* 0x000fe2000f8e00ff */
[----:B-1----:R-:W-:Y:S01]  /*27f0*/  LOP3.LUT R5, R186, 0x1f0, RZ, 0xc0, !PT ;  /* 0x000001f0ba057812 */ /* 0x002fe200078ec0ff */
[----:B------:R-:W-:Y:S01]  /*2800*/  UIMAD.WIDE.U32 UR30, UR30, UR13, URZ ;  /* 0x0000000d1e1e72a5 */ /* 0x000fe2000f8e00ff */
[----:B------:R-:W-:Y:S01]  /*2810*/  SHF.R.U32.HI R4, RZ, 0x2, R184 ;  /* 0x00000002ff047819 */ /* 0x000fe200000116b8 */
[----:B------:R-:W-:Y:S01]  /*2820*/  UIMAD UR13, UR29, UR13, URZ ;  /* 0x0000000d1d0d72a4 */ /* 0x000fe2000f8e02ff */
[----:B------:R-:W-:Y:S01]  /*2830*/  IADD3 R5, PT, PT, R5, 0x1, R0 ;  /* 0x0000000105057810 */ /* 0x000fe20007ffe000 */
[----:B------:R-:W-:Y:S01]  /*2840*/  IMAD.U32 R0, RZ, RZ, UR24 ;  /* 0x00000018ff007e24 */ /* 0x000fe2000f8e00ff */
[----:B------:R-:W-:Y:S01]  /*2850*/  LOP3.LUT R4, R4, 0x7, RZ, 0xc0, !PT ;  /* 0x0000000704047812 */ /* 0x000fe200078ec0ff */
[----:B------:R-:W-:Y:S01]  /*2860*/  UIADD3 UR13, UPT, UPT, UR31, UR13, URZ ;  /* 0x0000000d1f0d7290 */ /* 0x000fe2000fffe0ff */
[----:B------:R-:W-:Y:S01]  /*2870*/  BSSY.RECONVERGENT B0, `(.L_x_117) ;  /* 0x0000025000007945 */ /* 0x000fe20003800200 */
[----:B------:R-:W-:Y:S01]  /*2880*/  IMAD.IADD R90, R3, 0x1, R90 ;  /* 0x00000001035a7824 */ /* 0x000fe200078e025a */
[----:B------:R-:W-:-:S04]  /*2890*/  IADD3 R5, PT, PT, R5, -UR25, R4 ;  /* 0x8000001905057c10 */ /* 0x000fc8000fffe004 */
[----:B------:R-:W-:Y:S01]  /*28a0*/  IADD3 R0, PT, PT, R5, UR20, R0 ;  /* 0x0000001405007c10 */ /* 0x000fe2000fffe000 */
[----:B------:R-:W-:-:S04]  /*28b0*/  DEPBAR.LE SB0, 0x0 ;  /* 0x000080000000791a */ /* 0x000fc80000000000 */
[----:B------:R-:W-:Y:S06]  /*28c0*/  BAR.SYNC.DEFER_BLOCKING 0x0 ;  /* 0x0000000000007b1d */ /* 0x000fec0000010000 */
[----:B------:R-:W-:Y:S05]  /*28d0*/  @P3 BRA `(.L_x_118) ;  /* 0x00000000006c3947 */ /* 0x000fea0003800000 */
[----:B------:R-:W1:Y:S01]  /*28e0*/  LDCU UR6, c[0x0][0x440] ;  /* 0x00008800ff0677ac */ /* 0x000e620008000800 */
[----:B------:R-:W-:Y:S02]  /*28f0*/  IMAD.U32 R4, RZ, RZ, UR30 ;  /* 0x0000001eff047e24 */ /* 0x000fe4000f8e00ff */
[----:B------:R-:W-:Y:S02]  /*2900*/  IMAD.U32 R5, RZ, RZ, UR31 ;  /* 0x0000001fff057e24 */ /* 0x000fe4000f8e00ff */
[----:B------:R-:W-:Y:S01]  /*2910*/  IMAD.U32 R5, RZ, RZ, UR13 ;  /* 0x0000000dff057e24 */ /* 0x000fe2000f8e00ff */
[----:B--234-:R-:W-:-:S04]  /*2920*/  LEA R6, P2, R4, R194, 0x1 ;  /* 0x000000c204067211 */ /* 0x01cfc800078408ff */
[----:B------:R-:W-:Y:S02]  /*2930*/  LEA.HI.X R7, R4, R190, R5, 0x1, P2 ;  /* 0x000000be04077211 */ /* 0x000fe400010f0c05 */
[----:B-1----:R-:W-:Y:S02]  /*2940*/  ISETP.GE.AND P1, PT, R183, UR6, PT ;  /* 0x00000006b7007c0c */ /* 0x002fe4000bf26270 */
        /* <DEDUP_REMOVED lines=18> */
.L_x_119:
[----:B------:R3:W-:Y:S01]  /*2a70*/  STS.128 [R197+0x16000], RZ ;  /* 0x016000ffc5007388 */ /* 0x0007e20000000c00 */
[----:B------:R-:W-:Y:S05]  /*2a80*/  BRA `(.L_x_120) ;  /* 0x00000000000c7947 */ /* 0x000fea0003800000 */
.L_x_118:
[----:B------:R1:W-:Y:S04]  /*2a90*/  STS.128 [R197+0x12000], RZ ;  /* 0x012000ffc5007388 */ /* 0x0003e80000000c00 */
[----:B------:R1:W-:Y:S04]  /*2aa0*/  STS.128 [R197+0x14000], RZ ;  /* 0x014000ffc5007388 */ /* 0x0003e80000000c00 */
[----:B------:R1:W-:Y:S02]  /*2ab0*/  STS.128 [R197+0x16000], RZ ;  /* 0x016000ffc5007388 */ /* 0x0003e40000000c00 */
.L_x_120:
[----:B------:R-:W-:Y:S05]  /*2ac0*/  BSYNC.RECONVERGENT B0 ;  /* 0x0000000000007941 */ /* 0x000fea0003800200 */
.L_x_117:
[----:B------:R-:W-:Y:S01]  /*2ad0*/  ISETP.GE.AND P0, PT, R2, UR7, PT ;  /* 0x0000000702007c0c */ /* 0x000fe2000bf06270 */
[----:B------:R-:W-:Y:S01]  /*2ae0*/  BSSY.RECONVERGENT B0, `(.L_x_121) ;  /* 0x0000021000007945 */ /* 0x000fe20003800200 */
[----:B------:R-:W-:-:S11]  /*2af0*/  LOP3.LUT R9, R184, 0x8, RZ, 0xc0, !PT ;  /* 0x00000008b8097812 */ /* 0x000fd600078ec0ff */
[----:B------:R1:W-:Y:S04]  /*2b00*/  @P0 STS.128 [R197+0x13000], RZ ;  /* 0x013000ffc5000388 */ /* 0x0003e80000000c00 */
[----:B------:R1:W-:Y:S04]  /*2b10*/  @P0 STS.128 [R197+0x15000], RZ ;  /* 0x015000ffc5000388 */ /* 0x0003e80000000c00 */
[----:B------:R1:W-:Y:S01]  /*2b20*/  @P0 STS.128 [R197+0x17000], RZ ;  /* 0x017000ffc5000388 */ /* 0x0003e20000000c00 */
[----:B------:R-:W-:Y:S05]  /*2b30*/  @P0 BRA `(.L_x_122) ;  /* 0x00000000006c0947 */ /* 0x000fea0003800000 */
[----:B------:R-:W5:Y:S01]  /*2b40*/  LDCU UR6, c[0x0][0x440] ;  /* 0x00008800ff0677ac */ /* 0x000f620008000800 */
[----:B------:R-:W-:-:S04]  /*2b50*/  ULEA UR12, UP0, UR8, UR30, 0x5 ;  /* 0x0000001e080c7291 */ /* 0x000fc8000f8028ff */
[----:B------:R-:W-:Y:S02]  /*2b60*/  ULEA.HI.X UR7, UR8, UR13, UR9, 0x5, UP0 ;  /* 0x0000000d08077291 */ /* 0x000fe400080f2c09 */
[----:B-1234-:R-:W-:-:S04]  /*2b70*/  IMAD.U32 R7, RZ, RZ, UR12 ;  /* 0x0000000cff077e24 */ /* 0x01efc8000f8e00ff */
        /* <DEDUP_REMOVED lines=22> */
.L_x_123:
[----:B------:R2:W-:Y:S02]  /*2ce0*/  STS.128 [R197+0x17000], RZ ;  /* 0x017000ffc5007388 */ /* 0x0005e40000000c00 */
.L_x_122:
[----:B------:R-:W-:Y:S05]  /*2cf0*/  BSYNC.RECONVERGENT B0 ;  /* 0x0000000000007941 */ /* 0x000fea0003800200 */
.L_x_121:
[----:B------:R-:W-:Y:S01]  /*2d00*/  LOP3.LUT R2, R188, R9, RZ, 0x3c, !PT ;  /* 0x00000009bc027212 */ /* 0x000fe200078e3cff */
[----:B------:R-:W-:Y:S01]  /*2d10*/  IMAD.MOV.U32 R182, RZ, RZ, 0x20 ;  /* 0x00000020ffb67424 */ /* 0x000fe200078e00ff */
[----:B------:R-:W-:Y:S01]  /*2d20*/  LOP3.LUT R189, R192, 0x400, RZ, 0xc0, !PT ;  /* 0x00000400c0bd7812 */ /* 0x000fe200078ec0ff */
[----:B------:R-:W0:Y:S01]  /*2d30*/  LDGDEPBAR ;  /* 0x00000000000079af */ /* 0x000e220000000000 */
[----:B------:R-:W-:Y:S01]  /*2d40*/  LEA R90, R90, UR5, 0x1 ;  /* 0x000000055a5a7c11 */ /* 0x000fe2000f8e08ff */
[----:B------:R-:W-:Y:S01]  /*2d50*/  UISETP.NE.AND UP1, UPT, UR19, 0x1, UPT ;  /* 0x000000011300788c */ /* 0x000fe2000bf25270 */
[----:B------:R-:W-:Y:S01]  /*2d60*/  LOP3.LUT P6, RZ, R184, 0x2, RZ, 0xc0, !PT ;  /* 0x00000002b8ff7812 */ /* 0x000fe200078cc0ff */
[----:B------:R-:W-:Y:S01]  /*2d70*/  IMAD R189, R2, 0x2, R189 ;  /* 0x0000000202bd7824 */ /* 0x000fe200078e02bd */
[----:B------:R-:W-:Y:S01]  /*2d80*/  LOP3.LUT P0, RZ, R184, 0x4, RZ, 0xc0, !PT ;  /* 0x00000004b8ff7812 */ /* 0x000fe2000780c0ff */
[----:B------:R-:W-:Y:S01]  /*2d90*/  LDSM.16.M88.4 R72, [R90] ;  /* 0x000000005a48783b */ /* 0x000fe20000000200 */
[----:B------:R-:W-:Y:S01]  /*2da0*/  SEL R85, R182, 0xffffffe0, !P6 ;  /* 0xffffffe0b6557807 */ /* 0x000fe20007000000 */
[----:B------:R-:W-:Y:S01]  /*2db0*/  VIADD R86, R189, UR5 ;  /* 0x00000005bd567c36 */ /* 0x000fe20008000000 */
[----:B------:R-:W-:Y:S01]  /*2dc0*/  MOV R191, 0x40 ;  /* 0x0000004000bf7802 */ /* 0x000fe20000000f00 */
[----:B------:R-:W5:Y:S01]  /*2dd0*/  LDSM.16.M88.4 R44, [R189+UR5+0xc000] ;  /* 0x00c00005bd2c783b */ /* 0x000f620008000200 */
[----:B------:R-:W-:Y:S01]  /*2de0*/  IMAD.U32 R181, RZ, RZ, UR24 ;  /* 0x00000018ffb57e24 */ /* 0x000fe2000f8e00ff */
[----:B------:R-:W-:Y:S01]  /*2df0*/  VIMNMX R187, PT, PT, R0, UR24, PT ;  /* 0x0000001800bb7c48 */ /* 0x000fe2000bfe0100 */
[--C-:B------:R-:W-:Y:S01]  /*2e00*/  IMAD.IADD R89, R90, 0x1, R85.reuse ;  /* 0x000000015a597824 */ /* 0x100fe200078e0255 */
[----:B------:R-:W5:Y:S01]  /*2e10*/  LDSM.16.M88.4 R36, [R189+UR5+0xc800] ;  /* 0x00c80005bd24783b */ /* 0x000f620008000200 */
[----:B------:R-:W-:Y:S01]  /*2e20*/  IMAD.IADD R87, R86, 0x1, R85 ;  /* 0x0000000156577824 */ /* 0x000fe200078e0255 */
[----:B------:R-:W-:-:S02]  /*2e30*/  SEL R191, R191, 0xffffffc0, !P0 ;  /* 0xffffffc0bfbf7807 */ /* 0x000fc40004000000 */
[----:B------:R-:W5:Y:S01]  /*2e40*/  LDSM.16.M88.4 R28, [R189+UR5+0xd000] ;  /* 0x00d00005bd1c783b */ /* 0x000f620008000200 */
[----:B------:R-:W-:Y:S02]  /*2e50*/  VIADDMNMX R181, R0, 0x8, R181, PT ;  /* 0x0000000800b57846 */ /* 0x000fe400038001b5 */
[--C-:B------:R-:W-:Y:S01]  /*2e60*/  IMAD.IADD R88, R90, 0x1, R191.reuse ;  /* 0x000000015a587824 */ /* 0x100fe200078e02bf */
[----:B------:R-:W5:Y:S01]  /*2e70*/  LDSM.16.M88.4 R20, [R189+UR5+0xd800] ;  /* 0x00d80005bd14783b */ /* 0x000f620008000200 */
[----:B------:R-:W-:Y:S02]  /*2e80*/  IMAD.IADD R86, R86, 0x1, R191 ;  /* 0x0000000156567824 */ /* 0x000fe400078e02bf */
[C---:B------:R-:W-:Y:S01]  /*2e90*/  IMAD.IADD R84, R85.reuse, 0x1, R88 ;  /* 0x0000000155547824 */ /* 0x040fe200078e0258 */
[----:B------:R-:W-:Y:S02]  /*2ea0*/  LDSM.16.M88.4 R8, [R89] ;  /* 0x000000005908783b */ /* 0x000fe40000000200 */
[----:B------:R-:W-:-:S02]  /*2eb0*/  IADD3 R2, PT, PT, R85, R86, RZ ;  /* 0x0000005655027210 */ /* 0x000fc40007ffe0ff */
[----:B------:R-:W5:Y:S04]  /*2ec0*/  LDSM.16.M88.4 R16, [R87+0xc000] ;  /* 0x00c000005710783b */ /* 0x000f680000000200 */
[----:B------:R-:W5:Y:S04]  /*2ed0*/  LDSM.16.M88.4 R12, [R87+0xc800] ;  /* 0x00c80000570c783b */ /* 0x000f680000000200 */
[----:B-1234-:R-:W1:Y:S04]  /*2ee0*/  LDSM.16.M88.4 R4, [R87+0xd000] ;  /* 0x00d000005704783b */ /* 0x01ee680000000200 */
[----:B------:R-:W2:Y:S04]  /*2ef0*/  LDSM.16.M88.4 R64, [R87+0xd800] ;  /* 0x00d800005740783b */ /* 0x000ea80000000200 */
[----:B------:R-:W-:Y:S01]  /*2f00*/  LDSM.16.M88.4 R60, [R86+0xc000] ;  /* 0x00c00000563c783b */ /* 0x000fe20000000200 */
[C---:B-----5:R-:W-:Y:S03]  /*2f10*/  HMMA.16816.F32 R48, R72.reuse, R44, RZ ;  /* 0x0000002c4830723c */ /* 0x060fe600000018ff */
[----:B------:R-:W-:Y:S04]  /*2f20*/  LDSM.16.M88.4 R56, [R86+0xc800] ;  /* 0x00c800005638783b */ /* 0x000fe80000000200 */
[----:B------:R-:W-:Y:S01]  /*2f30*/  LDSM.16.M88.4 R52, [R86+0xd000] ;  /* 0x00d000005634783b */ /* 0x000fe20000000200 */
[C---:B------:R-:W-:Y:S03]  /*2f40*/  HMMA.16816.F32 R44, R72.reuse, R46, RZ ;  /* 0x0000002e482c723c */ /* 0x040fe600000018ff */
[----:B------:R-:W-:Y:S04]  /*2f50*/  LDSM.16.M88.4 R68, [R2+0xd000] ;  /* 0x00d000000244783b */ /* 0x000fe80000000200 */
[----:B------:R-:W-:Y:S01]  /*2f60*/  LDSM.16.M88.4 R80, [R86+0xe000] ;  /* 0x00e000005650783b */ /* 0x000fe20000000200 */
[C---:B------:R-:W-:Y:S03]  /*2f70*/  HMMA.16816.F32 R40, R72.reuse, R36, RZ ;  /* 0x000000244828723c */ /* 0x040fe600000018ff */
[----:B------:R-:W-:Y:S05]  /*2f80*/  LDSM.16.M88.4 R76, [R86+0xe800] ;  /* 0x00e80000564c783b */ /* 0x000fea0000000200 */
[C---:B------:R-:W-:Y:S08]  /*2f90*/  HMMA.16816.F32 R32, R72.reuse, R28, RZ ;  /* 0x0000001c4820723c */ /* 0x040ff000000018ff */
[C---:B------:R-:W-:Y:S08]  /*2fa0*/  HMMA.16816.F32 R36, R72.reuse, R38, RZ ;  /* 0x000000264824723c */ /* 0x040ff000000018ff */
[C---:B------:R-:W-:Y:S08]  /*2fb0*/  HMMA.16816.F32 R28, R72.reuse, R30, RZ ;  /* 0x0000001e481c723c */ /* 0x040ff000000018ff */
[C---:B------:R-:W-:Y:S08]  /*2fc0*/  HMMA.16816.F32 R24, R72.reuse, R20, RZ ;  /* 0x000000144818723c */ /* 0x040ff000000018ff */
[----:B------:R-:W-:Y:S01]  /*2fd0*/  HMMA.16816.F32 R72, R72, R22, RZ ;  /* 0x000000164848723c */ /* 0x000fe200000018ff */
[----:B------:R-:W-:Y:S07]  /*2fe0*/  LDSM.16.M88.4 R20, [R86+0xd800] ;  /* 0x00d800005614783b */ /* 0x000fee0000000200 */
[C---:B------:R-:W-:Y:S08]  /*2ff0*/  HMMA.16816.F32 R48, R8.reuse, R16, R48 ;  /* 0x000000100830723c */ /* 0x040ff00000001830 */
[C---:B------:R-:W-:Y:S01]  /*3000*/  HMMA.16816.F32 R44, R8.reuse, R18, R44 ;  /* 0x00000012082c723c */ /* 0x040fe2000000182c */
[----:B------:R-:W3:Y:S07]  /*3010*/  LDSM.16.M88.4 R16, [R88] ;  /* 0x000000005810783b */ /* 0x000eee0000000200 */
[C---:B------:R-:W-:Y:S08]  /*3020*/  HMMA.16816.F32 R40, R8.reuse, R12, R40 ;  /* 0x0000000c0828723c */ /* 0x040ff00000001828 */
[C---:B------:R-:W-:Y:S01]  /*3030*/  HMMA.16816.F32 R36, R8.reuse, R14, R36 ;  /* 0x0000000e0824723c */ /* 0x040fe20000001824 */
[----:B------:R-:W-:Y:S07]  /*3040*/  LDSM.16.M88.4 R12, [R2+0xc000] ;  /* 0x00c00000020c783b */ /* 0x000fee0000000200 */
[C---:B-1----:R-:W-:Y:S08]  /*3050*/  HMMA.16816.F32 R32, R8.reuse, R4, R32 ;  /* 0x000000040820723c */ /* 0x042ff00000001820 */
[C---:B------:R-:W-:Y:S01]  /*3060*/  HMMA.16816.F32 R28, R8.reuse, R6, R28 ;  /* 0x00000006081c723c */ /* 0x040fe2000000181c */
[----:B------:R-:W1:Y:S07]  /*3070*/  LDSM.16.M88.4 R4, [R84] ;  /* 0x000000005404783b */ /* 0x000e6e0000000200 */
[C---:B--2---:R-:W-:Y:S08]  /*3080*/  HMMA.16816.F32 R24, R8.reuse, R64, R24 ;  /* 0x000000400818723c */ /* 0x044ff00000001818 */
[----:B------:R-:W-:Y:S01]  /*3090*/  HMMA.16816.F32 R72, R8, R66, R72 ;  /* 0x000000420848723c */ /* 0x000fe20000001848 */
[----:B------:R-:W2:Y:S04]  /*30a0*/  LDSM.16.M88.4 R8, [R2+0xc800] ;  /* 0x00c800000208783b */ /* 0x000ea80000000200 */
[----:B------:R-:W-:Y:S03]  /*30b0*/  LDSM.16.M88.4 R64, [R189+UR5+0xe000] ;  /* 0x00e00005bd40783b */ /* 0x000fe60008000200 */
[C---:B---3--:R-:W-:Y:S08]  /*30c0*/  HMMA.16816.F32 R48, R16.reuse, R60, R48 ;  /* 0x0000003c1030723c */ /* 0x048ff00000001830 */
[C---:B------:R-:W-:Y:S01]  /*30d0*/  HMMA.16816.F32 R44, R16.reuse, R62, R44 ;  /* 0x0000003e102c723c */ /* 0x040fe2000000182c */
[----:B------:R-:W-:Y:S07]  /*30e0*/  LDSM.16.M88.4 R60, [R189+UR5+0xe800] ;  /* 0x00e80005bd3c783b */ /* 0x000fee0008000200 */
[C---:B------:R-:W-:Y:S08]  /*30f0*/  HMMA.16816.F32 R40, R16.reuse, R56, R40 ;  /* 0x000000381028723c */ /* 0x040ff00000001828 */
[C---:B------:R-:W-:Y:S01]  /*3100*/  HMMA.16816.F32 R36, R16.reuse, R58, R36 ;  /* 0x0000003a1024723c */ /* 0x040fe20000001824 */
[----:B------:R-:W-:Y:S07]  /*3110*/  LDSM.16.M88.4 R56, [R189+UR5+0xf000] ;  /* 0x00f00005bd38783b */ /* 0x000fee0008000200 */
[C---:B------:R-:W-:Y:S08]  /*3120*/  HMMA.16816.F32 R32, R16.reuse, R52, R32 ;  /* 0x000000341020723c */ /* 0x040ff00000001820 */
[C---:B------:R-:W-:Y:S01]  /*3130*/  HMMA.16816.F32 R28, R16.reuse, R54, R28 ;  /* 0x00000036101c723c */ /* 0x040fe2000000181c */
[----:B------:R-:W-:Y:S07]  /*3140*/  LDSM.16.M88.4 R52, [R87+0xe000] ;  /* 0x00e000005734783b */ /* 0x000fee0000000200 */
[C---:B------:R-:W-:Y:S08]  /*3150*/  HMMA.16816.F32 R24, R16.reuse, R20, R24 ;  /* 0x000000141018723c */ /* 0x040ff00000001818 */
[----:B------:R-:W-:Y:S01]  /*3160*/  HMMA.16816.F32 R72, R16, R22, R72 ;  /* 0x000000161048723c */ /* 0x000fe20000001848 */
[----:B------:R-:W3:Y:S04]  /*3170*/  LDSM.16.M88.4 R16, [R2+0xd800] ;  /* 0x00d800000210783b */ /* 0x000ee80000000200 */
[----:B------:R-:W-:Y:S03]  /*3180*/  LDSM.16.M88.4 R20, [R189+UR5+0xf800] ;  /* 0x00f80005bd14783b */ /* 0x000fe60008000200 */
        /* <DEDUP_REMOVED lines=8> */
[----:B------:R-:W-:Y:S07]  /*3210*/  LDSM.16.M88.4 R68, [R2+0xe000] ;  /* 0x00e000000244783b */ /* 0x000fee0000000200 */
[C---:B---3--:R-:W-:Y:S08]  /*3220*/  HMMA.16816.F32 R24, R4.reuse, R16, R24 ;  /* 0x000000100418723c */ /* 0x048ff00000001818 */
[----:B------:R-:W-:Y:S01]  /*3230*/  HMMA.16816.F32 R72, R4, R18, R72 ;  /* 0x000000120448723c */ /* 0x000fe20000001848 */
[----:B------:R-:W3:Y:S04]  /*3240*/  LDSM.16.M88.4 R16, [R87+0xe800] ;  /* 0x00e800005710783b */ /* 0x000ee80000000200 */
[----:B------:R-:W4:Y:S03]  /*3250*/  LDSM.16.M88.4 R4, [R87+0xf000] ;  /* 0x00f000005704783b */ /* 0x000f260000000200 */
[C---:B-1----:R-:W-:Y:S08]  /*3260*/  HMMA.16816.F32 R48, R12.reuse, R64, R48 ;  /* 0x000000400c30723c */ /* 0x042ff00000001830 */
[C---:B------:R-:W-:Y:S01]  /*3270*/  HMMA.16816.F32 R44, R12.reuse, R66, R44 ;  /* 0x000000420c2c723c */ /* 0x040fe2000000182c */
[----:B------:R-:W-:Y:S07]  /*3280*/  LDSM.16.M88.4 R64, [R2+0xe800] ;  /* 0x00e800000240783b */ /* 0x000fee0000000200 */
        /* <DEDUP_REMOVED lines=8> */
[----:B------:R-:W1:Y:S04]  /*3310*/  LDSM.16.M88.4 R12, [R87+0xf800] ;  /* 0x00f80000570c783b */ /* 0x000e680000000200 */
[----:B------:R-:W5:Y:S03]  /*3320*/  LDSM.16.M88.4 R20, [R88+0x4000] ;  /* 0x004000005814783b */ /* 0x000f660000000200 */
[C---:B--2---:R-:W-:Y:S08]  /*3330*/  HMMA.16816.F32 R48, R8.reuse, R52, R48 ;  /* 0x000000340830723c */ /* 0x044ff00000001830 */
[C---:B------:R-:W-:Y:S01]  /*3340*/  HMMA.16816.F32 R44, R8.reuse, R54, R44 ;  /* 0x00000036082c723c */ /* 0x040fe2000000182c */
[----:B------:R-:W2:Y:S07]  /*3350*/  LDSM.16.M88.4 R52, [R86+0xf800] ;  /* 0x00f800005634783b */ /* 0x000eae0000000200 */
[C---:B---3--:R-:W-:Y:S08]  /*3360*/  HMMA.16816.F32 R40, R8.reuse, R16, R40 ;  /* 0x000000100828723c */ /* 0x048ff00000001828 */
[C---:B------:R-:W-:Y:S01]  /*3370*/  HMMA.16816.F32 R36, R8.reuse, R18, R36 ;  /* 0x000000120824723c */ /* 0x040fe20000001824 */
[----:B------:R-:W-:Y:S07]  /*3380*/  LDSM.16.M88.4 R16, [R90+0x8000] ;  /* 0x008000005a10783b */ /* 0x000fee0000000200 */
[C---:B----4-:R-:W-:Y:S08]  /*3390*/  HMMA.16816.F32 R32, R8.reuse, R4, R32 ;  /* 0x000000040820723c */ /* 0x050ff00000001820 */
[C---:B------:R-:W-:Y:S01]  /*33a0*/  HMMA.16816.F32 R28, R8.reuse, R6, R28 ;  /* 0x00000006081c723c */ /* 0x040fe2000000181c */
[----:B------:R-:W3:Y:S07]  /*33b0*/  LDSM.16.M88.4 R4, [R84+0x4000] ;  /* 0x004000005404783b */ /* 0x000eee0000000200 */
[C---:B-1----:R-:W-:Y:S08]  /*33c0*/  HMMA.16816.F32 R24, R8.reuse, R12, R24 ;  /* 0x0000000c0818723c */ /* 0x042ff00000001818 */
[----:B------:R-:W-:Y:S01]  /*33d0*/  HMMA.16816.F32 R72, R8, R14, R72 ;  /* 0x0000000e0848723c */ /* 0x000fe20000001848 */
[----:B------:R-:W1:Y:S04]  /*33e0*/  LDSM.16.M88.4 R12, [R2+0xf000] ;  /* 0x00f00000020c783b */ /* 0x000e680000000200 */
[----:B------:R-:W4:Y:S03]  /*33f0*/  LDSM.16.M88.4 R8, [R2+0xf800] ;  /* 0x00f800000208783b */ /* 0x000f260000000200 */
[C---:B-----5:R-:W-:Y:S08]  /*3400*/  HMMA.16816.F32 R48, R20.reuse, R80, R48 ;  /* 0x000000501430723c */ /* 0x060ff00000001830 */
[C---:B------:R-:W-:Y:S01]  /*3410*/  HMMA.16816.F32 R44, R20.reuse, R82, R44 ;  /* 0x00000052142c723c */ /* 0x040fe2000000182c */
[----:B------:R-:W-:Y:S07]  /*3420*/  LDSM.16.M88.4 R80, [R87+0x11800] ;  /* 0x011800005750783b */ /* 0x000fee0000000200 */
[C---:B------:R-:W-:Y:S08]  /*3430*/  HMMA.16816.F32 R40, R20.reuse, R76, R40 ;  /* 0x0000004c1428723c */ /* 0x040ff00000001828 */
[C---:B------:R-:W-:Y:S01]  /*3440*/  HMMA.16816.F32 R36, R20.reuse, R78, R36 ;  /* 0x0000004e1424723c */ /* 0x040fe20000001824 */
[----:B------:R-:W-:Y:S07]  /*3450*/  LDSM.16.M88.4 R76, [R89+0x8000] ;  /* 0x00800000594c783b */ /* 0x000fee0000000200 */
[C---:B------:R-:W-:Y:S08]  /*3460*/  HMMA.16816.F32 R32, R20.reuse, R56, R32 ;  /* 0x000000381420723c */ /* 0x040ff00000001820 */
[C---:B------:R-:W-:Y:S01]  /*3470*/  HMMA.16816.F32 R28, R20.reuse, R58, R28 ;  /* 0x0000003a141c723c */ /* 0x040fe2000000181c */
[----:B------:R-:W5:Y:S07]  /*3480*/  LDSM.16.M88.4 R56, [R189+UR5+0x10800] ;  /* 0x01080005bd38783b */ /* 0x000f6e0008000200 */
[C---:B--2---:R-:W-:Y:S08]  /*3490*/  HMMA.16816.F32 R24, R20.reuse, R52, R24 ;  /* 0x000000341418723c */ /* 0x044ff00000001818 */
[----:B------:R-:W-:Y:S01]  /*34a0*/  HMMA.16816.F32 R72, R20, R54, R72 ;  /* 0x000000361448723c */ /* 0x000fe20000001848 */
[----:B------:R-:W2:Y:S04]  /*34b0*/  LDSM.16.M88.4 R52, [R189+UR5+0x11000] ;  /* 0x01100005bd34783b */ /* 0x000ea80008000200 */
[----:B------:R-:W2:Y:S03]  /*34c0*/  LDSM.16.M88.4 R20, [R189+UR5+0x11800] ;  /* 0x01180005bd14783b */ /* 0x000ea60008000200 */
[C---:B---3--:R-:W-:Y:S08]  /*34d0*/  HMMA.16816.F32 R48, R4.reuse, R68, R48 ;  /* 0x000000440430723c */ /* 0x048ff00000001830 */
[C---:B------:R-:W-:Y:S01]  /*34e0*/  HMMA.16816.F32 R44, R4.reuse, R70, R44 ;  /* 0x00000046042c723c */ /* 0x040fe2000000182c */
[----:B------:R-:W-:Y:S07]  /*34f0*/  LDSM.16.M88.4 R68, [R88+0x8000] ;  /* 0x008000005844783b */ /* 0x000fee0000000200 */
[C---:B------:R-:W-:Y:S08]  /*3500*/  HMMA.16816.F32 R40, R4.reuse, R64, R40 ;  /* 0x000000400428723c */ /* 0x040ff00000001828 */
[C---:B------:R-:W-:Y:S01]  /*3510*/  HMMA.16816.F32 R36, R4.reuse, R66, R36 ;  /* 0x000000420424723c */ /* 0x040fe20000001824 */
[----:B------:R-:W-:Y:S07]  /*3520*/  LDSM.16.M88.4 R64, [R86+0x10000] ;  /* 0x010000005640783b */ /* 0x000fee0000000200 */
[C---:B-1----:R-:W-:Y:S08]  /*3530*/  HMMA.16816.F32 R32, R4.reuse, R12, R32 ;  /* 0x0000000c0420723c */ /* 0x042ff00000001820 */
[C---:B------:R-:W-:Y:S01]  /*3540*/  HMMA.16816.F32 R28, R4.reuse, R14, R28 ;  /* 0x0000000e041c723c */ /* 0x040fe2000000181c */
[----:B------:R-:W1:Y:S07]  /*3550*/  LDSM.16.M88.4 R12, [R87+0x10000] ;  /* 0x01000000570c783b */ /* 0x000e6e0000000200 */
[C---:B----4-:R-:W-:Y:S08]  /*3560*/  HMMA.16816.F32 R24, R4.reuse, R8, R24 ;  /* 0x000000080418723c */ /* 0x050ff00000001818 */
[----:B------:R-:W-:Y:S01]  /*3570*/  HMMA.16816.F32 R72, R4, R10, R72 ;  /* 0x0000000a0448723c */ /* 0x000fe20000001848 */
[----:B------:R-:W3:Y:S04]  /*3580*/  LDSM.16.M88.4 R8, [R87+0x10800] ;  /* 0x010800005708783b */ /* 0x000ee80000000200 */
[----:B------:R-:W4:Y:S03]  /*3590*/  LDSM.16.M88.4 R4, [R87+0x11000] ;  /* 0x011000005704783b */ /* 0x000f260000000200 */
[C---:B------:R-:W-:Y:S08]  /*35a0*/  HMMA.16816.F32 R48, R16.reuse, R60, R48 ;  /* 0x0000003c1030723c */ /* 0x040ff00000001830 */
[C---:B------:R-:W-:Y:S01]  /*35b0*/  HMMA.16816.F32 R44, R16.reuse, R62, R44 ;  /* 0x0000003e102c723c */ /* 0x040fe2000000182c */
[----:B------:R-:W4:Y:S07]  /*35c0*/  LDSM.16.M88.4 R60, [R86+0x10800] ;  /* 0x01080000563c783b */ /* 0x000f2e0000000200 */
[C---:B-----5:R-:W-:Y:S08]  /*35d0*/  HMMA.16816.F32 R40, R16.reuse, R56, R40 ;  /* 0x000000381028723c */ /* 0x060ff00000001828 */
[C---:B------:R-:W-:Y:S01]  /*35e0*/  HMMA.16816.F32 R36, R16.reuse, R58, R36 ;  /* 0x0000003a1024723c */ /* 0x040fe20000001824 */
[----:B------:R-:W5:Y:S07]  /*35f0*/  LDSM.16.M88.4 R56, [R86+0x11000] ;  /* 0x011000005638783b */ /* 0x000f6e0000000200 */
[C---:B--2---:R-:W-:Y:S08]  /*3600*/  HMMA.16816.F32 R32, R16.reuse, R52, R32 ;  /* 0x000000341020723c */ /* 0x044ff00000001820 */
[C---:B------:R-:W-:Y:S01]  /*3610*/  HMMA.16816.F32 R28, R16.reuse, R54, R28 ;  /* 0x00000036101c723c */ /* 0x040fe2000000181c */
[----:B------:R-:W2:Y:S07]  /*3620*/  LDSM.16.M88.4 R52, [R86+0x11800] ;  /* 0x011800005634783b */ /* 0x000eae0000000200 */
[C---:B------:R-:W-:Y:S08]  /*3630*/  HMMA.16816.F32 R24, R16.reuse, R20, R24 ;  /* 0x000000141018723c */ /* 0x040ff00000001818 */
[----:B------:R-:W-:Y:S01]  /*3640*/  HMMA.16816.F32 R72, R16, R22, R72 ;  /* 0x000000161048723c */ /* 0x000fe20000001848 */
[----:B------:R-:W-:Y:S04]  /*3650*/  LDSM.16.M88.4 R20, [R84+0x8000] ;  /* 0x008000005414783b */ /* 0x000fe80000000200 */
[----:B------:R-:W2:Y:S03]  /*3660*/  LDSM.16.M88.4 R16, [R2+0x10000] ;  /* 0x010000000210783b */ /* 0x000ea60000000200 */
[C---:B-1----:R-:W-:Y:S08]  /*3670*/  HMMA.16816.F32 R48, R76.reuse, R12, R48 ;  /* 0x0000000c4c30723c */ /* 0x042ff00000001830 */
[C---:B------:R-:W-:Y:S01]  /*3680*/  HMMA.16816.F32 R44, R76.reuse, R14, R44 ;  /* 0x0000000e4c2c723c */ /* 0x040fe2000000182c */
[----:B------:R-:W1:Y:S07]  /*3690*/  LDSM.16.M88.4 R12, [R2+0x10800] ;  /* 0x01080000020c783b */ /* 0x000e6e0000000200 */
[C---:B---3--:R-:W-:Y:S08]  /*36a0*/  HMMA.16816.F32 R40, R76.reuse, R8, R40 ;  /* 0x000000084c28723c */ /* 0x048ff00000001828 */
[C---:B------:R-:W-:Y:S01]  /*36b0*/  HMMA.16816.F32 R36, R76.reuse, R10, R36 ;  /* 0x0000000a4c24723c */ /* 0x040fe20000001824 */
[----:B------:R-:W3:Y:S07]  /*36c0*/  LDSM.16.M88.4 R8, [R2+0x11000] ;  /* 0x011000000208783b */ /* 0x000eee0000000200 */
[C---:B----4-:R-:W-:Y:S08]  /*36d0*/  HMMA.16816.F32 R32, R76.reuse, R4, R32 ;  /* 0x000000044c20723c */ /* 0x050ff00000001820 */
[----:B------:R-:W-:Y:S01]  /*36e0*/  HMMA.16816.F32 R28, R76, R6, R28 ;  /* 0x000000064c1c723c */ /* 0x000fe2000000181c */
[----:B------:R-:W4:Y:S01]  /*36f0*/  LDSM.16.M88.4 R4, [R2+0x11800] ;  /* 0x011800000204783b */ /* 0x000f220000000200 */
[----:B------:R-:W-:-:S06]  /*3700*/  DEPBAR.LE SB0, 0x0 ;  /* 0x000080000000791a */ /* 0x000fcc0000000000 */
[C---:B------:R-:W-:Y:S08]  /*3710*/  HMMA.16816.F32 R24, R76.reuse, R80, R24 ;  /* 0x000000504c18723c */ /* 0x040ff00000001818 */
[----:B------:R-:W-:Y:S08]  /*3720*/  HMMA.16816.F32 R72, R76, R82, R72 ;  /* 0x000000524c48723c */ /* 0x000ff00000001848 */
[C---:B------:R-:W-:Y:S08]  /*3730*/  HMMA.16816.F32 R48, R68.reuse, R64, R48 ;  /* 0x000000404430723c */ /* 0x040ff00000001830 */
[C---:B------:R-:W-:Y:S08]  /*3740*/  HMMA.16816.F32 R44, R68.reuse, R66, R44 ;  /* 0x00000042442c723c */ /* 0x040ff0000000182c */
[C---:B------:R-:W-:Y:S08]  /*3750*/  HMMA.16816.F32 R40, R68.reuse, R60, R40 ;  /* 0x0000003c4428723c */ /* 0x040ff00000001828 */
[C---:B------:R-:W-:Y:S08]  /*3760*/  HMMA.16816.F32 R36, R68.reuse, R62, R36 ;  /* 0x0000003e4424723c */ /* 0x040ff00000001824 */
[C---:B-----5:R-:W-:Y:S08]  /*3770*/  HMMA.16816.F32 R32, R68.reuse, R56, R32 ;  /* 0x000000384420723c */ /* 0x060ff00000001820 */
[C---:B------:R-:W-:Y:S08]  /*3780*/  HMMA.16816.F32 R28, R68.reuse, R58, R28 ;  /* 0x0000003a441c723c */ /* 0x040ff0000000181c */
[C---:B--2---:R-:W-:Y:S08]  /*3790*/  HMMA.16816.F32 R24, R68.reuse, R52, R24 ;  /* 0x000000344418723c */ /* 0x044ff00000001818 */
[----:B------:R-:W-:Y:S08]  /*37a0*/  HMMA.16816.F32 R72, R68, R54, R72 ;  /* 0x000000364448723c */ /* 0x000ff00000001848 */
[C---:B------:R-:W-:Y:S08]  /*37b0*/  HMMA.16816.F32 R48, R20.reuse, R16, R48 ;  /* 0x000000101430723c */ /* 0x040ff00000001830 */
[C---:B------:R-:W-:Y:S08]  /*37c0*/  HMMA.16816.F32 R44, R20.reuse, R18, R44 ;  /* 0x00000012142c723c */ /* 0x040ff0000000182c */
[C---:B-1----:R-:W-:Y:S08]  /*37d0*/  HMMA.16816.F32 R40, R20.reuse, R12, R40 ;  /* 0x0000000c1428723c */ /* 0x042ff00000001828 */
[C---:B------:R-:W-:Y:S08]  /*37e0*/  HMMA.16816.F32 R36, R20.reuse, R14, R36 ;  /* 0x0000000e1424723c */ /* 0x040ff00000001824 */
[C---:B---3--:R-:W-:Y:S08]  /*37f0*/  HMMA.16816.F32 R32, R20.reuse, R8, R32 ;  /* 0x000000081420723c */ /* 0x048ff00000001820 */
[C---:B------:R-:W-:Y:S08]  /*3800*/  HMMA.16816.F32 R28, R20.reuse, R10, R28 ;  /* 0x0000000a141c723c */ /* 0x040ff0000000181c */
[C---:B----4-:R-:W-:Y:S08]  /*3810*/  HMMA.16816.F32 R24, R20.reuse, R4, R24 ;  /* 0x000000041418723c */ /* 0x050ff00000001818 */
[----:B------:R-:W-:Y:S01]  /*3820*/  HMMA.16816.F32 R72, R20, R6, R72 ;  /* 0x000000061448723c */ /* 0x000fe20000001848 */
[----:B------:R-:W-:Y:S06]  /*3830*/  BAR.SYNC.DEFER_BLOCKING 0x0 ;  /* 0x0000000000007b1d */ /* 0x000fec0000010000 */
[----:B------:R-:W-:-:S13]  /*3840*/  BRA.U !UP1, `(.L_x_124) ;  /* 0x0000000109d87547 */ /* 0x000fda000b800000 */
[----:B------:R-:W1:Y:S01]  /*3850*/  LDCU UR6, c[0x0][0x440] ;  /* 0x00008800ff0677ac */ /* 0x000e620008000800 */
[----:B------:R-:W-:Y:S01]  /*3860*/  BSSY.RECONVERGENT B0, `(.L_x_125) ;  /* 0x0000033000007945 */ /* 0x000fe20003800200 */
[----:B------:R-:W-:-:S04]  /*3870*/  UIADD3 UR7, UPT, UPT, UR19, -0x2, URZ ;  /* 0xfffffffe13077890 */ /* 0x000fc8000fffe0ff */
[----:B------:R-:W-:Y:S02]  /*3880*/  UIMAD.WIDE.U32 UR12, UR26, UR7, URZ ;  /* 0x000000071a0c72a5 */ /* 0x000fe4000f8e00ff */
[----:B------:R-:W-:Y:S02]  /*3890*/  UIMAD UR7, UR15, UR7, URZ ;  /* 0x000000070f0772a4 */ /* 0x000fe4000f8e02ff */
[----:B------:R-:W-:Y:S02]  /*38a0*/  UIADD3 UR28, UP0, UPT, UR28, UR12, URZ ;  /* 0x0000000c1c1c7290 */ /* 0x000fe4000ff1e0ff */
[----:B------:R-:W-:Y:S01]  /*38b0*/  UIADD3 UR7, UPT, UPT, UR13, UR7, URZ ;  /* 0x000000070d077290 */ /* 0x000fe2000fffe0ff */
[----:B------:R-:W-:Y:S02]  /*38c0*/  IMAD.U32 R4, RZ, RZ, UR12 ;  /* 0x0000000cff047e24 */ /* 0x000fe4000f8e00ff */
[----:B------:R-:W-:Y:S01]  /*38d0*/  IMAD.U32 R5, RZ, RZ, UR13 ;  /* 0x0000000dff057e24 */ /* 0x000fe2000f8e00ff */
[----:B-1----:R-:W-:Y:S01]  /*38e0*/  ISETP.GE.AND P3, PT, R183, UR6, PT ;  /* 0x00000006b7007c0c */ /* 0x002fe2000bf66270 */
[----:B------:R-:W-:Y:S01]  /*38f0*/  UIADD3.X UR27, UPT, UPT, UR27, UR7, URZ, UP0, !UPT ;  /* 0x000000071b1b7290 */ /* 0x000fe200087fe4ff */
[----:B------:R-:W-:Y:S01]  /*3900*/  ISETP.GE.AND P2, PT, R202, UR6, PT ;  /* 0x00000006ca007c0c */ /* 0x000fe2000bf46270 */
[----:B------:R-:W-:Y:S01]  /*3910*/  IMAD.U32 R2, RZ, RZ, UR7 ;  /* 0x00000007ff027e24 */ /* 0x000fe2000f8e00ff */
[----:B------:R-:W-:Y:S01]  /*3920*/  ISETP.GE.AND P1, PT, R201, UR6, PT ;  /* 0x00000006c9007c0c */ /* 0x000fe2000bf26270 */
[----:B------:R-:W-:Y:S01]  /*3930*/  IMAD.U32 R5, RZ, RZ, UR28 ;  /* 0x0000001cff057e24 */ /* 0x000fe2000f8e00ff */
[----:B------:R-:W-:Y:S01]  /*3940*/  LEA R8, P5, R4, R196, 0x1 ;  /* 0x000000c404087211 */ /* 0x000fe200078a08ff */
[----:B------:R-:W-:-:S03]  /*3950*/  IMAD.U32 R0, RZ, RZ, UR27 ;  /* 0x0000001bff007e24 */ /* 0x000fc6000f8e00ff */
[----:B------:R-:W-:Y:S02]  /*3960*/  LEA.HI.X R9, R4, R195, R2, 0x1, P5 ;  /* 0x000000c304097211 */ /* 0x000fe400028f0c02 */
[----:B------:R-:W-:-:S03]  /*3970*/  LEA R6, P4, R5, R196, 0x1 ;  /* 0x000000c405067211 */ /* 0x000fc600078808ff */
[----:B------:R-:W-:Y:S01]  /*3980*/  @!PT LDS RZ, [RZ] ;  /* 0x00000000fffff984 */ /* 0x000fe20000000800 */
[----:B------:R-:W-:Y:S01]  /*3990*/  @!PT LDS RZ, [RZ] ;  /* 0x00000000fffff984 */ /* 0x000fe20000000800 */
[----:B------:R-:W-:Y:S01]  /*39a0*/  @!PT LDS RZ, [RZ] ;  /* 0x00000000fffff984 */ /* 0x000fe20000000800 */
[----:B------:R1:W-:Y:S01]  /*39b0*/  @!P3 LDGSTS.E.BYPASS.LTC128B.128 [R197+0xc000], desc[UR22][R8.64] ;  /* 0x0c00000008c5bfae */ /* 0x0003e2000b981a16 */
[----:B------:R-:W-:-:S03]  /*39c0*/  LEA.HI.X R7, R5, R195, R0, 0x1, P4 ;  /* 0x000000c305077211 */ /* 0x000fc600020f0c00 */
[----:B------:R1:W-:Y:S04]  /*39d0*/  @P3 STS.128 [R197+0xc000], RZ ;  /* 0x00c000ffc5003388 */ /* 0x0003e80000000c00 */
        /* <DEDUP_REMOVED lines=20> */
[----:B------:R-:W-:Y:S05]  /*3b20*/  @P1 BRA `(.L_x_126) ;  /* 0x0000000000141947 */ /* 0x000fea0003800000 */
[----:B------:R-:W-:Y:S01]  /*3b30*/  @!PT LDS RZ, [RZ] ;  /* 0x00000000fffff984 */ /* 0x000fe20000000800 */
[----:B------:R-:W-:Y:S01]  /*3b40*/  @!PT LDS RZ, [RZ] ;  /* 0x00000000fffff984 */ /* 0x000fe20000000800 */
[----:B------:R-:W-:Y:S01]  /*3b50*/  @!PT LDS RZ, [RZ] ;  /* 0x00000000fffff984 */ /* 0x000fe20000000800 */
[----:B------:R2:W-:Y:S01]  /*3b60*/  LDGSTS.E.BYPASS.LTC128B.128 [R197+0x11000], desc[UR22][R6.64+0x100] ;  /* 0x1100010006c57fae */ /* 0x0005e2000b981a16 */
[----:B------:R-:W-:Y:S05]  /*3b70*/  BRA `(.L_x_127) ;  /* 0x0000000000047947 */ /* 0x000fea0003800000 */
.L_x_126:
[----:B------:R3:W-:Y:S02]  /*3b80*/  STS.128 [R197+0x11000], RZ ;  /* 0x011000ffc5007388 */ /* 0x0007e40000000c00 */
.L_x_127:
[----:B------:R-:W-:Y:S05]  /*3b90*/  BSYNC.RECONVERGENT B0 ;  /* 0x0000000000007941 */ /* 0x000fea0003800200 */
.L_x_125:
[----:B------:R-:W0:Y:S02]  /*3ba0*/  LDGDEPBAR ;  /* 0x00000000000079af */ /* 0x000e240000000000 */
.L_x_124:
[----:B------:R-:W-:Y:S01]  /*3bb0*/  IMAD.SHL.U32 R5, R184, 0x2, RZ ;  /* 0x00000002b8057824 */ /* 0x000fe200078e00ff */
[----:B------:R-:W4:Y:S01]  /*3bc0*/  LDCU UR6, c[0x0][0x45c] ;  /* 0x00008b80ff0677ac */ /* 0x000f220008000800 */
[----:B------:R-:W-:-:S03]  /*3bd0*/  IMAD.U32 R2, RZ, RZ, UR19 ;  /* 0x00000013ff027e24 */ /* 0x000fc6000f8e00ff */
[----:B------:R-:W-:-:S05]  /*3be0*/  LOP3.LUT R5, R5, 0x6, RZ, 0xc0, !PT ;  /* 0x0000000605057812 */ /* 0x000fca00078ec0ff */
[----:B------:R-:W-:-:S04]  /*3bf0*/  IMAD R2, R2, 0x40, R5 ;  /* 0x0000004002027824 */ /* 0x000fc800078e0205 */
[C---:B------:R-:W-:Y:S02]  /*3c00*/  VIADD R0, R2.reuse, 0xffffffc0 ;  /* 0xffffffc002007836 */ /* 0x040fe40000000000 */
[C---:B------:R-:W-:Y:S02]  /*3c10*/  VIADD R4, R2.reuse, 0xffffffc1 ;  /* 0xffffffc102047836 */ /* 0x040fe40000000000 */
[----:B-1----:R-:W-:Y:S01]  /*3c20*/  VIADD R8, R2, 0xffffffd9 ;  /* 0xffffffd902087836 */ /* 0x002fe20000000000 */
[C---:B------:R-:W-:Y:S02]  /*3c30*/  ISETP.GE.AND P3, PT, R0.reuse, R187, PT ;  /* 0x000000bb0000720c */ /* 0x040fe40003f66270 */
[----:B------:R-:W-:Y:S01]  /*3c40*/  ISETP.GE.AND P5, PT, R0, R181, PT ;  /* 0x000000b50000720c */ /* 0x000fe20003fa6270 */
[----:B------:R-:W-:Y:S01]  /*3c50*/  VIADD R0, R2, 0xffffffc8 ;  /* 0xffffffc802007836 */ /* 0x000fe20000000000 */
[C---:B------:R-:W-:Y:S02]  /*3c60*/  ISETP.GE.AND P2, PT, R4.reuse, R187, PT ;  /* 0x000000bb0400720c */ /* 0x040fe40003f46270 */
[----:B------:R-:W-:Y:S01]  /*3c70*/  ISETP.GE.AND P4, PT, R4, R181, PT ;  /* 0x000000b50400720c */ /* 0x000fe20003f86270 */
[----:B------:R-:W-:Y:S01]  /*3c80*/  VIADD R4, R2, 0xffffffc9 ;  /* 0xffffffc902047836 */ /* 0x000fe20000000000 */
[----:B------:R-:W-:-:S02]  /*3c90*/  FSEL R48, R48, -INF , !P3 ;  /* 0xff80000030307808 */ /* 0x000fc40005800000 */
[C---:B------:R-:W-:Y:S02]  /*3ca0*/  ISETP.GE.AND P1, PT, R0.reuse, R187, PT ;  /* 0x000000bb0000720c */ /* 0x040fe40003f26270 */
[----:B------:R-:W-:Y:S01]  /*3cb0*/  ISETP.GE.AND P3, PT, R0, R181, PT ;  /* 0x000000b50000720c */ /* 0x000fe20003f66270 */
[----:B------:R-:W-:Y:S01]  /*3cc0*/  VIADD R0, R2, 0xffffffd0 ;  /* 0xffffffd002007836 */ /* 0x000fe20000000000 */
[----:B------:R-:W-:Y:S02]  /*3cd0*/  FSEL R50, R50, -INF , !P5 ;  /* 0xff80000032327808 */ /* 0x000fe40006800000 */
[----:B------:R-:W-:Y:S02]  /*3ce0*/  FSEL R52, R49, -INF , !P2 ;  /* 0xff80000031347808 */ /* 0x000fe40005000000 */
[C---:B------:R-:W-:Y:S02]  /*3cf0*/  ISETP.GE.AND P5, PT, R4.reuse, R187, PT ;  /* 0x000000bb0400720c */ /* 0x040fe40003fa6270 */
[----:B------:R-:W-:Y:S01]  /*3d00*/  ISETP.GE.AND P2, PT, R4, R181, PT ;  /* 0x000000b50400720c */ /* 0x000fe20003f46270 */
[----:B------:R-:W-:Y:S01]  /*3d10*/  VIADD R4, R2, 0xffffffd1 ;  /* 0xffffffd102047836 */ /* 0x000fe20000000000 */
[----:B--2---:R-:W-:-:S02]  /*3d20*/  FSEL R6, R51, -INF , !P4 ;  /* 0xff80000033067808 */ /* 0x004fc40006000000 */
[----:B------:R-:W-:Y:S02]  /*3d30*/  FSEL R54, R44, -INF , !P1 ;  /* 0xff8000002c367808 */ /* 0x000fe40004800000 */
[C---:B------:R-:W-:Y:S02]  /*3d40*/  ISETP.GE.AND P4, PT, R0.reuse, R187, PT ;  /* 0x000000bb0000720c */ /* 0x040fe40003f86270 */
[----:B------:R-:W-:Y:S01]  /*3d50*/  ISETP.GE.AND P1, PT, R0, R181, PT ;  /* 0x000000b50000720c */ /* 0x000fe20003f26270 */
[----:B------:R-:W-:Y:S01]  /*3d60*/  VIADD R0, R2, 0xffffffd8 ;  /* 0xffffffd802007836 */ /* 0x000fe20000000000 */
[----:B------:R-:W-:Y:S02]  /*3d70*/  FSEL R46, R46, -INF , !P3 ;  /* 0xff8000002e2e7808 */ /* 0x000fe40005800000 */
[----:B------:R-:W-:Y:S02]  /*3d80*/  FSEL R44, R45, -INF , !P5 ;  /* 0xff8000002d2c7808 */ /* 0x000fe40006800000 */
[----:B------:R-:W-:-:S02]  /*3d90*/  ISETP.GE.AND P3, PT, R4, R187, PT ;  /* 0x000000bb0400720c */ /* 0x000fc40003f66270 */
[----:B------:R-:W-:Y:S02]  /*3da0*/  ISETP.GE.AND P5, PT, R4, R181, PT ;  /* 0x000000b50400720c */ /* 0x000fe40003fa6270 */
[----:B------:R-:W-:Y:S02]  /*3db0*/  FSEL R4, R47, -INF , !P2 ;  /* 0xff8000002f047808 */ /* 0x000fe40005000000 */
[----:B------:R-:W-:Y:S02]  /*3dc0*/  FSEL R16, R40, -INF , !P4 ;  /* 0xff80000028107808 */ /* 0x000fe40006000000 */
[C---:B------:R-:W-:Y:S02]  /*3dd0*/  ISETP.GE.AND P2, PT, R0.reuse, R187, PT ;  /* 0x000000bb0000720c */ /* 0x040fe40003f46270 */
[----:B------:R-:W-:Y:S01]  /*3de0*/  ISETP.GE.AND P4, PT, R0, R181, PT ;  /* 0x000000b50000720c */ /* 0x000fe20003f86270 */
[----:B------:R-:W-:Y:S01]  /*3df0*/  VIADD R0, R2, 0xffffffe0 ;  /* 0xffffffe002007836 */ /* 0x000fe20000000000 */
[----:B------:R-:W-:-:S02]  /*3e00*/  FSEL R10, R42, -INF , !P1 ;  /* 0xff8000002a0a7808 */ /* 0x000fc40004800000 */
[----:B------:R-:W-:Y:S02]  /*3e10*/  FSEL R18, R41, -INF , !P3 ;  /* 0xff80000029127808 */ /* 0x000fe40005800000 */
[C---:B------:R-:W-:Y:S02]  /*3e20*/  ISETP.GE.AND P1, PT, R8.reuse, R187, PT ;  /* 0x000000bb0800720c */ /* 0x040fe40003f26270 */
[----:B------:R-:W-:Y:S01]  /*3e30*/  ISETP.GE.AND P3, PT, R8, R181, PT ;  /* 0x000000b50800720c */ /* 0x000fe20003f66270 */
[----:B------:R-:W-:Y:S01]  /*3e40*/  VIADD R8, R2, 0xffffffe1 ;  /* 0xffffffe102087836 */ /* 0x000fe20000000000 */
[----:B------:R-:W-:Y:S02]  /*3e50*/  FSEL R12, R43, -INF , !P5 ;  /* 0xff8000002b0c7808 */ /* 0x000fe40006800000 */
[----:B------:R-:W-:Y:S01]  /*3e60*/  FSEL R20, R36, -INF , !P2 ;  /* 0xff80000024147808 */ /* 0x000fe20005000000 */
[----:B------:R-:W-:Y:S01]  /*3e70*/  VIADD R36, R2, 0xffffffe9 ;  /* 0xffffffe902247836 */ /* 0x000fe20000000000 */
[----:B------:R-:W-:-:S02]  /*3e80*/  ISETP.GE.AND P5, PT, R0, R187, PT ;  /* 0x000000bb0000720c */ /* 0x000fc40003fa6270 */
[----:B------:R-:W-:Y:S01]  /*3e90*/  ISETP.GE.AND P2, PT, R0, R181, PT ;  /* 0x000000b50000720c */ /* 0x000fe20003f46270 */
[----:B------:R-:W-:Y:S01]  /*3ea0*/  VIADD R0, R2, 0xffffffe8 ;  /* 0xffffffe802007836 */ /* 0x000fe20000000000 */
[----:B------:R-:W-:Y:S02]  /*3eb0*/  FMNMX3.FTZ R7, R48, R52, R54, !PT ;  /* 0x0000003430077276 */ /* 0x000fe40007810036 */
[----:B------:R-:W-:Y:S02]  /*3ec0*/  FSEL R14, R38, -INF , !P4 ;  /* 0xff800000260e7808 */ /* 0x000fe40006000000 */
[----:B------:R-:W-:Y:S02]  /*3ed0*/  FSEL R22, R37, -INF , !P1 ;  /* 0xff80000025167808 */ /* 0x000fe40004800000 */
[C---:B------:R-:W-:Y:S02]  /*3ee0*/  ISETP.GE.AND P4, PT, R8.reuse, R187, PT ;  /* 0x000000bb0800720c */ /* 0x040fe40003f86270 */
[----:B------:R-:W-:-:S02]  /*3ef0*/  ISETP.GE.AND P1, PT, R8, R181, PT ;  /* 0x000000b50800720c */ /* 0x000fc40003f26270 */
[----:B------:R-:W-:Y:S02]  /*3f00*/  FSEL R8, R39, -INF , !P3 ;  /* 0xff80000027087808 */ /* 0x000fe40005800000 */
[----:B------:R-:W-:Y:S01]  /*3f10*/  FSEL R214, R32, -INF , !P5 ;  /* 0xff80000020d67808 */ /* 0x000fe20006800000 */
[----:B------:R-:W-:Y:S01]  /*3f20*/  VIADD R32, R2, 0xfffffff1 ;  /* 0xfffffff102207836 */ /* 0x000fe20000000000 */
[----:B------:R-:W-:Y:S02]  /*3f30*/  FMNMX3.FTZ R7, R7, R44, R16, !PT ;  /* 0x0000002c07077276 */ /* 0x000fe40007810010 */
[C---:B------:R-:W-:Y:S02]  /*3f40*/  ISETP.GE.AND P3, PT, R0.reuse, R187, PT ;  /* 0x000000bb0000720c */ /* 0x040fe40003f66270 */
[----:B------:R-:W-:Y:S01]  /*3f50*/  ISETP.GE.AND P5, PT, R0, R181, PT ;  /* 0x000000b50000720c */ /* 0x000fe20003fa6270 */
[----:B------:R-:W-:Y:S01]  /*3f60*/  VIADD R0, R2, 0xfffffff0 ;  /* 0xfffffff002007836 */ /* 0x000fe20000000000 */
[----:B------:R-:W-:-:S02]  /*3f70*/  FMNMX3.FTZ R5, R50, R6, R46, !PT ;  /* 0x0000000632057276 */ /* 0x000fc4000781002e */
[----:B------:R-:W-:Y:S02]  /*3f80*/  FMNMX3.FTZ R7, R7, R18, R20, !PT ;  /* 0x0000001207077276 */ /* 0x000fe40007810014 */
[----:B------:R-:W-:Y:S02]  /*3f90*/  FMNMX3.FTZ R5, R5, R4, R10, !PT ;  /* 0x0000000405057276 */ /* 0x000fe4000781000a */
[----:B------:R-:W-:Y:S02]  /*3fa0*/  FSEL R204, R35, -INF , !P1 ;  /* 0xff80000023cc7808 */ /* 0x000fe40004800000 */
[----:B------:R-:W-:Y:S01]  /*3fb0*/  FSEL R178, R28, -INF , !P3 ;  /* 0xff8000001cb27808 */ /* 0x000fe20005800000 */
[----:B------:R-:W-:Y:S01]  /*3fc0*/  VIADD R28, R2, 0xfffffff8 ;  /* 0xfffffff8021c7836 */ /* 0x000fe20000000000 */
[----:B------:R-:W-:Y:S02]  /*3fd0*/  FSEL R210, R34, -INF , !P2 ;  /* 0xff80000022d27808 */ /* 0x000fe40005000000 */
[----:B------:R-:W-:-:S02]  /*3fe0*/  ISETP.GE.AND P1, PT, R0, R187, PT ;  /* 0x000000bb0000720c */ /* 0x000fc40003f26270 */
[----:B------:R-:W-:Y:S02]  /*3ff0*/  ISETP.GE.AND P2, PT, R36, R187, PT ;  /* 0x000000bb2400720c */ /* 0x000fe40003f46270 */
[----:B------:R-:W-:Y:S02]  /*4000*/  FSEL R212, R33, -INF , !P4 ;  /* 0xff80000021d47808 */ /* 0x000fe40006000000 */
[----:B------:R-:W-:Y:S02]  /*4010*/  FMNMX3.FTZ R7, R7, R22, R214, !PT ;  /* 0x0000001607077276 */ /* 0x000fe400078100d6 */
[----:B------:R-:W-:Y:S02]  /*4020*/  FMNMX3.FTZ R5, R5, R12, R14, !PT ;  /* 0x0000000c05057276 */ /* 0x000fe4000781000e */
[----:B------:R-:W-:Y:S01]  /*4030*/  ISETP.GE.AND P3, PT, R0, R181, PT ;  /* 0x000000b50000720c */ /* 0x000fe20003f66270 */
[----:B------:R-:W-:Y:S01]  /*4040*/  VIADD R0, R2, 0xfffffff9 ;  /* 0xfffffff902007836 */ /* 0x000fe20000000000 */
[----:B------:R-:W-:-:S02]  /*4050*/  FSEL R208, R30, -INF , !P5 ;  /* 0xff8000001ed07808 */ /* 0x000fc40006800000 */
[-C--:B------:R-:W-:Y:S02]  /*4060*/  ISETP.GE.AND P5, PT, R32, R187.reuse, PT ;  /* 0x000000bb2000720c */ /* 0x080fe40003fa6270 */
[----:B------:R-:W-:Y:S02]  /*4070*/  FSEL R200, R24, -INF , !P1 ;  /* 0xff80000018c87808 */ /* 0x000fe40004800000 */
[----:B------:R-:W-:Y:S02]  /*4080*/  FSEL R176, R29, -INF , !P2 ;  /* 0xff8000001db07808 */ /* 0x000fe40005000000 */
[----:B------:R-:W-:Y:S02]  /*4090*/  ISETP.GE.AND P1, PT, R28, R187, PT ;  /* 0x000000bb1c00720c */ /* 0x000fe40003f26270 */
[----:B------:R-:W-:Y:S02]  /*40a0*/  FMNMX3.FTZ R7, R7, R212, R178, !PT ;  /* 0x000000d407077276 */ /* 0x000fe400078100b2 */
[----:B------:R-:W-:-:S02]  /*40b0*/  ISETP.GE.AND P4, PT, R36, R181, PT ;  /* 0x000000b52400720c */ /* 0x000fc40003f86270 */
[----:B------:R-:W-:Y:S02]  /*40c0*/  FMNMX3.FTZ R5, R5, R8, R210, !PT ;  /* 0x0000000805057276 */ /* 0x000fe400078100d2 */
[----:B------:R-:W-:Y:S02]  /*40d0*/  FSEL R198, R25, -INF , !P5 ;  /* 0xff80000019c67808 */ /* 0x000fe40006800000 */
[----:B------:R-:W-:Y:S02]  /*40e0*/  ISETP.GE.AND P5, PT, R0, R187, PT ;  /* 0x000000bb0000720c */ /* 0x000fe40003fa6270 */
[----:B------:R-:W-:Y:S02]  /*40f0*/  FSEL R180, R72, -INF , !P1 ;  /* 0xff80000048b47808 */ /* 0x000fe40004800000 */
[----:B------:R-:W-:Y:S02]  /*4100*/  FMNMX3.FTZ R7, R7, R176, R200, !PT ;  /* 0x000000b007077276 */ /* 0x000fe400078100c8 */
[----:B------:R-:W-:-:S02]  /*4110*/  ISETP.GE.AND P2, PT, R32, R181, PT ;  /* 0x000000b52000720c */ /* 0x000fc40003f46270 */
[----:B------:R-:W-:Y:S02]  /*4120*/  ISETP.GE.AND P1, PT, R28, R181, PT ;  /* 0x000000b51c00720c */ /* 0x000fe40003f26270 */
[----:B------:R-:W-:Y:S02]  /*4130*/  FSEL R206, R31, -INF , !P4 ;  /* 0xff8000001fce7808 */ /* 0x000fe40006000000 */
[----:B------:R-:W-:Y:S02]  /*4140*/  FSEL R172, R26, -INF , !P3 ;  /* 0xff8000001aac7808 */ /* 0x000fe40005800000 */
[----:B------:R-:W-:Y:S02]  /*4150*/  FMNMX3.FTZ R5, R5, R204, R208, !PT ;  /* 0x000000cc05057276 */ /* 0x000fe400078100d0 */
[----:B------:R-:W-:Y:S02]  /*4160*/  FSEL R174, R73, -INF , !P5 ;  /* 0xff80000049ae7808 */ /* 0x000fe40006800000 */
[----:B------:R-:W-:-:S02]  /*4170*/  FMNMX3.FTZ R7, R7, R198, R180, !PT ;  /* 0x000000c607077276 */ /* 0x000fc400078100b4 */
[----:B------:R-:W-:Y:S02]  /*4180*/  ISETP.GE.AND P3, PT, R0, R181, PT ;  /* 0x000000b50000720c */ /* 0x000fe40003f66270 */
[----:B------:R-:W-:Y:S02]  /*4190*/  FSEL R170, R27, -INF , !P2 ;  /* 0xff8000001baa7808 */ /* 0x000fe40005000000 */
[----:B------:R-:W-:Y:S02]  /*41a0*/  FSEL R168, R74, -INF , !P1 ;  /* 0xff8000004aa87808 */ /* 0x000fe40004800000 */
[----:B------:R-:W-:Y:S02]  /*41b0*/  FMNMX3.FTZ R5, R5, R206, R172, !PT ;  /* 0x000000ce05057276 */ /* 0x000fe400078100ac */
[----:B------:R-:W-:Y:S02]  /*41c0*/  FMNMX.FTZ R7, R174, R7, !PT ;  /* 0x00000007ae077209 */ /* 0x000fe40007810000 */
[----:B------:R-:W-:-:S02]  /*41d0*/  FSEL R166, R75, -INF , !P3 ;  /* 0xff8000004ba67808 */ /* 0x000fc40005800000 */
[----:B------:R-:W-:Y:S01]  /*41e0*/  FMNMX3.FTZ R5, R5, R170, R168, !PT ;  /* 0x000000aa05057276 */ /* 0x000fe200078100a8 */
[----:B------:R-:W1:Y:S03]  /*41f0*/  SHFL.BFLY PT, R0, R7, 0x2, 0x1f ;  /* 0x0c401f0007007f89 */ /* 0x000e6600000e0000 */
[----:B------:R-:W-:-:S05]  /*4200*/  FMNMX.FTZ R11, R166, R5, !PT ;  /* 0x00000005a60b7209 */ /* 0x000fca0007810000 */
[----:B------:R-:W2:Y:S01]  /*4210*/  SHFL.BFLY PT, R24, R11, 0x2, 0x1f ;  /* 0x0c401f000b187f89 */ /* 0x000ea200000e0000 */
[----:B-1----:R-:W-:Y:S02]  /*4220*/  FMNMX.FTZ R9, R7, R0, !PT ;  /* 0x0000000007097209 */ /* 0x002fe40007810000 */
[----:B------:R-:W-:-:S03]  /*4230*/  LOP3.LUT R0, R3, 0x200, R192, 0xf8, !PT ;  /* 0x0000020003007812 */ /* 0x000fc600078ef8c0 */
[----:B------:R-:W1:Y:S01]  /*4240*/  SHFL.BFLY PT, R132, R9, 0x1, 0x1f ;  /* 0x0c201f0009847f89 */ /* 0x000e6200000e0000 */
[----:B------:R-:W-:Y:S02]  /*4250*/  LEA R164, R0, UR5, 0x1 ;  /* 0x0000000500a47c11 */ /* 0x000fe4000f8e08ff */
[----:B--2---:R-:W-:-:S03]  /*4260*/  FMNMX.FTZ R24, R11, R24, !PT ;  /* 0x000000180b187209 */ /* 0x004fc60007810000 */
[--C-:B------:R-:W-:Y:S01]  /*4270*/  IMAD.IADD R165, R85, 0x1, R164.reuse ;  /* 0x0000000155a57824 */ /* 0x100fe200078e02a4 */
[----:B------:R-:W-:Y:S01]  /*4280*/  LDSM.16.MT88.4 R124, [R164+0x12000] ;  /* 0x01200000a47c783b */ /* 0x000fe20000004200 */
[----:B------:R-:W-:-:S03]  /*4290*/  IMAD.IADD R162, R191, 0x1, R164 ;  /* 0x00000001bfa27824 */ /* 0x000fc600078e02a4 */
[----:B------:R-:W2:Y:S01]  /*42a0*/  SHFL.BFLY PT, R5, R24, 0x1, 0x1f ;  /* 0x0c201f0018057f89 */ /* 0x000ea200000e0000 */
[----:B------:R-:W-:-:S03]  /*42b0*/  IMAD.IADD R161, R85, 0x1, R162 ;  /* 0x0000000155a17824 */ /* 0x000fc600078e02a2 */
[----:B------:R-:W5:Y:S04]  /*42c0*/  LDSM.16.MT88.4 R40, [R165+0x12000] ;  /* 0x01200000a528783b */ /* 0x000f680000004200 */
[----:B------:R-:W3:Y:S04]  /*42d0*/  LDSM.16.MT88.4 R72, [R165+0x14000] ;  /* 0x01400000a548783b */ /* 0x000ee80000004200 */
[----:B------:R-:W3:Y:S01]  /*42e0*/  LDSM.16.MT88.4 R104, [R165+0x16000] ;  /* 0x01600000a568783b */ /* 0x000ee20000004200 */
[----:B-1----:R-:W-:-:S03]  /*42f0*/  FMNMX.FTZ R132, R9, R132, !PT ;  /* 0x0000008409847209 */ /* 0x002fc60007810000 */
[----:B------:R-:W-:Y:S01]  /*4300*/  LDSM.16.MT88.4 R56, [R161+0x12000] ;  /* 0x01200000a138783b */ /* 0x000fe20000004200 */
[C---:B------:R-:W-:Y:S01]  /*4310*/  FSETP.NEU.FTZ.AND P1, PT, R132.reuse, -INF , PT ;  /* 0xff8000008400780b */ /* 0x040fe20003f3d000 */
[----:B----4-:R-:W-:Y:S02]  /*4320*/  FMUL.FTZ R169, R132, UR6 ;  /* 0x0000000684a97c20 */ /* 0x010fe40008410000 */
[----:B------:R-:W-:Y:S03]  /*4330*/  LDSM.16.MT88.4 R64, [R164+0x14000] ;  /* 0x01400000a440783b */ /* 0x000fe60000004200 */
[----:B------:R-:W-:Y:S01]  /*4340*/  FSEL R169, R169, RZ, P1 ;  /* 0x000000ffa9a97208 */ /* 0x000fe20000800000 */
[----:B------:R-:W-:Y:S01]  /*4350*/  LDSM.16.MT88.4 R96, [R164+0x16000] ;  /* 0x01600000a460783b */ /* 0x000fe20000004200 */
[----:B--2---:R-:W-:-:S03]  /*4360*/  FMNMX.FTZ R3, R24, R5, !PT ;  /* 0x0000000518037209 */ /* 0x004fc60007810000 */
[--C-:B------:R-:W-:Y:S01]  /*4370*/  FFMA.FTZ R160, R48, UR6, -R169.reuse ;  /* 0x0000000630a07c23 */ /* 0x100fe200080108a9 */
[C---:B------:R-:W-:Y:S01]  /*4380*/  FSETP.NEU.FTZ.AND P1, PT, R3.reuse, -INF , PT ;  /* 0xff8000000300780b */ /* 0x040fe20003f3d000 */
[----:B------:R-:W-:Y:S01]  /*4390*/  FMUL.FTZ R163, R3, UR6 ;  /* 0x0000000603a37c20 */ /* 0x000fe20008410000 */
[----:B------:R-:W-:Y:S01]  /*43a0*/  LDSM.16.MT88.4 R80, [R162+0x14000] ;  /* 0x01400000a250783b */ /* 0x000fe20000004200 */
[--C-:B------:R-:W-:Y:S01]  /*43b0*/  FFMA.FTZ R159, R52, UR6, -R169.reuse ;  /* 0x00000006349f7c23 */ /* 0x100fe200080108a9 */
[--C-:B------:R-:W-:Y:S01]  /*43c0*/  FFMA.FTZ R156, R54, UR6, -R169.reuse ;  /* 0x00000006369c7c23 */ /* 0x100fe200080108a9 */
[--C-:B------:R-:W-:Y:S01]  /*43d0*/  FFMA.FTZ R155, R44, UR6, -R169.reuse ;  /* 0x000000062c9b7c23 */ /* 0x100fe200080108a9 */
[----:B------:R-:W-:Y:S01]  /*43e0*/  FSEL R163, R163, RZ, P1 ;  /* 0x000000ffa3a37208 */ /* 0x000fe20000800000 */
[----:B------:R-:W-:Y:S01]  /*43f0*/  LDSM.16.MT88.4 R88, [R161+0x14000] ;  /* 0x01400000a158783b */ /* 0x000fe20000004200 */
[----:B------:R-:W-:Y:S01]  /*4400*/  MUFU.EX2 R160, R160 ;  /* 0x000000a000a07308 */ /* 0x000fe20000000800 */
[--C-:B------:R-:W-:Y:S01]  /*4410*/  FFMA.FTZ R152, R16, UR6, -R169.reuse ;  /* 0x0000000610987c23 */ /* 0x100fe200080108a9 */
[----:B------:R-:W-:Y:S01]  /*4420*/  FFMA.FTZ R151, R18, UR6, -R169 ;  /* 0x0000000612977c23 */ /* 0x000fe200080108a9 */
[--C-:B------:R-:W-:Y:S01]  /*4430*/  FFMA.FTZ R158, R50, UR6, -R163.reuse ;  /* 0x00000006329e7c23 */ /* 0x100fe200080108a3 */
[--C-:B------:R-:W-:Y:S01]  /*4440*/  FFMA.FTZ R157, R6, UR6, -R163.reuse ;  /* 0x00000006069d7c23 */ /* 0x100fe200080108a3 */
[----:B------:R-:W1:Y:S01]  /*4450*/  LDSM.16.MT88.4 R48, [R162+0x12000] ;  /* 0x01200000a230783b */ /* 0x000e620000004200 */
[--C-:B------:R-:W-:Y:S01]  /*4460*/  FFMA.FTZ R153, R4, UR6, -R163.reuse ;  /* 0x0000000604997c23 */ /* 0x100fe200080108a3 */
[----:B------:R-:W-:Y:S01]  /*4470*/  FFMA.FTZ R154, R46, UR6, -R163 ;  /* 0x000000062e9a7c23 */ /* 0x000fe200080108a3 */
[----:B------:R-:W2:Y:S01]  /*4480*/  MUFU.EX2 R159, R159 ;  /* 0x0000009f009f7308 */ /* 0x000ea20000000800 */
[----:B------:R-:W4:Y:S01]  /*4490*/  LDSM.16.MT88.4 R112, [R162+0x16000] ;  /* 0x01600000a270783b */ /* 0x000f220000004200 */
[--C-:B------:R-:W-:Y:S01]  /*44a0*/  FFMA.FTZ R148, R20, UR6, -R169.reuse ;  /* 0x0000000614947c23 */ /* 0x100fe200080108a9 */
[----:B------:R-:W-:Y:S01]  /*44b0*/  FFMA.FTZ R135, R22, UR6, -R169 ;  /* 0x0000000616877c23 */ /* 0x000fe200080108a9 */
[----:B------:R-:W-:Y:S01]  /*44c0*/  MUFU.EX2 R156, R156 ;  /* 0x0000009c009c7308 */ /* 0x000fe20000000800 */
[----:B------:R-:W4:Y:S01]  /*44d0*/  LDSM.16.MT88.4 R4, [R161+0x16000] ;  /* 0x01600000a104783b */ /* 0x000f220000004200 */
[--C-:B------:R-:W-:Y:S01]  /*44e0*/  FFMA.FTZ R150, R10, UR6, -R163.reuse ;  /* 0x000000060a967c23 */ /* 0x100fe200080108a3 */
[--C-:B------:R-:W-:Y:S01]  /*44f0*/  FFMA.FTZ R149, R12, UR6, -R163.reuse ;  /* 0x000000060c957c23 */ /* 0x100fe200080108a3 */
[----:B------:R-:W5:Y:S01]  /*4500*/  MUFU.EX2 R155, R155 ;  /* 0x0000009b009b7308 */ /* 0x000f620000000800 */
[----:B------:R-:W4:Y:S01]  /*4510*/  LDSM.16.MT88.4 R16, [R165+0x12800] ;  /* 0x01280000a510783b */ /* 0x000f220000004200 */
[--C-:B------:R-:W-:Y:S01]  /*4520*/  FFMA.FTZ R134, R14, UR6, -R163.reuse ;  /* 0x000000060e867c23 */ /* 0x100fe200080108a3 */
[----:B------:R-:W-:Y:S01]  /*4530*/  FFMA.FTZ R133, R8, UR6, -R163 ;  /* 0x0000000608857c23 */ /* 0x000fe200080108a3 */
[----:B------:R-:W-:Y:S01]  /*4540*/  MUFU.EX2 R158, R158 ;  /* 0x0000009e009e7308 */ /* 0x000fe20000000800 */
[----:B------:R-:W4:Y:S01]  /*4550*/  LDSM.16.MT88.4 R12, [R162+0x12800] ;  /* 0x01280000a20c783b */ /* 0x000f220000004200 */
[----:B--2---:R-:W-:Y:S01]  /*4560*/  F2FP.F16.F32.PACK_AB R116, R159, R160 ;  /* 0x000000a09f74723e */ /* 0x004fe200000000ff */
[--C-:B------:R-:W-:Y:S01]  /*4570*/  FFMA.FTZ R167, R214, UR6, -R169.reuse ;  /* 0x00000006d6a77c23 */ /* 0x100fe200080108a9 */
[----:B------:R-:W2:Y:S01]  /*4580*/  MUFU.EX2 R157, R157 ;  /* 0x0000009d009d7308 */ /* 0x000ea20000000800 */
[----:B------:R-:W4:Y:S01]  /*4590*/  LDSM.16.MT88.4 R8, [R164+0x16800] ;  /* 0x01680000a408783b */ /* 0x000f220000004200 */
[----:B------:R-:W-:Y:S01]  /*45a0*/  FFMA.FTZ R171, R176, UR6, -R169 ;  /* 0x00000006b0ab7c23 */ /* 0x000fe200080108a9 */
[--C-:B------:R-:W-:Y:S01]  /*45b0*/  FFMA.FTZ R175, R204, UR6, -R163.reuse ;  /* 0x00000006ccaf7c23 */ /* 0x100fe200080108a3 */
[----:B------:R-:W-:Y:S01]  /*45c0*/  MUFU.EX2 R154, R154 ;  /* 0x0000009a009a7308 */ /* 0x000fe20000000800 */
[----:B------:R-:W4:Y:S01]  /*45d0*/  LDSM.16.MT88.4 R144, [R165+0x14800] ;  /* 0x01480000a590783b */ /* 0x000f220000004200 */
[----:B-----5:R-:W-:Y:S01]  /*45e0*/  F2FP.F16.F32.PACK_AB R118, R155, R156 ;  /* 0x0000009c9b76723e */ /* 0x020fe200000000ff */
[--C-:B------:R-:W-:Y:S01]  /*45f0*/  FFMA.FTZ R173, R208, UR6, -R163.reuse ;  /* 0x00000006d0ad7c23 */ /* 0x100fe200080108a3 */
[----:B------:R-:W5:Y:S01]  /*4600*/  MUFU.EX2 R153, R153 ;  /* 0x0000009900997308 */ /* 0x000f620000000800 */
[----:B------:R-:W-:Y:S01]  /*4610*/  LDSM.16.MT88.4 R140, [R165+0x16800] ;  /* 0x01680000a58c783b */ /* 0x000fe20000004200 */
[----:B------:R-:W-:Y:S01]  /*4620*/  FFMA.FTZ R206, R206, UR6, -R163 ;  /* 0x00000006cece7c23 */ /* 0x000fe200080108a3 */
[----:B------:R-:W-:Y:S01]  /*4630*/  FFMA.FTZ R212, R212, UR6, -R169 ;  /* 0x00000006d4d47c23 */ /* 0x000fe200080108a9 */
[----:B------:R-:W-:Y:S01]  /*4640*/  MUFU.EX2 R152, R152 ;  /* 0x0000009800987308 */ /* 0x000fe20000000800 */
[----:B------:R-:W-:Y:S01]  /*4650*/  LDSM.16.MT88.4 R136, [R164+0x12800] ;  /* 0x01280000a488783b */ /* 0x000fe20000004200 */
[----:B--2---:R-:W-:Y:S01]  /*4660*/  F2FP.F16.F32.PACK_AB R117, R157, R158 ;  /* 0x0000009e9d75723e */ /* 0x004fe200000000ff */
[----:B------:R-:W-:Y:S01]  /*4670*/  FFMA.FTZ R210, R210, UR6, -R163 ;  /* 0x00000006d2d27c23 */ /* 0x000fe200080108a3 */
[----:B------:R-:W2:Y:S01]  /*4680*/  MUFU.EX2 R151, R151 ;  /* 0x0000009700977308 */ /* 0x000ea20000000800 */
[----:B------:R-:W-:Y:S01]  /*4690*/  LDSM.16.MT88.4 R32, [R161+0x12800] ;  /* 0x01280000a120783b */ /* 0x000fe20000004200 */
[----:B------:R-:W-:Y:S01]  /*46a0*/  FFMA.FTZ R207, R174, UR6, -R169 ;  /* 0x00000006aecf7c23 */ /* 0x000fe200080108a9 */
[--C-:B------:R-:W-:Y:S01]  /*46b0*/  FFMA.FTZ R166, R166, UR6, -R163.reuse ;  /* 0x00000006a6a67c23 */ /* 0x100fe200080108a3 */
[----:B------:R-:W-:Y:S01]  /*46c0*/  MUFU.EX2 R148, R148 ;  /* 0x0000009400947308 */ /* 0x000fe20000000800 */
[----:B------:R-:W-:Y:S01]  /*46d0*/  LDSM.16.MT88.4 R28, [R164+0x14800] ;  /* 0x01480000a41c783b */ /* 0x000fe20000004200 */
[----:B-----5:R-:W-:Y:S01]  /*46e0*/  F2FP.F16.F32.PACK_AB R119, R153, R154 ;  /* 0x0000009a9977723e */ /* 0x020fe200000000ff */
[----:B------:R-:W-:Y:S01]  /*46f0*/  FFMA.FTZ R170, R170, UR6, -R163 ;  /* 0x00000006aaaa7c23 */ /* 0x000fe200080108a3 */
[----:B------:R-:W-:Y:S01]  /*4700*/  MUFU.EX2 R135, R135 ;  /* 0x0000008700877308 */ /* 0x000fe20000000800 */
[----:B------:R-:W-:Y:S01]  /*4710*/  LDSM.16.MT88.4 R24, [R162+0x14800] ;  /* 0x01480000a218783b */ /* 0x000fe20000004200 */
[----:B------:R-:W-:Y:S01]  /*4720*/  FADD.FTZ R159, R160, R159 ;  /* 0x0000009fa09f7221 */ /* 0x000fe20000010000 */
[----:B------:R-:W-:Y:S01]  /*4730*/  FADD.FTZ R157, R158, R157 ;  /* 0x0000009d9e9d7221 */ /* 0x000fe20000010000 */
[----:B------:R-:W-:Y:S01]  /*4740*/  MUFU.EX2 R150, R150 ;  /* 0x0000009600967308 */ /* 0x000fe20000000800 */
[----:B------:R-:W-:Y:S01]  /*4750*/  HMMA.16816.F32 R36, R116, R40, RZ ;  /* 0x000000287424723c */ /* 0x000fe200000018ff */
[----:B------:R-:W-:Y:S01]  /*4760*/  LDSM.16.MT88.4 R20, [R161+0x14800] ;  /* 0x01480000a114783b */ /* 0x000fe20000004200 */
[----:B------:R-:W-:Y:S01]  /*4770*/  FADD.FTZ R156, R156, R159 ;  /* 0x0000009f9c9c7221 */ /* 0x000fe20000010000 */
[----:B------:R-:W5:Y:S01]  /*4780*/  MUFU.EX2 R149, R149 ;  /* 0x0000009500957308 */ /* 0x000f620000000800 */
[----:B------:R-:W-:-:S02]  /*4790*/  FADD.FTZ R154, R154, R157 ;  /* 0x0000009d9a9a7221 */ /* 0x000fc40000010000 */
[----:B------:R-:W-:Y:S01]  /*47a0*/  FADD.FTZ R155, R155, R156 ;  /* 0x0000009c9b9b7221 */ /* 0x000fe20000010000 */
[----:B------:R-:W-:Y:S01]  /*47b0*/  MUFU.EX2 R134, R134 ;  /* 0x0000008600867308 */ /* 0x000fe20000000800 */
[C---:B------:R-:W-:Y:S01]  /*47c0*/  HMMA.16816.F32 R40, R116.reuse, R42, RZ ;  /* 0x0000002a7428723c */ /* 0x040fe200000018ff */
[----:B------:R-:W-:Y:S02]  /*47d0*/  FADD.FTZ R153, R153, R154 ;  /* 0x0000009a99997221 */ /* 0x000fe40000010000 */
[----:B------:R-:W5:Y:S04]  /*47e0*/  MUFU.EX2 R133, R133 ;  /* 0x0000008500857308 */ /* 0x000f680000000800 */
[----:B------:R-:W-:Y:S01]  /*47f0*/  MUFU.EX2 R167, R167 ;  /* 0x000000a700a77308 */ /* 0x000fe20000000800 */
[C---:B---3--:R-:W-:Y:S03]  /*4800*/  HMMA.16816.F32 R68, R116.reuse, R72, RZ ;  /* 0x000000487444723c */ /* 0x048fe600000018ff */
        /* <DEDUP_REMOVED lines=8> */
[C---:B-1----:R-:W-:Y:S03]  /*4890*/  HMMA.16816.F32 R44, R116.reuse, R48, RZ ;  /* 0x00000030742c723c */ /* 0x042fe600000018ff */
[----:B------:R-:W-:Y:S05]  /*48a0*/  MUFU.EX2 R166, R166 ;  /* 0x000000a600a67308 */ /* 0x000fea0000000800 */
[C---:B------:R-:W-:Y:S08]  /*48b0*/  HMMA.16816.F32 R52, R116.reuse, R56, RZ ;  /* 0x000000387434723c */ /* 0x040ff000000018ff */
[C---:B------:R-:W-:Y:S08]  /*48c0*/  HMMA.16816.F32 R60, R116.reuse, R64, RZ ;  /* 0x00000040743c723c */ /* 0x040ff000000018ff */
[C---:B------:R-:W-:Y:S08]  /*48d0*/  HMMA.16816.F32 R76, R116.reuse, R80, RZ ;  /* 0x00000050744c723c */ /* 0x040ff000000018ff */
[C---:B------:R-:W-:Y:S08]  /*48e0*/  HMMA.16816.F32 R84, R116.reuse, R88, RZ ;  /* 0x000000587454723c */ /* 0x040ff000000018ff */
[C---:B------:R-:W-:Y:S08]  /*48f0*/  HMMA.16816.F32 R92, R116.reuse, R96, RZ ;  /* 0x00000060745c723c */ /* 0x040ff000000018ff */
[C---:B----4-:R-:W-:Y:S08]  /*4900*/  HMMA.16816.F32 R108, R116.reuse, R112, RZ ;  /* 0x00000070746c723c */ /* 0x050ff000000018ff */
        /* <DEDUP_REMOVED lines=11> */
[----:B--2---:R-:W-:Y:S01]  /*49c0*/  F2FP.F16.F32.PACK_AB R4, R151, R152 ;  /* 0x000000989704723e */ /* 0x004fe200000000ff */
[----:B------:R-:W-:Y:S01]  /*49d0*/  FADD.FTZ R152, R152, R155 ;  /* 0x0000009b98987221 */ /* 0x000fe20000010000 */
[----:B-----5:R-:W-:Y:S01]  /*49e0*/  F2FP.F16.F32.PACK_AB R5, R149, R150 ;  /* 0x000000969505723e */ /* 0x020fe200000000ff */
[----:B------:R-:W-:-:S02]  /*49f0*/  FADD.FTZ R150, R150, R153 ;  /* 0x0000009996967221 */ /* 0x000fc40000010000 */
[----:B------:R-:W-:Y:S02]  /*4a00*/  FADD.FTZ R151, R151, R152 ;  /* 0x0000009897977221 */ /* 0x000fe40000010000 */
[----:B------:R-:W-:Y:S01]  /*4a10*/  HMMA.16816.F32 R116, R116, R6, RZ ;  /* 0x000000067474723c */ /* 0x000fe200000018ff */
[----:B------:R-:W-:Y:S01]  /*4a20*/  F2FP.F16.F32.PACK_AB R6, R135, R148 ;  /* 0x000000948706723e */ /* 0x000fe200000000ff */
[----:B------:R-:W-:Y:S01]  /*4a30*/  FADD.FTZ R149, R149, R150 ;  /* 0x0000009695957221 */ /* 0x000fe20000010000 */
[----:B------:R-:W-:-:S03]  /*4a40*/  F2FP.F16.F32.PACK_AB R7, R133, R134 ;  /* 0x000000868507723e */ /* 0x000fc600000000ff */
        /* <DEDUP_REMOVED lines=11> */
[C---:B------:R-:W-:Y:S08]  /*4b00*/  HMMA.16816.F32 R68, R4.reuse, R144, R68 ;  /* 0x000000900444723c */ /* 0x040ff00000001844 */
[----:B-1----:R-:W-:Y:S01]  /*4b10*/  HMMA.16816.F32 R108, R4, R16, R108 ;  /* 0x00000010046c723c */ /* 0x002fe2000000186c */
[----:B------:R-:W-:-:S02]  /*4b20*/  FFMA.FTZ R16, R178, UR6, -R169 ;  /* 0x00000006b2107c23 */ /* 0x000fc400080108a9 */
[----:B------:R-:W1:Y:S04]  /*4b30*/  MUFU.EX2 R178, R212 ;  /* 0x000000d400b27308 */ /* 0x000e680000000800 */
[----:B------:R4:W5:Y:S01]  /*4b40*/  MUFU.EX2 R176, R16 ;  /* 0x0000001000b07308 */ /* 0x0009620000000800 */
[C---:B------:R-:W-:Y:S08]  /*4b50*/  HMMA.16816.F32 R112, R4.reuse, R18, R112 ;  /* 0x000000120470723c */ /* 0x040ff00000001870 */
[C---:B------:R-:W-:Y:S01]  /*4b60*/  HMMA.16816.F32 R72, R4.reuse, R146, R72 ;  /* 0x000000920448723c */ /* 0x040fe20000001848 */
[----:B------:R-:W-:Y:S04]  /*4b70*/  LDSM.16.MT88.4 R144, [R165+0x15000] ;  /* 0x01500000a590783b */ /* 0x000fe80000004200 */
[----:B----4-:R-:W4:Y:S03]  /*4b80*/  LDSM.16.MT88.4 R16, [R164+0x15000] ;  /* 0x01500000a410783b */ /* 0x010f260000004200 */
        /* <DEDUP_REMOVED lines=19> */
[----:B------:R-:W-:Y:S01]  /*4cc0*/  HMMA.16816.F32 R116, R4, R14, R116 ;  /* 0x0000000e0474723c */ /* 0x000fe20000001874 */
[----:B-1----:R-:W-:Y:S01]  /*4cd0*/  F2FP.F16.F32.PACK_AB R4, R178, R167 ;  /* 0x000000a7b204723e */ /* 0x002fe200000000ff */
[----:B------:R-:W1:Y:S01]  /*4ce0*/  LDSM.16.MT88.4 R12, [R164+0x17000] ;  /* 0x01700000a40c783b */ /* 0x000e620000004200 */
[----:B------:R-:W-:-:S02]  /*4cf0*/  F2FP.F16.F32.PACK_AB R5, R175, R204 ;  /* 0x000000ccaf05723e */ /* 0x000fc400000000ff */
[----:B-----5:R-:W-:Y:S02]  /*4d00*/  F2FP.F16.F32.PACK_AB R6, R171, R176 ;  /* 0x000000b0ab06723e */ /* 0x020fe400000000ff */
[----:B------:R-:W-:-:S07]  /*4d10*/  F2FP.F16.F32.PACK_AB R7, R206, R173 ;  /* 0x000000adce07723e */ /* 0x000fce00000000ff */
[C---:B---3--:R-:W-:Y:S08]  /*4d20*/  HMMA.16816.F32 R36, R4.reuse, R8, R36 ;  /* 0x000000080424723c */ /* 0x048ff00000001824 */
[C---:B------:R-:W-:Y:S01]  /*4d30*/  HMMA.16816.F32 R40, R4.reuse, R10, R40 ;  /* 0x0000000a0428723c */ /* 0x040fe20000001828 */
[----:B------:R-:W2:Y:S07]  /*4d40*/  LDSM.16.MT88.4 R8, [R162+0x17000] ;  /* 0x01700000a208783b */ /* 0x000eae0000004200 */
[C---:B----4-:R-:W-:Y:S08]  /*4d50*/  HMMA.16816.F32 R60, R4.reuse, R16, R60 ;  /* 0x00000010043c723c */ /* 0x050ff0000000183c */
[C---:B------:R-:W-:Y:S01]  /*4d60*/  HMMA.16816.F32 R64, R4.reuse, R18, R64 ;  /* 0x000000120440723c */ /* 0x040fe20000001840 */
[----:B------:R-:W3:Y:S07]  /*4d70*/  LDSM.16.MT88.4 R16, [R161+0x17000] ;  /* 0x01700000a110783b */ /* 0x000eee0000004200 */
[----:B------:R-:W-:Y:S01]  /*4d80*/  HMMA.16816.F32 R68, R4, R144, R68 ;  /* 0x000000900444723c */ /* 0x000fe20000001844 */
[--C-:B------:R-:W-:Y:S01]  /*4d90*/  FFMA.FTZ R144, R200, UR6, -R169.reuse ;  /* 0x00000006c8907c23 */ /* 0x100fe200080108a9 */
[----:B------:R-:W-:-:S05]  /*4da0*/  FFMA.FTZ R145, R198, UR6, -R169 ;  /* 0x00000006c6917c23 */ /* 0x000fca00080108a9 */
[----:B------:R-:W-:Y:S01]  /*4db0*/  MUFU.EX2 R144, R144 ;  /* 0x0000009000907308 */ /* 0x000fe20000000800 */
[----:B------:R-:W-:Y:S01]  /*4dc0*/  HMMA.16816.F32 R72, R4, R146, R72 ;  /* 0x000000920448723c */ /* 0x000fe20000001848 */
[----:B------:R-:W-:Y:S01]  /*4dd0*/  FFMA.FTZ R146, R180, UR6, -R169 ;  /* 0x00000006b4927c23 */ /* 0x000fe200080108a9 */
[--C-:B------:R-:W-:Y:S01]  /*4de0*/  FFMA.FTZ R147, R172, UR6, -R163.reuse ;  /* 0x00000006ac937c23 */ /* 0x100fe200080108a3 */
[----:B------:R-:W-:Y:S01]  /*4df0*/  FFMA.FTZ R169, R168, UR6, -R163 ;  /* 0x00000006a8a97c23 */ /* 0x000fe200080108a3 */
[----:B------:R-:W4:Y:S01]  /*4e00*/  MUFU.EX2 R145, R145 ;  /* 0x0000009100917308 */ /* 0x000f220000000800 */
[----:B------:R-:W-:-:S03]  /*4e10*/  UMOV UR6, 0xffffffff ;  /* 0xffffffff00067882 */ /* 0x000fc60000000000 */
[C---:B-1----:R-:W-:Y:S01]  /*4e20*/  HMMA.16816.F32 R92, R4.reuse, R12, R92 ;  /* 0x0000000c045c723c */ /* 0x042fe2000000185c */
[----:B------:R-:W-:Y:S04]  /*4e30*/  MUFU.EX2 R146, R146 ;  /* 0x0000009200927308 */ /* 0x000fe80000000800 */
[----:B------:R-:W-:Y:S03]  /*4e40*/  MUFU.EX2 R147, R147 ;  /* 0x0000009300937308 */ /* 0x000fe60000000800 */
[C---:B--2---:R-:W-:Y:S01]  /*4e50*/  HMMA.16816.F32 R108, R4.reuse, R8, R108 ;  /* 0x00000008046c723c */ /* 0x044fe2000000186c */
[----:B------:R-:W1:Y:S04]  /*4e60*/  MUFU.EX2 R168, R170 ;  /* 0x000000aa00a87308 */ /* 0x000e680000000800 */
[----:B------:R-:W2:Y:S03]  /*4e70*/  MUFU.EX2 R163, R169 ;  /* 0x000000a900a37308 */ /* 0x000ea60000000800 */
[C---:B------:R-:W-:Y:S01]  /*4e80*/  HMMA.16816.F32 R112, R4.reuse, R10, R112 ;  /* 0x0000000a0470723c */ /* 0x040fe20000001870 */
[----:B------:R-:W5:Y:S07]  /*4e90*/  LDSM.16.MT88.4 R8, [R164+0x15800] ;  /* 0x01580000a408783b */ /* 0x000f6e0000004200 */
[C---:B------:R-:W-:Y:S01]  /*4ea0*/  HMMA.16816.F32 R96, R4.reuse, R14, R96 ;  /* 0x0000000e0460723c */ /* 0x040fe20000001860 */
[----:B------:R-:W5:Y:S07]  /*4eb0*/  LDSM.16.MT88.4 R12, [R165+0x13800] ;  /* 0x01380000a50c783b */ /* 0x000f6e0000004200 */
[C---:B---3--:R-:W-:Y:S08]  /*4ec0*/  HMMA.16816.F32 R120, R4.reuse, R16, R120 ;  /* 0x000000100478723c */ /* 0x048ff00000001878 */
[C---:B------:R-:W-:Y:S01]  /*4ed0*/  HMMA.16816.F32 R116, R4.reuse, R18, R116 ;  /* 0x000000120474723c */ /* 0x040fe20000001874 */
[----:B------:R-:W3:Y:S07]  /*4ee0*/  LDSM.16.MT88.4 R16, [R162+0x17800] ;  /* 0x01780000a210783b */ /* 0x000eee0000004200 */
        /* <DEDUP_REMOVED lines=17> */
[----:B----4-:R-:W-:Y:S01]  /*5000*/  F2FP.F16.F32.PACK_AB R4, R145, R144 ;  /* 0x000000909104723e */ /* 0x010fe200000000ff */
[----:B------:R-:W-:Y:S01]  /*5010*/  LDSM.16.MT88.4 R20, [R162+0x15800] ;  /* 0x01580000a214783b */ /* 0x000fe20000004200 */
[----:B-1----:R-:W-:-:S02]  /*5020*/  F2FP.F16.F32.PACK_AB R5, R168, R147 ;  /* 0x00000093a805723e */ /* 0x002fc400000000ff */
[----:B------:R-:W-:Y:S02]  /*5030*/  F2FP.F16.F32.PACK_AB R6, R207, R146 ;  /* 0x00000092cf06723e */ /* 0x000fe400000000ff */
[----:B--2---:R-:W-:-:S07]  /*5040*/  F2FP.F16.F32.PACK_AB R7, R166, R163 ;  /* 0x000000a3a607723e */ /* 0x004fce00000000ff */
[C---:B-----5:R-:W-:Y:S08]  /*5050*/  HMMA.16816.F32 R60, R4.reuse, R8, R60 ;  /* 0x00000008043c723c */ /* 0x060ff0000000183c */
        /* <DEDUP_REMOVED lines=9> */
[----:B-1----:R-:W-:Y:S01]  /*50f0*/  HMMA.16816.F32 R84, R4, R8, R84 ;  /* 0x000000080454723c */ /* 0x002fe20000001854 */
        /* <DEDUP_REMOVED lines=29> */
[C---:B--2---:R-:W-:Y:S08]  /*52d0*/  HMMA.16816.F32 R52, R4.reuse, R12, R52 ;  /* 0x0000000c0434723c */ /* 0x044ff00000001834 */
[C---:B------:R-:W-:Y:S08]  /*52e0*/  HMMA.16816.F32 R56, R4.reuse, R14, R56 ;  /* 0x0000000e0438723c */ /* 0x040ff00000001838 */
[C---:B------:R-:W-:Y:S08]  /*52f0*/  HMMA.16816.F32 R88, R4.reuse, R10, R88 ;  /* 0x0000000a0458723c */ /* 0x040ff00000001858 */
[C---:B---3--:R-:W-:Y:S08]  /*5300*/  HMMA.16816.F32 R120, R4.reuse, R16, R120 ;  /* 0x000000100478723c */ /* 0x048ff00000001878 */
[----:B------:R-:W-:Y:S01]  /*5310*/  HMMA.16816.F32 R116, R4, R18, R116 ;  /* 0x000000120474723c */ /* 0x000fe20000001874 */
[----:B------:R-:W-:-:S04]  /*5320*/  NOP ;  /* 0x0000000000007918 */ /* 0x000fc80000000000 */
[----:B------:R-:W-:-:S15]  /*5330*/  BRA.U !UP1, `(.L_x_128) ;  /* 0x0000005d09cc7547 */ /* 0x000fde000b800000 */
[----:B------:R-:W-:Y:S01]  /*5340*/  UIADD3 UR13, UPT, UPT, UR19, -0x2, URZ ;  /* 0xfffffffe130d7890 */ /* 0x000fe2000fffe0ff */
[----:B------:R-:W-:-:S04]  /*5350*/  DEPBAR.LE SB0, 0x0 ;  /* 0x000080000000791a */ /* 0x000fc80000000000 */
[----:B------:R-:W-:Y:S01]  /*5360*/  UIMAD.WIDE.U32 UR16, UR13, UR8, URZ ;  /* 0x000000080d1072a5 */ /* 0x000fe2000f8e00ff */
[----:B------:R-:W-:Y:S01]  /*5370*/  IMAD.SHL.U32 R185, R184, 0x20, RZ ;  /* 0x00000020b8b97824 */ /* 0x000fe200078e00ff */
[----:B------:R-:W1:Y:S01]  /*5380*/  LDCU UR7, c[0x0][0x440] ;  /* 0x00008800ff0777ac */ /* 0x000e620008000800 */
[----:B------:R-:W-:Y:S01]  /*5390*/  SHF.R.U32.HI R186, RZ, 0x1, R184 ;  /* 0x00000001ffba7819 */ /* 0x000fe200000116b8 */
[----:B------:R-:W-:Y:S01]  /*53a0*/  IMAD.MOV.U32 R168, RZ, RZ, 0x20 ;  /* 0x00000020ffa87424 */ /* 0x000fe200078e00ff */
[----:B------:R-:W-:Y:S01]  /*53b0*/  USHF.L.U32 UR15, UR16, 0x6, URZ ;  /* 0x00000006100f7899 */ /* 0x000fe200080006ff */
[----:B------:R-:W-:Y:S01]  /*53c0*/  IMAD.U32 R12, RZ, RZ, UR16 ;  /* 0x00000010ff0c7e24 */ /* 0x000fe2000f8e00ff */
[----:B------:R-:W-:Y:S01]  /*53d0*/  UIMAD UR13, UR13, UR9, UR17 ;  /* 0x000000090d0d72a4 */ /* 0x000fe2000f8e0211 */
[----:B------:R-:W-:Y:S01]  /*53e0*/  LOP3.LUT R185, R185, 0x7c00, RZ, 0xc0, !PT ;  /* 0x00007c00b9b97812 */ /* 0x000fe200078ec0ff */
[----:B------:R-:W-:Y:S01]  /*53f0*/  ULEA UR15, UP0, UR8, UR15, 0x5 ;  /* 0x0000000f080f7291 */ /* 0x000fe2000f8028ff */
[----:B------:R-:W-:Y:S01]  /*5400*/  LOP3.LUT R11, R186, 0x8, RZ, 0xc0, !PT ;  /* 0x00000008ba0b7812 */ /* 0x000fe200078ec0ff */
[----:B------:R-:W-:Y:S01]  /*5410*/  USHF.L.U64.HI UR12, UR16, 0x6, UR13 ;  /* 0x00000006100c7899 */ /* 0x000fe2000801020d */
[-C--:B------:R-:W-:Y:S01]  /*5420*/  LEA R8, P2, R12, R194.reuse, 0x7 ;  /* 0x000000c20c087211 */ /* 0x080fe200078438ff */
[----:B------:R-:W-:Y:S01]  /*5430*/  IMAD.U32 R9, RZ, RZ, UR13 ;  /* 0x0000000dff097e24 */ /* 0x000fe2000f8e00ff */
[----:B------:R-:W-:Y:S01]  /*5440*/  LOP3.LUT R4, R185, 0x200, R192, 0xf8, !PT ;  /* 0x00000200b9047812 */ /* 0x000fe200078ef8c0 */
[----:B------:R-:W-:Y:S01]  /*5450*/  ULEA.HI.X UR12, UR8, UR12, UR9, 0x5, UP0 ;  /* 0x0000000c080c7291 */ /* 0x000fe200080f2c09 */
[----:B------:R-:W-:Y:S01]  /*5460*/  IMAD.U32 R7, RZ, RZ, UR15 ;  /* 0x0000000fff077e24 */ /* 0x000fe2000f8e00ff */
[----:B------:R-:W-:Y:S01]  /*5470*/  SEL R168, R168, 0xffffffe0, !P6 ;  /* 0xffffffe0a8a87807 */ /* 0x000fe20007000000 */
[----:B------:R-:W-:Y:S01]  /*5480*/  VIADD R135, R189, UR5 ;  /* 0x00000005bd877c36 */ /* 0x000fe20008000000 */
[----:B-1----:R-:W-:Y:S01]  /*5490*/  ISETP.GE.AND P3, PT, R183, UR7, PT ;  /* 0x00000007b7007c0c */ /* 0x002fe2000bf66270 */
[----:B------:R-:W-:Y:S01]  /*54a0*/  IMAD.U32 R13, RZ, RZ, UR17 ;  /* 0x00000011ff0d7e24 */ /* 0x000fe2000f8e00ff */
[----:B------:R-:W-:Y:S01]  /*54b0*/  BAR.SYNC.DEFER_BLOCKING 0x0 ;  /* 0x0000000000007b1d */ /* 0x000fe20000010000 */
[----:B------:R-:W-:Y:S01]  /*54c0*/  IMAD.U32 R5, RZ, RZ, UR12 ;  /* 0x0000000cff057e24 */ /* 0x000fe2000f8e00ff */
[----:B------:R-:W-:Y:S01]  /*54d0*/  LEA R6, P1, R7, R194, 0x1 ;  /* 0x000000c207067211 */ /* 0x000fe200078208ff */
[C---:B------:R-:W-:Y:S01]  /*54e0*/  IMAD.IADD R180, R135.reuse, 0x1, R168 ;  /* 0x0000000187b47824 */ /* 0x040fe200078e02a8 */
[-C--:B------:R-:W-:Y:S01]  /*54f0*/  LEA.HI.X R9, R12, R190.reuse, R9, 0x7, P2 ;  /* 0x000000be0c097211 */ /* 0x080fe200010f3c09 */
[----:B------:R-:W-:Y:S01]  /*5500*/  IMAD.IADD R135, R135, 0x1, R191 ;  /* 0x0000000187877824 */ /* 0x000fe200078e02bf */
[----:B------:R-:W-:Y:S01]  /*5510*/  ISETP.GE.AND P2, PT, R202, UR7, PT ;  /* 0x00000007ca007c0c */ /* 0x000fe2000bf46270 */
[----:B------:R-:W-:Y:S01]  /*5520*/  UISETP.GE.U32.AND UP0, UPT, UR19, 0x3, UPT ;  /* 0x000000031300788c */ /* 0x000fe2000bf06070 */
[----:B------:R-:W-:Y:S01]  /*5530*/  LEA.HI.X R7, R7, R190, R5, 0x1, P1 ;  /* 0x000000be07077211 */ /* 0x000fe200008f0c05 */
[----:B------:R-:W-:Y:S01]  /*5540*/  IMAD.IADD R133, R168, 0x1, R135 ;  /* 0x00000001a8857824 */ /* 0x000fe200078e0287 */
[----:B------:R-:W-:-:S02]  /*5550*/  ISETP.GE.AND P1, PT, R201, UR7, PT ;  /* 0x00000007c9007c0c */ /* 0x000fc4000bf26270 */
[----:B------:R-:W-:-:S04]  /*5560*/  LOP3.LUT R4, R4, R188, R11, 0xf6, !PT ;  /* 0x000000bc04047212 */ /* 0x000fc800078ef60b */
[----:B------:R-:W-:-:S05]  /*5570*/  LEA R200, R4, UR5, 0x1 ;  /* 0x0000000504c87c11 */ /* 0x000fca000f8e08ff */
[C-C-:B------:R-:W-:Y:S02]  /*5580*/  IMAD.IADD R198, R168.reuse, 0x1, R200.reuse ;  /* 0x00000001a8c67824 */ /* 0x140fe400078e02c8 */
[----:B------:R-:W-:Y:S01]  /*5590*/  IMAD.IADD R193, R191, 0x1, R200 ;  /* 0x00000001bfc17824 */ /* 0x000fe200078e02c8 */
[----:B------:R-:W-:Y:S01]  /*55a0*/  @!PT LDS RZ, [RZ] ;  /* 0x00000000fffff984 */ /* 0x000fe20000000800 */
[----:B------:R-:W-:Y:S01]  /*55b0*/  @!PT LDS RZ, [RZ] ;  /* 0x00000000fffff984 */ /* 0x000fe20000000800 */
[----:B------:R-:W-:Y:S01]  /*55c0*/  @!PT LDS RZ, [RZ] ;  /* 0x00000000fffff984 */ /* 0x000fe20000000800 */
[----:B------:R-:W-:Y:S03]  /*55d0*/  @!P3 LDGSTS.E.BYPASS.LTC128B.128 [R197+0x12000], desc[UR22][R8.64] ;  /* 0x1200000008c5bfae */ /* 0x000fe6000b981a16 */
[----:B------:R-:W-:Y:S01]  /*55e0*/  IMAD.IADD R134, R168, 0x1, R193 ;  /* 0x00000001a8867824 */ /* 0x000fe200078e02c1 */
[----:B------:R-:W-:Y:S04]  /*55f0*/  @P3 STS.128 [R197+0x12000], RZ ;  /* 0x012000ffc5003388 */ /* 0x000fe80000000c00 */
[----:B------:R-:W-:Y:S01]  /*5600*/  @!PT LDS RZ, [RZ] ;  /* 0x00000000fffff984 */ /* 0x000fe20000000800 */
[----:B------:R-:W-:Y:S01]  /*5610*/  @!PT LDS RZ, [RZ] ;  /* 0x00000000fffff984 */ /* 0x000fe20000000800 */
[----:B------:R-:W-:Y:S01]  /*5620*/  @!PT LDS RZ, [RZ] ;  /* 0x00000000fffff984 */ /* 0x000fe20000000800 */
[----:B------:R-:W-:Y:S04]  /*5630*/  @!P2 LDGSTS.E.BYPASS.LTC128B.128 [R197+0x14000], desc[UR22][R8.64+0x80] ;  /* 0x1400008008c5afae */ /* 0x000fe8000b981a16 */
[----:B------:R-:W-:Y:S04]  /*5640*/  @P2 STS.128 [R197+0x14000], RZ ;  /* 0x014000ffc5002388 */ /* 0x000fe80000000c00 */
[----:B------:R-:W-:Y:S01]  /*5650*/  @!PT LDS RZ, [RZ] ;  /* 0x00000000fffff984 */ /* 0x000fe20000000800 */
[----:B------:R-:W-:Y:S01]  /*5660*/  @!PT LDS RZ, [RZ] ;  /* 0x00000000fffff984 */ /* 0x000fe20000000800 */
[----:B------:R-:W-:Y:S01]  /*5670*/  @!PT LDS RZ, [RZ] ;  /* 0x00000000fffff984 */ /* 0x000fe20000000800 */
[----:B------:R1:W-:Y:S04]  /*5680*/  @!P1 LDGSTS.E.BYPASS.LTC128B.128 [R197+0x16000], desc[UR22][R8.64+0x100] ;  /* 0x1600010008c59fae */ /* 0x0003e8000b981a16 */
        /* <DEDUP_REMOVED lines=16> */
[----:B------:R-:W-:Y:S04]  /*5790*/  LDSM.16.M88.4 R172, [R200] ;  /* 0x00000000c8ac783b */ /* 0x000fe80000000200 */
[----:B------:R-:W3:Y:S04]  /*57a0*/  LDSM.16.M88.4 R144, [R189+UR5+0xc000] ;  /* 0x00c00005bd90783b */ /* 0x000ee80008000200 */
[----:B------:R-:W4:Y:S04]  /*57b0*/  LDSM.16.M88.4 R136, [R189+UR5+0xc800] ;  /* 0x00c80005bd88783b */ /* 0x000f280008000200 */
[----:B------:R-:W5:Y:S04]  /*57c0*/  LDSM.16.M88.4 R28, [R189+UR5+0xd000] ;  /* 0x00d00005bd1c783b */ /* 0x000f680008000200 */
[----:B------:R-:W5:Y:S04]  /*57d0*/  LDSM.16.M88.4 R20, [R189+UR5+0xd800] ;  /* 0x00d80005bd14783b */ /* 0x000f680008000200 */
[----:B-1----:R-:W-:Y:S04]  /*57e0*/  LDSM.16.M88.4 R8, [R198] ;  /* 0x00000000c608783b */ /* 0x002fe80000000200 */
[----:B------:R-:W1:Y:S04]  /*57f0*/  LDSM.16.M88.4 R16, [R180+0xc000] ;  /* 0x00c00000b410783b */ /* 0x000e680000000200 */
[----:B------:R-:W1:Y:S04]  /*5800*/  LDSM.16.M88.4 R12, [R180+0xc800] ;  /* 0x00c80000b40c783b */ /* 0x000e680000000200 */
[----:B--2---:R-:W2:Y:S04]  /*5810*/  LDSM.16.M88.4 R4, [R180+0xd000] ;  /* 0x00d00000b404783b */ /* 0x004ea80000000200 */
[----:B------:R-:W2:Y:S04]  /*5820*/  LDSM.16.M88.4 R164, [R180+0xd800] ;  /* 0x00d80000b4a4783b */ /* 0x000ea80000000200 */
[----:B------:R-:W-:Y:S01]  /*5830*/  LDSM.16.M88.4 R160, [R135+0xc000] ;  /* 0x00c0000087a0783b */ /* 0x000fe20000000200 */
[C---:B---3--:R-:W-:Y:S03]  /*5840*/  HMMA.16816.F32 R148, R172.reuse, R144, RZ ;  /* 0x00000090ac94723c */ /* 0x048fe600000018ff */
[----:B------:R-:W-:Y:S04]  /*5850*/  LDSM.16.M88.4 R156, [R135+0xc800] ;  /* 0x00c80000879c783b */ /* 0x000fe80000000200 */
[----:B------:R-:W-:Y:S01]  /*5860*/  LDSM.16.M88.4 R152, [R135+0xd000] ;  /* 0x00d000008798783b */ /* 0x000fe20000000200 */
[C---:B------:R-:W-:Y:S03]  /*5870*/  HMMA.16816.F32 R144, R172.reuse, R146, RZ ;  /* 0x00000092ac90723c */ /* 0x040fe600000018ff */
[----:B------:R-:W-:Y:S04]  /*5880*/  LDSM.16.M88.4 R168, [R133+0xd000] ;  /* 0x00d0000085a8783b */ /* 0x000fe80000000200 */
[----:B------:R-:W-:Y:S01]  /*5890*/  LDSM.16.M88.4 R208, [R135+0xe000] ;  /* 0x00e0000087d0783b */ /* 0x000fe20000000200 */
[C---:B----4-:R-:W-:Y:S03]  /*58a0*/  HMMA.16816.F32 R140, R172.reuse, R136, RZ ;  /* 0x00000088ac8c723c */ /* 0x050fe600000018ff */
[----:B------:R-:W-:Y:S04]  /*58b0*/  LDSM.16.M88.4 R176, [R135+0xe800] ;  /* 0x00e8000087b0783b */ /* 0x000fe80000000200 */
[----:B------:R-:W0:Y:S01]  /*58c0*/  LDGDEPBAR ;  /* 0x00000000000079af */ /* 0x000e220000000000 */
[C---:B-----5:R-:W-:Y:S08]  /*58d0*/  HMMA.16816.F32 R32, R172.reuse, R28, RZ ;  /* 0x0000001cac20723c */ /* 0x060ff000000018ff */
[C---:B------:R-:W-:Y:S08]  /*58e0*/  HMMA.16816.F32 R136, R172.reuse, R138, RZ ;  /* 0x0000008aac88723c */ /* 0x040ff000000018ff */
[C---:B------:R-:W-:Y:S08]  /*58f0*/  HMMA.16816.F32 R28, R172.reuse, R30, RZ ;  /* 0x0000001eac1c723c */ /* 0x040ff000000018ff */
[C---:B------:R-:W-:Y:S08]  /*5900*/  HMMA.16816.F32 R24, R172.reuse, R20, RZ ;  /* 0x00000014ac18723c */ /* 0x040ff000000018ff */
[----:B------:R-:W-:Y:S01]  /*5910*/  HMMA.16816.F32 R172, R172, R22, RZ ;  /* 0x00000016acac723c */ /* 0x000fe200000018ff */
[----:B------:R-:W-:Y:S07]  /*5920*/  LDSM.16.M88.4 R20, [R135+0xd800] ;  /* 0x00d800008714783b */ /* 0x000fee0000000200 */
[C---:B-1----:R-:W-:Y:S08]  /*5930*/  HMMA.16816.F32 R148, R8.reuse, R16, R148 ;  /* 0x000000100894723c */ /* 0x042ff00000001894 */
[C---:B------:R-:W-:Y:S01]  /*5940*/  HMMA.16816.F32 R144, R8.reuse, R18, R144 ;  /* 0x000000120890723c */ /* 0x040fe20000001890 */
[----:B------:R-:W1:Y:S07]  /*5950*/  LDSM.16.M88.4 R16, [R193] ;  /* 0x00000000c110783b */ /* 0x000e6e0000000200 */
[C---:B------:R-:W-:Y:S08]  /*5960*/  HMMA.16816.F32 R140, R8.reuse, R12, R140 ;  /* 0x0000000c088c723c */ /* 0x040ff0000000188c */
[C---:B------:R-:W-:Y:S01]  /*5970*/  HMMA.16816.F32 R136, R8.reuse, R14, R136 ;  /* 0x0000000e0888723c */ /* 0x040fe20000001888 */
[----:B------:R-:W-:Y:S07]  /*5980*/  LDSM.16.M88.4 R12, [R133+0xc000] ;  /* 0x00c00000850c783b */ /* 0x000fee0000000200 */
[C---:B--2---:R-:W-:Y:S08]  /*5990*/  HMMA.16816.F32 R32, R8.reuse, R4, R32 ;  /* 0x000000040820723c */ /* 0x044ff00000001820 */
[C---:B------:R-:W-:Y:S01]  /*59a0*/  HMMA.16816.F32 R28, R8.reuse, R6, R28 ;  /* 0x00000006081c723c */ /* 0x040fe2000000181c */
[----:B------:R-:W2:Y:S07]  /*59b0*/  LDSM.16.M88.4 R4, [R134] ;  /* 0x000000008604783b */ /* 0x000eae0000000200 */
[C---:B------:R-:W-:Y:S08]  /*59c0*/  HMMA.16816.F32 R24, R8.reuse, R164, R24 ;  /* 0x000000a40818723c */ /* 0x040ff00000001818 */
[----:B------:R-:W-:Y:S01]  /*59d0*/  HMMA.16816.F32 R172, R8, R166, R172 ;  /* 0x000000a608ac723c */ /* 0x000fe200000018ac */
[----:B------:R-:W3:Y:S04]  /*59e0*/  LDSM.16.M88.4 R8, [R133+0xc800] ;  /* 0x00c800008508783b */ /* 0x000ee80000000200 */
[----:B------:R-:W-:Y:S03]  /*59f0*/  LDSM.16.M88.4 R164, [R189+UR5+0xe000] ;  /* 0x00e00005bda4783b */ /* 0x000fe60008000200 */
[C---:B-1----:R-:W-:Y:S08]  /*5a00*/  HMMA.16816.F32 R148, R16.reuse, R160, R148 ;  /* 0x000000a01094723c */ /* 0x042ff00000001894 */
        /* <DEDUP_REMOVED lines=11> */
[----:B------:R-:W-:Y:S03]  /*5ac0*/  LDSM.16.M88.4 R20, [R189+UR5+0xf800] ;  /* 0x00f80005bd14783b */ /* 0x000fe60008000200 */
[C---:B--2---:R-:W-:Y:S08]  /*5ad0*/  HMMA.16816.F32 R148, R4.reuse, R12, R148 ;  /* 0x0000000c0494723c */ /* 0x044ff00000001894 */
[C---:B------:R-:W-:Y:S01]  /*5ae0*/  HMMA.16816.F32 R144, R4.reuse, R14, R144 ;  /* 0x0000000e0490723c */ /* 0x040fe20000001890 */
[----:B------:R-:W2:Y:S07]  /*5af0*/  LDSM.16.M88.4 R12, [R200+0x4000] ;  /* 0x00400000c80c783b */ /* 0x000eae0000000200 */
[C---:B---3--:R-:W-:Y:S08]  /*5b00*/  HMMA.16816.F32 R140, R4.reuse, R8, R140 ;  /* 0x00000008048c723c */ /* 0x048ff0000000188c */
[C---:B------:R-:W-:Y:S01]  /*5b10*/  HMMA.16816.F32 R136, R4.reuse, R10, R136 ;  /* 0x0000000a0488723c */ /* 0x040fe20000001888 */
[----:B------:R-:W3:Y:S07]  /*5b20*/  LDSM.16.M88.4 R8, [R198+0x4000] ;  /* 0x00400000c608783b */ /* 0x000eee0000000200 */
[C---:B------:R-:W-:Y:S08]  /*5b30*/  HMMA.16816.F32 R32, R4.reuse, R168, R32 ;  /* 0x000000a80420723c */ /* 0x040ff00000001820 */
[C---:B------:R-:W-:Y:S01]  /*5b40*/  HMMA.16816.F32 R28, R4.reuse, R170, R28 ;  /* 0x000000aa041c723c */ /* 0x040fe2000000181c */
[----:B------:R-:W-:Y:S07]  /*5b50*/  LDSM.16.M88.4 R168, [R133+0xe000] ;  /* 0x00e0000085a8783b */ /* 0x000fee0000000200 */
[C---:B-1----:R-:W-:Y:S08]  /*5b60*/  HMMA.16816.F32 R24, R4.reuse, R16, R24 ;  /* 0x000000100418723c */ /* 0x042ff00000001818 */
[----:B------:R-:W-:Y:S01]  /*5b70*/  HMMA.16816.F32 R172, R4, R18, R172 ;  /* 0x0000001204ac723c */ /* 0x000fe200000018ac */
[----:B------:R-:W1:Y:S04]  /*5b80*/  LDSM.16.M88.4 R16, [R180+0xe800] ;  /* 0x00e80000b410783b */ /* 0x000e680000000200 */
[----:B------:R-:W4:Y:S03]  /*5b90*/  LDSM.16.M88.4 R4, [R180+0xf000] ;  /* 0x00f00000b404783b */ /* 0x000f260000000200 */
[C---:B--2---:R-:W-:Y:S08]  /*5ba0*/  HMMA.16816.F32 R148, R12.reuse, R164, R148 ;  /* 0x000000a40c94723c */ /* 0x044ff00000001894 */
        /* <DEDUP_REMOVED lines=10> */
[----:B------:R-:W2:Y:S04]  /*5c50*/  LDSM.16.M88.4 R12, [R180+0xf800] ;  /* 0x00f80000b40c783b */ /* 0x000ea80000000200 */
[----:B------:R-:W5:Y:S03]  /*5c60*/  LDSM.16.M88.4 R20, [R193+0x4000] ;  /* 0x00400000c114783b */ /* 0x000f660000000200 */
[C---:B---3--:R-:W-:Y:S08]  /*5c70*/  HMMA.16816.F32 R148, R8.reuse, R152, R148 ;  /* 0x000000980894723c */ /* 0x048ff00000001894 */
[C---:B------:R-:W-:Y:S01]  /*5c80*/  HMMA.16816.F32 R144, R8.reuse, R154, R144 ;  /* 0x0000009a0890723c */ /* 0x040fe20000001890 */
[----:B------:R-:W3:Y:S07]  /*5c90*/  LDSM.16.M88.4 R152, [R135+0xf800] ;  /* 0x00f800008798783b */ /* 0x000eee0000000200 */
[C---:B-1----:R-:W-:Y:S08]  /*5ca0*/  HMMA.16816.F32 R140, R8.reuse, R16, R140 ;  /* 0x00000010088c723c */ /* 0x042ff0000000188c */
[C---:B------:R-:W-:Y:S01]  /*5cb0*/  HMMA.16816.F32 R136, R8.reuse, R18, R136 ;  /* 0x000000120888723c */ /* 0x040fe20000001888 */
[----:B------:R-:W-:Y:S07]  /*5cc0*/  LDSM.16.M88.4 R16, [R200+0x8000] ;  /* 0x00800000c810783b */ /* 0x000fee0000000200 */
[C---:B----4-:R-:W-:Y:S08]  /*5cd0*/  HMMA.16816.F32 R32, R8.reuse, R4, R32 ;  /* 0x000000040820723c */ /* 0x050ff00000001820 */
[C---:B------:R-:W-:Y:S01]  /*5ce0*/  HMMA.16816.F32 R28, R8.reuse, R6, R28 ;  /* 0x00000006081c723c */ /* 0x040fe2000000181c */
[----:B------:R-:W1:Y:S07]  /*5cf0*/  LDSM.16.M88.4 R4, [R134+0x4000] ;  /* 0x004000008604783b */ /* 0x000e6e0000000200 */
[C---:B--2---:R-:W-:Y:S08]  /*5d00*/  HMMA.16816.F32 R24, R8.reuse, R12, R24 ;  /* 0x0000000c0818723c */ /* 0x044ff00000001818 */
[----:B------:R-:W-:Y:S01]  /*5d10*/  HMMA.16816.F32 R172, R8, R14, R172 ;  /* 0x0000000e08ac723c */ /* 0x000fe200000018ac */
[----:B------:R-:W2:Y:S04]  /*5d20*/  LDSM.16.M88.4 R12, [R133+0xf000] ;  /* 0x00f00000850c783b */ /* 0x000ea80000000200 */
        /* <DEDUP_REMOVED lines=10> */
[C---:B---3--:R-:W-:Y:S08]  /*5dd0*/  HMMA.16816.F32 R24, R20.reuse, R152, R24 ;  /* 0x000000981418723c */ /* 0x048ff00000001818 */
[----:B------:R-:W-:Y:S01]  /*5de0*/  HMMA.16816.F32 R172, R20, R154, R172 ;  /* 0x0000009a14ac723c */ /* 0x000fe200000018ac */
[----:B------:R-:W3:Y:S04]  /*5df0*/  LDSM.16.M88.4 R152, [R189+UR5+0x11000] ;  /* 0x01100005bd98783b */ /* 0x000ee80008000200 */
[----:B------:R-:W3:Y:S03]  /*5e00*/  LDSM.16.M88.4 R20, [R189+UR5+0x11800] ;  /* 0x01180005bd14783b */ /* 0x000ee60008000200 */
[C---:B-1----:R-:W-:Y:S08]  /*5e10*/  HMMA.16816.F32 R148, R4.reuse, R168, R148 ;  /* 0x000000a80494723c */ /* 0x042ff00000001894 */
[C---:B------:R-:W-:Y:S01]  /*5e20*/  HMMA.16816.F32 R144, R4.reuse, R170, R144 ;  /* 0x000000aa0490723c */ /* 0x040fe20000001890 */
[----:B------:R-:W-:Y:S07]  /*5e30*/  LDSM.16.M88.4 R168, [R193+0x8000] ;  /* 0x00800000c1a8783b */ /* 0x000fee0000000200 */
[C---:B------:R-:W-:Y:S08]  /*5e40*/  HMMA.16816.F32 R140, R4.reuse, R164, R140 ;  /* 0x000000a4048c723c */ /* 0x040ff0000000188c */
[C---:B------:R-:W-:Y:S01]  /*5e50*/  HMMA.16816.F32 R136, R4.reuse, R166, R136 ;  /* 0x000000a60488723c */ /* 0x040fe20000001888 */
[----:B------:R-:W-:Y:S07]  /*5e60*/  LDSM.16.M88.4 R164, [R135+0x10000] ;  /* 0x0100000087a4783b */ /* 0x000fee0000000200 */
[C---:B--2---:R-:W-:Y:S08]  /*5e70*/  HMMA.16816.F32 R32, R4.reuse, R12, R32 ;  /* 0x0000000c0420723c */ /* 0x044ff00000001820 */
[C---:B------:R-:W-:Y:S01]  /*5e80*/  HMMA.16816.F32 R28, R4.reuse, R14, R28 ;  /* 0x0000000e041c723c */ /* 0x040fe2000000181c */
[----:B------:R-:W1:Y:S07]  /*5e90*/  LDSM.16.M88.4 R12, [R180+0x10000] ;  /* 0x01000000b40c783b */ /* 0x000e6e0000000200 */
[C---:B----4-:R-:W-:Y:S08]  /*5ea0*/  HMMA.16816.F32 R24, R4.reuse, R8, R24 ;  /* 0x000000080418723c */ /* 0x050ff00000001818 */
[----:B------:R-:W-:Y:S01]  /*5eb0*/  HMMA.16816.F32 R172, R4, R10, R172 ;  /* 0x0000000a04ac723c */ /* 0x000fe200000018ac */
[----:B------:R-:W2:Y:S04]  /*5ec0*/  LDSM.16.M88.4 R8, [R180+0x10800] ;  /* 0x01080000b408783b */ /* 0x000ea80000000200 */
[----:B------:R-:W4:Y:S03]  /*5ed0*/  LDSM.16.M88.4 R4, [R180+0x11000] ;  /* 0x01100000b404783b */ /* 0x000f260000000200 */
[C---:B------:R-:W-:Y:S08]  /*5ee0*/  HMMA.16816.F32 R148, R16.reuse, R160, R148 ;  /* 0x000000a01094723c */ /* 0x040ff00000001894 */
[C---:B------:R-:W-:Y:S01]  /*5ef0*/  HMMA.16816.F32 R144, R16.reuse, R162, R144 ;  /* 0x000000a21090723c */ /* 0x040fe20000001890 */
[----:B------:R-:W4:Y:S07]  /*5f00*/  LDSM.16.M88.4 R160, [R135+0x10800] ;  /* 0x0108000087a0783b */ /* 0x000f2e0000000200 */
[C---:B-----5:R-:W-:Y:S08]  /*5f10*/  HMMA.16816.F32 R140, R16.reuse, R156, R140 ;  /* 0x0000009c108c723c */ /* 0x060ff0000000188c */
[C---:B------:R-:W-:Y:S01]  /*5f20*/  HMMA.16816.F32 R136, R16.reuse, R158, R136 ;  /* 0x0000009e1088723c */ /* 0x040fe20000001888 */
[----:B------:R-:W5:Y:S07]  /*5f30*/  LDSM.16.M88.4 R156, [R135+0x11000] ;  /* 0x01100000879c783b */ /* 0x000f6e0000000200 */
[C---:B---3--:R-:W-:Y:S08]  /*5f40*/  HMMA.16816.F32 R32, R16.reuse, R152, R32 ;  /* 0x000000981020723c */ /* 0x048ff00000001820 */
[C---:B------:R-:W-:Y:S01]  /*5f50*/  HMMA.16816.F32 R28, R16.reuse, R154, R28 ;  /* 0x0000009a101c723c */ /* 0x040fe2000000181c */
[----:B------:R-:W3:Y:S07]  /*5f60*/  LDSM.16.M88.4 R152, [R135+0x11800] ;  /* 0x011800008798783b */ /* 0x000eee0000000200 */
[C---:B------:R-:W-:Y:S08]  /*5f70*/  HMMA.16816.F32 R24, R16.reuse, R20, R24 ;  /* 0x000000141018723c */ /* 0x040ff00000001818 */
        /* <DEDUP_REMOVED lines=21> */
[C---:B---3--:R-:W-:Y:S08]  /*60d0*/  HMMA.16816.F32 R24, R168.reuse, R152, R24 ;  /* 0x00000098a818723c */ /* 0x048ff00000001818 */
[----:B------:R-:W-:Y:S08]  /*60e0*/  HMMA.16816.F32 R172, R168, R154, R172 ;  /* 0x0000009aa8ac723c */ /* 0x000ff000000018ac */
[C---:B------:R-:W-:Y:S08]  /*60f0*/  HMMA.16816.F32 R148, R20.reuse, R16, R148 ;  /* 0x000000101494723c */ /* 0x040ff00000001894 */
[C---:B------:R-:W-:Y:S08]  /*6100*/  HMMA.16816.F32 R144, R20.reuse, R18, R144 ;  /* 0x000000121490723c */ /* 0x040ff00000001890 */
[C---:B-1----:R-:W-:Y:S08]  /*6110*/  HMMA.16816.F32 R140, R20.reuse, R12, R140 ;  /* 0x0000000c148c723c */ /* 0x042ff0000000188c */
[C---:B------:R-:W-:Y:S08]  /*6120*/  HMMA.16816.F32 R136, R20.reuse, R14, R136 ;  /* 0x0000000e1488723c */ /* 0x040ff00000001888 */
[C---:B--2---:R-:W-:Y:S08]  /*6130*/  HMMA.16816.F32 R32, R20.reuse, R8, R32 ;  /* 0x000000081420723c */ /* 0x044ff00000001820 */
[C---:B------:R-:W-:Y:S08]  /*6140*/  HMMA.16816.F32 R28, R20.reuse, R10, R28 ;  /* 0x0000000a141c723c */ /* 0x040ff0000000181c */
[C---:B----4-:R-:W-:Y:S08]  /*6150*/  HMMA.16816.F32 R24, R20.reuse, R4, R24 ;  /* 0x000000041418723c */ /* 0x050ff00000001818 */
[----:B------:R-:W-:Y:S01]  /*6160*/  HMMA.16816.F32 R172, R20, R6, R172 ;  /* 0x0000000614ac723c */ /* 0x000fe200000018ac */
[----:B------:R-:W-:Y:S06]  /*6170*/  BAR.SYNC.DEFER_BLOCKING 0x0 ;  /* 0x0000000000007b1d */ /* 0x000fec0000010000 */
[----:B------:R-:W-:-:S13]  /*6180*/  BRA.U !UP0, `(.L_x_129) ;  /* 0x0000000108cc7547 */ /* 0x000fda000b800000 */
[----:B------:R-:W-:Y:S01]  /*6190*/  UIADD3 UR7, UPT, UPT, UR19, -0x3, URZ ;  /* 0xfffffffd13077890 */ /* 0x000fe2000fffe0ff */
[----:B------:R-:W-:Y:S03]  /*61a0*/  BSSY.RECONVERGENT B0, `(.L_x_130) ;  /* 0x0000030000007945 */ /* 0x000fe60003800200 */
[----:B------:R-:W-:-:S04]  /*61b0*/  UIMAD.WIDE.U32 UR16, UR7, UR10, URZ ;  /* 0x0000000a071072a5 */ /* 0x000fc8000f8e00ff */
[----:B------:R-:W-:Y:S02]  /*61c0*/  USHF.L.U32 UR12, UR16, 0x6, URZ ;  /* 0x00000006100c7899 */ /* 0x000fe400080006ff */
[----:B------:R-:W-:Y:S01]  /*61d0*/  UIMAD UR7, UR7, UR11, UR17 ;  /* 0x0000000b070772a4 */ /* 0x000fe2000f8e0211 */
[----:B------:R-:W-:Y:S01]  /*61e0*/  IMAD.U32 R8, RZ, RZ, UR16 ;  /* 0x00000010ff087e24 */ /* 0x000fe2000f8e00ff */
[----:B------:R-:W-:Y:S01]  /*61f0*/  ULEA UR12, UP1, UR10, UR12, 0x5 ;  /* 0x0000000c0a0c7291 */ /* 0x000fe2000f8228ff */
[----:B------:R-:W-:Y:S01]  /*6200*/  IMAD.U32 R9, RZ, RZ, UR17 ;  /* 0x00000011ff097e24 */ /* 0x000fe2000f8e00ff */
[----:B------:R-:W-:Y:S02]  /*6210*/  USHF.L.U64.HI UR5, UR16, 0x6, UR7 ;  /* 0x0000000610057899 */ /* 0x000fe40008010207 */
[----:B------:R-:W-:Y:S01]  /*6220*/  IMAD.U32 R6, RZ, RZ, UR7 ;  /* 0x00000007ff067e24 */ /* 0x000fe2000f8e00ff */
[----:B------:R-:W-:Y:S01]  /*6230*/  LEA R12, P5, R8, R196, 0x7 ;  /* 0x000000c4080c7211 */ /* 0x000fe200078a38ff */
[----:B------:R-:W-:Y:S01]  /*6240*/  ULEA.HI.X UR5, UR10, UR5, UR11, 0x5, UP1 ;  /* 0x000000050a057291 */ /* 0x000fe200088f2c0b */
[----:B------:R-:W-:-:S02]  /*6250*/  MOV R5, UR12 ;  /* 0x0000000c00057c02 */ /* 0x000fc40008000f00 */
[-C--:B------:R-:W-:Y:S02]  /*6260*/  LEA.HI.X R13, R8, R195.reuse, R6, 0x7, P5 ;  /* 0x000000c3080d7211 */ /* 0x080fe400028f3c06 */
[C---:B------:R-:W-:Y:S02]  /*6270*/  LEA R10, P4, R5.reuse, R196, 0x1 ;  /* 0x000000c4050a7211 */ /* 0x040fe400078808ff */
[----:B------:R-:W-:Y:S01]  /*6280*/  MOV R4, UR5 ;  /* 0x0000000500047c02 */ /* 0x000fe20008000f00 */
[----:B------:R-:W-:Y:S01]  /*6290*/  @!PT LDS RZ, [RZ] ;  /* 0x00000000fffff984 */ /* 0x000fe20000000800 */
[----:B------:R-:W-:Y:S01]  /*62a0*/  @!PT LDS RZ, [RZ] ;  /* 0x00000000fffff984 */ /* 0x000fe20000000800 */
[----:B------:R-:W-:Y:S01]  /*62b0*/  @!PT LDS RZ, [RZ] ;  /* 0x00000000fffff984 */ /* 0x000fe20000000800 */
[----:B------:R1:W-:Y:S03]  /*62c0*/  @!P3 LDGSTS.E.BYPASS.LTC128B.128 [R197+0xc000], desc[UR22][R12.64] ;  /* 0x0c0000000cc5bfae */ /* 0x0003e6000b981a16 */
[----:B------:R-:W-:Y:S01]  /*62d0*/  LEA.HI.X R11, R5, R195, R4, 0x1, P4 ;  /* 0x000000c3050b7211 */ /* 0x000fe200020f0c04 */
        /* <DEDUP_REMOVED lines=27> */
.L_x_131:
[----:B------:R2:W-:Y:S02]  /*6490*/  STS.128 [R197+0x11000], RZ ;  /* 0x011000ffc5007388 */ /* 0x0005e40000000c00 */
.L_x_132:
[----:B------:R-:W-:Y:S05]  /*64a0*/  BSYNC.RECONVERGENT B0 ;  /* 0x0000000000007941 */ /* 0x000fea0003800200 */
.L_x_130:
[----:B------:R-:W0:Y:S02]  /*64b0*/  LDGDEPBAR ;  /* 0x00000000000079af */ /* 0x000e240000000000 */
.L_x_129:
[C---:B------:R-:W-:Y:S01]  /*64c0*/  IADD3 R6, PT, PT, R2.reuse, -0x80, RZ ;  /* 0xffffff8002067810 */ /* 0x040fe20007ffe0ff */
[----:B------:R-:W4:Y:S01]  /*64d0*/  LDCU UR7, c[0x0][0x45c] ;  /* 0x00008b80ff0777ac */ /* 0x000f220008000800 */
[----:B------:R-:W-:Y:S01]  /*64e0*/  IADD3 R4, PT, PT, R2, -0x7f, RZ ;  /* 0xffffff8102047810 */ /* 0x000fe20007ffe0ff */
[----:B------:R-:W5:Y:S01]  /*64f0*/  S2UR UR5, SR_CgaCtaId ;  /* 0x00000000000579c3 */ /* 0x000f620000008800 */
[C---:B------:R-:W-:Y:S02]  /*6500*/  ISETP.GE.AND P5, PT, R6.reuse, R187, PT ;  /* 0x000000bb0600720c */ /* 0x040fe40003fa6270 */
[----:B------:R-:W-:Y:S02]  /*6510*/  ISETP.GE.AND P4, PT, R6, R181, PT ;  /* 0x000000b50600720c */ /* 0x000fe40003f86270 */
[----:B-1----:R-:W-:Y:S02]  /*6520*/  FSEL R13, R148, -INF , !P5 ;  /* 0xff800000940d7808 */ /* 0x002fe40006800000 */
[----:B---3--:R-:W-:-:S02]  /*6530*/  FSEL R11, R150, -INF , !P4 ;  /* 0xff800000960b7808 */ /* 0x008fc40006000000 */
[C---:B------:R-:W-:Y:S02]  /*6540*/  ISETP.GE.AND P5, PT, R4.reuse, R187, PT ;  /* 0x000000bb0400720c */ /* 0x040fe40003fa6270 */
[----:B------:R-:W-:Y:S02]  /*6550*/  ISETP.GE.AND P4, PT, R4, R181, PT ;  /* 0x000000b50400720c */ /* 0x000fe40003f86270 */
[----:B------:R-:W-:Y:S02]  /*6560*/  IADD3 R6, PT, PT, R2, -0x78, RZ ;  /* 0xffffff8802067810 */ /* 0x000fe40007ffe0ff */
[----:B------:R-:W-:Y:S02]  /*6570*/  FSEL R19, R149, -INF , !P5 ;  /* 0xff80000095137808 */ /* 0x000fe40006800000 */
[----:B------:R-:W-:Y:S02]  /*6580*/  FSEL R5, R151, -INF , !P4 ;  /* 0xff80000097057808 */ /* 0x000fe40006000000 */
[----:B------:R-:W-:-:S02]  /*6590*/  ISETP.GE.AND P5, PT, R6, R187, PT ;  /* 0x000000bb0600720c */ /* 0x000fc40003fa6270 */
[----:B------:R-:W-:Y:S02]  /*65a0*/  ISETP.GE.AND P4, PT, R6, R181, PT ;  /* 0x000000b50600720c */ /* 0x000fe40003f86270 */
[----:B------:R-:W-:Y:S01]  /*65b0*/  IADD3 R4, PT, PT, R2, -0x77, RZ ;  /* 0xffffff8902047810 */ /* 0x000fe20007ffe0ff */
[----:B-----5:R-:W-:Y:S01]  /*65c0*/  ULEA UR5, UR5, UR4, 0x18 ;  /* 0x0000000405057291 */ /* 0x020fe2000f8ec0ff */
[----:B------:R-:W-:Y:S02]  /*65d0*/  FSEL R17, R144, -INF , !P5 ;  /* 0xff80000090117808 */ /* 0x000fe40006800000 */
[----:B------:R-:W-:Y:S02]  /*65e0*/  FSEL R7, R146, -INF , !P4 ;  /* 0xff80000092077808 */ /* 0x000fe40006000000 */
[C---:B------:R-:W-:Y:S02]  /*65f0*/  ISETP.GE.AND P5, PT, R4.reuse, R187, PT ;  /* 0x000000bb0400720c */ /* 0x040fe40003fa6270 */
[----:B------:R-:W-:-:S02]  /*6600*/  ISETP.GE.AND P4, PT, R4, R181, PT ;  /* 0x000000b50400720c */ /* 0x000fc40003f86270 */
[----:B------:R-:W-:Y:S02]  /*6610*/  IADD3 R6, PT, PT, R2, -0x70, RZ ;  /* 0xffffff9002067810 */ /* 0x000fe40007ffe0ff */
[----:B------:R-:W-:Y:S02]  /*6620*/  FSEL R15, R145, -INF , !P5 ;  /* 0xff800000910f7808 */ /* 0x000fe40006800000 */
[----:B------:R-:W-:Y:S02]  /*6630*/  FSEL R9, R147, -INF , !P4 ;  /* 0xff80000093097808 */ /* 0x000fe40006000000 */
[C---:B------:R-:W-:Y:S02]  /*6640*/  ISETP.GE.AND P5, PT, R6.reuse, R187, PT ;  /* 0x000000bb0600720c */ /* 0x040fe40003fa6270 */
[----:B------:R-:W-:Y:S02]  /*6650*/  ISETP.GE.AND P4, PT, R6, R181, PT ;  /* 0x000000b50600720c */ /* 0x000fe40003f86270 */
[----:B------:R-:W-:-:S02]  /*6660*/  IADD3 R4, PT, PT, R2, -0x6f, RZ ;  /* 0xffffff9102047810 */ /* 0x000fc40007ffe0ff */
[----:B------:R-:W-:Y:S02]  /*6670*/  FSEL R193, R140, -INF , !P5 ;  /* 0xff8000008cc17808 */ /* 0x000fe40006800000 */
[----:B------:R-:W-:Y:S02]  /*6680*/  FSEL R179, R142, -INF , !P4 ;  /* 0xff8000008eb37808 */ /* 0x000fe40006000000 */
[C---:B------:R-:W-:Y:S02]  /*6690*/  ISETP.GE.AND P5, PT, R4.reuse, R187, PT ;  /* 0x000000bb0400720c */ /* 0x040fe40003fa6270 */
[----:B------:R-:W-:Y:S02]  /*66a0*/  ISETP.GE.AND P4, PT, R4, R181, PT ;  /* 0x000000b50400720c */ /* 0x000fe40003f86270 */
[----:B------:R-:W-:Y:S02]  /*66b0*/  IADD3 R6, PT, PT, R2, -0x68, RZ ;  /* 0xffffff9802067810 */ /* 0x000fe40007ffe0ff */
[----:B------:R-:W-:-:S02]  /*66c0*/  FSEL R211, R141, -INF , !P5 ;  /* 0xff8000008dd37808 */ /* 0x000fc40006800000 */
[----:B------:R-:W-:Y:S02]  /*66d0*/  FSEL R135, R143, -INF , !P4 ;  /* 0xff8000008f877808 */ /* 0x000fe40006000000 */
[C---:B------:R-:W-:Y:S02]  /*66e0*/  ISETP.GE.AND P5, PT, R6.reuse, R187, PT ;  /* 0x000000bb0600720c */ /* 0x040fe40003fa6270 */
[----:B------:R-:W-:Y:S02]  /*66f0*/  ISETP.GE.AND P4, PT, R6, R181, PT ;  /* 0x000000b50600720c */ /* 0x000fe40003f86270 */
[----:B------:R-:W-:Y:S02]  /*6700*/  IADD3 R4, PT, PT, R2, -0x67, RZ ;  /* 0xffffff9902047810 */ /* 0x000fe40007ffe0ff */
[----:B------:R-:W-:Y:S02]  /*6710*/  FSEL R177, R136, -INF , !P5 ;  /* 0xff80000088b17808 */ /* 0x000fe40006800000 */
[----:B------:R-:W-:-:S02]  /*6720*/  FSEL R133, R138, -INF , !P4 ;  /* 0xff8000008a857808 */ /* 0x000fc40006000000 */
[C---:B------:R-:W-:Y:S02]  /*6730*/  ISETP.GE.AND P5, PT, R4.reuse, R187, PT ;  /* 0x000000bb0400720c */ /* 0x040fe40003fa6270 */
[----:B------:R-:W-:Y:S02]  /*6740*/  ISETP.GE.AND P4, PT, R4, R181, PT ;  /* 0x000000b50400720c */ /* 0x000fe40003f86270 */
[----:B------:R-:W-:Y:S02]  /*6750*/  IADD3 R6, PT, PT, R2, -0x60, RZ ;  /* 0xffffffa002067810 */ /* 0x000fe40007ffe0ff */
[----:B------:R-:W-:Y:S02]  /*6760*/  FSEL R137, R137, -INF , !P5 ;  /* 0xff80000089897808 */ /* 0x000fe40006800000 */
[----:B------:R-:W-:Y:S02]  /*6770*/  FSEL R139, R139, -INF , !P4 ;  /* 0xff8000008b8b7808 */ /* 0x000fe40006000000 */
[----:B------:R-:W-:-:S02]  /*6780*/  ISETP.GE.AND P5, PT, R6, R187, PT ;  /* 0x000000bb0600720c */ /* 0x000fc40003fa6270 */
[----:B------:R-:W-:Y:S02]  /*6790*/  ISETP.GE.AND P4, PT, R6, R181, PT ;  /* 0x000000b50600720c */ /* 0x000fe40003f86270 */
[----:B------:R-:W-:Y:S02]  /*67a0*/  IADD3 R4, PT, PT, R2, -0x5f, RZ ;  /* 0xffffffa102047810 */ /* 0x000fe40007ffe0ff */
        /* <DEDUP_REMOVED lines=17> */
[----:B------:R-:W-:Y:S02]  /*68c0*/  ISETP.GE.AND P5, PT, R4, R187, PT ;  /* 0x000000bb0400720c */ /* 0x000fe40003fa6270 */
[----:B------:R-:W-:Y:S02]  /*68d0*/  FMNMX3.FTZ R8, R132, R13, R19, !PT ;  /* 0x0000000d84087276 */ /* 0x000fe40007810013 */
[----:B------:R-:W-:Y:S02]  /*68e0*/  ISETP.GE.AND P4, PT, R4, R181, PT ;  /* 0x000000b50400720c */ /* 0x000fe40003f86270 */
[----:B------:R-:W-:Y:S02]  /*68f0*/  IADD3 R6, PT, PT, R2, -0x4f, RZ ;  /* 0xffffffb102067810 */ /* 0x000fe40007ffe0ff */
[----:B------:R-:W-:-:S02]  /*6900*/  FSEL R171, R24, -INF , !P5 ;  /* 0xff80000018ab7808 */ /* 0x000fc40006800000 */
[----:B------:R-:W-:Y:S02]  /*6910*/  FMNMX3.FTZ R4, R8, R17, R15, !PT ;  /* 0x0000001108047276 */ /* 0x000fe4000781000f */
[----:B------:R-:W-:Y:S02]  /*6920*/  FSEL R155, R26, -INF , !P4 ;  /* 0xff8000001a9b7808 */ /* 0x000fe40006000000 */
[C---:B------:R-:W-:Y:S02]  /*6930*/  ISETP.GE.AND P5, PT, R6.reuse, R187, PT ;  /* 0x000000bb0600720c */ /* 0x040fe40003fa6270 */
[----:B------:R-:W-:Y:S02]  /*6940*/  ISETP.GE.AND P4, PT, R6, R181, PT ;  /* 0x000000b50600720c */ /* 0x000fe40003f86270 */
[----:B------:R-:W-:Y:S02]  /*6950*/  FMNMX3.FTZ R6, R3, R11, R5, !PT ;  /* 0x0000000b03067276 */ /* 0x000fe40007810005 */
[----:B------:R-:W-:-:S02]  /*6960*/  FMNMX3.FTZ R4, R4, R193, R211, !PT ;  /* 0x000000c104047276 */ /* 0x000fc400078100d3 */
[----:B------:R-:W-:Y:S02]  /*6970*/  FMNMX3.FTZ R6, R6, R7, R9, !PT ;  /* 0x0000000706067276 */ /* 0x000fe40007810009 */
[----:B------:R-:W-:Y:S02]  /*6980*/  FMNMX3.FTZ R10, R4, R177, R137, !PT ;  /* 0x000000b1040a7276 */ /* 0x000fe40007810089 */
[C---:B------:R-:W-:Y:S02]  /*6990*/  IADD3 R4, PT, PT, R2.reuse, -0x48, RZ ;  /* 0xffffffb802047810 */ /* 0x040fe40007ffe0ff */
[----:B------:R-:W-:Y:S02]  /*69a0*/  IADD3 R8, PT, PT, R2, -0x47, RZ ;  /* 0xffffffb902087810 */ /* 0x000fe40007ffe0ff */
[----:B------:R-:W-:Y:S02]  /*69b0*/  FMNMX3.FTZ R2, R6, R179, R135, !PT ;  /* 0x000000b306027276 */ /* 0x000fe40007810087 */
[----:B------:R-:W-:-:S02]  /*69c0*/  FSEL R154, R25, -INF , !P5 ;  /* 0xff800000199a7808 */ /* 0x000fc40006800000 */
[----:B------:R-:W-:Y:S02]  /*69d0*/  FMNMX3.FTZ R2, R2, R133, R139, !PT ;  /* 0x0000008502027276 */ /* 0x000fe4000781008b */
[----:B------:R-:W-:Y:S02]  /*69e0*/  FSEL R169, R27, -INF , !P4 ;  /* 0xff8000001ba97808 */ /* 0x000fe40006000000 */
[-C--:B------:R-:W-:Y:S02]  /*69f0*/  ISETP.GE.AND P5, PT, R4, R187.reuse, PT ;  /* 0x000000bb0400720c */ /* 0x080fe40003fa6270 */
[----:B------:R-:W-:Y:S02]  /*6a00*/  ISETP.GE.AND P4, PT, R8, R187, PT ;  /* 0x000000bb0800720c */ /* 0x000fe40003f86270 */
[----:B------:R-:W-:Y:S02]  /*6a10*/  FMNMX3.FTZ R2, R2, R145, R147, !PT ;  /* 0x0000009102027276 */ /* 0x000fe40007810093 */
[----:B------:R-:W-:-:S02]  /*6a20*/  FSEL R170, R172, -INF , !P5 ;  /* 0xff800000acaa7808 */ /* 0x000fc40006800000 */
[----:B------:R-:W-:Y:S02]  /*6a30*/  FSEL R173, R173, -INF , !P4 ;  /* 0xff800000adad7808 */ /* 0x000fe40006000000 */
[-C--:B------:R-:W-:Y:S02]  /*6a40*/  ISETP.GE.AND P5, PT, R4, R181.reuse, PT ;  /* 0x000000b50400720c */ /* 0x080fe40003fa6270 */
[----:B------:R-:W-:Y:S02]  /*6a50*/  ISETP.GE.AND P4, PT, R8, R181, PT ;  /* 0x000000b50800720c */ /* 0x000fe40003f86270 */
[----:B------:R-:W-:Y:S02]  /*6a60*/  FMNMX3.FTZ R2, R2, R143, R141, !PT ;  /* 0x0000008f02027276 */ /* 0x000fe4000781008d */
[----:B------:R-:W-:Y:S02]  /*6a70*/  FMNMX3.FTZ R6, R10, R199, R209, !PT ;  /* 0x000000c70a067276 */ /* 0x000fe400078100d1 */
[----:B------:R-:W-:-:S02]  /*6a80*/  FSEL R167, R174, -INF , !P5 ;  /* 0xff800000aea77808 */ /* 0x000fc40006800000 */
[----:B------:R-:W-:Y:S02]  /*6a90*/  FSEL R153, R175, -INF , !P4 ;  /* 0xff800000af997808 */ /* 0x000fe40006000000 */
[----:B------:R-:W-:Y:S02]  /*6aa0*/  FMNMX3.FTZ R2, R2, R155, R169, !PT ;  /* 0x0000009b02027276 */ /* 0x000fe400078100a9 */
[----:B------:R-:W-:Y:S02]  /*6ab0*/  FMNMX3.FTZ R6, R6, R151, R149, !PT ;  /* 0x0000009706067276 */ /* 0x000fe40007810095 */
[----:B------:R-:W-:Y:S02]  /*6ac0*/  FMNMX3.FTZ R4, R2, R167, R153, !PT ;  /* 0x000000a702047276 */ /* 0x000fe40007810099 */
[----:B------:R-:W-:Y:S02]  /*6ad0*/  FMNMX3.FTZ R6, R6, R171, R154, !PT ;  /* 0x000000ab06067276 */ /* 0x000fe4000781009a */
[----:B------:R-:W-:Y:S01]  /*6ae0*/  LEA R0, R0, UR5, 0x1 ;  /* 0x0000000500007c11 */ /* 0x000fe2000f8e08ff */
[----:B------:R-:W1:Y:S01]  /*6af0*/  SHFL.BFLY PT, R21, R4, 0x2, 0x1f ;  /* 0x0c401f0004157f89 */ /* 0x000e6200000e0000 */
[----:B------:R-:W-:-:S02]  /*6b00*/  FMNMX3.FTZ R6, R6, R170, R173, !PT ;  /* 0x000000aa06067276 */ /* 0x000fc400078100ad */
[----:B------:R-:W-:Y:S02]  /*6b10*/  SEL R165, R182, 0xffffffe0, !P6 ;  /* 0xffffffe0b6a57807 */ /* 0x000fe40007000000 */
[C---:B------:R-:W-:Y:S01]  /*6b20*/  IADD3 R16, PT, PT, R0.reuse, 0x12000, RZ ;  /* 0x0001200000107810 */ /* 0x040fe20007ffe0ff */
[----:B------:R-:W3:Y:S01]  /*6b30*/  SHFL.BFLY PT, R23, R6, 0x2, 0x1f ;  /* 0x0c401f0006177f89 */ /* 0x000ee200000e0000 */
[----:B------:R-:W-:Y:S02]  /*6b40*/  IADD3 R168, PT, PT, R165, R0, RZ ;  /* 0x00000000a5a87210 */ /* 0x000fe40007ffe0ff */
[----:B------:R-:W-:Y:S02]  /*6b50*/  IADD3 R166, PT, PT, R0, 0x12040, RZ ;  /* 0x0001204000a67810 */ /* 0x000fe40007ffe0ff */
[----:B------:R-:W-:-:S04]  /*6b60*/  @P0 IADD3 R166, PT, PT, R16, -0x40, RZ ;  /* 0xffffffc010a60810 */ /* 0x000fc80007ffe0ff */
[----:B------:R-:W-:Y:S01]  /*6b70*/  IADD3 R165, PT, PT, R165, R166, RZ ;  /* 0x000000a6a5a57210 */ /* 0x000fe20007ffe0ff */
[----:B------:R-:W-:Y:S01]  /*6b80*/  LDSM.16.MT88.4 R28, [R166] ;  /* 0x00000000a61c783b */ /* 0x000fe20000004200 */
[----:B-1----:R-:W-:-:S05]  /*6b90*/  FMNMX.FTZ R21, R4, R21, !PT ;  /* 0x0000001504157209 */ /* 0x002fca0007810000 */
[----:B------:R-:W1:Y:S01]  /*6ba0*/  SHFL.BFLY PT, R2, R21, 0x1, 0x1f ;  /* 0x0c201f0015027f89 */ /* 0x000e6200000e0000 */
[----:B---3--:R-:W-:-:S05]  /*6bb0*/  FMNMX.FTZ R23, R6, R23, !PT ;  /* 0x0000001706177209 */ /* 0x008fca0007810000 */
[----:B------:R-:W3:Y:S01]  /*6bc0*/  SHFL.BFLY PT, R180, R23, 0x1, 0x1f ;  /* 0x0c201f0017b47f89 */ /* 0x000ee200000e0000 */
[----:B-1----:R-:W-:-:S04]  /*6bd0*/  FMNMX.FTZ R2, R21, R2, !PT ;  /* 0x0000000215027209 */ /* 0x002fc80007810000 */
[C---:B------:R-:W-:Y:S01]  /*6be0*/  FSETP.NEU.FTZ.AND P4, PT, R2.reuse, -INF , PT ;  /* 0xff8000000200780b */ /* 0x040fe20003f9d000 */
[C---:B----4-:R-:W-:Y:S01]  /*6bf0*/  FMUL.FTZ R152, R2.reuse, UR7 ;  /* 0x0000000702987c20 */ /* 0x050fe20008410000 */
[----:B---3--:R-:W-:Y:S02]  /*6c00*/  FMNMX.FTZ R180, R23, R180, !PT ;  /* 0x000000b417b47209 */ /* 0x008fe40007810000 */
[----:B------:R-:W-:Y:S01]  /*6c10*/  FSEL R4, R2, RZ, P4 ;  /* 0x000000ff02047208 */ /* 0x000fe20002000000 */
[----:B------:R-:W1:Y:S01]  /*6c20*/  LDSM.16.MT88.4 R20, [R168+0x12000] ;  /* 0x01200000a814783b */ /* 0x000e620000004200 */
[----:B------:R-:W-:Y:S01]  /*6c30*/  FSEL R152, R152, RZ, P4 ;  /* 0x000000ff98987208 */ /* 0x000fe20002000000 */
[C---:B------:R-:W-:Y:S01]  /*6c40*/  FMUL.FTZ R172, R180.reuse, UR7 ;  /* 0x00000007b4ac7c20 */ /* 0x040fe20008410000 */
[C---:B------:R-:W-:Y:S01]  /*6c50*/  FSETP.NEU.FTZ.AND P5, PT, R180.reuse, -INF , PT ;  /* 0xff800000b400780b */ /* 0x040fe20003fbd000 */
[----:B------:R-:W-:Y:S02]  /*6c60*/  FADD.FTZ R4, R3, -R4 ;  /* 0x8000000403047221 */ /* 0x000fe40000010000 */
[--C-:B------:R-:W-:Y:S01]  /*6c70*/  FFMA.FTZ R164, R11, UR7, -R152.reuse ;  /* 0x000000070ba47c23 */ /* 0x100fe20008010898 */
[----:B------:R-:W-:Y:S01]  /*6c80*/  FSEL R11, R180, RZ, P5 ;  /* 0x000000ffb40b7208 */ /* 0x000fe20002800000 */
[----:B------:R-:W-:Y:S01]  /*6c90*/  FMUL.FTZ R161, R4, UR7 ;  /* 0x0000000704a17c20 */ /* 0x000fe20008410000 */
[----:B------:R-:W-:Y:S01]  /*6ca0*/  FSEL R172, R172, RZ, P5 ;  /* 0x000000ffacac7208 */ /* 0x000fe20002800000 */
[--C-:B------:R-:W-:Y:S01]  /*6cb0*/  FFMA.FTZ R157, R5, UR7, -R152.reuse ;  /* 0x00000007059d7c23 */ /* 0x100fe20008010898 */
[--C-:B------:R-:W-:Y:S01]  /*6cc0*/  FFMA.FTZ R160, R7, UR7, -R152.reuse ;  /* 0x0000000707a07c23 */ /* 0x100fe20008010898 */
[----:B------:R-:W-:Y:S01]  /*6cd0*/  FADD.FTZ R11, R132, -R11 ;  /* 0x8000000b840b7221 */ /* 0x000fe20000010000 */
[----:B------:R-:W-:Y:S01]  /*6ce0*/  FFMA.FTZ R9, R9, UR7, -R152 ;  /* 0x0000000709097c23 */ /* 0x000fe20008010898 */
[----:B------:R-:W3:Y:S01]  /*6cf0*/  MUFU.EX2 R161, R161 ;  /* 0x000000a100a17308 */ /* 0x000ee20000000800 */
[--C-:B------:R-:W-:Y:S01]  /*6d00*/  FFMA.FTZ R162, R13, UR7, -R172.reuse ;  /* 0x000000070da27c23 */ /* 0x100fe200080108ac */
[----:B------:R-:W-:Y:S01]  /*6d10*/  FMUL.FTZ R11, R11, UR7 ;  /* 0x000000070b0b7c20 */ /* 0x000fe20008410000 */
[--C-:B------:R-:W-:Y:S01]  /*6d20*/  FFMA.FTZ R156, R19, UR7, -R172.reuse ;  /* 0x00000007139c7c23 */ /* 0x100fe200080108ac */
[--C-:B------:R-:W-:Y:S01]  /*6d30*/  FFMA.FTZ R159, R17, UR7, -R172.reuse ;  /* 0x00000007119f7c23 */ /* 0x100fe200080108ac */
[--C-:B------:R-:W-:Y:S01]  /*6d40*/  FFMA.FTZ R158, R15, UR7, -R172.reuse ;  /* 0x000000070f9e7c23 */ /* 0x100fe200080108ac */
[----:B------:R-:W4:Y:S01]  /*6d50*/  MUFU.EX2 R163, R11 ;  /* 0x0000000b00a37308 */ /* 0x000f220000000800 */
[----:B------:R-:W-:Y:S01]  /*6d60*/  LDSM.16.MT88.4 R12, [R0+0x12000] ;  /* 0x01200000000c783b */ /* 0x000fe20000004200 */
[----:B------:R-:W-:Y:S01]  /*6d70*/  FFMA.FTZ R175, R193, UR7, -R172 ;  /* 0x00000007c1af7c23 */ /* 0x000fe200080108ac */
[----:B------:R-:W-:Y:S01]  /*6d80*/  FFMA.FTZ R198, R179, UR7, -R152 ;  /* 0x00000007b3c67c23 */ /* 0x000fe20008010898 */
[----:B------:R-:W-:Y:S01]  /*6d90*/  MUFU.EX2 R162, R162 ;  /* 0x000000a200a27308 */ /* 0x000fe20000000800 */
[--C-:B------:R-:W-:Y:S01]  /*6da0*/  FFMA.FTZ R176, R211, UR7, -R172.reuse ;  /* 0x00000007d3b07c23 */ /* 0x100fe200080108ac */
[--C-:B------:R-:W-:Y:S01]  /*6db0*/  FFMA.FTZ R177, R177, UR7, -R172.reuse ;  /* 0x00000007b1b17c23 */ /* 0x100fe200080108ac */
[----:B------:R-:W-:Y:S01]  /*6dc0*/  FFMA.FTZ R174, R137, UR7, -R172 ;  /* 0x0000000789ae7c23 */ /* 0x000fe200080108ac */
[-C--:B---3--:R-:W-:Y:S01]  /*6dd0*/  FMUL.FTZ R34, R54, R161.reuse ;  /* 0x000000a136227220 */ /* 0x088fe20000410000 */
[-C--:B------:R-:W-:Y:S01]  /*6de0*/  FMUL.FTZ R35, R55, R161.reuse ;  /* 0x000000a137237220 */ /* 0x080fe20000410000 */
[----:B------:R-:W3:Y:S01]  /*6df0*/  MUFU.EX2 R156, R156 ;  /* 0x0000009c009c7308 */ /* 0x000ee20000000800 */
[-C--:B------:R-:W-:Y:S01]  /*6e00*/  FMUL.FTZ R18, R38, R161.reuse ;  /* 0x000000a126127220 */ /* 0x080fe20000410000 */
[-C--:B------:R-:W-:Y:S01]  /*6e10*/  FMUL.FTZ R19, R39, R161.reuse ;  /* 0x000000a127137220 */ /* 0x080fe20000410000 */
[----:B------:R-:W-:Y:S01]  /*6e20*/  FMUL.FTZ R42, R42, R161 ;  /* 0x000000a12a2a7220 */ /* 0x000fe20000410000 */
[-C--:B----4-:R-:W-:Y:S01]  /*6e30*/  FMUL.FTZ R32, R52, R163.reuse ;  /* 0x000000a334207220 */ /* 0x090fe20000410000 */
[-C--:B------:R-:W-:Y:S01]  /*6e40*/  FMUL.FTZ R33, R53, R163.reuse ;  /* 0x000000a335217220 */ /* 0x080fe20000410000 */
[----:B------:R-:W-:Y:S01]  /*6e50*/  MUFU.EX2 R159, R159 ;  /* 0x0000009f009f7308 */ /* 0x000fe20000000800 */
[----:B------:R-:W-:Y:S01]  /*6e60*/  LDSM.16.MT88.4 R52, [R168+0x14000] ;  /* 0x01400000a834783b */ /* 0x000fe20000004200 */
[-C--:B------:R-:W-:Y:S01]  /*6e70*/  FMUL.FTZ R16, R36, R163.reuse ;  /* 0x000000a324107220 */ /* 0x080fe20000410000 */
[-C--:B------:R-:W-:Y:S01]  /*6e80*/  FMUL.FTZ R17, R37, R163.reuse ;  /* 0x000000a325117220 */ /* 0x080fe20000410000 */
[----:B------:R-:W4:Y:S01]  /*6e90*/  MUFU.EX2 R158, R158 ;  /* 0x0000009e009e7308 */ /* 0x000f220000000800 */
[-C--:B------:R-:W-:Y:S01]  /*6ea0*/  FMUL.FTZ R40, R40, R163.reuse ;  /* 0x000000a328287220 */ /* 0x080fe20000410000 */
[----:B------:R-:W-:Y:S01]  /*6eb0*/  FMUL.FTZ R41, R41, R163 ;  /* 0x000000a329297220 */ /* 0x000fe20000410000 */
[----:B------:R-:W-:Y:S01]  /*6ec0*/  FMUL.FTZ R43, R43, R161 ;  /* 0x000000a12b2b7220 */ /* 0x000fe20000410000 */
[----:B------:R-:W-:Y:S01]  /*6ed0*/  MUFU.EX2 R164, R164 ;  /* 0x000000a400a47308 */ /* 0x000fe20000000800 */
[----:B---3--:R-:W-:Y:S01]  /*6ee0*/  F2FP.F16.F32.PACK_AB R4, R156, R162 ;  /* 0x000000a29c04723e */ /* 0x008fe200000000ff */
[----:B------:R-:W3:Y:S01]  /*6ef0*/  LDSM.16.MT88.4 R36, [R165] ;  /* 0x00000000a524783b */ /* 0x000ee20000004200 */
[-C--:B------:R-:W-:Y:S01]  /*6f00*/  FMUL.FTZ R24, R44, R163.reuse ;  /* 0x000000a32c187220 */ /* 0x080fe20000410000 */
[----:B------:R-:W5:Y:S01]  /*6f10*/  MUFU.EX2 R157, R157 ;  /* 0x0000009d009d7308 */ /* 0x000f620000000800 */
[----:B------:R-:W-:Y:S01]  /*6f20*/  FMUL.FTZ R25, R45, R163 ;  /* 0x000000a32d197220 */ /* 0x000fe20000410000 */
[-C--:B------:R-:W-:Y:S01]  /*6f30*/  FMUL.FTZ R26, R46, R161.reuse ;  /* 0x000000a12e1a7220 */ /* 0x080fe20000410000 */
[----:B------:R-:W-:Y:S01]  /*6f40*/  FMUL.FTZ R27, R47, R161 ;  /* 0x000000a12f1b7220 */ /* 0x000fe20000410000 */
[----:B------:R-:W-:Y:S01]  /*6f50*/  MUFU.EX2 R160, R160 ;  /* 0x000000a000a07308 */ /* 0x000fe20000000800 */
[----:B------:R-:W2:Y:S01]  /*6f60*/  LDSM.16.MT88.4 R44, [R0+0x14000] ;  /* 0x01400000002c783b */ /* 0x000ea20000004200 */
[----:B----4-:R-:W-:Y:S01]  /*6f70*/  F2FP.F16.F32.PACK_AB R6, R158, R159 ;  /* 0x0000009f9e06723e */ /* 0x010fe200000000ff */
[-C--:B------:R-:W-:Y:S01]  /*6f80*/  FMUL.FTZ R48, R48, R163.reuse ;  /* 0x000000a330307220 */ /* 0x080fe20000410000 */
[----:B------:R-:W4:Y:S01]  /*6f90*/  MUFU.EX2 R3, R9 ;  /* 0x0000000900037308 */ /* 0x000f220000000800 */
[----:B------:R-:W-:Y:S01]  /*6fa0*/  FMUL.FTZ R49, R49, R163 ;  /* 0x000000a331317220 */ /* 0x000fe20000410000 */
[-C--:B------:R-:W-:Y:S01]  /*6fb0*/  FMUL.FTZ R50, R50, R161.reuse ;  /* 0x000000a132327220 */ /* 0x080fe20000410000 */
[----:B------:R-:W-:Y:S01]  /*6fc0*/  FMUL.FTZ R51, R51, R161 ;  /* 0x000000a133337220 */ /* 0x000fe20000410000 */
[-C--:B------:R-:W-:Y:S01]  /*6fd0*/  FMUL.FTZ R72, R72, R163.reuse ;  /* 0x000000a348487220 */ /* 0x080fe20000410000 */
[----:B------:R-:W-:Y:S01]  /*6fe0*/  FMUL.FTZ R73, R73, R163 ;  /* 0x000000a349497220 */ /* 0x000fe20000410000 */
[----:B-----5:R-:W-:Y:S01]  /*6ff0*/  F2FP.F16.F32.PACK_AB R5, R157, R164 ;  /* 0x000000a49d05723e */ /* 0x020fe200000000ff */
[-C--:B------:R-:W-:Y:S01]  /*7000*/  FMUL.FTZ R74, R74, R161.reuse ;  /* 0x000000a14a4a7220 */ /* 0x080fe20000410000 */
[----:B------:R-:W-:Y:S01]  /*7010*/  FMUL.FTZ R75, R75, R161 ;  /* 0x000000a14b4b7220 */ /* 0x000fe20000410000 */
[-C--:B------:R-:W-:Y:S01]  /*7020*/  FMUL.FTZ R56, R56, R163.reuse ;  /* 0x000000a338387220 */ /* 0x080fe20000410000 */
[----:B------:R-:W-:Y:S01]  /*7030*/  FMUL.FTZ R57, R57, R163 ;  /* 0x000000a339397220 */ /* 0x000fe20000410000 */
[-C--:B------:R-:W-:Y:S01]  /*7040*/  FMUL.FTZ R58, R58, R161.reuse ;  /* 0x000000a13a3a7220 */ /* 0x080fe20000410000 */
[----:B------:R-:W-:Y:S01]  /*7050*/  FMUL.FTZ R59, R59, R161 ;  /* 0x000000a13b3b7220 */ /* 0x000fe20000410000 */
[-C--:B------:R-:W-:Y:S01]  /*7060*/  FMUL.FTZ R64, R64, R163.reuse ;  /* 0x000000a340407220 */ /* 0x080fe20000410000 */
[----:B----4-:R-:W-:Y:S01]  /*7070*/  F2FP.F16.F32.PACK_AB R7, R3, R160 ;  /* 0x000000a00307723e */ /* 0x010fe200000000ff */
        /* <DEDUP_REMOVED lines=20> */
[----:B------:R-:W1:Y:S01]  /*71c0*/  LDSM.16.MT88.4 R60, [R166+0x2000] ;  /* 0x00200000a63c783b */ /* 0x000e620000004200 */
        /* <DEDUP_REMOVED lines=8> */
[----:B------:R-:W-:Y:S01]  /*7250*/  FMUL.FTZ R126, R126, R161 ;  /* 0x000000a17e7e7220 */ /* 0x000fe20000410000 */
[C---:B------:R-:W-:Y:S01]  /*7260*/  HMMA.16816.F32 R28, R4.reuse, R30, R48 ;  /* 0x0000001e041c723c */ /* 0x040fe20000001830 */
[-C--:B------:R-:W-:Y:S01]  /*7270*/  FMUL.FTZ R48, R68, R163.reuse ;  /* 0x000000a344307220 */ /* 0x080fe20000410000 */
[----:B------:R-:W-:Y:S01]  /*7280*/  FMUL.FTZ R49, R69, R163 ;  /* 0x000000a345317220 */ /* 0x000fe20000410000 */
[-C--:B------:R-:W-:Y:S01]  /*7290*/  FMUL.FTZ R50, R70, R161.reuse ;  /* 0x000000a146327220 */ /* 0x080fe20000410000 */
[-C--:B------:R-:W-:Y:S01]  /*72a0*/  FMUL.FTZ R51, R71, R161.reuse ;  /* 0x000000a147337220 */ /* 0x080fe20000410000 */
[----:B------:R-:W-:Y:S01]  /*72b0*/  FMUL.FTZ R127, R127, R161 ;  /* 0x000000a17f7f7220 */ /* 0x000fe20000410000 */
[----:B------:R-:W4:Y:S01]  /*72c0*/  LDSM.16.MT88.4 R68, [R165+0x2000] ;  /* 0x00200000a544783b */ /* 0x000f220000004200 */
[--C-:B------:R-:W-:Y:S01]  /*72d0*/  FFMA.FTZ R179, R135, UR7, -R152.reuse ;  /* 0x0000000787b37c23 */ /* 0x100fe20008010898 */
[C---:B---3--:R-:W-:Y:S01]  /*72e0*/  HMMA.16816.F32 R32, R4.reuse, R36, R32 ;  /* 0x000000240420723c */ /* 0x048fe20000001820 */
[--C-:B------:R-:W-:Y:S01]  /*72f0*/  FFMA.FTZ R178, R133, UR7, -R152.reuse ;  /* 0x0000000785b27c23 */ /* 0x100fe20008010898 */
[----:B------:R-:W-:Y:S01]  /*7300*/  FFMA.FTZ R193, R139, UR7, -R152 ;  /* 0x000000078bc17c23 */ /* 0x000fe20008010898 */
[-C--:B------:R-:W-:Y:S01]  /*7310*/  FMUL.FTZ R96, R96, R163.reuse ;  /* 0x000000a360607220 */ /* 0x080fe20000410000 */
[----:B------:R-:W-:Y:S01]  /*7320*/  FMUL.FTZ R97, R97, R163 ;  /* 0x000000a361617220 */ /* 0x000fe20000410000 */
[-C--:B------:R-:W-:Y:S01]  /*7330*/  FMUL.FTZ R98, R98, R161.reuse ;  /* 0x000000a162627220 */ /* 0x080fe20000410000 */
[----:B------:R-:W-:Y:S01]  /*7340*/  FMUL.FTZ R99, R99, R161 ;  /* 0x000000a163637220 */ /* 0x000fe20000410000 */
[----:B------:R-:W-:Y:S01]  /*7350*/  MUFU.EX2 R175, R175 ;  /* 0x000000af00af7308 */ /* 0x000fe20000000800 */
[C---:B------:R-:W-:Y:S01]  /*7360*/  HMMA.16816.F32 R48, R4.reuse, R52, R48 ;  /* 0x000000340430723c */ /* 0x040fe20000001830 */
[-C--:B------:R-:W-:Y:S01]  /*7370*/  FMUL.FTZ R104, R104, R163.reuse ;  /* 0x000000a368687220 */ /* 0x080fe20000410000 */
[----:B------:R-:W-:Y:S01]  /*7380*/  FMUL.FTZ R105, R105, R163 ;  /* 0x000000a369697220 */ /* 0x000fe20000410000 */
[----:B------:R-:W3:Y:S01]  /*7390*/  MUFU.EX2 R176, R176 ;  /* 0x000000b000b07308 */ /* 0x000ee20000000800 */
[-C--:B------:R-:W-:Y:S01]  /*73a0*/  FMUL.FTZ R106, R106, R161.reuse ;  /* 0x000000a16a6a7220 */ /* 0x080fe20000410000 */
[----:B------:R-:W-:Y:S01]  /*73b0*/  FMUL.FTZ R107, R107, R161 ;  /* 0x000000a16b6b7220 */ /* 0x000fe20000410000 */
[-C--:B------:R-:W-:Y:S01]  /*73c0*/  FMUL.FTZ R116, R116, R163.reuse ;  /* 0x000000a374747220 */ /* 0x080fe20000410000 */
[----:B------:R-:W-:Y:S01]  /*73d0*/  MUFU.EX2 R177, R177 ;  /* 0x000000b100b17308 */ /* 0x000fe20000000800 */
[C---:B------:R-:W-:Y:S01]  /*73e0*/  HMMA.16816.F32 R52, R4.reuse, R54, R72 ;  /* 0x000000360434723c */ /* 0x040fe20000001848 */
[-C--:B------:R-:W-:Y:S01]  /*73f0*/  FMUL.FTZ R72, R92, R163.reuse ;  /* 0x000000a35c487220 */ /* 0x080fe20000410000 */
[----:B------:R-:W-:Y:S01]  /*7400*/  FMUL.FTZ R73, R93, R163 ;  /* 0x000000a35d497220 */ /* 0x000fe20000410000 */
[-C--:B------:R-:W-:Y:S01]  /*7410*/  FMUL.FTZ R74, R94, R161.reuse ;  /* 0x000000a15e4a7220 */ /* 0x080fe20000410000 */
[----:B------:R-:W-:Y:S01]  /*7420*/  FMUL.FTZ R75, R95, R161 ;  /* 0x000000a15f4b7220 */ /* 0x000fe20000410000 */
[----:B------:R-:W-:Y:S01]  /*7430*/  MUFU.EX2 R174, R174 ;  /* 0x000000ae00ae7308 */ /* 0x000fe20000000800 */
[----:B------:R-:W5:Y:S01]  /*7440*/  LDSM.16.MT88.4 R92, [R166+0x4000] ;  /* 0x00400000a65c783b */ /* 0x000f620000004200 */
[-C--:B------:R-:W-:Y:S01]  /*7450*/  FMUL.FTZ R117, R117, R163.reuse ;  /* 0x000000a375757220 */ /* 0x080fe20000410000 */
[C---:B------:R-:W-:Y:S01]  /*7460*/  HMMA.16816.F32 R36, R4.reuse, R38, R56 ;  /* 0x000000260424723c */ /* 0x040fe20000001838 */
[-C--:B------:R-:W-:Y:S01]  /*7470*/  FMUL.FTZ R56, R76, R163.reuse ;  /* 0x000000a34c387220 */ /* 0x080fe20000410000 */
[----:B------:R-:W-:Y:S01]  /*7480*/  FMUL.FTZ R57, R77, R163 ;  /* 0x000000a34d397220 */ /* 0x000fe20000410000 */
[-C--:B------:R-:W-:Y:S01]  /*7490*/  FMUL.FTZ R58, R78, R161.reuse ;  /* 0x000000a14e3a7220 */ /* 0x080fe20000410000 */
[-C--:B------:R-:W-:Y:S01]  /*74a0*/  FMUL.FTZ R59, R79, R161.reuse ;  /* 0x000000a14f3b7220 */ /* 0x080fe20000410000 */
[----:B------:R-:W-:Y:S01]  /*74b0*/  MUFU.EX2 R198, R198 ;  /* 0x000000c600c67308 */ /* 0x000fe20000000800 */
[----:B------:R-:W3:Y:S01]  /*74c0*/  LDSM.16.MT88.4 R76, [R0+0x16000] ;  /* 0x01600000004c783b */ /* 0x000ee20000004200 */
[-C--:B------:R-:W-:Y:S01]  /*74d0*/  FMUL.FTZ R118, R118, R161.reuse ;  /* 0x000000a176767220 */ /* 0x080fe20000410000 */
[C---:B--2---:R-:W-:Y:S01]  /*74e0*/  HMMA.16816.F32 R40, R4.reuse, R44, R40 ;  /* 0x0000002c0428723c */ /* 0x044fe20000001828 */
[----:B------:R-:W2:Y:S01]  /*74f0*/  MUFU.EX2 R179, R179 ;  /* 0x000000b300b37308 */ /* 0x000ea20000000800 */
[----:B------:R-:W-:Y:S01]  /*7500*/  FMUL.FTZ R119, R119, R161 ;  /* 0x000000a177777220 */ /* 0x000fe20000410000 */
[----:B------:R-:W-:Y:S01]  /*7510*/  LDSM.16.MT88.4 R128, [R168+0x14800] ;  /* 0x01480000a880783b */ /* 0x000fe20000004200 */
[--C-:B------:R-:W-:Y:S01]  /*7520*/  FFMA.FTZ R200, R199, UR7, -R172.reuse ;  /* 0x00000007c7c87c23 */ /* 0x100fe200080108ac */
[----:B------:R-:W-:Y:S01]  /*7530*/  MUFU.EX2 R178, R178 ;  /* 0x000000b200b27308 */ /* 0x000fe20000000800 */
[--C-:B------:R-:W-:Y:S01]  /*7540*/  FFMA.FTZ R199, R209, UR7, -R172.reuse ;  /* 0x00000007d1c77c23 */ /* 0x100fe200080108ac */
[----:B------:R-:W-:Y:S01]  /*7550*/  LDSM.16.MT88.4 R136, [R166+0x800] ;  /* 0x00080000a688783b */ /* 0x000fe20000004200 */
[C---:B------:R-:W-:Y:S01]  /*7560*/  HMMA.16816.F32 R44, R4.reuse, R46, R64 ;  /* 0x0000002e042c723c */ /* 0x040fe20000001840 */
[-C--:B------:R-:W-:Y:S01]  /*7570*/  FMUL.FTZ R64, R84, R163.reuse ;  /* 0x000000a354407220 */ /* 0x080fe20000410000 */
[----:B------:R-:W-:Y:S01]  /*7580*/  FMUL.FTZ R65, R85, R163 ;  /* 0x000000a355417220 */ /* 0x000fe20000410000 */
[-C--:B------:R-:W-:Y:S01]  /*7590*/  FMUL.FTZ R66, R86, R161.reuse ;  /* 0x000000a156427220 */ /* 0x080fe20000410000 */
[----:B------:R-:W-:Y:S01]  /*75a0*/  FMUL.FTZ R67, R87, R161 ;  /* 0x000000a157437220 */ /* 0x000fe20000410000 */
[----:B------:R-:W2:Y:S01]  /*75b0*/  MUFU.EX2 R193, R193 ;  /* 0x000000c100c17308 */ /* 0x000ea20000000800 */
[----:B------:R-:W2:Y:S01]  /*75c0*/  LDSM.16.MT88.4 R84, [R168+0x16000] ;  /* 0x01600000a854783b */ /* 0x000ea20000004200 */
[--C-:B------:R-:W-:Y:S01]  /*75d0*/  FFMA.FTZ R209, R151, UR7, -R172.reuse ;  /* 0x0000000797d17c23 */ /* 0x100fe200080108ac */
[C---:B-1----:R-:W-:Y:S01]  /*75e0*/  HMMA.16816.F32 R56, R4.reuse, R60, R56 ;  /* 0x0000003c0438723c */ /* 0x042fe20000001838 */
[----:B------:R-:W-:Y:S01]  /*75f0*/  FFMA.FTZ R204, R149, UR7, -R172 ;  /* 0x0000000795cc7c23 */ /* 0x000fe200080108ac */
[----:B------:R-:W-:Y:S01]  /*7600*/  LDSM.16.MT88.4 R132, [R165+0x800] ;  /* 0x00080000a584783b */ /* 0x000fe20000004200 */
[--C-:B------:R-:W-:Y:S01]  /*7610*/  FFMA.FTZ R208, R143, UR7, -R152.reuse ;  /* 0x000000078fd07c23 */ /* 0x100fe20008010898 */
[--C-:B------:R-:W-:Y:S01]  /*7620*/  FFMA.FTZ R213, R141, UR7, -R152.reuse ;  /* 0x000000078dd57c23 */ /* 0x100fe20008010898 */
[--C-:B------:R-:W-:Y:S01]  /*7630*/  FFMA.FTZ R206, R145, UR7, -R152.reuse ;  /* 0x0000000791ce7c23 */ /* 0x100fe20008010898 */
[----:B------:R-:W-:Y:S01]  /*7640*/  LDSM.16.MT88.4 R148, [R165+0x1000] ;  /* 0x00100000a594783b */ /* 0x000fe20000004200 */
[----:B------:R-:W-:Y:S01]  /*7650*/  FFMA.FTZ R211, R147, UR7, -R152 ;  /* 0x0000000793d37c23 */ /* 0x000fe20008010898 */
[C---:B------:R-:W-:Y:S01]  /*7660*/  HMMA.16816.F32 R60, R4.reuse, R62, R80 ;  /* 0x0000003e043c723c */ /* 0x040fe20000001850 */
[-C--:B------:R-:W-:Y:S01]  /*7670*/  FMUL.FTZ R80, R100, R163.reuse ;  /* 0x000000a364507220 */ /* 0x080fe20000410000 */
[----:B------:R-:W-:Y:S01]  /*7680*/  FMUL.FTZ R81, R101, R163 ;  /* 0x000000a365517220 */ /* 0x000fe20000410000 */
[-C--:B------:R-:W-:Y:S01]  /*7690*/  FMUL.FTZ R82, R102, R161.reuse ;  /* 0x000000a166527220 */ /* 0x080fe20000410000 */
[----:B------:R-:W-:Y:S01]  /*76a0*/  FMUL.FTZ R83, R103, R161 ;  /* 0x000000a167537220 */ /* 0x000fe20000410000 */
[----:B------:R-:W-:Y:S01]  /*76b0*/  LDSM.16.MT88.4 R140, [R166+0x3000] ;  /* 0x00300000a68c783b */ /* 0x000fe20000004200 */
[----:B------:R-:W-:Y:S01]  /*76c0*/  MUFU.EX2 R200, R200 ;  /* 0x000000c800c87308 */ /* 0x000fe20000000800 */
[--C-:B------:R-:W-:Y:S01]  /*76d0*/  FFMA.FTZ R154, R154, UR7, -R172.reuse ;  /* 0x000000079a9a7c23 */ /* 0x100fe200080108ac */
[C---:B----4-:R-:W-:Y:S01]  /*76e0*/  HMMA.16816.F32 R64, R4.reuse, R68, R64 ;  /* 0x000000440440723c */ /* 0x050fe20000001840 */
[----:B------:R-:W1:Y:S01]  /*76f0*/  LDSM.16.MT88.4 R100, [R165+0x4000] ;  /* 0x00400000a564783b */ /* 0x000e620000004200 */
[----:B------:R-:W4:Y:S01]  /*7700*/  MUFU.EX2 R199, R199 ;  /* 0x000000c700c77308 */ /* 0x000f220000000800 */
[--C-:B------:R-:W-:Y:S01]  /*7710*/  FFMA.FTZ R171, R171, UR7, -R172.reuse ;  /* 0x00000007abab7c23 */ /* 0x100fe200080108ac */
[----:B------:R-:W-:Y:S01]  /*7720*/  FFMA.FTZ R173, R173, UR7, -R172 ;  /* 0x00000007adad7c23 */ /* 0x000fe200080108ac */
[----:B------:R-:W-:Y:S01]  /*7730*/  LDSM.16.MT88.4 R144, [R168+0x15000] ;  /* 0x01500000a890783b */ /* 0x000fe20000004200 */
[----:B------:R-:W-:Y:S01]  /*7740*/  MUFU.EX2 R209, R209 ;  /* 0x000000d100d17308 */ /* 0x000fe20000000800 */
        /* <DEDUP_REMOVED lines=9> */
[----:B------:R-:W-:Y:S01]  /*77e0*/  HMMA.16816.F32 R8, R4, R12, R8 ;  /* 0x0000000c0408723c */ /* 0x000fe20000001808 */
[----:B------:R-:W-:Y:S01]  /*77f0*/  MUFU.EX2 R206, R206 ;  /* 0x000000ce00ce7308 */ /* 0x000fe20000000800 */
[----:B------:R-:W-:Y:S01]  /*7800*/  FFMA.FTZ R212, R153, UR7, -R152 ;  /* 0x0000000799d47c23 */ /* 0x000fe20008010898 */
[----:B------:R-:W-:-:S02]  /*7810*/  FFMA.FTZ R164, R205, R161, R164 ;  /* 0x000000a1cda47223 */ /* 0x000fc400000100a4 */
[----:B------:R-:W4:Y:S02]  /*7820*/  MUFU.EX2 R211, R211 ;  /* 0x000000d300d37308 */ /* 0x000f240000000800 */
[----:B------:R-:W-:Y:S01]  /*7830*/  FADD.FTZ R157, R157, R164 ;  /* 0x000000a49d9d7221 */ /* 0x000fe20000010000 */
[C---:B-----5:R-:W-:Y:S01]  /*7840*/  HMMA.16816.F32 R88, R4.reuse, R92, R88 ;  /* 0x0000005c0458723c */ /* 0x060fe20000001858 */
[----:B------:R-:W-:Y:S02]  /*7850*/  MUFU.EX2 R208, R208 ;  /* 0x000000d000d07308 */ /* 0x000fe40000000800 */
[----:B------:R-:W-:Y:S02]  /*7860*/  FADD.FTZ R160, R160, R157 ;  /* 0x0000009da0a07221 */ /* 0x000fe40000010000 */
[----:B------:R-:W5:Y:S02]  /*7870*/  MUFU.EX2 R213, R213 ;  /* 0x000000d500d57308 */ /* 0x000f640000000800 */
[----:B------:R-:W-:Y:S01]  /*7880*/  FADD.FTZ R3, R3, R160 ;  /* 0x000000a003037221 */ /* 0x000fe20000010000 */
[C---:B------:R-:W-:Y:S01]  /*7890*/  HMMA.16816.F32 R92, R4.reuse, R94, R112 ;  /* 0x0000005e045c723c */ /* 0x040fe20000001870 */
[----:B------:R-:W4:Y:S01]  /*78a0*/  LDSM.16.MT88.4 R112, [R168+0x12800] ;  /* 0x01280000a870783b */ /* 0x000f220000004200 */
[----:B------:R-:W-:Y:S04]  /*78b0*/  MUFU.EX2 R171, R171 ;  /* 0x000000ab00ab7308 */ /* 0x000fe80000000800 */
[----:B------:R-:W-:Y:S02]  /*78c0*/  MUFU.EX2 R173, R173 ;  /* 0x000000ad00ad7308 */ /* 0x000fe40000000800 */
[C---:B------:R-:W-:Y:S01]  /*78d0*/  HMMA.16816.F32 R12, R4.reuse, R14, R124 ;  /* 0x0000000e040c723c */ /* 0x040fe2000000187c */
[----:B------:R-:W5:Y:S01]  /*78e0*/  LDSM.16.MT88.4 R124, [R0+0x14800] ;  /* 0x01480000007c783b */ /* 0x000f620000004200 */
[----:B------:R-:W-:Y:S04]  /*78f0*/  MUFU.EX2 R210, R210 ;  /* 0x000000d200d27308 */ /* 0x000fe80000000800 */
[----:B------:R-:W-:Y:S02]  /*7900*/  MUFU.EX2 R167, R167 ;  /* 0x000000a700a77308 */ /* 0x000fe40000000800 */
[C---:B---3--:R-:W-:Y:S02]  /*7910*/  HMMA.16816.F32 R72, R4.reuse, R76, R72 ;  /* 0x0000004c0448723c */ /* 0x048fe40000001848 */
[----:B------:R-:W-:Y:S06]  /*7920*/  MUFU.EX2 R212, R212 ;  /* 0x000000d400d47308 */ /* 0x000fec0000000800 */
[C---:B------:R-:W-:Y:S01]  /*7930*/  HMMA.16816.F32 R76, R4.reuse, R78, R96 ;  /* 0x0000004e044c723c */ /* 0x040fe20000001860 */
[-C--:B------:R-:W-:Y:S01]  /*7940*/  FMUL.FTZ R96, R120, R163.reuse ;  /* 0x000000a378607220 */ /* 0x080fe20000410000 */
[----:B------:R-:W-:Y:S01]  /*7950*/  FMUL.FTZ R97, R121, R163 ;  /* 0x000000a379617220 */ /* 0x000fe20000410000 */
[-C--:B------:R-:W-:Y:S01]  /*7960*/  FMUL.FTZ R98, R122, R161.reuse ;  /* 0x000000a17a627220 */ /* 0x080fe20000410000 */
[----:B------:R-:W-:Y:S01]  /*7970*/  FMUL.FTZ R99, R123, R161 ;  /* 0x000000a17b637220 */ /* 0x000fe20000410000 */
[----:B------:R-:W-:Y:S01]  /*7980*/  FFMA.FTZ R163, R207, R163, R162 ;  /* 0x000000a3cfa37223 */ /* 0x000fe200000100a2 */
[----:B------:R-:W-:Y:S02]  /*7990*/  LDSM.16.MT88.4 R120, [R166+0x2800] ;  /* 0x00280000a678783b */ /* 0x000fe40000004200 */
[----:B--2---:R-:W-:Y:S01]  /*79a0*/  HMMA.16816.F32 R80, R4, R84, R80 ;  /* 0x000000540450723c */ /* 0x004fe20000001850 */
[----:B------:R-:W-:-:S04]  /*79b0*/  FADD.FTZ R156, R156, R163 ;  /* 0x000000a39c9c7221 */ /* 0x000fc80000010000 */
[----:B------:R-:W-:-:S03]  /*79c0*/  FADD.FTZ R159, R159, R156 ;  /* 0x0000009c9f9f7221 */ /* 0x000fc60000010000 */
[----:B------:R-:W-:Y:S01]  /*79d0*/  HMMA.16816.F32 R84, R4, R86, R104 ;  /* 0x000000560454723c */ /* 0x000fe20000001868 */
[----:B------:R-:W2:Y:S01]  /*79e0*/  LDSM.16.MT88.4 R104, [R0+0x16800] ;  /* 0x016800000068783b */ /* 0x000ea20000004200 */
[----:B------:R-:W-:-:S06]  /*79f0*/  FADD.FTZ R158, R158, R159 ;  /* 0x0000009f9e9e7221 */ /* 0x000fcc0000010000 */
[C---:B-1----:R-:W-:Y:S01]  /*7a00*/  HMMA.16816.F32 R96, R4.reuse, R100, R96 ;  /* 0x000000640460723c */ /* 0x042fe20000001860 */
[----:B------:R-:W-:Y:S01]  /*7a10*/  F2FP.F16.F32.PACK_AB R100, R176, R175 ;  /* 0x000000afb064723e */ /* 0x000fe200000000ff */
[----:B------:R-:W-:Y:S01]  /*7a20*/  FADD.FTZ R175, R175, R158 ;  /* 0x0000009eafaf7221 */ /* 0x000fe20000010000 */
[----:B------:R-:W-:Y:S01]  /*7a30*/  F2FP.F16.F32.PACK_AB R101, R179, R198 ;  /* 0x000000c6b365723e */ /* 0x000fe200000000ff */
[----:B------:R-:W-:Y:S01]  /*7a40*/  FADD.FTZ R198, R198, R3 ;  /* 0x00000003c6c67221 */ /* 0x000fe20000010000 */
[----:B------:R-:W-:Y:S01]  /*7a50*/  MOV R3, R2 ;  /* 0x0000000200037202 */ /* 0x000fe20000000f00 */
        /* <DEDUP_REMOVED lines=9> */
[----:B----4-:R-:W-:Y:S02]  /*7af0*/  HMMA.16816.F32 R16, R100, R112, R16 ;  /* 0x000000706410723c */ /* 0x010fe40000001810 */
[----:B------:R-:W-:-:S06]  /*7b00*/  FADD.FTZ R193, R193, R178 ;  /* 0x000000b2c1c17221 */ /* 0x000fcc0000010000 */
[C---:B------:R-:W-:Y:S01]  /*7b10*/  HMMA.16816.F32 R20, R100.reuse, R114, R20 ;  /* 0x000000726414723c */ /* 0x040fe20000001814 */
[----:B------:R-:W1:Y:S07]  /*7b20*/  LDSM.16.MT88.4 R112, [R166+0x4800] ;  /* 0x00480000a670783b */ /* 0x000e6e0000004200 */
[C---:B------:R-:W-:Y:S08]  /*7b30*/  HMMA.16816.F32 R8, R100.reuse, R108, R8 ;  /* 0x0000006c6408723c */ /* 0x040ff00000001808 */
[C---:B------:R-:W-:Y:S01]  /*7b40*/  HMMA.16816.F32 R12, R100.reuse, R110, R12 ;  /* 0x0000006e640c723c */ /* 0x040fe2000000180c */
[----:B------:R-:W3:Y:S07]  /*7b50*/  LDSM.16.MT88.4 R108, [R168+0x16800] ;  /* 0x01680000a86c783b */ /* 0x000eee0000004200 */
[C---:B-----5:R-:W-:Y:S08]  /*7b60*/  HMMA.16816.F32 R40, R100.reuse, R124, R40 ;  /* 0x0000007c6428723c */ /* 0x060ff00000001828 */
[C---:B------:R-:W-:Y:S01]  /*7b70*/  HMMA.16816.F32 R44, R100.reuse, R126, R44 ;  /* 0x0000007e642c723c */ /* 0x040fe2000000182c */
[----:B------:R-:W4:Y:S07]  /*7b80*/  LDSM.16.MT88.4 R124, [R165+0x4800] ;  /* 0x00480000a57c783b */ /* 0x000f2e0000004200 */
[C---:B------:R-:W-:Y:S08]  /*7b90*/  HMMA.16816.F32 R48, R100.reuse, R128, R48 ;  /* 0x000000806430723c */ /* 0x040ff00000001830 */
[C---:B------:R-:W-:Y:S01]  /*7ba0*/  HMMA.16816.F32 R52, R100.reuse, R130, R52 ;  /* 0x000000826434723c */ /* 0x040fe20000001834 */
[----:B------:R-:W5:Y:S07]  /*7bb0*/  LDSM.16.MT88.4 R128, [R0+0x13000] ;  /* 0x013000000080783b */ /* 0x000f6e0000004200 */
[C---:B--2---:R-:W-:Y:S08]  /*7bc0*/  HMMA.16816.F32 R72, R100.reuse, R104, R72 ;  /* 0x000000686448723c */ /* 0x044ff00000001848 */
[C---:B------:R-:W-:Y:S08]  /*7bd0*/  HMMA.16816.F32 R76, R100.reuse, R106, R76 ;  /* 0x0000006a644c723c */ /* 0x040ff0000000184c */
[C---:B-1----:R-:W-:Y:S08]  /*7be0*/  HMMA.16816.F32 R88, R100.reuse, R112, R88 ;  /* 0x000000706458723c */ /* 0x042ff00000001858 */
[C---:B------:R-:W-:Y:S01]  /*7bf0*/  HMMA.16816.F32 R104, R100.reuse, R114, R92 ;  /* 0x000000726468723c */ /* 0x040fe2000000185c */
[----:B------:R-:W1:Y:S04]  /*7c00*/  LDSM.16.MT88.4 R112, [R168+0x13000] ;  /* 0x01300000a870783b */ /* 0x000e680000004200 */
[----:B------:R-:W-:Y:S03]  /*7c10*/  LDSM.16.MT88.4 R92, [R165+0x3000] ;  /* 0x00300000a55c783b */ /* 0x000fe60000004200 */
[C---:B---3--:R-:W-:Y:S08]  /*7c20*/  HMMA.16816.F32 R80, R100.reuse, R108, R80 ;  /* 0x0000006c6450723c */ /* 0x048ff00000001850 */
[C---:B------:R-:W-:Y:S01]  /*7c30*/  HMMA.16816.F32 R84, R100.reuse, R110, R84 ;  /* 0x0000006e6454723c */ /* 0x040fe20000001854 */
[----:B------:R-:W2:Y:S07]  /*7c40*/  LDSM.16.MT88.4 R108, [R166+0x1000] ;  /* 0x00100000a66c783b */ /* 0x000eae0000004200 */
[C---:B------:R-:W-:Y:S08]  /*7c50*/  HMMA.16816.F32 R24, R100.reuse, R136, R24 ;  /* 0x000000886418723c */ /* 0x040ff00000001818 */
[C---:B------:R-:W-:Y:S01]  /*7c60*/  HMMA.16816.F32 R28, R100.reuse, R138, R28 ;  /* 0x0000008a641c723c */ /* 0x040fe2000000181c */
[----:B------:R-:W3:Y:S07]  /*7c70*/  LDSM.16.MT88.4 R136, [R166+0x5000] ;  /* 0x00500000a688783b */ /* 0x000eee0000004200 */
[C---:B------:R-:W-:Y:S08]  /*7c80*/  HMMA.16816.F32 R56, R100.reuse, R120, R56 ;  /* 0x000000786438723c */ /* 0x040ff00000001838 */
[C---:B------:R-:W-:Y:S08]  /*7c90*/  HMMA.16816.F32 R60, R100.reuse, R122, R60 ;  /* 0x0000007a643c723c */ /* 0x040ff0000000183c */
[C---:B----4-:R-:W-:Y:S01]  /*7ca0*/  HMMA.16816.F32 R120, R100.reuse, R124, R96 ;  /* 0x0000007c6478723c */ /* 0x050fe20000001860 */
[----:B------:R-:W4:Y:S07]  /*7cb0*/  LDSM.16.MT88.4 R96, [R0+0x17000] ;  /* 0x017000000060783b */ /* 0x000f2e0000004200 */
[C---:B------:R-:W-:Y:S08]  /*7cc0*/  HMMA.16816.F32 R64, R100.reuse, R116, R64 ;  /* 0x000000746440723c */ /* 0x040ff00000001840 */
[C---:B------:R-:W-:Y:S08]  /*7cd0*/  HMMA.16816.F32 R68, R100.reuse, R118, R68 ;  /* 0x000000766444723c */ /* 0x040ff00000001844 */
[C---:B------:R-:W-:Y:S08]  /*7ce0*/  HMMA.16816.F32 R36, R100.reuse, R134, R36 ;  /* 0x000000866424723c */ /* 0x040ff00000001824 */
[C---:B------:R-:W-:Y:S01]  /*7cf0*/  HMMA.16816.F32 R116, R100.reuse, R126, R4 ;  /* 0x0000007e6474723c */ /* 0x040fe20000001804 */
[----:B------:R-:W4:Y:S07]  /*7d00*/  LDSM.16.MT88.4 R4, [R0+0x15000] ;  /* 0x015000000004783b */ /* 0x000f2e0000004200 */
[----:B------:R-:W-:Y:S01]  /*7d10*/  HMMA.16816.F32 R32, R100, R132, R32 ;  /* 0x000000846420723c */ /* 0x000fe20000001820 */
[----:B------:R-:W4:Y:S01]  /*7d20*/  LDSM.16.MT88.4 R132, [R168+0x17000] ;  /* 0x01700000a884783b */ /* 0x000f220000004200 */
        /* <DEDUP_REMOVED lines=10> */
[----:B-----5:R-:W-:Y:S01]  /*7dd0*/  HMMA.16816.F32 R8, R100, R128, R8 ;  /* 0x000000806408723c */ /* 0x020fe20000001808 */
[----:B------:R-:W-:Y:S01]  /*7de0*/  FADD.FTZ R204, R204, R209 ;  /* 0x000000d1cccc7221 */ /* 0x000fe20000010000 */
[----:B------:R-:W-:-:S06]  /*7df0*/  FADD.FTZ R208, R213, R208 ;  /* 0x000000d0d5d07221 */ /* 0x000fcc0000010000 */
[C---:B------:R-:W-:Y:S08]  /*7e00*/  HMMA.16816.F32 R12, R100.reuse, R130, R12 ;  /* 0x00000082640c723c */ /* 0x040ff0000000180c */
[C---:B-1----:R-:W-:Y:S08]  /*7e10*/  HMMA.16816.F32 R128, R100.reuse, R112, R16 ;  /* 0x000000706480723c */ /* 0x042ff00000001810 */
[C---:B------:R-:W-:Y:S08]  /*7e20*/  HMMA.16816.F32 R124, R100.reuse, R114, R20 ;  /* 0x00000072647c723c */ /* 0x040ff00000001814 */
[C---:B--2---:R-:W-:Y:S08]  /*7e30*/  HMMA.16816.F32 R112, R100.reuse, R108, R24 ;  /* 0x0000006c6470723c */ /* 0x044ff00000001818 */
[C---:B------:R-:W-:Y:S08]  /*7e40*/  HMMA.16816.F32 R108, R100.reuse, R110, R28 ;  /* 0x0000006e646c723c */ /* 0x040ff0000000181c */
[C---:B------:R-:W-:Y:S01]  /*7e50*/  HMMA.16816.F32 R28, R100.reuse, R92, R64 ;  /* 0x0000005c641c723c */ /* 0x040fe20000001840 */
[----:B------:R-:W-:Y:S01]  /*7e60*/  FFMA.FTZ R64, R170, UR7, -R172 ;  /* 0x00000007aa407c23 */ /* 0x000fe200080108ac */
[----:B------:R-:W-:Y:S01]  /*7e70*/  FFMA.FTZ R65, R155, UR7, -R152 ;  /* 0x000000079b417c23 */ /* 0x000fe20008010898 */
[----:B------:R1:W2:Y:S04]  /*7e80*/  MUFU.EX2 R170, R154 ;  /* 0x0000009a00aa7308 */ /* 0x0002a80000000800 */
[----:B------:R-:W-:Y:S01]  /*7e90*/  MUFU.EX2 R172, R64 ;  /* 0x0000004000ac7308 */ /* 0x000fe20000000800 */
[C---:B------:R-:W-:Y:S01]  /*7ea0*/  HMMA.16816.F32 R20, R100.reuse, R150, R36 ;  /* 0x000000966414723c */ /* 0x040fe20000001824 */
[----:B------:R-:W5:Y:S02]  /*7eb0*/  LDSM.16.MT88.4 R36, [R165+0x5000] ;  /* 0x00500000a524783b */ /* 0x000f640000004200 */
[----:B------:R3:W2:Y:S05]  /*7ec0*/  MUFU.EX2 R169, R65 ;  /* 0x0000004100a97308 */ /* 0x0006aa0000000800 */
[C---:B------:R-:W-:Y:S01]  /*7ed0*/  HMMA.16816.F32 R56, R100.reuse, R140, R56 ;  /* 0x0000008c6438723c */ /* 0x040fe20000001838 */
[----:B-1----:R-:W-:Y:S07]  /*7ee0*/  LDSM.16.MT88.4 R152, [R166+0x3800] ;  /* 0x00380000a698783b */ /* 0x002fee0000004200 */
[C---:B------:R-:W-:Y:S01]  /*7ef0*/  HMMA.16816.F32 R60, R100.reuse, R142, R60 ;  /* 0x0000008e643c723c */ /* 0x040fe2000000183c */
[----:B---3--:R-:W-:Y:S07]  /*7f00*/  LDSM.16.MT88.4 R64, [R0+0x15800] ;  /* 0x015800000040783b */ /* 0x008fee0000004200 */
[C---:B------:R-:W-:Y:S08]  /*7f10*/  HMMA.16816.F32 R24, R100.reuse, R94, R68 ;  /* 0x0000005e6418723c */ /* 0x040ff00000001844 */
[C---:B------:R-:W-:Y:S01]  /*7f20*/  HMMA.16816.F32 R140, R100.reuse, R138, R104 ;  /* 0x0000008a648c723c */ /* 0x040fe20000001868 */
[----:B------:R-:W1:Y:S07]  /*7f30*/  LDSM.16.MT88.4 R104, [R168+0x17800] ;  /* 0x01780000a868783b */ /* 0x000e6e0000004200 */
[C---:B----4-:R-:W-:Y:S01]  /*7f40*/  HMMA.16816.F32 R92, R100.reuse, R96, R72 ;  /* 0x00000060645c723c */ /* 0x050fe20000001848 */
[----:B------:R-:W-:Y:S07]  /*7f50*/  LDSM.16.MT88.4 R72, [R168+0x15800] ;  /* 0x01580000a848783b */ /* 0x000fee0000004200 */
[C---:B------:R-:W-:Y:S01]  /*7f60*/  HMMA.16816.F32 R96, R100.reuse, R98, R76 ;  /* 0x000000626460723c */ /* 0x040fe2000000184c */
[----:B------:R-:W3:Y:S07]  /*7f70*/  LDSM.16.MT88.4 R76, [R166+0x1800] ;  /* 0x00180000a64c783b */ /* 0x000eee0000004200 */
[C---:B------:R-:W-:Y:S08]  /*7f80*/  HMMA.16816.F32 R48, R100.reuse, R144, R48 ;  /* 0x000000906430723c */ /* 0x040ff00000001830 */
[C---:B------:R-:W-:Y:S01]  /*7f90*/  HMMA.16816.F32 R52, R100.reuse, R146, R52 ;  /* 0x000000926434723c */ /* 0x040fe20000001834 */
[----:B------:R-:W4:Y:S07]  /*7fa0*/  LDSM.16.MT88.4 R144, [R166+0x5800] ;  /* 0x00580000a690783b */ /* 0x000f2e0000004200 */
[C---:B------:R-:W-:Y:S01]  /*7fb0*/  HMMA.16816.F32 R16, R100.reuse, R4, R40 ;  /* 0x000000046410723c */ /* 0x040fe20000001828 */
[----:B------:R-:W4:Y:S07]  /*7fc0*/  LDSM.16.MT88.4 R40, [R168+0x13800] ;  /* 0x01380000a828783b */ /* 0x000f2e0000004200 */
[C---:B------:R-:W-:Y:S08]  /*7fd0*/  HMMA.16816.F32 R4, R100.reuse, R6, R44 ;  /* 0x000000066404723c */ /* 0x040ff0000000182c */
[----:B------:R-:W-:Y:S01]  /*7fe0*/  HMMA.16816.F32 R80, R100, R132, R80 ;  /* 0x000000846450723c */ /* 0x000fe20000001850 */
[----:B--2---:R-:W-:Y:S01]  /*7ff0*/  F2FP.F16.F32.PACK_AB R132, R170, R171 ;  /* 0x000000abaa84723e */ /* 0x004fe200000000ff */
[----:B------:R-:W-:Y:S01]  /*8000*/  FADD.FTZ R171, R171, R204 ;  /* 0x000000ccabab7221 */ /* 0x000fe20000010000 */
[----:B------:R-:W-:Y:S01]  /*8010*/  F2FP.F16.F32.PACK_AB R133, R210, R169 ;  /* 0x000000a9d285723e */ /* 0x000fe200000000ff */
        /* <DEDUP_REMOVED lines=15> */
[C---:B-----5:R-:W-:Y:S08]  /*8110*/  HMMA.16816.F32 R120, R100.reuse, R36, R120 ;  /* 0x000000246478723c */ /* 0x060ff00000001878 */
        /* <DEDUP_REMOVED lines=29> */
[----:B------:R-:W-:-:S15]  /*82f0*/  BRA.U !UP0, `(.L_x_128) ;  /* 0x0000002d08dc7547 */ /* 0x000fde000b800000 */
[----:B------:R-:W-:Y:S01]  /*8300*/  UIADD3 UR7, UPT, UPT, UR19, -0x3, URZ ;  /* 0xfffffffd13077890 */ /* 0x000fe2000fffe0ff */
[----:B------:R-:W-:-:S04]  /*8310*/  DEPBAR.LE SB0, 0x0 ;  /* 0x000080000000791a */ /* 0x000fc80000000000 */
[----:B------:R-:W-:Y:S01]  /*8320*/  UIMAD.WIDE.U32 UR12, UR7, UR8, URZ ;  /* 0x00000008070c72a5 */ /* 0x000fe2000f8e00ff */
[----:B------:R-:W-:Y:S01]  /*8330*/  IMAD.SHL.U32 R185, R184, 0x20, RZ ;  /* 0x00000020b8b97824 */ /* 0x000fe200078e00ff */
[----:B------:R-:W-:Y:S01]  /*8340*/  SHF.R.U32.HI R186, RZ, 0x1, R184 ;  /* 0x00000001ffba7819 */ /* 0x000fe200000116b8 */
[----:B------:R-:W-:Y:S01]  /*8350*/  IMAD.MOV.U32 R28, RZ, RZ, 0x20 ;  /* 0x00000020ff1c7424 */ /* 0x000fe200078e00ff */
[----:B------:R-:W-:Y:S02]  /*8360*/  UIMAD UR7, UR7, UR9, UR13 ;  /* 0x00000009070772a4 */ /* 0x000fe4000f8e020d */
[----:B------:R-:W-:Y:S01]  /*8370*/  USHF.L.U32 UR4, UR12, 0x6, URZ ;  /* 0x000000060c047899 */ /* 0x000fe200080006ff */
[----:B------:R-:W-:Y:S01]  /*8380*/  IMAD.U32 R10, RZ, RZ, UR12 ;  /* 0x0000000cff0a7e24 */ /* 0x000fe2000f8e00ff */
[----:B------:R-:W-:Y:S01]  /*8390*/  USHF.L.U64.HI UR6, UR12, 0x6, UR7 ;  /* 0x000000060c067899 */ /* 0x000fe20008010207 */
[----:B------:R-:W-:Y:S01]  /*83a0*/  LOP3.LUT R185, R185, 0x7c00, RZ, 0xc0, !PT ;  /* 0x00007c00b9b97812 */ /* 0x000fe200078ec0ff */
[----:B------:R-:W-:Y:S01]  /*83b0*/  ULEA UR4, UP0, UR8, UR4, 0x5 ;  /* 0x0000000408047291 */ /* 0x000fe2000f8028ff */
[----:B------:R-:W-:Y:S01]  /*83c0*/  IMAD.U32 R7, RZ, RZ, UR7 ;  /* 0x00000007ff077e24 */ /* 0x000fe2000f8e00ff */
[----:B------:R-:W-:Y:S01]  /*83d0*/  BAR.SYNC.DEFER_BLOCKING 0x0 ;  /* 0x0000000000007b1d */ /* 0x000fe20000010000 */
[----:B------:R-:W-:Y:S01]  /*83e0*/  LEA R6, P5, R10, R194, 0x7 ;  /* 0x000000c20a067211 */ /* 0x000fe200078a38ff */
[----:B------:R-:W-:Y:S01]  /*83f0*/  ULEA.HI.X UR6, UR8, UR6, UR9, 0x5, UP0 ;  /* 0x0000000608067291 */ /* 0x000fe200080f2c09 */
[----:B------:R-:W-:Y:S01]  /*8400*/  LOP3.LUT R9, R186, 0x8, RZ, 0xc0, !PT ;  /* 0x00000008ba097812 */ /* 0x000fe200078ec0ff */
[----:B------:R-:W-:Y:S01]  /*8410*/  IMAD.U32 R5, RZ, RZ, UR4 ;  /* 0x00000004ff057e24 */ /* 0x000fe2000f8e00ff */
[----:B------:R-:W-:Y:S01]  /*8420*/  LEA.HI.X R7, R10, R190, R7, 0x7, P5 ;  /* 0x000000be0a077211 */ /* 0x000fe200028f3c07 */
[----:B------:R-:W-:Y:S01]  /*8430*/  IMAD.U32 R11, RZ, RZ, UR13 ;  /* 0x0000000dff0b7e24 */ /* 0x000fe2000f8e00ff */
[----:B------:R-:W-:Y:S01]  /*8440*/  LOP3.LUT R4, R185, 0x200, R192, 0xf8, !PT ;  /* 0x00000200b9047812 */ /* 0x000fe200078ef8c0 */
[----:B------:R-:W-:Y:S01]  /*8450*/  IMAD.U32 R3, RZ, RZ, UR6 ;  /* 0x00000006ff037e24 */ /* 0x000fe2000f8e00ff */
[----:B------:R-:W-:Y:S01]  /*8460*/  LEA R8, P4, R5, R194, 0x1 ;  /* 0x000000c205087211 */ /* 0x000fe200078808ff */
[----:B------:R-:W-:Y:S01]  /*8470*/  UISETP.NE.AND UP0, UPT, UR19, 0x3, UPT ;  /* 0x000000031300788c */ /* 0x000fe2000bf05270 */
[----:B------:R-:W-:-:S02]  /*8480*/  LOP3.LUT R4, R4, R188, R9, 0xf6, !PT ;  /* 0x000000bc04047212 */ /* 0x000fc400078ef609 */
[----:B------:R-:W-:Y:S01]  /*8490*/  LEA.HI.X R9, R5, R190, R3, 0x1, P4 ;  /* 0x000000be05097211 */ /* 0x000fe200020f0c03 */
[----:B------:R-:W-:Y:S01]  /*84a0*/  VIADD R3, R189, UR5 ;  /* 0x00000005bd037c36 */ /* 0x000fe20008000000 */
[----:B------:R-:W-:Y:S02]  /*84b0*/  LEA R176, R4, UR5, 0x1 ;  /* 0x0000000504b07c11 */ /* 0x000fe4000f8e08ff */
[----:B------:R-:W-:-:S03]  /*84c0*/  SEL R28, R28, 0xffffffe0, !P6 ;  /* 0xffffffe01c1c7807 */ /* 0x000fc60007000000 */
[--C-:B------:R-:W-:Y:S02]  /*84d0*/  IMAD.IADD R199, R191, 0x1, R176.reuse ;  /* 0x00000001bfc77824 */ /* 0x100fe400078e02b0 */
[C---:B------:R-:W-:Y:S01]  /*84e0*/  IMAD.IADD R200, R28.reuse, 0x1, R176 ;  /* 0x000000011cc87824 */ /* 0x040fe200078e02b0 */
[----:B------:R-:W-:Y:S01]  /*84f0*/  @!PT LDS RZ, [RZ] ;  /* 0x00000000fffff984 */ /* 0x000fe20000000800 */
[----:B------:R-:W-:Y:S01]  /*8500*/  @!PT LDS RZ, [RZ] ;  /* 0x00000000fffff984 */ /* 0x000fe20000000800 */
[----:B------:R-:W-:Y:S01]  /*8510*/  @!PT LDS RZ, [RZ] ;  /* 0x00000000fffff984 */ /* 0x000fe20000000800 */
[----:B------:R-:W-:Y:S01]  /*8520*/  @!P3 LDGSTS.E.BYPASS.LTC128B.128 [R197+0x12000], desc[UR22][R6.64] ;  /* 0x1200000006c5bfae */ /* 0x000fe2000b981a16 */
[C---:B------:R-:W-:Y:S02]  /*8530*/  IMAD.IADD R198, R3.reuse, 0x1, R28 ;  /* 0x0000000103c67824 */ /* 0x040fe400078e021c */
[----:B------:R-:W-:Y:S01]  /*8540*/  IMAD.IADD R191, R3, 0x1, R191 ;  /* 0x0000000103bf7824 */ /* 0x000fe200078e02bf */
[----:B------:R-:W-:Y:S01]  /*8550*/  @P3 STS.128 [R197+0x12000], RZ ;  /* 0x012000ffc5003388 */ /* 0x000fe20000000c00 */
[C---:B------:R-:W-:Y:S02]  /*8560*/  IMAD.IADD R193, R28.reuse, 0x1, R199 ;  /* 0x000000011cc17824 */ /* 0x040fe400078e02c7 */
[----:B------:R-:W-:Y:S01]  /*8570*/  IMAD.IADD R3, R28, 0x1, R191 ;  /* 0x000000011c037824 */ /* 0x000fe200078e02bf */
        /* <DEDUP_REMOVED lines=29> */
[----:B-1----:R-:W1:Y:S04]  /*8750*/  LDSM.16.M88.4 R4, [R189+UR5+0xd800] ;  /* 0x00d80005bd04783b */ /* 0x002e680008000200 */
[----:B------:R-:W-:Y:S04]  /*8760*/  LDSM.16.M88.4 R20, [R200] ;  /* 0x00000000c814783b */ /* 0x000fe80000000200 */
[----:B------:R-:W1:Y:S04]  /*8770*/  LDSM.16.M88.4 R24, [R198+0xc000] ;  /* 0x00c00000c618783b */ /* 0x000e680000000200 */
[----:B--2---:R-:W2:Y:S04]  /*8780*/  LDSM.16.M88.4 R8, [R198+0xc800] ;  /* 0x00c80000c608783b */ /* 0x004ea80000000200 */
[----:B------:R-:W2:Y:S04]  /*8790*/  LDSM.16.M88.4 R168, [R198+0xd000] ;  /* 0x00d00000c6a8783b */ /* 0x000ea80000000200 */
[----:B------:R-:W2:Y:S04]  /*87a0*/  LDSM.16.M88.4 R164, [R198+0xd800] ;  /* 0x00d80000c6a4783b */ /* 0x000ea80000000200 */
[----:B------:R-:W-:Y:S01]  /*87b0*/  LDSM.16.M88.4 R160, [R191+0xc000] ;  /* 0x00c00000bfa0783b */ /* 0x000fe20000000200 */
[C---:B---3--:R-:W-:Y:S03]  /*87c0*/  HMMA.16816.F32 R16, R136.reuse, R12, RZ ;  /* 0x0000000c8810723c */ /* 0x048fe600000018ff */
[----:B------:R-:W-:Y:S04]  /*87d0*/  LDSM.16.M88.4 R132, [R191+0xc800] ;  /* 0x00c80000bf84783b */ /* 0x000fe80000000200 */
[----:B------:R-:W-:Y:S01]  /*87e0*/  LDSM.16.M88.4 R32, [R191+0xd000] ;  /* 0x00d00000bf20783b */ /* 0x000fe20000000200 */
[C---:B------:R-:W-:Y:S03]  /*87f0*/  HMMA.16816.F32 R12, R136.reuse, R14, RZ ;  /* 0x0000000e880c723c */ /* 0x040fe600000018ff */
[----:B------:R-:W-:Y:S04]  /*8800*/  LDSM.16.M88.4 R28, [R3+0xc000] ;  /* 0x00c00000031c783b */ /* 0x000fe80000000200 */
[----:B------:R-:W-:Y:S01]  /*8810*/  LDSM.16.M88.4 R172, [R189+UR5+0xe800] ;  /* 0x00e80005bdac783b */ /* 0x000fe20008000200 */
[C---:B----4-:R-:W-:Y:S03]  /*8820*/  HMMA.16816.F32 R156, R136.reuse, R152, RZ ;  /* 0x00000098889c723c */ /* 0x050fe600000018ff */
[----:B------:R-:W0:Y:S05]  /*8830*/  LDGDEPBAR ;  /* 0x00000000000079af */ /* 0x000e2a0000000000 */
[C---:B-----5:R-:W-:Y:S08]  /*8840*/  HMMA.16816.F32 R148, R136.reuse, R144, RZ ;  /* 0x000000908894723c */ /* 0x060ff000000018ff */
[C---:B------:R-:W-:Y:S08]  /*8850*/  HMMA.16816.F32 R152, R136.reuse, R154, RZ ;  /* 0x0000009a8898723c */ /* 0x040ff000000018ff */
[C---:B------:R-:W-:Y:S08]  /*8860*/  HMMA.16816.F32 R144, R136.reuse, R146, RZ ;  /* 0x000000928890723c */ /* 0x040ff000000018ff */
[C---:B-1----:R-:W-:Y:S08]  /*8870*/  HMMA.16816.F32 R140, R136.reuse, R4, RZ ;  /* 0x00000004888c723c */ /* 0x042ff000000018ff */
[----:B------:R-:W-:Y:S01]  /*8880*/  HMMA.16816.F32 R136, R136, R6, RZ ;  /* 0x000000068888723c */ /* 0x000fe200000018ff */
[----:B------:R-:W1:Y:S07]  /*8890*/  LDSM.16.M88.4 R4, [R199] ;  /* 0x00000000c704783b */ /* 0x000e6e0000000200 */
[C---:B------:R-:W-:Y:S08]  /*88a0*/  HMMA.16816.F32 R16, R20.reuse, R24, R16 ;  /* 0x000000181410723c */ /* 0x040ff00000001810 */
[C---:B------:R-:W-:Y:S01]  /*88b0*/  HMMA.16816.F32 R12, R20.reuse, R26, R12 ;  /* 0x0000001a140c723c */ /* 0x040fe2000000180c */
[----:B------:R-:W3:Y:S07]  /*88c0*/  LDSM.16.M88.4 R24, [R191+0xd800] ;  /* 0x00d80000bf18783b */ /* 0x000eee0000000200 */
[C---:B--2---:R-:W-:Y:S08]  /*88d0*/  HMMA.16816.F32 R156, R20.reuse, R8, R156 ;  /* 0x00000008149c723c */ /* 0x044ff0000000189c */
[C---:B------:R-:W-:Y:S01]  /*88e0*/  HMMA.16816.F32 R152, R20.reuse, R10, R152 ;  /* 0x0000000a1498723c */ /* 0x040fe20000001898 */
[----:B------:R-:W2:Y:S07]  /*88f0*/  LDSM.16.M88.4 R8, [R193] ;  /* 0x00000000c108783b */ /* 0x000eae0000000200 */
[C---:B------:R-:W-:Y:S08]  /*8900*/  HMMA.16816.F32 R148, R20.reuse, R168, R148 ;  /* 0x000000a81494723c */ /* 0x040ff00000001894 */
[C---:B------:R-:W-:Y:S01]  /*8910*/  HMMA.16816.F32 R144, R20.reuse, R170, R144 ;  /* 0x000000aa1490723c */ /* 0x040fe20000001890 */
[----:B------:R-:W-:Y:S07]  /*8920*/  LDSM.16.M88.4 R168, [R189+UR5+0xf000] ;  /* 0x00f00005bda8783b */ /* 0x000fee0008000200 */
        /* <DEDUP_REMOVED lines=9> */
[----:B------:R-:W5:Y:S07]  /*89c0*/  LDSM.16.M88.4 R132, [R3+0xd800] ;  /* 0x00d800000384783b */ /* 0x000f6e0000000200 */
[C---:B------:R-:W-:Y:S08]  /*89d0*/  HMMA.16816.F32 R148, R4.reuse, R32, R148 ;  /* 0x000000200494723c */ /* 0x040ff00000001894 */
[C---:B------:R-:W-:Y:S01]  /*89e0*/  HMMA.16816.F32 R144, R4.reuse, R34, R144 ;  /* 0x000000220490723c */ /* 0x040fe20000001890 */
[----:B------:R-:W-:Y:S07]  /*89f0*/  LDSM.16.M88.4 R32, [R189+UR5+0xf800] ;  /* 0x00f80005bd20783b */ /* 0x000fee0008000200 */
[C---:B---3--:R-:W-:Y:S08]  /*8a00*/  HMMA.16816.F32 R140, R4.reuse, R24, R140 ;  /* 0x00000018048c723c */ /* 0x048ff0000000188c */
[----:B------:R-:W-:Y:S01]  /*8a10*/  HMMA.16816.F32 R136, R4, R26, R136 ;  /* 0x0000001a0488723c */ /* 0x000fe20000001888 */
[----:B------:R-:W-:Y:S04]  /*8a20*/  LDSM.16.M88.4 R24, [R176+0x4000] ;  /* 0x00400000b018783b */ /* 0x000fe80000000200 */
[----:B------:R-:W3:Y:S03]  /*8a30*/  LDSM.16.M88.4 R4, [R189+UR5+0xe000] ;  /* 0x00e00005bd04783b */ /* 0x000ee60008000200 */
[C---:B--2---:R-:W-:Y:S08]  /*8a40*/  HMMA.16816.F32 R16, R8.reuse, R28, R16 ;  /* 0x0000001c0810723c */ /* 0x044ff00000001810 */
[C---:B------:R-:W-:Y:S01]  /*8a50*/  HMMA.16816.F32 R12, R8.reuse, R30, R12 ;  /* 0x0000001e080c723c */ /* 0x040fe2000000180c */
[----:B------:R-:W-:Y:S07]  /*8a60*/  LDSM.16.M88.4 R28, [R200+0x4000] ;  /* 0x00400000c81c783b */ /* 0x000fee0000000200 */
[C---:B----4-:R-:W-:Y:S08]  /*8a70*/  HMMA.16816.F32 R156, R8.reuse, R20, R156 ;  /* 0x00000014089c723c */ /* 0x050ff0000000189c */
[C---:B------:R-:W-:Y:S01]  /*8a80*/  HMMA.16816.F32 R152, R8.reuse, R22, R152 ;  /* 0x000000160898723c */ /* 0x040fe20000001898 */
[----:B------:R-:W2:Y:S07]  /*8a90*/  LDSM.16.M88.4 R20, [R198+0xe000] ;  /* 0x00e00000c614783b */ /* 0x000eae0000000200 */
[C---:B-1----:R-:W-:Y:S08]  /*8aa0*/  HMMA.16816.F32 R148, R8.reuse, R160, R148 ;  /* 0x000000a00894723c */ /* 0x042ff00000001894 */
[C---:B------:R-:W-:Y:S01]  /*8ab0*/  HMMA.16816.F32 R144, R8.reuse, R162, R144 ;  /* 0x000000a20890723c */ /* 0x040fe20000001890 */
[----:B------:R-:W1:Y:S07]  /*8ac0*/  LDSM.16.M88.4 R160, [R198+0xf000] ;  /* 0x00f00000c6a0783b */ /* 0x000e6e0000000200 */
[C---:B-----5:R-:W-:Y:S08]  /*8ad0*/  HMMA.16816.F32 R140, R8.reuse, R132, R140 ;  /* 0x00000084088c723c */ /* 0x060ff0000000188c */
[----:B------:R-:W-:Y:S01]  /*8ae0*/  HMMA.16816.F32 R136, R8, R134, R136 ;  /* 0x000000860888723c */ /* 0x000fe20000001888 */
[----:B------:R-:W4:Y:S04]  /*8af0*/  LDSM.16.M88.4 R132, [R198+0xf800] ;  /* 0x00f80000c684783b */ /* 0x000f280000000200 */
[----:B------:R-:W-:Y:S03]  /*8b00*/  LDSM.16.M88.4 R8, [R199+0x4000] ;  /* 0x00400000c708783b */ /* 0x000fe60000000200 */
[C---:B---3--:R-:W-:Y:S08]  /*8b10*/  HMMA.16816.F32 R16, R24.reuse, R4, R16 ;  /* 0x000000041810723c */ /* 0x048ff00000001810 */
[C---:B------:R-:W-:Y:S01]  /*8b20*/  HMMA.16816.F32 R12, R24.reuse, R6, R12 ;  /* 0x00000006180c723c */ /* 0x040fe2000000180c */
[----:B------:R-:W3:Y:S07]  /*8b30*/  LDSM.16.M88.4 R4, [R191+0xe000] ;  /* 0x00e00000bf04783b */ /* 0x000eee0000000200 */
[C---:B------:R-:W-:Y:S08]  /*8b40*/  HMMA.16816.F32 R156, R24.reuse, R172, R156 ;  /* 0x000000ac189c723c */ /* 0x040ff0000000189c */
[C---:B------:R-:W-:Y:S01]  /*8b50*/  HMMA.16816.F32 R152, R24.reuse, R174, R152 ;  /* 0x000000ae1898723c */ /* 0x040fe20000001898 */
[----:B------:R-:W5:Y:S07]  /*8b60*/  LDSM.16.M88.4 R172, [R191+0xe800] ;  /* 0x00e80000bfac783b */ /* 0x000f6e0000000200 */
[C---:B------:R-:W-:Y:S08]  /*8b70*/  HMMA.16816.F32 R148, R24.reuse, R168, R148 ;  /* 0x000000a81894723c */ /* 0x040ff00000001894 */
[C---:B------:R-:W-:Y:S01]  /*8b80*/  HMMA.16816.F32 R144, R24.reuse, R170, R144 ;  /* 0x000000aa1890723c */ /* 0x040fe20000001890 */
[----:B------:R-:W-:Y:S07]  /*8b90*/  LDSM.16.M88.4 R168, [R3+0xe000] ;  /* 0x00e0000003a8783b */ /* 0x000fee0000000200 */
[C---:B------:R-:W-:Y:S08]  /*8ba0*/  HMMA.16816.F32 R140, R24.reuse, R32, R140 ;  /* 0x00000020188c723c */ /* 0x040ff0000000188c */
[----:B------:R-:W-:Y:S01]  /*8bb0*/  HMMA.16816.F32 R136, R24, R34, R136 ;  /* 0x000000221888723c */ /* 0x000fe20000001888 */
[----:B------:R-:W5:Y:S04]  /*8bc0*/  LDSM.16.M88.4 R24, [R191+0xf000] ;  /* 0x00f00000bf18783b */ /* 0x000f680000000200 */
[----:B------:R-:W-:Y:S03]  /*8bd0*/  LDSM.16.M88.4 R32, [R193+0x4000] ;  /* 0x00400000c120783b */ /* 0x000fe60000000200 */
[C---:B--2---:R-:W-:Y:S08]  /*8be0*/  HMMA.16816.F32 R16, R28.reuse, R20, R16 ;  /* 0x000000141c10723c */ /* 0x044ff00000001810 */
[C---:B------:R-:W-:Y:S01]  /*8bf0*/  HMMA.16816.F32 R12, R28.reuse, R22, R12 ;  /* 0x000000161c0c723c */ /* 0x040fe2000000180c */
[----:B------:R-:W2:Y:S07]  /*8c00*/  LDSM.16.M88.4 R20, [R191+0xf800] ;  /* 0x00f80000bf14783b */ /* 0x000eae0000000200 */
[C---:B------:R-:W-:Y:S08]  /*8c10*/  HMMA.16816.F32 R156, R28.reuse, R164, R156 ;  /* 0x000000a41c9c723c */ /* 0x040ff0000000189c */
[C---:B------:R-:W-:Y:S01]  /*8c20*/  HMMA.16816.F32 R152, R28.reuse, R166, R152 ;  /* 0x000000a61c98723c */ /* 0x040fe20000001898 */
[----:B------:R-:W2:Y:S07]  /*8c30*/  LDSM.16.M88.4 R164, [R3+0xe800] ;  /* 0x00e8000003a4783b */ /* 0x000eae0000000200 */
[C---:B-1----:R-:W-:Y:S08]  /*8c40*/  HMMA.16816.F32 R148, R28.reuse, R160, R148 ;  /* 0x000000a01c94723c */ /* 0x042ff00000001894 */
[C---:B------:R-:W-:Y:S01]  /*8c50*/  HMMA.16816.F32 R144, R28.reuse, R162, R144 ;  /* 0x000000a21c90723c */ /* 0x040fe20000001890 */
[----:B------:R-:W1:Y:S07]  /*8c60*/  LDSM.16.M88.4 R160, [R3+0xf000] ;  /* 0x00f0000003a0783b */ /* 0x000e6e0000000200 */
[C---:B----4-:R-:W-:Y:S08]  /*8c70*/  HMMA.16816.F32 R140, R28.reuse, R132, R140 ;  /* 0x000000841c8c723c */ /* 0x050ff0000000188c */
[----:B------:R-:W-:Y:S01]  /*8c80*/  HMMA.16816.F32 R136, R28, R134, R136 ;  /* 0x000000861c88723c */ /* 0x000fe20000001888 */
[----:B------:R-:W4:Y:S04]  /*8c90*/  LDSM.16.M88.4 R132, [R3+0xf800] ;  /* 0x00f800000384783b */ /* 0x000f280000000200 */
[----:B------:R-:W-:Y:S03]  /*8ca0*/  LDSM.16.M88.4 R28, [R189+UR5+0x10000] ;  /* 0x01000005bd1c783b */ /* 0x000fe60008000200 */
[C---:B---3--:R-:W-:Y:S08]  /*8cb0*/  HMMA.16816.F32 R16, R8.reuse, R4, R16 ;  /* 0x000000040810723c */ /* 0x048ff00000001810 */
[C---:B------:R-:W-:Y:S01]  /*8cc0*/  HMMA.16816.F32 R12, R8.reuse, R6, R12 ;  /* 0x00000006080c723c */ /* 0x040fe2000000180c */
[----:B------:R-:W3:Y:S04]  /*8cd0*/  LDSM.16.M88.4 R4, [R176+0x8000] ;  /* 0x00800000b004783b */ /* 0x000ee80000000200 */
[----:B------:R-:W-:Y:S03]  /*8ce0*/  LDSM.16.M88.4 R176, [R198+0x10000] ;  /* 0x01000000c6b0783b */ /* 0x000fe60000000200 */
[C---:B-----5:R-:W-:Y:S08]  /*8cf0*/  HMMA.16816.F32 R156, R8.reuse, R172, R156 ;  /* 0x000000ac089c723c */ /* 0x060ff0000000189c */
        /* <DEDUP_REMOVED lines=9> */
[C---:B------:R-:W-:Y:S08]  /*8d90*/  HMMA.16816.F32 R16, R32.reuse, R168, R16 ;  /* 0x000000a82010723c */ /* 0x040ff00000001810 */
        /* <DEDUP_REMOVED lines=10> */
[----:B------:R-:W-:Y:S04]  /*8e40*/  LDSM.16.M88.4 R132, [R199+0x8000] ;  /* 0x00800000c784783b */ /* 0x000fe80000000200 */
[----:B------:R-:W4:Y:S03]  /*8e50*/  LDSM.16.M88.4 R32, [R191+0x10000] ;  /* 0x01000000bf20783b */ /* 0x000f260000000200 */
[C---:B---3--:R-:W-:Y:S08]  /*8e60*/  HMMA.16816.F32 R16, R4.reuse, R28, R16 ;  /* 0x0000001c0410723c */ /* 0x048ff00000001810 */
[C---:B------:R-:W-:Y:S01]  /*8e70*/  HMMA.16816.F32 R12, R4.reuse, R30, R12 ;  /* 0x0000001e040c723c */ /* 0x040fe2000000180c */
[----:B------:R-:W-:Y:S07]  /*8e80*/  LDSM.16.M88.4 R28, [R191+0x10800] ;  /* 0x01080000bf1c783b */ /* 0x000fee0000000200 */
[C---:B-----5:R-:W-:Y:S08]  /*8e90*/  HMMA.16816.F32 R156, R4.reuse, R24, R156 ;  /* 0x00000018049c723c */ /* 0x060ff0000000189c */
[C---:B------:R-:W-:Y:S01]  /*8ea0*/  HMMA.16816.F32 R152, R4.reuse, R26, R152 ;  /* 0x0000001a0498723c */ /* 0x040fe20000001898 */
[----:B------:R-:W-:Y:S07]  /*8eb0*/  LDSM.16.M88.4 R24, [R191+0x11000] ;  /* 0x01100000bf18783b */ /* 0x000fee0000000200 */
[C---:B--2---:R-:W-:Y:S08]  /*8ec0*/  HMMA.16816.F32 R148, R4.reuse, R20, R148 ;  /* 0x000000140494723c */ /* 0x044ff00000001894 */
[C---:B------:R-:W-:Y:S01]  /*8ed0*/  HMMA.16816.F32 R144, R4.reuse, R22, R144 ;  /* 0x000000160490723c */ /* 0x040fe20000001890 */
[----:B------:R-:W-:Y:S07]  /*8ee0*/  LDSM.16.M88.4 R20, [R191+0x11800] ;  /* 0x01180000bf14783b */ /* 0x000fee0000000200 */
[C---:B------:R-:W-:Y:S08]  /*8ef0*/  HMMA.16816.F32 R140, R4.reuse, R8, R140 ;  /* 0x00000008048c723c */ /* 0x040ff0000000188c */
[----:B------:R-:W-:Y:S01]  /*8f00*/  HMMA.16816.F32 R136, R4, R10, R136 ;  /* 0x0000000a0488723c */ /* 0x000fe20000001888 */
[----:B------:R-:W-:Y:S04]  /*8f10*/  LDSM.16.M88.4 R8, [R193+0x8000] ;  /* 0x00800000c108783b */ /* 0x000fe80000000200 */
[----:B------:R-:W2:Y:S03]  /*8f20*/  LDSM.16.M88.4 R4, [R3+0x10000] ;  /* 0x010000000304783b */ /* 0x000ea60000000200 */
[C---:B------:R-:W-:Y:S08]  /*8f30*/  HMMA.16816.F32 R16, R172.reuse, R176, R16 ;  /* 0x000000b0ac10723c */ /* 0x040ff00000001810 */
[C---:B------:R-:W-:Y:S08]  /*8f40*/  HMMA.16816.F32 R12, R172.reuse, R178, R12 ;  /* 0x000000b2ac0c723c */ /* 0x040ff0000000180c */
[----:B-1----:R-:W-:Y:S08]  /*8f50*/  HMMA.16816.F32 R140, R172, R160, R140 ;  /* 0x000000a0ac8c723c */ /* 0x002ff0000000188c */
[----:B----4-:R-:W-:Y:S08]  /*8f60*/  HMMA.16816.F32 R16, R132, R32, R16 ;  /* 0x000000208410723c */ /* 0x010ff00000001810 */
[C---:B------:R-:W-:Y:S01]  /*8f70*/  HMMA.16816.F32 R136, R172.reuse, R162, R136 ;  /* 0x000000a2ac88723c */ /* 0x040fe20000001888 */
[----:B------:R-:W1:Y:S07]  /*8f80*/  LDSM.16.M88.4 R160, [R3+0x10800] ;  /* 0x0108000003a0783b */ /* 0x000e6e0000000200 */
[----:B------:R-:W-:Y:S08]  /*8f90*/  HMMA.16816.F32 R156, R172, R168, R156 ;  /* 0x000000a8ac9c723c */ /* 0x000ff0000000189c */
[----:B------:R-:W-:Y:S08]  /*8fa0*/  HMMA.16816.F32 R12, R132, R34, R12 ;  /* 0x00000022840c723c */ /* 0x000ff0000000180c */
[----:B--2---:R-:W-:Y:S01]  /*8fb0*/  HMMA.16816.F32 R16, R8, R4, R16 ;  /* 0x000000040810723c */ /* 0x004fe20000001810 */
[----:B------:R-:W-:-:S05]  /*8fc0*/  IMAD.SHL.U32 R4, R184, 0x2, RZ ;  /* 0x00000002b8047824 */ /* 0x000fca00078e00ff */
[----:B------:R-:W-:Y:S02]  /*8fd0*/  LOP3.LUT R4, R4, 0x6, RZ, 0xc0, !PT ;  /* 0x0000000604047812 */ /* 0x000fe400078ec0ff */
[----:B------:R-:W-:Y:S08]  /*8fe0*/  HMMA.16816.F32 R152, R172, R170, R152 ;  /* 0x000000aaac98723c */ /* 0x000ff00000001898 */
[----:B------:R-:W-:Y:S01]  /*8ff0*/  HMMA.16816.F32 R140, R132, R20, R140 ;  /* 0x00000014848c723c */ /* 0x000fe2000000188c */
[----:B------:R-:W-:-:S04]  /*9000*/  IMAD.U32 R21, RZ, RZ, UR19 ;  /* 0x00000013ff157e24 */ /* 0x000fc8000f8e00ff */
[----:B------:R-:W-:-:S03]  /*9010*/  IMAD R21, R21, 0x40, R4 ;  /* 0x0000004015157824 */ /* 0x000fc600078e0204 */
[----:B------:R-:W-:Y:S01]  /*9020*/  HMMA.16816.F32 R148, R172, R164, R148 ;  /* 0x000000a4ac94723c */ /* 0x000fe20000001894 */
[----:B------:R-:W-:-:S05]  /*9030*/  VIADD R20, R21, 0xffffff40 ;  /* 0xffffff4015147836 */ /* 0x000fca0000000000 */
[C---:B------:R-:W-:Y:S02]  /*9040*/  ISETP.GE.AND P5, PT, R20.reuse, R187, PT ;  /* 0x000000bb1400720c */ /* 0x040fe40003fa6270 */
[----:B------:R-:W-:Y:S01]  /*9050*/  HMMA.16816.F32 R156, R132, R28, R156 ;  /* 0x0000001c849c723c */ /* 0x000fe2000000189c */
[----:B------:R-:W-:-:S04]  /*9060*/  ISETP.GE.AND P4, PT, R20, R181, PT ;  /* 0x000000b51400720c */ /* 0x000fc80003f86270 */
[----:B------:R-:W-:-:S03]  /*9070*/  FSEL R20, R18, -INF , !P4 ;  /* 0xff80000012147808 */ /* 0x000fc60006000000 */
[----:B------:R-:W-:Y:S01]  /*9080*/  HMMA.16816.F32 R12, R8, R6, R12 ;  /* 0x00000006080c723c */ /* 0x000fe2000000180c */
[----:B------:R-:W2:Y:S07]  /*9090*/  LDSM.16.M88.4 R4, [R3+0x11000] ;  /* 0x011000000304783b */ /* 0x000eae0000000200 */
[----:B------:R-:W-:Y:S08]  /*90a0*/  HMMA.16816.F32 R144, R172, R166, R144 ;  /* 0x000000a6ac90723c */ /* 0x000ff00000001890 */
[C---:B------:R-:W-:Y:S08]  /*90b0*/  HMMA.16816.F32 R152, R132.reuse, R30, R152 ;  /* 0x0000001e8498723c */ /* 0x040ff00000001898 */
[----:B------:R-:W-:Y:S01]  /*90c0*/  HMMA.16816.F32 R136, R132, R22, R136 ;  /* 0x000000168488723c */ /* 0x000fe20000001888 */
[C---:B------:R-:W-:Y:S01]  /*90d0*/  VIADD R22, R21.reuse, 0xffffff41 ;  /* 0xffffff4115167836 */ /* 0x040fe20000000000 */
[----:B------:R-:W-:Y:S01]  /*90e0*/  FSEL R23, R16, -INF , !P5 ;  /* 0xff80000010177808 */ /* 0x000fe20006800000 */
[----:B------:R-:W-:-:S03]  /*90f0*/  VIADD R16, R21, 0xffffff48 ;  /* 0xffffff4815107836 */ /* 0x000fc60000000000 */
[C---:B------:R-:W-:Y:S02]  /*9100*/  ISETP.GE.AND P5, PT, R22.reuse, R187, PT ;  /* 0x000000bb1600720c */ /* 0x040fe40003fa6270 */
[----:B------:R-:W-:Y:S01]  /*9110*/  ISETP.GE.AND P4, PT, R22, R181, PT ;  /* 0x000000b51600720c */ /* 0x000fe20003f86270 */
[----:B------:R-:W-:Y:S01]  /*9120*/  HMMA.16816.F32 R148, R132, R24, R148 ;  /* 0x000000188494723c */ /* 0x000fe20000001894 */
[----:B------:R-:W-:Y:S02]  /*9130*/  FSEL R25, R17, -INF , !P5 ;  /* 0xff80000011197808 */ /* 0x000fe40006800000 */
[----:B------:R-:W-:Y:S02]  /*9140*/  FSEL R22, R19, -INF , !P4 ;  /* 0xff80000013167808 */ /* 0x000fe40006000000 */
[C---:B------:R-:W-:Y:S02]  /*9150*/  ISETP.GE.AND P5, PT, R16.reuse, R187, PT ;  /* 0x000000bb1000720c */ /* 0x040fe40003fa6270 */
[----:B------:R-:W-:Y:S01]  /*9160*/  ISETP.GE.AND P4, PT, R16, R181, PT ;  /* 0x000000b51000720c */ /* 0x000fe20003f86270 */
[----:B-1----:R-:W-:Y:S01]  /*9170*/  HMMA.16816.F32 R156, R8, R160, R156 ;  /* 0x000000a0089c723c */ /* 0x002fe2000000189c */
[----:B------:R-:W1:Y:S01]  /*9180*/  LDSM.16.M88.4 R16, [R3+0x11800] ;  /* 0x011800000310783b */ /* 0x000e620000000200 */
[----:B------:R-:W-:-:S04]  /*9190*/  DEPBAR.LE SB0, 0x0 ;  /* 0x000080000000791a */ /* 0x000fc80000000000 */
[----:B------:R-:W-:Y:S01]  /*91a0*/  FSEL R24, R14, -INF , !P4 ;  /* 0xff8000000e187808 */ /* 0x000fe20006000000 */
[C---:B------:R-:W-:Y:S01]  /*91b0*/  VIADD R14, R21.reuse, 0xffffff51 ;  /* 0xffffff51150e7836 */ /* 0x040fe20000000000 */
[----:B------:R-:W-:Y:S01]  /*91c0*/  HMMA.16816.F32 R144, R132, R26, R144 ;  /* 0x0000001a8490723c */ /* 0x000fe20000001890 */
[C---:B------:R-:W-:Y:S01]  /*91d0*/  VIADD R26, R21.reuse, 0xffffff49 ;  /* 0xffffff49151a7836 */ /* 0x040fe20000000000 */
[----:B------:R-:W-:Y:S01]  /*91e0*/  FSEL R27, R12, -INF , !P5 ;  /* 0xff8000000c1b7808 */ /* 0x000fe20006800000 */
[----:B------:R-:W-:Y:S01]  /*91f0*/  VIADD R12, R21, 0xffffff50 ;  /* 0xffffff50150c7836 */ /* 0x000fe20000000000 */
[----:B------:R-:W-:Y:S02]  /*9200*/  BAR.SYNC.DEFER_BLOCKING 0x0 ;  /* 0x0000000000007b1d */ /* 0x000fe40000010000 */
[C---:B------:R-:W-:Y:S02]  /*9210*/  ISETP.GE.AND P5, PT, R26.reuse, R187, PT ;  /* 0x000000bb1a00720c */ /* 0x040fe40003fa6270 */
[----:B------:R-:W-:Y:S01]  /*9220*/  ISETP.GE.AND P4, PT, R26, R181, PT ;  /* 0x000000b51a00720c */ /* 0x000fe20003f86270 */
[----:B------:R-:W-:Y:S01]  /*9230*/  HMMA.16816.F32 R152, R8, R162, R152 ;  /* 0x000000a20898723c */ /* 0x000fe20000001898 */
[----:B------:R-:W-:-:S02]  /*9240*/  FSEL R13, R13, -INF , !P5 ;  /* 0xff8000000d0d7808 */ /* 0x000fc40006800000 */
[----:B------:R-:W-:Y:S02]  /*9250*/  FSEL R26, R15, -INF , !P4 ;  /* 0xff8000000f1a7808 */ /* 0x000fe40006000000 */
[C---:B------:R-:W-:Y:S02]  /*9260*/  ISETP.GE.AND P5, PT, R12.reuse, R187, PT ;  /* 0x000000bb0c00720c */ /* 0x040fe40003fa6270 */
[----:B------:R-:W-:Y:S01]  /*9270*/  ISETP.GE.AND P4, PT, R12, R181, PT ;  /* 0x000000b50c00720c */ /* 0x000fe20003f86270 */
[C---:B------:R-:W-:Y:S01]  /*9280*/  VIADD R12, R21.reuse, 0xffffff58 ;  /* 0xffffff58150c7836 */ /* 0x040fe20000000000 */
[----:B------:R-:W-:Y:S01]  /*9290*/  FSEL R169, R156, -INF , !P5 ;  /* 0xff8000009ca97808 */ /* 0x000fe20006800000 */
[----:B--2---:R-:W-:Y:S01]  /*92a0*/  HMMA.16816.F32 R148, R8, R4, R148 ;  /* 0x000000040894723c */ /* 0x004fe20000001894 */
[----:B------:R-:W-:Y:S01]  /*92b0*/  FSEL R200, R158, -INF , !P4 ;  /* 0xff8000009ec87808 */ /* 0x000fe20006000000 */
[----:B------:R-:W-:Y:S01]  /*92c0*/  VIADD R4, R21, 0xffffff59 ;  /* 0xffffff5915047836 */ /* 0x000fe20000000000 */
[----:B------:R-:W-:-:S02]  /*92d0*/  ISETP.GE.AND P5, PT, R14, R187, PT ;  /* 0x000000bb0e00720c */ /* 0x000fc40003fa6270 */
[----:B------:R-:W-:Y:S02]  /*92e0*/  ISETP.GE.AND P4, PT, R14, R181, PT ;  /* 0x000000b50e00720c */ /* 0x000fe40003f86270 */
[----:B------:R-:W-:Y:S01]  /*92f0*/  FSEL R171, R157, -INF , !P5 ;  /* 0xff8000009dab7808 */ /* 0x000fe20006800000 */
[C---:B------:R-:W-:Y:S01]  /*9300*/  HMMA.16816.F32 R144, R8.reuse, R6, R144 ;  /* 0x000000060890723c */ /* 0x040fe20000001890 */
[----:B------:R-:W-:Y:S01]  /*9310*/  FSEL R198, R159, -INF , !P4 ;  /* 0xff8000009fc67808 */ /* 0x000fe20006000000 */
[----:B------:R-:W-:Y:S01]  /*9320*/  VIADD R6, R21, 0xffffff61 ;  /* 0xffffff6115067836 */ /* 0x000fe20000000000 */
[C---:B------:R-:W-:Y:S02]  /*9330*/  ISETP.GE.AND P5, PT, R12.reuse, R187, PT ;  /* 0x000000bb0c00720c */ /* 0x040fe40003fa6270 */
[----:B------:R-:W-:Y:S02]  /*9340*/  ISETP.GE.AND P4, PT, R12, R181, PT ;  /* 0x000000b50c00720c */ /* 0x000fe40003f86270 */
[----:B------:R-:W-:Y:S01]  /*9350*/  FSEL R173, R152, -INF , !P5 ;  /* 0xff80000098ad7808 */ /* 0x000fe20006800000 */
[----:B-1----:R-:W-:Y:S01]  /*9360*/  HMMA.16816.F32 R140, R8, R16, R140 ;  /* 0x00000010088c723c */ /* 0x002fe2000000188c */
[----:B------:R-:W-:-:S02]  /*9370*/  FSEL R178, R154, -INF , !P4 ;  /* 0xff8000009ab27808 */ /* 0x000fc40006000000 */
[C---:B------:R-:W-:Y:S02]  /*9380*/  ISETP.GE.AND P5, PT, R4.reuse, R187, PT ;  /* 0x000000bb0400720c */ /* 0x040fe40003fa6270 */
[----:B------:R-:W-:Y:S01]  /*9390*/  ISETP.GE.AND P4, PT, R4, R181, PT ;  /* 0x000000b50400720c */ /* 0x000fe20003f86270 */
[----:B------:R-:W-:Y:S01]  /*93a0*/  VIADD R4, R21, 0xffffff60 ;  /* 0xffffff6015047836 */ /* 0x000fe20000000000 */
[----:B------:R-:W-:Y:S01]  /*93b0*/  FSEL R175, R153, -INF , !P5 ;  /* 0xff80000099af7808 */ /* 0x000fe20006800000 */
[----:B------:R-:W-:Y:S01]  /*93c0*/  HMMA.16816.F32 R136, R8, R18, R136 ;  /* 0x000000120888723c */ /* 0x000fe20000001888 */
        /* <DEDUP_REMOVED lines=10> */
[----:B------:R-:W-:Y:S02]  /*9470*/  FSEL R148, R151, -INF , !P4 ;  /* 0xff80000097947808 */ /* 0x000fe40006000000 */
[----:B------:R-:W-:-:S02]  /*9480*/  ISETP.GE.AND P5, PT, R6, R187, PT ;  /* 0x000000bb0600720c */ /* 0x000fc40003fa6270 */
[----:B------:R-:W-:Y:S01]  /*9490*/  ISETP.GE.AND P4, PT, R6, R181, PT ;  /* 0x000000b50600720c */ /* 0x000fe20003f86270 */
[C---:B------:R-:W-:Y:S01]  /*94a0*/  VIADD R6, R21.reuse, 0xffffff71 ;  /* 0xffffff7115067836 */ /* 0x040fe20000000000 */
        /* <DEDUP_REMOVED lines=14> */
[----:B------:R-:W-:Y:S01]  /*9590*/  VIADD R6, R21, 0xffffff79 ;  /* 0xffffff7915067836 */ /* 0x000fe20000000000 */
[----:B------:R-:W-:Y:S02]  /*95a0*/  FSEL R155, R141, -INF , !P5 ;  /* 0xff8000008d9b7808 */ /* 0x000fe40006800000 */
[----:B------:R-:W-:Y:S02]  /*95b0*/  FSEL R156, R143, -INF , !P4 ;  /* 0xff8000008f9c7808 */ /* 0x000fe40006000000 */
[-C--:B------:R-:W-:Y:S02]  /*95c0*/  ISETP.GE.AND P5, PT, R4, R187.reuse, PT ;  /* 0x000000bb0400720c */ /* 0x080fe40003fa6270 */
[----:B------:R-:W-:Y:S02]  /*95d0*/  ISETP.GE.AND P4, PT, R6, R187, PT ;  /* 0x000000bb0600720c */ /* 0x000fe40003f86270 */
[----:B------:R-:W-:-:S02]  /*95e0*/  FSEL R170, R136, -INF , !P5 ;  /* 0xff80000088aa7808 */ /* 0x000fc40006800000 */
[----:B------:R-:W-:Y:S02]  /*95f0*/  FSEL R157, R137, -INF , !P4 ;  /* 0xff800000899d7808 */ /* 0x000fe40006000000 */
[-C--:B------:R-:W-:Y:S02]  /*9600*/  ISETP.GE.AND P5, PT, R4, R181.reuse, PT ;  /* 0x000000b50400720c */ /* 0x080fe40003fa6270 */
[----:B------:R-:W-:Y:S02]  /*9610*/  ISETP.GE.AND P4, PT, R6, R181, PT ;  /* 0x000000b50600720c */ /* 0x000fe40003f86270 */
[----:B------:R-:W-:Y:S02]  /*9620*/  FSEL R154, R138, -INF , !P5 ;  /* 0xff8000008a9a7808 */ /* 0x000fe40006800000 */
[----:B------:R-:W-:Y:S01]  /*9630*/  FSEL R152, R139, -INF , !P4 ;  /* 0xff8000008b987808 */ /* 0x000fe20006000000 */
[----:B------:R-:W-:Y:S08]  /*9640*/  BRA.U !UP0, `(.L_x_133) ;  /* 0x0000000108cc7547 */ /* 0x000ff0000b800000 */
        /* <DEDUP_REMOVED lines=48> */
.L_x_135:
[----:B------:R3:W-:Y:S02]  /*9950*/  STS.128 [R197+0x11000], RZ ;  /* 0x011000ffc5007388 */ /* 0x0007e40000000c00 */
.L_x_136:
[----:B------:R-:W-:Y:S05]  /*9960*/  BSYNC.RECONVERGENT B0 ;  /* 0x0000000000007941 */ /* 0x000fea0003800200 */
.L_x_134:
[----:B------:R-:W0:Y:S02]  /*9970*/  LDGDEPBAR ;  /* 0x00000000000079af */ /* 0x000e240000000000 */
.L_x_133:
[----:B------:R-:W-:Y:S01]  /*9980*/  FMNMX3.FTZ R6, R180, R23, R25, !PT ;  /* 0x00000017b4067276 */ /* 0x000fe20007810019 */
[----:B------:R-:W4:Y:S01]  /*9990*/  LDCU UR4, c[0x0][0x45c] ;  /* 0x00008b80ff0477ac */ /* 0x000f220008000800 */
[----:B------:R-:W-:Y:S02]  /*99a0*/  FMNMX3.FTZ R7, R2, R20, R22, !PT ;  /* 0x0000001402077276 */ /* 0x000fe40007810016 */
[----:B------:R-:W-:Y:S01]  /*99b0*/  FMNMX3.FTZ R6, R6, R27, R13, !PT ;  /* 0x0000001b06067276 */ /* 0x000fe2000781000d */
[----:B------:R-:W-:Y:S01]  /*99c0*/  UIADD3 UR6, UPT, UPT, UR19, -0x4, URZ ;  /* 0xfffffffc13067890 */ /* 0x000fe2000fffe0ff */
[----:B------:R-:W-:Y:S02]  /*99d0*/  FMNMX3.FTZ R7, R7, R24, R26, !PT ;  /* 0x0000001807077276 */ /* 0x000fe4000781001a */
[----:B------:R-:W-:Y:S02]  /*99e0*/  FMNMX3.FTZ R6, R6, R169, R171, !PT ;  /* 0x000000a906067276 */ /* 0x000fe400078100ab */
[----:B------:R-:W-:-:S02]  /*99f0*/  FMNMX3.FTZ R7, R7, R200, R198, !PT ;  /* 0x000000c807077276 */ /* 0x000fc400078100c6 */
[----:B------:R-:W-:Y:S02]  /*9a00*/  FMNMX3.FTZ R6, R6, R173, R175, !PT ;  /* 0x000000ad06067276 */ /* 0x000fe400078100af */
[----:B------:R-:W-:Y:S02]  /*9a10*/  FMNMX3.FTZ R7, R7, R178, R204, !PT ;  /* 0x000000b207077276 */ /* 0x000fe400078100cc */
[----:B------:R-:W-:Y:S02]  /*9a20*/  FMNMX3.FTZ R6, R6, R177, R179, !PT ;  /* 0x000000b106067276 */ /* 0x000fe400078100b3 */
[----:B------:R-:W-:Y:S02]  /*9a30*/  FMNMX3.FTZ R7, R7, R150, R148, !PT ;  /* 0x0000009607077276 */ /* 0x000fe40007810094 */
[----:B------:R-:W-:Y:S02]  /*9a40*/  FMNMX3.FTZ R6, R6, R149, R145, !PT ;  /* 0x0000009506067276 */ /* 0x000fe40007810091 */
[----:B------:R-:W-:-:S02]  /*9a50*/  FMNMX3.FTZ R7, R7, R146, R144, !PT ;  /* 0x0000009207077276 */ /* 0x000fc40007810090 */
[----:B------:R-:W-:Y:S02]  /*9a60*/  FMNMX3.FTZ R6, R6, R159, R155, !PT ;  /* 0x0000009f06067276 */ /* 0x000fe4000781009b */
[----:B------:R-:W-:Y:S02]  /*9a70*/  FMNMX3.FTZ R7, R7, R158, R156, !PT ;  /* 0x0000009e07077276 */ /* 0x000fe4000781009c */
[----:B------:R-:W-:Y:S02]  /*9a80*/  FMNMX3.FTZ R6, R6, R170, R157, !PT ;  /* 0x000000aa06067276 */ /* 0x000fe4000781009d */
[----:B------:R-:W-:Y:S02]  /*9a90*/  FMNMX3.FTZ R7, R7, R154, R152, !PT ;  /* 0x0000009a07077276 */ /* 0x000fe40007810098 */
[----:B------:R-:W-:Y:S01]  /*9aa0*/  SEL R166, R182, 0xffffffe0, !P6 ;  /* 0xffffffe0b6a67807 */ /* 0x000fe20007000000 */
[----:B------:R-:W5:Y:S01]  /*9ab0*/  SHFL.BFLY PT, R5, R6, 0x2, 0x1f ;  /* 0x0c401f0006057f89 */ /* 0x000f6200000e0000 */
[----:B------:R-:W-:-:S02]  /*9ac0*/  IADD3 R16, PT, PT, R0, 0x12000, RZ ;  /* 0x0001200000107810 */ /* 0x000fc40007ffe0ff */
[----:B------:R-:W-:Y:S01]  /*9ad0*/  IADD3 R168, PT, PT, R166, R0, RZ ;  /* 0x00000000a6a87210 */ /* 0x000fe20007ffe0ff */
[----:B------:R-:W1:Y:S01]  /*9ae0*/  SHFL.BFLY PT, R4, R7, 0x2, 0x1f ;  /* 0x0c401f0007047f89 */ /* 0x000e6200000e0000 */
[----:B------:R-:W-:Y:S02]  /*9af0*/  IADD3 R167, PT, PT, R0, 0x12040, RZ ;  /* 0x0001204000a77810 */ /* 0x000fe40007ffe0ff */
[----:B------:R-:W-:-:S04]  /*9b00*/  @P0 IADD3 R167, PT, PT, R16, -0x40, RZ ;  /* 0xffffffc010a70810 */ /* 0x000fc80007ffe0ff */
[----:B------:R-:W-:Y:S01]  /*9b10*/  IADD3 R166, PT, PT, R166, R167, RZ ;  /* 0x000000a7a6a67210 */ /* 0x000fe20007ffe0ff */
[----:B------:R-:W-:Y:S04]  /*9b20*/  LDSM.16.MT88.4 R28, [R167] ;  /* 0x00000000a71c783b */ /* 0x000fe80000004200 */
[----:B------:R-:W-:Y:S04]  /*9b30*/  LDSM.16.MT88.4 R136, [R166+0x800] ;  /* 0x00080000a688783b */ /* 0x000fe80000004200 */
[----:B------:R-:W-:Y:S01]  /*9b40*/  LDSM.16.MT88.4 R140, [R167+0x800] ;  /* 0x00080000a78c783b */ /* 0x000fe20000004200 */
[----:B-----5:R-:W-:-:S02]  /*9b50*/  FMNMX.FTZ R5, R6, R5, !PT ;  /* 0x0000000506057209 */ /* 0x020fc40007810000 */
[----:B-1----:R-:W-:-:S03]  /*9b60*/  FMNMX.FTZ R4, R7, R4, !PT ;  /* 0x0000000407047209 */ /* 0x002fc60007810000 */
[----:B------:R-:W1:Y:S04]  /*9b70*/  SHFL.BFLY PT, R132, R5, 0x1, 0x1f ;  /* 0x0c201f0005847f89 */ /* 0x000e6800000e0000 */
[----:B------:R-:W5:Y:S01]  /*9b80*/  SHFL.BFLY PT, R3, R4, 0x1, 0x1f ;  /* 0x0c201f0004037f89 */ /* 0x000f6200000e0000 */
[----:B-1----:R-:W-:Y:S02]  /*9b90*/  FMNMX.FTZ R132, R5, R132, !PT ;  /* 0x0000008405847209 */ /* 0x002fe40007810000 */
[----:B-----5:R-:W-:-:S03]  /*9ba0*/  FMNMX.FTZ R3, R4, R3, !PT ;  /* 0x0000000304037209 */ /* 0x020fc60007810000 */
[C---:B----4-:R-:W-:Y:S01]  /*9bb0*/  FMUL.FTZ R172, R132.reuse, UR4 ;  /* 0x0000000484ac7c20 */ /* 0x050fe20008410000 */
[C---:B------:R-:W-:Y:S02]  /*9bc0*/  FSETP.NEU.FTZ.AND P2, PT, R132.reuse, -INF , PT ;  /* 0xff8000008400780b */ /* 0x040fe40003f5d000 */
[C---:B------:R-:W-:Y:S01]  /*9bd0*/  FSETP.NEU.FTZ.AND P1, PT, R3.reuse, -INF , PT ;  /* 0xff8000000300780b */ /* 0x040fe20003f3d000 */
[C---:B------:R-:W-:Y:S01]  /*9be0*/  FMUL.FTZ R153, R3.reuse, UR4 ;  /* 0x0000000403997c20 */ /* 0x040fe20008410000 */
[----:B------:R-:W-:Y:S02]  /*9bf0*/  FSEL R7, R132, RZ, P2 ;  /* 0x000000ff84077208 */ /* 0x000fe40001000000 */
[----:B------:R-:W-:Y:S02]  /*9c00*/  FSEL R5, R3, RZ, P1 ;  /* 0x000000ff03057208 */ /* 0x000fe40000800000 */
[----:B------:R-:W-:Y:S01]  /*9c10*/  FSEL R172, R172, RZ, P2 ;  /* 0x000000ffacac7208 */ /* 0x000fe20001000000 */
[----:B------:R-:W-:Y:S01]  /*9c20*/  FADD.FTZ R7, R180, -R7 ;  /* 0x80000007b4077221 */ /* 0x000fe20000010000 */
[----:B------:R-:W-:Y:S01]  /*9c30*/  FSEL R153, R153, RZ, P1 ;  /* 0x000000ff99997208 */ /* 0x000fe20000800000 */
[----:B------:R-:W-:-:S02]  /*9c40*/  FADD.FTZ R2, R2, -R5 ;  /* 0x8000000502027221 */ /* 0x000fc40000010000 */
[----:B------:R-:W-:Y:S01]  /*9c50*/  FMUL.FTZ R165, R7, UR4 ;  /* 0x0000000407a57c20 */ /* 0x000fe20008410000 */
[--C-:B------:R-:W-:Y:S01]  /*9c60*/  FFMA.FTZ R164, R23, UR4, -R172.reuse ;  /* 0x0000000417a47c23 */ /* 0x100fe200080108ac */
[----:B------:R-:W-:Y:S01]  /*9c70*/  FMUL.FTZ R2, R2, UR4 ;  /* 0x0000000402027c20 */ /* 0x000fe20008410000 */
[--C-:B------:R-:W-:Y:S01]  /*9c80*/  FFMA.FTZ R134, R20, UR4, -R153.reuse ;  /* 0x0000000414867c23 */ /* 0x100fe20008010899 */
[--C-:B------:R-:W-:Y:S01]  /*9c90*/  FFMA.FTZ R133, R22, UR4, -R153.reuse ;  /* 0x0000000416857c23 */ /* 0x100fe20008010899 */
[--C-:B------:R-:W-:Y:S01]  /*9ca0*/  FFMA.FTZ R161, R25, UR4, -R172.reuse ;  /* 0x0000000419a17c23 */ /* 0x100fe200080108ac */
[----:B------:R-:W1:Y:S01]  /*9cb0*/  MUFU.EX2 R165, R165 ;  /* 0x000000a500a57308 */ /* 0x000e620000000800 */
[----:B------:R-:W4:Y:S01]  /*9cc0*/  LDSM.16.MT88.4 R20, [R168+0x12000] ;  /* 0x01200000a814783b */ /* 0x000f220000004200 */
[--C-:B------:R-:W-:Y:S01]  /*9cd0*/  FFMA.FTZ R160, R27, UR4, -R172.reuse ;  /* 0x000000041ba07c23 */ /* 0x100fe200080108ac */
[--C-:B------:R-:W-:Y:S01]  /*9ce0*/  FFMA.FTZ R135, R13, UR4, -R172.reuse ;  /* 0x000000040d877c23 */ /* 0x100fe200080108ac */
[----:B------:R-:W5:Y:S01]  /*9cf0*/  MUFU.EX2 R2, R2 ;  /* 0x0000000200027308 */ /* 0x000f620000000800 */
[--C-:B------:R-:W-:Y:S01]  /*9d00*/  FFMA.FTZ R162, R24, UR4, -R153.reuse ;  /* 0x0000000418a27c23 */ /* 0x100fe20008010899 */
[--C-:B------:R-:W-:Y:S01]  /*9d10*/  FFMA.FTZ R163, R26, UR4, -R153.reuse ;  /* 0x000000041aa37c23 */ /* 0x100fe20008010899 */
[----:B------:R-:W-:Y:S01]  /*9d20*/  LDSM.16.MT88.4 R12, [R0+0x12000] ;  /* 0x01200000000c783b */ /* 0x000fe20000004200 */
[----:B------:R-:W-:Y:S01]  /*9d30*/  MUFU.EX2 R164, R164 ;  /* 0x000000a400a47308 */ /* 0x000fe20000000800 */
[--C-:B------:R-:W-:Y:S01]  /*9d40*/  FFMA.FTZ R174, R173, UR4, -R172.reuse ;  /* 0x00000004adae7c23 */ /* 0x100fe200080108ac */
[--C-:B------:R-:W-:Y:S01]  /*9d50*/  FFMA.FTZ R169, R169, UR4, -R172.reuse ;  /* 0x00000004a9a97c23 */ /* 0x100fe200080108ac */
[--C-:B------:R-:W-:Y:S01]  /*9d60*/  FFMA.FTZ R176, R171, UR4, -R172.reuse ;  /* 0x00000004abb07c23 */ /* 0x100fe200080108ac */
[----:B------:R-:W2:Y:S01]  /*9d70*/  MUFU.EX2 R161, R161 ;  /* 0x000000a100a17308 */ /* 0x000ea20000000800 */
[--C-:B------:R-:W-:Y:S01]  /*9d80*/  FFMA.FTZ R173, R178, UR4, -R153.reuse ;  /* 0x00000004b2ad7c23 */ /* 0x100fe20008010899 */
[-C--:B-1----:R-:W-:Y:S01]  /*9d90*/  FMUL.FTZ R16, R36, R165.reuse ;  /* 0x000000a524107220 */ /* 0x082fe20000410000 */
[-C--:B------:R-:W-:Y:S01]  /*9da0*/  FMUL.FTZ R17, R37, R165.reuse ;  /* 0x000000a525117220 */ /* 0x080fe20000410000 */
[-C--:B------:R-:W-:Y:S01]  /*9db0*/  FMUL.FTZ R32, R52, R165.reuse ;  /* 0x000000a534207220 */ /* 0x080fe20000410000 */
[-C--:B------:R-:W-:Y:S01]  /*9dc0*/  FMUL.FTZ R33, R53, R165.reuse ;  /* 0x000000a535217220 */ /* 0x080fe20000410000 */
[-C--:B-----5:R-:W-:Y:S01]  /*9dd0*/  FMUL.FTZ R18, R38, R2.reuse ;  /* 0x0000000226127220 */ /* 0x0a0fe20000410000 */
[-C--:B------:R-:W-:Y:S01]  /*9de0*/  FMUL.FTZ R19, R39, R2.reuse ;  /* 0x0000000227137220 */ /* 0x080fe20000410000 */
[-C--:B------:R-:W-:Y:S01]  /*9df0*/  FMUL.FTZ R34, R54, R2.reuse ;  /* 0x0000000236227220 */ /* 0x080fe20000410000 */
[----:B------:R-:W1:Y:S01]  /*9e00*/  LDSM.16.MT88.4 R36, [R166] ;  /* 0x00000000a624783b */ /* 0x000e620000004200 */
[-C--:B------:R-:W-:Y:S01]  /*9e10*/  FMUL.FTZ R35, R55, R2.reuse ;  /* 0x0000000237237220 */ /* 0x080fe20000410000 */
[----:B------:R-:W-:Y:S01]  /*9e20*/  MUFU.EX2 R160, R160 ;  /* 0x000000a000a07308 */ /* 0x000fe20000000800 */
[-C--:B------:R-:W-:Y:S01]  /*9e30*/  FMUL.FTZ R24, R44, R165.reuse ;  /* 0x000000a52c187220 */ /* 0x080fe20000410000 */
[----:B------:R-:W5:Y:S01]  /*9e40*/  LDSM.16.MT88.4 R52, [R168+0x14000] ;  /* 0x01400000a834783b */ /* 0x000f620000004200 */
[-C--:B------:R-:W-:Y:S01]  /*9e50*/  FMUL.FTZ R25, R45, R165.reuse ;  /* 0x000000a52d197220 */ /* 0x080fe20000410000 */
[----:B------:R-:W3:Y:S01]  /*9e60*/  MUFU.EX2 R135, R135 ;  /* 0x0000008700877308 */ /* 0x000ee20000000800 */
[-C--:B------:R-:W-:Y:S01]  /*9e70*/  FMUL.FTZ R26, R46, R2.reuse ;  /* 0x000000022e1a7220 */ /* 0x080fe20000410000 */
[----:B------:R-:W-:Y:S01]  /*9e80*/  FMUL.FTZ R27, R47, R2 ;  /* 0x000000022f1b7220 */ /* 0x000fe20000410000 */
[----:B--2---:R-:W-:Y:S01]  /*9e90*/  F2FP.F16.F32.PACK_AB R4, R161, R164 ;  /* 0x000000a4a104723e */ /* 0x004fe200000000ff */
[----:B------:R-:W-:Y:S01]  /*9ea0*/  MUFU.EX2 R134, R134 ;  /* 0x0000008600867308 */ /* 0x000fe20000000800 */
[----:B------:R-:W2:Y:S01]  /*9eb0*/  LDSM.16.MT88.4 R44, [R0+0x14000] ;  /* 0x01400000002c783b */ /* 0x000ea20000004200 */
[-C--:B------:R-:W-:Y:S01]  /*9ec0*/  FMUL.FTZ R40, R40, R165.reuse ;  /* 0x000000a528287220 */ /* 0x080fe20000410000 */
[-C--:B------:R-:W-:Y:S01]  /*9ed0*/  FMUL.FTZ R41, R41, R165.reuse ;  /* 0x000000a529297220 */ /* 0x080fe20000410000 */
[----:B------:R-:W4:Y:S01]  /*9ee0*/  MUFU.EX2 R133, R133 ;  /* 0x0000008500857308 */ /* 0x000f220000000800 */
[-C--:B------:R-:W-:Y:S01]  /*9ef0*/  FMUL.FTZ R42, R42, R2.reuse ;  /* 0x000000022a2a7220 */ /* 0x080fe20000410000 */
[----:B------:R-:W-:Y:S01]  /*9f00*/  FMUL.FTZ R43, R43, R2 ;  /* 0x000000022b2b7220 */ /* 0x000fe20000410000 */
[-C--:B------:R-:W-:Y:S01]  /*9f10*/  FMUL.FTZ R48, R48, R165.reuse ;  /* 0x000000a530307220 */ /* 0x080fe20000410000 */
[----:B------:R-:W-:Y:S01]  /*9f20*/  MUFU.EX2 R162, R162 ;  /* 0x000000a200a27308 */ /* 0x000fe20000000800 */
[-C--:B------:R-:W-:Y:S01]  /*9f30*/  FMUL.FTZ R49, R49, R165.reuse ;  /* 0x000000a531317220 */ /* 0x080fe20000410000 */
[----:B---3--:R-:W-:Y:S01]  /*9f40*/  F2FP.F16.F32.PACK_AB R6, R135, R160 ;  /* 0x000000a08706723e */ /* 0x008fe200000000ff */
[-C--:B------:R-:W-:Y:S01]  /*9f50*/  FMUL.FTZ R50, R50, R2.reuse ;  /* 0x0000000232327220 */ /* 0x080fe20000410000 */
[----:B------:R-:W3:Y:S01]  /*9f60*/  MUFU.EX2 R163, R163 ;  /* 0x000000a300a37308 */ /* 0x000ee20000000800 */
        /* <DEDUP_REMOVED lines=12> */
[----:B------:R-:W-:Y:S01]  /*a030*/  FMUL.FTZ R66, R66, R2 ;  /* 0x0000000242427220 */ /* 0x000fe20000410000 */
[----:B---3--:R-:W-:Y:S01]  /*a040*/  F2FP.F16.F32.PACK_AB R7, R163, R162 ;  /* 0x000000a2a307723e */ /* 0x008fe200000000ff */
        /* <DEDUP_REMOVED lines=20> */
[----:B------:R-:W3:Y:S01]  /*a190*/  LDSM.16.MT88.4 R60, [R167+0x2000] ;  /* 0x00200000a73c783b */ /* 0x000ee20000004200 */
        /* <DEDUP_REMOVED lines=17> */
[C---:B-1----:R-:W-:Y:S01]  /*a2b0*/  HMMA.16816.F32 R32, R4.reuse, R36, R32 ;  /* 0x000000240420723c */ /* 0x042fe20000001820 */
[-C--:B------:R-:W-:Y:S01]  /*a2c0*/  FMUL.FTZ R127, R127, R2.reuse ;  /* 0x000000027f7f7220 */ /* 0x080fe20000410000 */
[-C--:B------:R-:W-:Y:S01]  /*a2d0*/  FMUL.FTZ R104, R104, R165.reuse ;  /* 0x000000a568687220 */ /* 0x080fe20000410000 */
[-C--:B------:R-:W-:Y:S01]  /*a2e0*/  FMUL.FTZ R105, R105, R165.reuse ;  /* 0x000000a569697220 */ /* 0x080fe20000410000 */
[-C--:B------:R-:W-:Y:S01]  /*a2f0*/  FMUL.FTZ R106, R106, R2.reuse ;  /* 0x000000026a6a7220 */ /* 0x080fe20000410000 */
[-C--:B------:R-:W-:Y:S01]  /*a300*/  FMUL.FTZ R107, R107, R2.reuse ;  /* 0x000000026b6b7220 */ /* 0x080fe20000410000 */
        /* <DEDUP_REMOVED lines=9> */
[-C--:B------:R-:W-:Y:S01]  /*a3a0*/  FMUL.FTZ R116, R116, R165.reuse ;  /* 0x000000a574747220 */ /* 0x080fe20000410000 */
[C---:B-----5:R-:W-:Y:S01]  /*a3b0*/  HMMA.16816.F32 R48, R4.reuse, R52, R48 ;  /* 0x000000340430723c */ /* 0x060fe20000001830 */
[----:B------:R-:W5:Y:S01]  /*a3c0*/  MUFU.EX2 R176, R176 ;  /* 0x000000b000b07308 */ /* 0x000f620000000800 */
[-C--:B------:R-:W-:Y:S01]  /*a3d0*/  FMUL.FTZ R117, R117, R165.reuse ;  /* 0x000000a575757220 */ /* 0x080fe20000410000 */
[-C--:B------:R-:W-:Y:S01]  /*a3e0*/  FMUL.FTZ R118, R118, R2.reuse ;  /* 0x0000000276767220 */ /* 0x080fe20000410000 */
[-C--:B------:R-:W-:Y:S01]  /*a3f0*/  FMUL.FTZ R119, R119, R2.reuse ;  /* 0x0000000277777220 */ /* 0x080fe20000410000 */
[----:B------:R-:W-:Y:S01]  /*a400*/  MUFU.EX2 R174, R174 ;  /* 0x000000ae00ae7308 */ /* 0x000fe20000000800 */
[----:B------:R-:W-:Y:S01]  /*a410*/  LDSM.16.MT88.4 R128, [R168+0x14800] ;  /* 0x01480000a880783b */ /* 0x000fe20000004200 */
[--C-:B------:R-:W-:Y:S01]  /*a420*/  FFMA.FTZ R181, R150, UR4, -R153.reuse ;  /* 0x0000000496b57c23 */ /* 0x100fe20008010899 */
[C---:B------:R-:W-:Y:S01]  /*a430*/  HMMA.16816.F32 R52, R4.reuse, R54, R72 ;  /* 0x000000360434723c */ /* 0x040fe20000001848 */
[-C--:B------:R-:W-:Y:S01]  /*a440*/  FMUL.FTZ R72, R92, R165.reuse ;  /* 0x000000a55c487220 */ /* 0x080fe20000410000 */
[-C--:B------:R-:W-:Y:S01]  /*a450*/  FMUL.FTZ R73, R93, R165.reuse ;  /* 0x000000a55d497220 */ /* 0x080fe20000410000 */
[-C--:B------:R-:W-:Y:S01]  /*a460*/  FMUL.FTZ R74, R94, R2.reuse ;  /* 0x000000025e4a7220 */ /* 0x080fe20000410000 */
[-C--:B------:R-:W-:Y:S01]  /*a470*/  FMUL.FTZ R75, R95, R2.reuse ;  /* 0x000000025f4b7220 */ /* 0x080fe20000410000 */
[----:B------:R3:W-:Y:S01]  /*a480*/  MUFU.EX2 R178, R198 ;  /* 0x000000c600b27308 */ /* 0x0007e20000000800 */
[----:B------:R-:W5:Y:S01]  /*a490*/  LDSM.16.MT88.4 R92, [R167+0x4000] ;  /* 0x00400000a75c783b */ /* 0x000f620000004200 */
[--C-:B------:R-:W-:Y:S01]  /*a4a0*/  FFMA.FTZ R204, R148, UR4, -R153.reuse ;  /* 0x0000000494cc7c23 */ /* 0x100fe20008010899 */
[C---:B--2---:R-:W-:Y:S01]  /*a4b0*/  HMMA.16816.F32 R40, R4.reuse, R44, R40 ;  /* 0x0000002c0428723c */ /* 0x044fe20000001828 */
[----:B------:R-:W-:Y:S01]  /*a4c0*/  MUFU.EX2 R173, R173 ;  /* 0x000000ad00ad7308 */ /* 0x000fe20000000800 */
[--C-:B------:R-:W-:Y:S01]  /*a4d0*/  FFMA.FTZ R187, R146, UR4, -R153.reuse ;  /* 0x0000000492bb7c23 */ /* 0x100fe20008010899 */
[--C-:B------:R-:W-:Y:S01]  /*a4e0*/  FFMA.FTZ R206, R144, UR4, -R153.reuse ;  /* 0x0000000490ce7c23 */ /* 0x100fe20008010899 */
[--C-:B------:R-:W-:Y:S01]  /*a4f0*/  FFMA.FTZ R189, R159, UR4, -R172.reuse ;  /* 0x000000049fbd7c23 */ /* 0x100fe200080108ac */
[----:B------:R-:W2:Y:S01]  /*a500*/  MUFU.EX2 R180, R180 ;  /* 0x000000b400b47308 */ /* 0x000ea20000000800 */
[--C-:B------:R-:W-:Y:S01]  /*a510*/  FFMA.FTZ R155, R155, UR4, -R172.reuse ;  /* 0x000000049b9b7c23 */ /* 0x100fe200080108ac */
[--C-:B------:R-:W-:Y:S01]  /*a520*/  FFMA.FTZ R191, R157, UR4, -R172.reuse ;  /* 0x000000049dbf7c23 */ /* 0x100fe200080108ac */
[C---:B------:R-:W-:Y:S01]  /*a530*/  HMMA.16816.F32 R44, R4.reuse, R46, R64 ;  /* 0x0000002e042c723c */ /* 0x040fe20000001840 */
[-C--:B------:R-:W-:Y:S01]  /*a540*/  FMUL.FTZ R64, R84, R165.reuse ;  /* 0x000000a554407220 */ /* 0x080fe20000410000 */
[-C--:B------:R-:W-:Y:S01]  /*a550*/  FMUL.FTZ R65, R85, R165.reuse ;  /* 0x000000a555417220 */ /* 0x080fe20000410000 */
[-C--:B------:R-:W-:Y:S01]  /*a560*/  FMUL.FTZ R66, R86, R2.reuse ;  /* 0x0000000256427220 */ /* 0x080fe20000410000 */
[-C--:B------:R-:W-:Y:S01]  /*a570*/  FMUL.FTZ R67, R87, R2.reuse ;  /* 0x0000000257437220 */ /* 0x080fe20000410000 */
[--C-:B---3--:R-:W-:Y:S01]  /*a580*/  FFMA.FTZ R198, R177, UR4, -R172.reuse ;  /* 0x00000004b1c67c23 */ /* 0x108fe200080108ac */
[----:B------:R-:W3:Y:S01]  /*a590*/  LDSM.16.MT88.4 R84, [R168+0x16000] ;  /* 0x01600000a854783b */ /* 0x000ee20000004200 */
[--C-:B------:R-:W-:Y:S01]  /*a5a0*/  FFMA.FTZ R177, R179, UR4, -R172.reuse ;  /* 0x00000004b3b17c23 */ /* 0x100fe200080108ac */
[C---:B------:R-:W-:Y:S01]  /*a5b0*/  HMMA.16816.F32 R56, R4.reuse, R60, R56 ;  /* 0x0000003c0438723c */ /* 0x040fe20000001838 */
[----:B------:R-:W-:Y:S01]  /*a5c0*/  FFMA.FTZ R179, R145, UR4, -R172 ;  /* 0x0000000491b37c23 */ /* 0x000fe200080108ac */
[----:B------:R-:W-:Y:S01]  /*a5d0*/  MUFU.EX2 R181, R181 ;  /* 0x000000b500b57308 */ /* 0x000fe20000000800 */
[----:B------:R-:W-:Y:S01]  /*a5e0*/  LDSM.16.MT88.4 R144, [R167+0x1000] ;  /* 0x00100000a790783b */ /* 0x000fe20000004200 */
[--C-:B------:R-:W-:Y:S01]  /*a5f0*/  FFMA.FTZ R193, R158, UR4, -R153.reuse ;  /* 0x000000049ec17c23 */ /* 0x100fe20008010899 */
[--C-:B------:R-:W-:Y:S01]  /*a600*/  FFMA.FTZ R208, R156, UR4, -R153.reuse ;  /* 0x000000049cd07c23 */ /* 0x100fe20008010899 */
[----:B------:R-:W-:Y:S01]  /*a610*/  MUFU.EX2 R198, R198 ;  /* 0x000000c600c67308 */ /* 0x000fe20000000800 */
[----:B------:R-:W-:Y:S01]  /*a620*/  LDSM.16.MT88.4 R156, [R0+0x17800] ;  /* 0x01780000009c783b */ /* 0x000fe20000004200 */
[C---:B------:R-:W-:Y:S01]  /*a630*/  HMMA.16816.F32 R60, R4.reuse, R62, R80 ;  /* 0x0000003e043c723c */ /* 0x040fe20000001850 */
[-C--:B------:R-:W-:Y:S01]  /*a640*/  FMUL.FTZ R80, R100, R165.reuse ;  /* 0x000000a564507220 */ /* 0x080fe20000410000 */
[-C--:B------:R-:W-:Y:S01]  /*a650*/  FMUL.FTZ R81, R101, R165.reuse ;  /* 0x000000a565517220 */ /* 0x080fe20000410000 */
[-C--:B------:R-:W-:Y:S01]  /*a660*/  FMUL.FTZ R82, R102, R2.reuse ;  /* 0x0000000266527220 */ /* 0x080fe20000410000 */
[----:B------:R-:W-:Y:S01]  /*a670*/  FMUL.FTZ R83, R103, R2 ;  /* 0x0000000267537220 */ /* 0x000fe20000410000 */
[----:B------:R-:W-:Y:S01]  /*a680*/  MUFU.EX2 R177, R177 ;  /* 0x000000b100b17308 */ /* 0x000fe20000000800 */
[----:B------:R-:W2:Y:S01]  /*a690*/  LDSM.16.MT88.4 R100, [R166+0x4000] ;  /* 0x00400000a664783b */ /* 0x000ea20000004200 */
[--C-:B------:R-:W-:Y:S01]  /*a6a0*/  FFMA.FTZ R199, R154, UR4, -R153.reuse ;  /* 0x000000049ac77c23 */ /* 0x100fe20008010899 */
[----:B----4-:R-:W-:Y:S01]  /*a6b0*/  HMMA.16816.F32 R64, R4, R68, R64 ;  /* 0x000000440440723c */ /* 0x010fe20000001840 */
[----:B------:R-:W-:Y:S01]  /*a6c0*/  MUFU.EX2 R179, R179 ;  /* 0x000000b300b37308 */ /* 0x000fe20000000800 */
[----:B------:R-:W-:Y:S01]  /*a6d0*/  FFMA.FTZ R210, R152, UR4, -R153 ;  /* 0x0000000498d27c23 */ /* 0x000fe20008010899 */
[----:B------:R-:W-:-:S02]  /*a6e0*/  FFMA.FTZ R164, R207, R165, R164 ;  /* 0x000000a5cfa47223 */ /* 0x000fc400000100a4 */
[----:B------:R-:W-:Y:S02]  /*a6f0*/  MUFU.EX2 R204, R204 ;  /* 0x000000cc00cc7308 */ /* 0x000fe40000000800 */
[----:B------:R-:W-:Y:S01]  /*a700*/  FADD.FTZ R161, R161, R164 ;  /* 0x000000a4a1a17221 */ /* 0x000fe20000010000 */
[C---:B------:R-:W-:Y:S01]  /*a710*/  HMMA.16816.F32 R68, R4.reuse, R70, R88 ;  /* 0x000000460444723c */ /* 0x040fe20000001858 */
[-C--:B------:R-:W-:Y:S01]  /*a720*/  FMUL.FTZ R88, R108, R165.reuse ;  /* 0x000000a56c587220 */ /* 0x080fe20000410000 */
[----:B------:R-:W-:Y:S01]  /*a730*/  FMUL.FTZ R89, R109, R165 ;  /* 0x000000a56d597220 */ /* 0x000fe20000410000 */
[-C--:B------:R-:W-:Y:S01]  /*a740*/  FMUL.FTZ R90, R110, R2.reuse ;  /* 0x000000026e5a7220 */ /* 0x080fe20000410000 */
[----:B------:R-:W-:Y:S01]  /*a750*/  FMUL.FTZ R91, R111, R2 ;  /* 0x000000026f5b7220 */ /* 0x000fe20000410000 */
[----:B------:R-:W-:Y:S01]  /*a760*/  MUFU.EX2 R187, R187 ;  /* 0x000000bb00bb7308 */ /* 0x000fe20000000800 */
[----:B------:R-:W4:Y:S01]  /*a770*/  LDSM.16.MT88.4 R108, [R0+0x12800] ;  /* 0x01280000006c783b */ /* 0x000f220000004200 */
[----:B------:R-:W-:Y:S01]  /*a780*/  FADD.FTZ R160, R160, R161 ;  /* 0x000000a1a0a07221 */ /* 0x000fe20000010000 */
[----:B-1----:R-:W-:Y:S01]  /*a790*/  HMMA.16816.F32 R72, R4, R76, R72 ;  /* 0x0000004c0448723c */ /* 0x002fe20000001848 */
[----:B------:R-:W-:Y:S02]  /*a7a0*/  MUFU.EX2 R206, R206 ;  /* 0x000000ce00ce7308 */ /* 0x000fe40000000800 */
[----:B------:R-:W-:-:S02]  /*a7b0*/  FADD.FTZ R160, R135, R160 ;  /* 0x000000a087a07221 */ /* 0x000fc40000010000 */
[----:B------:R-:W-:Y:S03]  /*a7c0*/  MUFU.EX2 R189, R189 ;  /* 0x000000bd00bd7308 */ /* 0x000fe60000000800 */
[C---:B------:R-:W-:Y:S01]  /*a7d0*/  HMMA.16816.F32 R76, R4.reuse, R78, R96 ;  /* 0x0000004e044c723c */ /* 0x040fe20000001860 */
[-C--:B------:R-:W-:Y:S01]  /*a7e0*/  FMUL.FTZ R96, R120, R165.reuse ;  /* 0x000000a578607220 */ /* 0x080fe20000410000 */
[----:B------:R-:W-:Y:S01]  /*a7f0*/  FMUL.FTZ R97, R121, R165 ;  /* 0x000000a579617220 */ /* 0x000fe20000410000 */
[-C--:B------:R-:W-:Y:S01]  /*a800*/  FMUL.FTZ R98, R122, R2.reuse ;  /* 0x000000027a627220 */ /* 0x080fe20000410000 */
[-C--:B------:R-:W-:Y:S01]  /*a810*/  FMUL.FTZ R99, R123, R2.reuse ;  /* 0x000000027b637220 */ /* 0x080fe20000410000 */
[----:B------:R-:W-:Y:S01]  /*a820*/  MUFU.EX2 R191, R191 ;  /* 0x000000bf00bf7308 */ /* 0x000fe20000000800 */
[----:B------:R-:W-:Y:S01]  /*a830*/  LDSM.16.MT88.4 R120, [R0+0x14800] ;  /* 0x014800000078783b */ /* 0x000fe20000004200 */
[----:B------:R-:W-:Y:S01]  /*a840*/  FFMA.FTZ R2, R205, R2, R134 ;  /* 0x00000002cd027223 */ /* 0x000fe20000010086 */
[----:B-----5:R-:W-:Y:S01]  /*a850*/  HMMA.16816.F32 R88, R4, R92, R88 ;  /* 0x0000005c0458723c */ /* 0x020fe20000001858 */
[----:B------:R-:W-:Y:S02]  /*a860*/  MUFU.EX2 R193, R193 ;  /* 0x000000c100c17308 */ /* 0x000fe40000000800 */
[----:B------:R-:W-:-:S02]  /*a870*/  FADD.FTZ R133, R133, R2 ;  /* 0x0000000285857221 */ /* 0x000fc40000010000 */
[----:B------:R-:W-:Y:S03]  /*a880*/  MUFU.EX2 R208, R208 ;  /* 0x000000d000d07308 */ /* 0x000fe60000000800 */
[C---:B------:R-:W-:Y:S01]  /*a890*/  HMMA.16816.F32 R92, R4.reuse, R94, R112 ;  /* 0x0000005e045c723c */ /* 0x040fe20000001870 */
[----:B------:R-:W1:Y:S01]  /*a8a0*/  LDSM.16.MT88.4 R112, [R168+0x12800] ;  /* 0x01280000a870783b */ /* 0x000e620000004200 */
[----:B------:R-:W-:Y:S04]  /*a8b0*/  MUFU.EX2 R199, R199 ;  /* 0x000000c700c77308 */ /* 0x000fe80000000800 */
[----:B------:R-:W-:Y:S02]  /*a8c0*/  MUFU.EX2 R210, R210 ;  /* 0x000000d200d27308 */ /* 0x000fe40000000800 */
[C---:B------:R-:W-:Y:S08]  /*a8d0*/  HMMA.16816.F32 R8, R4.reuse, R12, R8 ;  /* 0x0000000c0408723c */ /* 0x040ff00000001808 */
[C---:B------:R-:W-:Y:S01]  /*a8e0*/  HMMA.16816.F32 R12, R4.reuse, R14, R124 ;  /* 0x0000000e040c723c */ /* 0x040fe2000000187c */
[----:B------:R-:W5:Y:S07]  /*a8f0*/  LDSM.16.MT88.4 R124, [R167+0x2800] ;  /* 0x00280000a77c783b */ /* 0x000f6e0000004200 */
[C---:B---3--:R-:W-:Y:S08]  /*a900*/  HMMA.16816.F32 R80, R4.reuse, R84, R80 ;  /* 0x000000540450723c */ /* 0x048ff00000001850 */
[----:B------:R-:W-:Y:S01]  /*a910*/  HMMA.16816.F32 R84, R4, R86, R104 ;  /* 0x000000560454723c */ /* 0x000fe20000001868 */
[--C-:B------:R-:W-:Y:S01]  /*a920*/  FFMA.FTZ R104, R175, UR4, -R172.reuse ;  /* 0x00000004af687c23 */ /* 0x100fe200080108ac */
[----:B------:R-:W-:Y:S01]  /*a930*/  FFMA.FTZ R175, R200, UR4, -R153 ;  /* 0x00000004c8af7c23 */ /* 0x000fe20008010899 */
[----:B------:R-:W-:-:S02]  /*a940*/  FFMA.FTZ R200, R149, UR4, -R172 ;  /* 0x0000000495c87c23 */ /* 0x000fc400080108ac */
[----:B------:R-:W3:Y:S01]  /*a950*/  MUFU.EX2 R169, R104 ;  /* 0x0000006800a97308 */ /* 0x000ee20000000800 */
[----:B------:R-:W-:Y:S02]  /*a960*/  LDSM.16.MT88.4 R148, [R168+0x13000] ;  /* 0x01300000a894783b */ /* 0x000fe40000004200 */
[C---:B--2---:R-:W-:Y:S01]  /*a970*/  HMMA.16816.F32 R96, R4.reuse, R100, R96 ;  /* 0x000000640460723c */ /* 0x044fe20000001860 */
[----:B------:R-:W2:Y:S01]  /*a980*/  MUFU.EX2 R175, R175 ;  /* 0x000000af00af7308 */ /* 0x000ea20000000800 */
[C---:B------:R-:W-:Y:S01]  /*a990*/  F2FP.F16.F32.PACK_AB R100, R176.reuse, R171 ;  /* 0x000000abb064723e */ /* 0x040fe200000000ff */
[----:B------:R-:W-:Y:S02]  /*a9a0*/  FADD.FTZ R171, R171, R160 ;  /* 0x000000a0abab7221 */ /* 0x000fe40000010000 */
[----:B------:R-:W5:Y:S02]  /*a9b0*/  MUFU.EX2 R200, R200 ;  /* 0x000000c800c87308 */ /* 0x000f640000000800 */
[----:B------:R-:W-:Y:S01]  /*a9c0*/  FADD.FTZ R171, R176, R171 ;  /* 0x000000abb0ab7221 */ /* 0x000fe20000010000 */
[----:B------:R-:W-:Y:S01]  /*a9d0*/  HMMA.16816.F32 R4, R4, R102, R116 ;  /* 0x000000660404723c */ /* 0x000fe20000001874 */
[----:B------:R-:W-:Y:S01]  /*a9e0*/  F2FP.F16.F32.PACK_AB R103, R180, R173 ;  /* 0x000000adb467723e */ /* 0x000fe200000000ff */
[----:B------:R-:W-:Y:S01]  /*a9f0*/  LDSM.16.MT88.4 R116, [R166+0x2800] ;  /* 0x00280000a674783b */ /* 0x000fe20000004200 */
[----:B---3--:R-:W-:Y:S01]  /*aa00*/  F2FP.F16.F32.PACK_AB R102, R169, R174 ;  /* 0x000000aea966723e */ /* 0x008fe200000000ff */
[----:B------:R-:W-:-:S02]  /*aa10*/  FADD.FTZ R174, R174, R171 ;  /* 0x000000abaeae7221 */ /* 0x000fc40000010000 */
[----:B------:R-:W-:Y:S01]  /*aa20*/  LDSM.16.MT88.4 R104, [R0+0x16800] ;  /* 0x016800000068783b */ /* 0x000fe20000004200 */
[----:B--2---:R-:W-:Y:S01]  /*aa30*/  F2FP.F16.F32.PACK_AB R101, R178, R175 ;  /* 0x000000afb265723e */ /* 0x004fe200000000ff */
[----:B------:R-:W-:-:S06]  /*aa40*/  FADD.FTZ R169, R169, R174 ;  /* 0x000000aea9a97221 */ /* 0x000fcc0000010000 */
[C---:B----4-:R-:W-:Y:S08]  /*aa50*/  HMMA.16816.F32 R8, R100.reuse, R108, R8 ;  /* 0x0000006c6408723c */ /* 0x050ff00000001808 */
        /* <DEDUP_REMOVED lines=14> */
[C---:B------:R-:W-:Y:S08]  /*ab40*/  HMMA.16816.F32 R48, R100.reuse, R128, R48 ;  /* 0x000000806430723c */ /* 0x040ff00000001830 */
[C---:B------:R-:W-:Y:S08]  /*ab50*/  HMMA.16816.F32 R52, R100.reuse, R130, R52 ;  /* 0x000000826434723c */ /* 0x040ff00000001834 */
[----:B--2---:R-:W-:Y:S01]  /*ab60*/  HMMA.16816.F32 R80, R100, R108, R80 ;  /* 0x0000006c6450723c */ /* 0x004fe20000001850 */
[----:B------:R-:W-:Y:S01]  /*ab70*/  F2FP.F16.F32.PACK_AB R108, R177, R198 ;  /* 0x000000c6b16c723e */ /* 0x000fe200000000ff */
[----:B------:R-:W-:Y:S01]  /*ab80*/  FADD.FTZ R198, R198, R169 ;  /* 0x000000a9c6c67221 */ /* 0x000fe20000010000 */
[----:B------:R-:W-:-:S03]  /*ab90*/  F2FP.F16.F32.PACK_AB R109, R204, R181 ;  /* 0x000000b5cc6d723e */ /* 0x000fc600000000ff */
[----:B------:R-:W-:Y:S02]  /*aba0*/  FADD.FTZ R177, R177, R198 ;  /* 0x000000c6b1b17221 */ /* 0x000fe40000010000 */
[----:B------:R-:W-:Y:S01]  /*abb0*/  HMMA.16816.F32 R84, R100, R110, R84 ;  /* 0x0000006e6454723c */ /* 0x000fe20000001854 */
[----:B------:R-:W-:Y:S01]  /*abc0*/  F2FP.F16.F32.PACK_AB R110, R179, R200 ;  /* 0x000000c8b36e723e */ /* 0x000fe200000000ff */
[----:B------:R-:W-:Y:S01]  /*abd0*/  FADD.FTZ R200, R200, R177 ;  /* 0x000000b1c8c87221 */ /* 0x000fe20000010000 */
[----:B------:R-:W-:-:S03]  /*abe0*/  F2FP.F16.F32.PACK_AB R111, R206, R187 ;  /* 0x000000bbce6f723e */ /* 0x000fc600000000ff */
[----:B------:R-:W-:Y:S02]  /*abf0*/  FADD.FTZ R200, R179, R200 ;  /* 0x000000c8b3c87221 */ /* 0x000fe40000010000 */
[C---:B------:R-:W-:Y:S08]  /*ac00*/  HMMA.16816.F32 R72, R100.reuse, R104, R72 ;  /* 0x000000686448723c */ /* 0x040ff00000001848 */
[C---:B------:R-:W-:Y:S08]  /*ac10*/  HMMA.16816.F32 R76, R100.reuse, R106, R76 ;  /* 0x0000006a644c723c */ /* 0x040ff0000000184c */
[C---:B------:R-:W-:Y:S08]  /*ac20*/  HMMA.16816.F32 R24, R100.reuse, R140, R24 ;  /* 0x0000008c6418723c */ /* 0x040ff00000001818 */
[C---:B------:R-:W-:Y:S01]  /*ac30*/  HMMA.16816.F32 R28, R100.reuse, R142, R28 ;  /* 0x0000008e641c723c */ /* 0x040fe2000000181c */
[----:B------:R-:W-:Y:S07]  /*ac40*/  LDSM.16.MT88.4 R140, [R0+0x15000] ;  /* 0x01500000008c783b */ /* 0x000fee0000004200 */
[C---:B------:R-:W-:Y:S08]  /*ac50*/  HMMA.16816.F32 R64, R100.reuse, R116, R64 ;  /* 0x000000746440723c */ /* 0x040ff00000001840 */
[C---:B------:R-:W-:Y:S01]  /*ac60*/  HMMA.16816.F32 R68, R100.reuse, R118, R68 ;  /* 0x000000766444723c */ /* 0x040fe20000001844 */
[----:B------:R-:W2:Y:S07]  /*ac70*/  LDSM.16.MT88.4 R116, [R168+0x17000] ;  /* 0x01700000a874783b */ /* 0x000eae0000004200 */
[C---:B-1----:R-:W-:Y:S01]  /*ac80*/  HMMA.16816.F32 R104, R100.reuse, R112, R88 ;  /* 0x000000706468723c */ /* 0x042fe20000001858 */
[----:B------:R-:W-:Y:S07]  /*ac90*/  LDSM.16.MT88.4 R88, [R166+0x3000] ;  /* 0x00300000a658783b */ /* 0x000fee0000004200 */
[C---:B------:R-:W-:Y:S01]  /*aca0*/  HMMA.16816.F32 R92, R100.reuse, R114, R92 ;  /* 0x00000072645c723c */ /* 0x040fe2000000185c */
[----:B------:R-:W-:Y:S07]  /*acb0*/  LDSM.16.MT88.4 R112, [R0+0x17000] ;  /* 0x017000000070783b */ /* 0x000fee0000004200 */
[C---:B---3--:R-:W-:Y:S08]  /*acc0*/  HMMA.16816.F32 R96, R100.reuse, R120, R96 ;  /* 0x000000786460723c */ /* 0x048ff00000001860 */
[----:B------:R-:W-:Y:S01]  /*acd0*/  HMMA.16816.F32 R100, R100, R122, R4 ;  /* 0x0000007a6464723c */ /* 0x000fe20000001804 */
[----:B------:R-:W1:Y:S04]  /*ace0*/  LDSM.16.MT88.4 R4, [R166+0x1000] ;  /* 0x00100000a604783b */ /* 0x000e680000004200 */
[----:B------:R-:W-:Y:S03]  /*acf0*/  LDSM.16.MT88.4 R120, [R167+0x5000] ;  /* 0x00500000a778783b */ /* 0x000fe60000004200 */
[C---:B----4-:R-:W-:Y:S01]  /*ad00*/  HMMA.16816.F32 R128, R108.reuse, R124, R8 ;  /* 0x0000007c6c80723c */ /* 0x050fe20000001808 */
[----:B------:R-:W3:Y:S07]  /*ad10*/  LDSM.16.MT88.4 R8, [R167+0x3000] ;  /* 0x00300000a708783b */ /* 0x000eee0000004200 */
[C---:B-----5:R-:W-:Y:S08]  /*ad20*/  HMMA.16816.F32 R48, R108.reuse, R136, R48 ;  /* 0x000000886c30723c */ /* 0x060ff00000001830 */
[C---:B------:R-:W-:Y:S01]  /*ad30*/  HMMA.16816.F32 R52, R108.reuse, R138, R52 ;  /* 0x0000008a6c34723c */ /* 0x040fe20000001834 */
[----:B------:R-:W4:Y:S07]  /*ad40*/  LDSM.16.MT88.4 R136, [R166+0x5000] ;  /* 0x00500000a688783b */ /* 0x000f2e0000004200 */
[----:B--2---:R-:W-:Y:S01]  /*ad50*/  HMMA.16816.F32 R80, R108, R116, R80 ;  /* 0x000000746c50723c */ /* 0x004fe20000001850 */
[----:B------:R-:W-:-:S02]  /*ad60*/  FFMA.FTZ R116, R170, UR4, -R172 ;  /* 0x00000004aa747c23 */ /* 0x000fc400080108ac */
[----:B------:R2:W5:Y:S04]  /*ad70*/  MUFU.EX2 R170, R155 ;  /* 0x0000009b00aa7308 */ /* 0x0005680000000800 */
[----:B------:R5:W5:Y:S01]  /*ad80*/  MUFU.EX2 R172, R116 ;  /* 0x0000007400ac7308 */ /* 0x000b620000000800 */
[C---:B------:R-:W-:Y:S08]  /*ad90*/  HMMA.16816.F32 R124, R108.reuse, R126, R12 ;  /* 0x0000007e6c7c723c */ /* 0x040ff0000000180c */
[C---:B-1----:R-:W-:Y:S01]  /*ada0*/  HMMA.16816.F32 R32, R108.reuse, R4, R32 ;  /* 0x000000046c20723c */ /* 0x042fe20000001820 */
[----:B--2---:R-:W-:Y:S07]  /*adb0*/  LDSM.16.MT88.4 R152, [R168+0x15800] ;  /* 0x01580000a898783b */ /* 0x004fee0000004200 */
[C---:B------:R-:W-:Y:S08]  /*adc0*/  HMMA.16816.F32 R4, R108.reuse, R6, R36 ;  /* 0x000000066c04723c */ /* 0x040ff00000001824 */
[C---:B------:R-:W-:Y:S08]  /*add0*/  HMMA.16816.F32 R36, R108.reuse, R114, R76 ;  /* 0x000000726c24723c */ /* 0x040ff0000000184c */
[C---:B---3--:R-:W-:Y:S08]  /*ade0*/  HMMA.16816.F32 R56, R108.reuse, R8, R56 ;  /* 0x000000086c38723c */ /* 0x048ff00000001838 */
[C---:B------:R-:W-:Y:S01]  /*adf0*/  HMMA.16816.F32 R12, R108.reuse, R10, R60 ;  /* 0x0000000a6c0c723c */ /* 0x040fe2000000183c */
[----:B------:R-:W-:Y:S07]  /*ae00*/  LDSM.16.MT88.4 R60, [R0+0x13800] ;  /* 0x01380000003c783b */ /* 0x000fee0000004200 */
[C---:B------:R-:W-:Y:S08]  /*ae10*/  HMMA.16816.F32 R72, R108.reuse, R112, R72 ;  /* 0x000000706c48723c */ /* 0x040ff00000001848 */
[C---:B------:R-:W-:Y:S08]  /*ae20*/  HMMA.16816.F32 R76, R108.reuse, R118, R84 ;  /* 0x000000766c4c723c */ /* 0x040ff00000001854 */
[C---:B------:R-:W-:Y:S01]  /*ae30*/  HMMA.16816.F32 R8, R108.reuse, R88, R64 ;  /* 0x000000586c08723c */ /* 0x040fe20000001840 */
[----:B------:R1:W-:Y:S07]  /*ae40*/  LDSM.16.MT88.4 R64, [R0+0x15800] ;  /* 0x015800000040783b */ /* 0x0003ee0000004200 */
[C---:B------:R-:W-:Y:S01]  /*ae50*/  HMMA.16816.F32 R84, R108.reuse, R120, R104 ;  /* 0x000000786c54723c */ /* 0x040fe20000001868 */
[----:B------:R-:W2:Y:S07]  /*ae60*/  LDSM.16.MT88.4 R104, [R168+0x17800] ;  /* 0x01780000a868783b */ /* 0x000eae0000004200 */
[C---:B------:R-:W-:Y:S08]  /*ae70*/  HMMA.16816.F32 R112, R108.reuse, R122, R92 ;  /* 0x0000007a6c70723c */ /* 0x040ff0000000185c */
[----:B------:R-:W-:Y:S01]  /*ae80*/  HMMA.16816.F32 R16, R108, R148, R16 ;  /* 0x000000946c10723c */ /* 0x000fe20000001810 */
[----:B-1----:R-:W-:-:S04]  /*ae90*/  FADD.FTZ R0, R162, R133 ;  /* 0x00000085a2007221 */ /* 0x002fc80000010000 */
[----:B------:R-:W-:-:S03]  /*aea0*/  FADD.FTZ R0, R163, R0 ;  /* 0x00000000a3007221 */ /* 0x000fc60000010000 */
[----:B------:R-:W-:Y:S01]  /*aeb0*/  HMMA.16816.F32 R20, R108, R150, R20 ;  /* 0x000000966c14723c */ /* 0x000fe20000001814 */
[----:B------:R-:W-:Y:S01]  /*aec0*/  LDSM.16.MT88.4 R148, [R167+0x1800] ;  /* 0x00180000a794783b */ /* 0x000fe20000004200 */
[----:B------:R-:W-:-:S04]  /*aed0*/  FADD.FTZ R175, R175, R0 ;  /* 0x00000000afaf7221 */ /* 0x000fc80000010000 */
[----:B------:R-:W-:Y:S02]  /*aee0*/  FADD.FTZ R178, R178, R175 ;  /* 0x000000afb2b27221 */ /* 0x000fe40000010000 */
[----:B------:R-:W-:Y:S02]  /*aef0*/  HMMA.16816.F32 R24, R108, R144, R24 ;  /* 0x000000906c18723c */ /* 0x000fe40000001818 */
[----:B------:R-:W-:-:S04]  /*af00*/  FADD.FTZ R173, R173, R178 ;  /* 0x000000b2adad7221 */ /* 0x000fc80000010000 */
[----:B------:R-:W-:Y:S02]  /*af10*/  FADD.FTZ R180, R180, R173 ;  /* 0x000000adb4b47221 */ /* 0x000fe40000010000 */
[----:B------:R-:W-:Y:S01]  /*af20*/  HMMA.16816.F32 R28, R108, R146, R28 ;  /* 0x000000926c1c723c */ /* 0x000fe2000000181c */
[----:B------:R-:W-:Y:S01]  /*af30*/  LDSM.16.MT88.4 R144, [R166+0x1800] ;  /* 0x00180000a690783b */ /* 0x000fe20000004200 */
[----:B------:R-:W-:-:S04]  /*af40*/  FADD.FTZ R181, R181, R180 ;  /* 0x000000b4b5b57221 */ /* 0x000fc80000010000 */
[----:B------:R-:W-:Y:S02]  /*af50*/  FADD.FTZ R204, R204, R181 ;  /* 0x000000b5cccc7221 */ /* 0x000fe40000010000 */
[----:B------:R-:W-:Y:S02]  /*af60*/  HMMA.16816.F32 R40, R108, R140, R40 ;  /* 0x0000008c6c28723c */ /* 0x000fe40000001828 */
[----:B------:R-:W-:-:S04]  /*af70*/  FADD.FTZ R187, R187, R204 ;  /* 0x000000ccbbbb7221 */ /* 0x000fc80000010000 */
[----:B------:R-:W-:Y:S02]  /*af80*/  FADD.FTZ R206, R206, R187 ;  /* 0x000000bbcece7221 */ /* 0x000fe40000010000 */
[C---:B------:R-:W-:Y:S01]  /*af90*/  HMMA.16816.F32 R44, R108.reuse, R142, R44 ;  /* 0x0000008e6c2c723c */ /* 0x040fe2000000182c */
[----:B------:R-:W-:Y:S07]  /*afa0*/  LDSM.16.MT88.4 R140, [R167+0x5800] ;  /* 0x00580000a78c783b */ /* 0x000fee0000004200 */
[C---:B------:R-:W-:Y:S01]  /*afb0*/  HMMA.16816.F32 R88, R108.reuse, R90, R68 ;  /* 0x0000005a6c58723c */ /* 0x040fe20000001844 */
[----:B------:R-:W1:Y:S07]  /*afc0*/  LDSM.16.MT88.4 R68, [R168+0x13800] ;  /* 0x01380000a844783b */ /* 0x000e6e0000004200 */
[----:B----4-:R-:W-:Y:S01]  /*afd0*/  HMMA.16816.F32 R120, R108, R136, R96 ;  /* 0x000000886c78723c */ /* 0x010fe20000001860 */
[----:B-----5:R-:W-:Y:S01]  /*afe0*/  F2FP.F16.F32.PACK_AB R136, R170, R189 ;  /* 0x000000bdaa88723e */ /* 0x020fe200000000ff */
[----:B------:R-:W-:Y:S01]  /*aff0*/  FADD.FTZ R189, R189, R200 ;  /* 0x000000c8bdbd7221 */ /* 0x000fe20000010000 */
[----:B------:R-:W-:Y:S01]  /*b000*/  F2FP.F16.F32.PACK_AB R137, R208, R193 ;  /* 0x000000c1d089723e */ /* 0x000fe200000000ff */
[----:B------:R-:W-:-:S02]  /*b010*/  FADD.FTZ R193, R193, R206 ;  /* 0x000000cec1c17221 */ /* 0x000fc40000010000 */
[----:B------:R-:W-:Y:S02]  /*b020*/  FADD.FTZ R189, R170, R189 ;  /* 0x000000bdaabd7221 */ /* 0x000fe40000010000 */
[----:B------:R-:W-:Y:S01]  /*b030*/  HMMA.16816.F32 R116, R108, R138, R100 ;  /* 0x0000008a6c74723c */ /* 0x000fe20000001864 */
[----:B------:R-:W3:Y:S01]  /*b040*/  LDSM.16.MT88.4 R108, [R167+0x3800] ;  /* 0x00380000a76c783b */ /* 0x000ee20000004200 */
[----:B------:R-:W-:Y:S01]  /*b050*/  F2FP.F16.F32.PACK_AB R138, R191, R172 ;  /* 0x000000acbf8a723e */ /* 0x000fe200000000ff */
[----:B------:R-:W-:Y:S01]  /*b060*/  FADD.FTZ R208, R208, R193 ;  /* 0x000000c1d0d07221 */ /* 0x000fe20000010000 */
[----:B------:R-:W-:Y:S01]  /*b070*/  F2FP.F16.F32.PACK_AB R139, R210, R199 ;  /* 0x000000c7d28b723e */ /* 0x000fe200000000ff */
[----:B------:R-:W-:Y:S02]  /*b080*/  FADD.FTZ R172, R172, R189 ;  /* 0x000000bdacac7221 */ /* 0x000fe40000010000 */
[----:B------:R-:W-:Y:S02]  /*b090*/  FADD.FTZ R199, R199, R208 ;  /* 0x000000d0c7c77221 */ /* 0x000fe40000010000 */
[----:B------:R-:W-:-:S02]  /*b0a0*/  FADD.FTZ R207, R191, R172 ;  /* 0x000000acbfcf7221 */ /* 0x000fc40000010000 */
[----:B------:R-:W-:Y:S01]  /*b0b0*/  HMMA.16816.F32 R96, R136, R158, R36 ;  /* 0x0000009e8860723c */ /* 0x000fe20000001824 */
[----:B------:R-:W-:-:S07]  /*b0c0*/  FADD.FTZ R205, R210, R199 ;  /* 0x000000c7d2cd7221 */ /* 0x000fce0000010000 */
[C---:B--2---:R-:W-:Y:S08]  /*b0d0*/  HMMA.16816.F32 R100, R136.reuse, R104, R80 ;  /* 0x000000688864723c */ /* 0x044ff00000001850 */
[C---:B-1----:R-:W-:Y:S01]  /*b0e0*/  HMMA.16816.F32 R36, R136.reuse, R68, R16 ;  /* 0x000000448824723c */ /* 0x042fe20000001810 */
[----:B------:R-:W1:Y:S07]  /*b0f0*/  LDSM.16.MT88.4 R16, [R166+0x3800] ;  /* 0x00380000a610783b */ /* 0x000e6e0000004200 */
[C---:B------:R-:W-:Y:S08]  /*b100*/  HMMA.16816.F32 R128, R136.reuse, R60, R128 ;  /* 0x0000003c8880723c */ /* 0x040ff00000001880 */
[C---:B---3--:R-:W-:Y:S01]  /*b110*/  HMMA.16816.F32 R80, R136.reuse, R110, R12 ;  /* 0x0000006e8850723c */ /* 0x048fe2000000180c */
[----:B------:R-:W2:Y:S07]  /*b120*/  LDSM.16.MT88.4 R12, [R166+0x5800] ;  /* 0x00580000a60c783b */ /* 0x000eae0000004200 */
        /* <DEDUP_REMOVED lines=17> */
[C---:B--2---:R-:W-:Y:S08]  /*b240*/  HMMA.16816.F32 R120, R136.reuse, R12, R120 ;  /* 0x0000000c8878723c */ /* 0x044ff00000001878 */
[----:B------:R-:W-:-:S15]  /*b250*/  HMMA.16816.F32 R116, R136, R14, R116 ;  /* 0x0000000e8874723c */ /* 0x000fde0000001874 */
[----:B------:R-:W-:-:S05]  /*b260*/  NOP ;  /* 0x0000000000007918 */ /* 0x000fca0000000000 */
.L_x_128:
[----:B------:R-:W-:-:S09]  /*b270*/  UISETP.GE.AND UP0, UPT, UR6, URZ, UPT ;  /* 0x000000ff0600728c */ /* 0x000fd2000bf06270 */
[----:B------:R-:W-:Y:S05]  /*b280*/  BRA.U !UP0, `(.L_x_137) ;  /* 0x0000002908e47547 */ /* 0x000fea000b800000 */
[----:B------:R-:W-:Y:S01]  /*b290*/  SHF.R.U32.HI R5, RZ, 0x1, R184 ;  /* 0x00000001ff057819 */ /* 0x000fe200000116b8 */
[----:B------:R-:W1:Y:S01]  /*b2a0*/  S2UR UR7, SR_CgaCtaId ;  /* 0x00000000000779c3 */ /* 0x000e620000008800 */
[----:B------:R-:W2:Y:S01]  /*b2b0*/  S2R R184, SR_TID.X ;  /* 0x0000000000b87919 */ /* 0x000ea20000002100 */
[----:B------:R-:W3:Y:S01]  /*b2c0*/  LDCU UR4, c[0x0][0x440] ;  /* 0x00008800ff0477ac */ /* 0x000ee20008000800 */
[----:B------:R-:W-:Y:S01]  /*b2d0*/  LOP3.LUT R5, R188, 0x8, R5, 0x78, !PT ;  /* 0x00000008bc057812 */ /* 0x000fe200078e7805 */
[----:B------:R-:W-:Y:S02]  /*b2e0*/  IMAD.MOV.U32 R180, RZ, RZ, 0x20 ;  /* 0x00000020ffb47424 */ /* 0x000fe400078e00ff */
[----:B------:R-:W-:Y:S01]  /*b2f0*/  IMAD.MOV.U32 R0, RZ, RZ, R3 ;  /* 0x000000ffff007224 */ /* 0x000fe200078e0003 */
[----:B------:R-:W-:Y:S01]  /*b300*/  LOP3.LUT R181, R5, 0x200, R192, 0xf8, !PT ;  /* 0x0000020005b57812 */ /* 0x000fe200078ef8c0 */
[----:B------:R-:W-:Y:S01]  /*b310*/  IMAD.MOV.U32 R133, RZ, RZ, R132 ;  /* 0x000000ffff857224 */ /* 0x000fe200078e0084 */
[----:B------:R-:W4:Y:S01]  /*b320*/  LDC.64 R192, c[0x0][0x3c0] ;  /* 0x0000f000ffc07b82 */ /* 0x000f220000000a00 */
[----:B------:R-:W-:Y:S01]  /*b330*/  SEL R180, R180, 0xffffffe0, !P6 ;  /* 0xffffffe0b4b47807 */ /* 0x000fe20007000000 */
[----:B------:R-:W-:Y:S01]  /*b340*/  IMAD.MOV.U32 R179, RZ, RZ, 0x40 ;  /* 0x00000040ffb37424 */ /* 0x000fe200078e00ff */
[----:B------:R-:W-:Y:S01]  /*b350*/  LEA R181, R181, UR5, 0x1 ;  /* 0x00000005b5b57c11 */ /* 0x000fe2000f8e08ff */
[----:B------:R-:W-:Y:S01]  /*b360*/  UMOV UR8, 0x400 ;  /* 0x0000040000087882 */ /* 0x000fe20000000000 */
[----:B------:R-:W2:Y:S03]  /*b370*/  LDCU UR9, c[0x0][0x440] ;  /* 0x00008800ff0977ac */ /* 0x000ea60008000800 */
[----:B------:R-:W-:-:S02]  /*b380*/  IMAD.IADD R180, R180, 0x1, R181 ;  /* 0x00000001b4b47824 */ /* 0x000fc400078e02b5 */
[----:B------:R-:W-:Y:S01]  /*b390*/  VIADD R200, R181, 0x12000 ;  /* 0x00012000b5c87836 */ /* 0x000fe20000000000 */
[----:B---3--:R-:W-:Y:S01]  /*b3a0*/  ISETP.GE.AND P1, PT, R183, UR4, PT ;  /* 0x00000004b7007c0c */ /* 0x008fe2000bf26270 */
[----:B------:R-:W-:Y:S01]  /*b3b0*/  VIADD R199, R181, 0x12040 ;  /* 0x00012040b5c77836 */ /* 0x000fe20000000000 */
[----:B------:R-:W3:Y:S01]  /*b3c0*/  LDCU UR4, c[0x0][0x45c] ;  /* 0x00008b80ff0477ac */ /* 0x000ee20008000800 */
[----:B-1----:R-:W-:Y:S01]  /*b3d0*/  ULEA UR7, UR7, UR8, 0x18 ;  /* 0x0000000807077291 */ /* 0x002fe2000f8ec0ff */
[C---:B--2---:R-:W-:Y:S01]  /*b3e0*/  IMAD.SHL.U32 R178, R184.reuse, 0x40, RZ ;  /* 0x00000040b8b27824 */ /* 0x044fe200078e00ff */
[C---:B------:R-:W-:Y:S01]  /*b3f0*/  LOP3.LUT P0, RZ, R184.reuse, 0x2, RZ, 0xc0, !PT ;  /* 0x00000002b8ff7812 */ /* 0x040fe2000780c0ff */
[----:B------:R-:W-:-:S03]  /*b400*/  IMAD.SHL.U32 R198, R184, 0x20, RZ ;  /* 0x00000020b8c67824 */ /* 0x000fc600078e00ff */
[----:B------:R-:W-:Y:S02]  /*b410*/  LOP3.LUT R177, R178, 0x400, RZ, 0xc0, !PT ;  /* 0x00000400b2b17812 */ /* 0x000fe400078ec0ff */
[----:B------:R-:W-:Y:S01]  /*b420*/  SEL R176, R182, 0xffffffe0, !P0 ;  /* 0xffffffe0b6b07807 */ /* 0x000fe20004000000 */
[----:B---3--:R-:W-:Y:S06]  /*b430*/  BRA `(.L_x_138) ;  /* 0x0000000000b07947 */ /* 0x008fec0003800000 */
.L_x_140:
[----:B------:R-:W1:Y:S01]  /*b440*/  LDC.64 R2, c[0x0][0x3b8] ;  /* 0x0000ee00ff027b82 */ /* 0x000e620000000a00 */
[----:B------:R-:W-:Y:S06]  /*b450*/  UIADD3 UR8, UPT, UPT, UR6, -0x1, URZ ;  /* 0xffffffff06087890 */ /* 0x000fec000fffe0ff */
[----:B-1----:R-:W-:Y:S04]  /*b460*/  IMAD.WIDE.U32 R140, R2, UR8, RZ ;  /* 0x00000008028c7c25 */ /* 0x002fe8000f8e00ff */
[----:B------:R-:W-:Y:S01]  /*b470*/  IMAD R134, R3, UR8, R141 ;  /* 0x0000000803867c24 */ /* 0x000fe2000f8e028d */
        /* <DEDUP_REMOVED lines=8> */
[----:B------:R1:W-:Y:S03]  /*b500*/  @!P1 LDGSTS.E.BYPASS.LTC128B.128 [R197+0xc000], desc[UR22][R138.64] ;  /* 0x0c0000008ac59fae */ /* 0x0003e6000b981a16 */
[----:B------:R-:W-:Y:S01]  /*b510*/  LEA.HI.X R132, R2, R132, R3, 0x5, P4 ;  /* 0x0000008402847211 */ /* 0x000fe200020f2c03 */
[----:B------:R1:W-:Y:S01]  /*b520*/  @P1 STS.128 [R197+0xc000], RZ ;  /* 0x00c000ffc5001388 */ /* 0x0003e20000000c00 */
[C---:B------:R-:W-:Y:S03]  /*b530*/  LEA R2, P4, R136.reuse, R196, 0x1 ;  /* 0x000000c488027211 */ /* 0x040fe600078808ff */
[----:B------:R-:W-:Y:S01]  /*b540*/  @!PT LDS RZ, [RZ] ;  /* 0x00000000fffff984 */ /* 0x000fe20000000800 */
[----:B------:R-:W-:Y:S01]  /*b550*/  @!PT LDS RZ, [RZ] ;  /* 0x00000000fffff984 */ /* 0x000fe20000000800 */
[----:B------:R-:W-:Y:S01]  /*b560*/  @!PT LDS RZ, [RZ] ;  /* 0x00000000fffff984 */ /* 0x000fe20000000800 */
[----:B------:R1:W-:Y:S01]  /*b570*/  @!P3 LDGSTS.E.BYPASS.LTC128B.128 [R197+0xe000], desc[UR22][R138.64+0x80] ;  /* 0x0e0000808ac5bfae */ /* 0x0003e2000b981a16 */
[----:B------:R-:W-:Y:S03]  /*b580*/  LEA.HI.X R3, R136, R195, R132, 0x1, P4 ;  /* 0x000000c388037211 */ /* 0x000fe600020f0c84 */
        /* <DEDUP_REMOVED lines=21> */
[----:B------:R-:W0:Y:S01]  /*b6e0*/  LDGDEPBAR ;  /* 0x00000000000079af */ /* 0x000e220000000000 */
[----:B------:R-:W-:Y:S05]  /*b6f0*/  BRA `(.L_x_139) ;  /* 0x0000000c00d47947 */ /* 0x000fea0003800000 */
.L_x_138:
[----:B------:R-:W-:Y:S04]  /*b700*/  DEPBAR.LE SB0, 0x0 ;  /* 0x000080000000791a */ /* 0x000fe80000000000 */
[----:B------:R-:W-:Y:S01]  /*b710*/  BAR.SYNC.DEFER_BLOCKING 0x0 ;  /* 0x0000000000007b1d */ /* 0x000fe20000010000 */
[----:B------:R-:W-:Y:S01]  /*b720*/  IMAD.SHL.U32 R203, R184, 0x8, RZ ;  /* 0x00000008b8cb7824 */ /* 0x000fe200078e00ff */
[----:B------:R-:W-:Y:S01]  /*b730*/  LOP3.LUT R185, R198, 0x7c00, RZ, 0xc0, !PT ;  /* 0x00007c00c6b97812 */ /* 0x000fe200078ec0ff */
[----:B----4-:R-:W-:Y:S01]  /*b740*/  IMAD.WIDE.U32 R134, R192, UR6, RZ ;  /* 0x00000006c0867c25 */ /* 0x010fe2000f8e00ff */
[----:B------:R-:W-:Y:S01]  /*b750*/  SHF.R.U32.HI R186, RZ, 0x1, R184 ;  /* 0x00000001ffba7819 */ /* 0x000fe200000116b8 */
[----:B------:R-:W-:Y:S01]  /*b760*/  UISETP.NE.AND UP0, UPT, UR6, URZ, UPT ;  /* 0x000000ff0600728c */ /* 0x000fe2000bf05270 */
[----:B------:R-:W-:Y:S01]  /*b770*/  LOP3.LUT R183, R203, 0x38, RZ, 0xc0, !PT ;  /* 0x00000038cbb77812 */ /* 0x000fe200078ec0ff */
[----:B------:R-:W-:Y:S01]  /*b780*/  IMAD R135, R193, UR6, R135 ;  /* 0x00000006c1877c24 */ /* 0x000fe2000f8e0287 */
[C---:B------:R-:W-:Y:S01]  /*b790*/  LEA R174, P0, R134.reuse, R194, 0x7 ;  /* 0x000000c286ae7211 */ /* 0x040fe200078038ff */
[C---:B------:R-:W-:Y:S01]  /*b7a0*/  IMAD.SHL.U32 R173, R134.reuse, 0x40, RZ ;  /* 0x0000004086ad7824 */ /* 0x040fe200078e00ff */
[C---:B------:R-:W-:Y:S02]  /*b7b0*/  LOP3.LUT R202, R183.reuse, 0x40, RZ, 0xfc, !PT ;  /* 0x00000040b7ca7812 */ /* 0x040fe400078efcff */
[--C-:B------:R-:W-:Y:S02]  /*b7c0*/  LEA.HI.X R175, R134, R190, R135.reuse, 0x7, P0 ;  /* 0x000000be86af7211 */ /* 0x100fe400000f3c87 */
[----:B------:R-:W-:Y:S02]  /*b7d0*/  ISETP.GE.AND P3, PT, R202, UR9, PT ;  /* 0x00000009ca007c0c */ /* 0x000fe4000bf66270 */
[----:B------:R-:W-:Y:S02]  /*b7e0*/  LOP3.LUT R201, R183, 0x80, RZ, 0xfc, !PT ;  /* 0x00000080b7c97812 */ /* 0x000fe400078efcff */
[----:B------:R-:W-:Y:S02]  /*b7f0*/  SHF.L.U64.HI R135, R134, 0x6, R135 ;  /* 0x0000000686877819 */ /* 0x000fe40000010287 */
[----:B------:R-:W-:Y:S02]  /*b800*/  ISETP.GE.AND P2, PT, R201, UR9, PT ;  /* 0x00000009c9007c0c */ /* 0x000fe4000bf46270 */
[C---:B------:R-:W-:Y:S01]  /*b810*/  LEA R173, P0, R192.reuse, R173, 0x5 ;  /* 0x000000adc0ad7211 */ /* 0x040fe200078028ff */
[----:B------:R-:W-:Y:S01]  /*b820*/  @!PT LDS RZ, [RZ] ;  /* 0x00000000fffff984 */ /* 0x000fe20000000800 */
[----:B------:R-:W-:Y:S01]  /*b830*/  @!PT LDS RZ, [RZ] ;  /* 0x00000000fffff984 */ /* 0x000fe20000000800 */
[----:B------:R-:W-:Y:S01]  /*b840*/  @!PT LDS RZ, [RZ] ;  /* 0x00000000fffff984 */ /* 0x000fe20000000800 */
[----:B------:R-:W-:Y:S01]  /*b850*/  @!P1 LDGSTS.E.BYPASS.LTC128B.128 [R197+0x12000], desc[UR22][R174.64] ;  /* 0x12000000aec59fae */ /* 0x000fe2000b981a16 */
[C-C-:B------:R-:W-:Y:S01]  /*b860*/  LOP3.LUT R137, R183.reuse, 0x1c0, R178.reuse, 0xf8, !PT ;  /* 0x000001c0b7897812 */ /* 0x140fe200078ef8b2 */
[----:B------:R-:W-:Y:S01]  /*b870*/  UMOV UR5, UR7 ;  /* 0x0000000700057c82 */ /* 0x000fe20008000000 */
[----:B------:R-:W-:Y:S02]  /*b880*/  LEA.HI.X R135, R192, R135, R193, 0x5, P0 ;  /* 0x00000087c0877211 */ /* 0x000fe400000f2cc1 */
[----:B------:R-:W-:Y:S01]  /*b890*/  @P1 STS.128 [R197+0x12000], RZ ;  /* 0x012000ffc5001388 */ /* 0x000fe20000000c00 */
[----:B------:R-:W-:Y:S02]  /*b8a0*/  ISETP.GE.AND P1, PT, R183, UR9, PT ;  /* 0x00000009b7007c0c */ /* 0x000fe4000bf26270 */
[----:B------:R-:W-:Y:S02]  /*b8b0*/  LEA R172, P0, R173, R194, 0x1 ;  /* 0x000000c2adac7211 */ /* 0x000fe400078008ff */
[----:B------:R-:W-:Y:S01]  /*b8c0*/  @!PT LDS RZ, [RZ] ;  /* 0x00000000fffff984 */ /* 0x000fe20000000800 */
[----:B------:R-:W-:Y:S01]  /*b8d0*/  @!PT LDS RZ, [RZ] ;  /* 0x00000000fffff984 */ /* 0x000fe20000000800 */
[----:B------:R-:W-:Y:S01]  /*b8e0*/  @!PT LDS RZ, [RZ] ;  /* 0x00000000fffff984 */ /* 0x000fe20000000800 */
[----:B------:R-:W-:Y:S01]  /*b8f0*/  @!P3 LDGSTS.E.BYPASS.LTC128B.128 [R197+0x14000], desc[UR22][R174.64+0x80] ;  /* 0x14000080aec5bfae */ /* 0x000fe2000b981a16 */
[----:B------:R-:W-:Y:S02]  /*b900*/  LOP3.LUT R3, R185, 0x200, R178, 0xf8, !PT ;  /* 0x00000200b9037812 */ /* 0x000fe400078ef8b2 */
[----:B------:R-:W-:Y:S02]  /*b910*/  LEA.HI.X R173, R173, R190, R135, 0x1, P0 ;  /* 0x000000beadad7211 */ /* 0x000fe400000f0c87 */
[----:B------:R-:W-:Y:S01]  /*b920*/  @P3 STS.128 [R197+0x14000], RZ ;  /* 0x014000ffc5003388 */ /* 0x000fe20000000c00 */
[----:B------:R-:W-:Y:S02]  /*b930*/  LOP3.LUT R2, R186, 0x8, RZ, 0xc0, !PT ;  /* 0x00000008ba027812 */ /* 0x000fe400078ec0ff */
[----:B------:R-:W-:Y:S02]  /*b940*/  LOP3.LUT R132, R137, 0x8, R184, 0x78, !PT ;  /* 0x0000000889847812 */ /* 0x000fe400078e78b8 */
[----:B------:R-:W-:Y:S01]  /*b950*/  @!PT LDS RZ, [RZ] ;  /* 0x00000000fffff984 */ /* 0x000fe20000000800 */
[----:B------:R-:W-:Y:S01]  /*b960*/  @!PT LDS RZ, [RZ] ;  /* 0x00000000fffff984 */ /* 0x000fe20000000800 */
[----:B------:R-:W-:Y:S01]  /*b970*/  @!PT LDS RZ, [RZ] ;  /* 0x00000000fffff984 */ /* 0x000fe20000000800 */
[----:B------:R-:W-:Y:S01]  /*b980*/  @!P2 LDGSTS.E.BYPASS.LTC128B.128 [R197+0x16000], desc[UR22][R174.64+0x100] ;  /* 0x16000100aec5afae */ /* 0x000fe2000b981a16 */
[----:B------:R-:W-:Y:S02]  /*b990*/  LOP3.LUT R2, R3, R137, R2, 0xf6, !PT ;  /* 0x0000008903027212 */ /* 0x000fe400078ef602 */
[----:B------:R-:W-:Y:S02]  /*b9a0*/  LOP3.LUT P0, RZ, R184, 0x4, RZ, 0xc0, !PT ;  /* 0x00000004b8ff7812 */ /* 0x000fe4000780c0ff */
[----:B------:R-:W-:Y:S01]  /*b9b0*/  @P2 STS.128 [R197+0x16000], RZ ;  /* 0x016000ffc5002388 */ /* 0x000fe20000000c00 */
[----:B------:R-:W-:Y:S01]  /*b9c0*/  LEA R191, R2, UR5, 0x1 ;  /* 0x0000000502bf7c11 */ /* 0x000fe2000f8e08ff */
[----:B------:R-:W-:Y:S01]  /*b9d0*/  IMAD R189, R132, 0x2, R177 ;  /* 0x0000000284bd7824 */ /* 0x000fe200078e02b1 */
[----:B------:R-:W-:Y:S02]  /*b9e0*/  SEL R2, R179, 0xffffffc0, !P0 ;  /* 0xffffffc0b3027807 */ /* 0x000fe40004000000 */
[----:B------:R-:W-:Y:S01]  /*b9f0*/  @!PT LDS RZ, [RZ] ;  /* 0x00000000fffff984 */ /* 0x000fe20000000800 */
[----:B------:R-:W-:Y:S01]  /*ba00*/  @!PT LDS RZ, [RZ] ;  /* 0x00000000fffff984 */ /* 0x000fe20000000800 */
[----:B------:R-:W-:Y:S01]  /*ba10*/  @!PT LDS RZ, [RZ] ;  /* 0x00000000fffff984 */ /* 0x000fe20000000800 */
[----:B------:R-:W-:Y:S01]  /*ba20*/  @!P1 LDGSTS.E.BYPASS.LTC128B.128 [R197+0x13000], desc[UR22][R172.64] ;  /* 0x13000000acc59fae */ /* 0x000fe2000b981a16 */
[--C-:B------:R-:W-:Y:S04]  /*ba30*/  IMAD.IADD R188, R176, 0x1, R191.reuse ;  /* 0x00000001b0bc7824 */ /* 0x100fe800078e02bf */
[----:B------:R-:W-:Y:S01]  /*ba40*/  @P1 STS.128 [R197+0x13000], RZ ;  /* 0x013000ffc5001388 */ /* 0x000fe20000000c00 */
[----:B------:R-:W-:Y:S02]  /*ba50*/  IMAD.IADD R187, R2, 0x1, R191 ;  /* 0x0000000102bb7824 */ /* 0x000fe400078e02bf */
[----:B------:R-:W-:Y:S02]  /*ba60*/  VIADD R3, R189, UR5 ;  /* 0x00000005bd037c36 */ /* 0x000fe40008000000 */
[----:B------:R-:W-:Y:S01]  /*ba70*/  @!PT LDS RZ, [RZ] ;  /* 0x00000000fffff984 */ /* 0x000fe20000000800 */
[----:B------:R-:W-:Y:S01]  /*ba80*/  @!PT LDS RZ, [RZ] ;  /* 0x00000000fffff984 */ /* 0x000fe20000000800 */
[----:B------:R-:W-:Y:S01]  /*ba90*/  @!PT LDS RZ, [RZ] ;  /* 0x00000000fffff984 */ /* 0x000fe20000000800 */
[----:B------:R-:W-:Y:S01]  /*baa0*/  @!P3 LDGSTS.E.BYPASS.LTC128B.128 [R197+0x15000], desc[UR22][R172.64+0x80] ;  /* 0x15000080acc5bfae */ /* 0x000fe2000b981a16 */
[C---:B------:R-:W-:Y:S02]  /*bab0*/  IMAD.IADD R132, R176.reuse, 0x1, R187 ;  /* 0x00000001b0847824 */ /* 0x040fe400078e02bb */
[C---:B------:R-:W-:Y:S02]  /*bac0*/  IMAD.IADD R134, R3.reuse, 0x1, R176 ;  /* 0x0000000103867824 */ /* 0x040fe400078e02b0 */
[----:B------:R-:W-:Y:S01]  /*bad0*/  @P3 STS.128 [R197+0x15000], RZ ;  /* 0x015000ffc5003388 */ /* 0x000fe20000000c00 */
[----:B------:R-:W-:Y:S04]  /*bae0*/  IMAD.IADD R3, R3, 0x1, R2 ;  /* 0x0000000103037824 */ /* 0x000fe800078e0202 */
[----:B------:R-:W-:Y:S01]  /*baf0*/  @!PT LDS RZ, [RZ] ;  /* 0x00000000fffff984 */ /* 0x000fe20000000800 */
[----:B------:R-:W-:Y:S01]  /*bb00*/  @!PT LDS RZ, [RZ] ;  /* 0x00000000fffff984 */ /* 0x000fe20000000800 */
[----:B------:R-:W-:Y:S01]  /*bb10*/  @!PT LDS RZ, [RZ] ;  /* 0x00000000fffff984 */ /* 0x000fe20000000800 */
[----:B------:R1:W-:Y:S01]  /*bb20*/  @!P2 LDGSTS.E.BYPASS.LTC128B.128 [R197+0x17000], desc[UR22][R172.64+0x100] ;  /* 0x17000100acc5afae */ /* 0x0003e2000b981a16 */
[----:B------:R-:W-:Y:S04]  /*bb30*/  IMAD.IADD R2, R176, 0x1, R3 ;  /* 0x00000001b0027824 */ /* 0x000fe800078e0203 */
[----:B------:R-:W-:Y:S05]  /*bb40*/  @P2 STS.128 [R197+0x17000], RZ ;  /* 0x017000ffc5002388 */ /* 0x000fea0000000c00 */
[----:B------:R-:W-:Y:S05]  /*bb50*/  LDSM.16.M88.4 R136, [R191] ;  /* 0x00000000bf88783b */ /* 0x000fea0000000200 */
[----:B------:R-:W2:Y:S05]  /*bb60*/  LDSM.16.M88.4 R140, [R189+UR5+0xc000] ;  /* 0x00c00005bd8c783b */ /* 0x000eaa0008000200 */
[----:B------:R-:W3:Y:S05]  /*bb70*/  LDSM.16.M88.4 R144, [R189+UR5+0xc800] ;  /* 0x00c80005bd90783b */ /* 0x000eea0008000200 */
[----:B------:R-:W4:Y:S05]  /*bb80*/  LDSM.16.M88.4 R148, [R189+UR5+0xd000] ;  /* 0x00d00005bd94783b */ /* 0x000f2a0008000200 */
[----:B------:R-:W0:Y:S05]  /*bb90*/  LDGDEPBAR ;  /* 0x00000000000079af */ /* 0x000e2a0000000000 */
[----:B------:R-:W5:Y:S05]  /*bba0*/  LDSM.16.M88.4 R152, [R189+UR5+0xd800] ;  /* 0x00d80005bd98783b */ /* 0x000f6a0008000200 */
[----:B------:R-:W-:Y:S05]  /*bbb0*/  LDSM.16.M88.4 R156, [R188] ;  /* 0x00000000bc9c783b */ /* 0x000fea0000000200 */
[----:B------:R-:W5:Y:S05]  /*bbc0*/  LDSM.16.M88.4 R160, [R134+0xc000] ;  /* 0x00c0000086a0783b */ /* 0x000f6a0000000200 */
[----:B------:R-:W-:Y:S05]  /*bbd0*/  LDSM.16.M88.4 R164, [R132] ;  /* 0x0000000084a4783b */ /* 0x000fea0000000200 */
[----:B------:R-:W-:Y:S01]  /*bbe0*/  LDSM.16.M88.4 R168, [R2+0xc000] ;  /* 0x00c0000002a8783b */ /* 0x000fe20000000200 */
[C---:B--2---:R-:W-:Y:S04]  /*bbf0*/  HMMA.16816.F32 R4, R136.reuse, R140, RZ ;  /* 0x0000008c8804723c */ /* 0x044fe800000018ff */
[----:B-1----:R-:W-:Y:S04]  /*bc00*/  LDSM.16.M88.4 R172, [R2+0xc800] ;  /* 0x00c8000002ac783b */ /* 0x002fe80000000200 */
[C---:B------:R-:W-:Y:S01]  /*bc10*/  HMMA.16816.F32 R8, R136.reuse, R142, RZ ;  /* 0x0000008e8808723c */ /* 0x040fe200000018ff */
[----:B------:R-:W1:Y:S07]  /*bc20*/  LDSM.16.M88.4 R140, [R134+0xc800] ;  /* 0x00c80000868c783b */ /* 0x000e6e0000000200 */
[C---:B---3--:R-:W-:Y:S08]  /*bc30*/  HMMA.16816.F32 R12, R136.reuse, R144, RZ ;  /* 0x00000090880c723c */ /* 0x048ff000000018ff */
[C---:B------:R-:W-:Y:S01]  /*bc40*/  HMMA.16816.F32 R16, R136.reuse, R146, RZ ;  /* 0x000000928810723c */ /* 0x040fe200000018ff */
[----:B------:R-:W2:Y:S07]  /*bc50*/  LDSM.16.M88.4 R144, [R134+0xd000] ;  /* 0x00d000008690783b */ /* 0x000eae0000000200 */
[C---:B----4-:R-:W-:Y:S08]  /*bc60*/  HMMA.16816.F32 R20, R136.reuse, R148, RZ ;  /* 0x000000948814723c */ /* 0x050ff000000018ff */
[C---:B------:R-:W-:Y:S01]  /*bc70*/  HMMA.16816.F32 R24, R136.reuse, R150, RZ ;  /* 0x000000968818723c */ /* 0x040fe200000018ff */
[----:B------:R-:W-:Y:S07]  /*bc80*/  LDSM.16.M88.4 R148, [R187] ;  /* 0x00000000bb94783b */ /* 0x000fee0000000200 */
[C---:B-----5:R-:W-:Y:S08]  /*bc90*/  HMMA.16816.F32 R28, R136.reuse, R152, RZ ;  /* 0x00000098881c723c */ /* 0x060ff000000018ff */
[----:B------:R-:W-:Y:S01]  /*bca0*/  HMMA.16816.F32 R32, R136, R154, RZ ;  /* 0x0000009a8820723c */ /* 0x000fe200000018ff */
[----:B------:R-:W3:Y:S05]  /*bcb0*/  LDSM.16.M88.4 R136, [R134+0xd800] ;  /* 0x00d800008688783b */ /* 0x000eea0000000200 */
[----:B------:R-:W4:Y:S02]  /*bcc0*/  LDSM.16.M88.4 R152, [R3+0xc000] ;  /* 0x00c000000398783b */ /* 0x000f240000000200 */
[C---:B------:R-:W-:Y:S08]  /*bcd0*/  HMMA.16816.F32 R4, R156.reuse, R160, R4 ;  /* 0x000000a09c04723c */ /* 0x040ff00000001804 */
[C---:B------:R-:W-:Y:S01]  /*bce0*/  HMMA.16816.F32 R8, R156.reuse, R162, R8 ;  /* 0x000000a29c08723c */ /* 0x040fe20000001808 */
[----:B------:R-:W-:Y:S07]  /*bcf0*/  LDSM.16.M88.4 R160, [R3+0xd800] ;  /* 0x00d8000003a0783b */ /* 0x000fee0000000200 */
[C---:B-1----:R-:W-:Y:S08]  /*bd00*/  HMMA.16816.F32 R12, R156.reuse, R140, R12 ;  /* 0x0000008c9c0c723c */ /* 0x042ff0000000180c */
[C---:B------:R-:W-:Y:S01]  /*bd10*/  HMMA.16816.F32 R16, R156.reuse, R142, R16 ;  /* 0x0000008e9c10723c */ /* 0x040fe20000001810 */
[----:B------:R-:W1:Y:S07]  /*bd20*/  LDSM.16.M88.4 R140, [R3+0xc800] ;  /* 0x00c80000038c783b */ /* 0x000e6e0000000200 */
[C---:B--2---:R-:W-:Y:S08]  /*bd30*/  HMMA.16816.F32 R20, R156.reuse, R144, R20 ;  /* 0x000000909c14723c */ /* 0x044ff00000001814 */
[C---:B------:R-:W-:Y:S01]  /*bd40*/  HMMA.16816.F32 R24, R156.reuse, R146, R24 ;  /* 0x000000929c18723c */ /* 0x040fe20000001818 */
[----:B------:R-:W2:Y:S07]  /*bd50*/  LDSM.16.M88.4 R144, [R3+0xd000] ;  /* 0x00d000000390783b */ /* 0x000eae0000000200 */
[C---:B---3--:R-:W-:Y:S08]  /*bd60*/  HMMA.16816.F32 R28, R156.reuse, R136, R28 ;  /* 0x000000889c1c723c */ /* 0x048ff0000000181c */
[----:B------:R-:W-:Y:S01]  /*bd70*/  HMMA.16816.F32 R32, R156, R138, R32 ;  /* 0x0000008a9c20723c */ /* 0x000fe20000001820 */
[----:B------:R-:W3:Y:S05]  /*bd80*/  LDSM.16.M88.4 R136, [R2+0xd000] ;  /* 0x00d000000288783b */ /* 0x000eea0000000200 */
[----:B------:R-:W-:Y:S02]  /*bd90*/  LDSM.16.M88.4 R156, [R189+UR5+0xf000] ;  /* 0x00f00005bd9c783b */ /* 0x000fe40008000200 */
[C---:B----4-:R-:W-:Y:S08]  /*bda0*/  HMMA.16816.F32 R4, R148.reuse, R152, R4 ;  /* 0x000000989404723c */ /* 0x050ff00000001804 */
[C---:B------:R-:W-:Y:S01]  /*bdb0*/  HMMA.16816.F32 R8, R148.reuse, R154, R8 ;  /* 0x0000009a9408723c */ /* 0x040fe20000001808 */
[----:B------:R-:W4:Y:S07]  /*bdc0*/  LDSM.16.M88.4 R152, [R2+0xd800] ;  /* 0x00d800000298783b */ /* 0x000f2e0000000200 */
[C---:B-1----:R-:W-:Y:S08]  /*bdd0*/  HMMA.16816.F32 R12, R148.reuse, R140, R12 ;  /* 0x0000008c940c723c */ /* 0x042ff0000000180c */
[C---:B------:R-:W-:Y:S01]  /*bde0*/  HMMA.16816.F32 R16, R148.reuse, R142, R16 ;  /* 0x0000008e9410723c */ /* 0x040fe20000001810 */
[----:B------:R-:W-:Y:S07]  /*bdf0*/  LDSM.16.M88.4 R140, [R191+0x4000] ;  /* 0x00400000bf8c783b */ /* 0x000fee0000000200 */
[C---:B--2---:R-:W-:Y:S08]  /*be00*/  HMMA.16816.F32 R20, R148.reuse, R144, R20 ;  /* 0x000000909414723c */ /* 0x044ff00000001814 */
[C---:B------:R-:W-:Y:S01]  /*be10*/  HMMA.16816.F32 R24, R148.reuse, R146, R24 ;  /* 0x000000929418723c */ /* 0x040fe20000001818 */
[----:B------:R-:W1:Y:S07]  /*be20*/  LDSM.16.M88.4 R144, [R189+UR5+0xe000] ;  /* 0x00e00005bd90783b */ /* 0x000e6e0008000200 */
[C---:B------:R-:W-:Y:S08]  /*be30*/  HMMA.16816.F32 R28, R148.reuse, R160, R28 ;  /* 0x000000a0941c723c */ /* 0x040ff0000000181c */
[----:B------:R-:W-:Y:S01]  /*be40*/  HMMA.16816.F32 R32, R148, R162, R32 ;  /* 0x000000a29420723c */ /* 0x000fe20000001820 */
[----:B------:R-:W2:Y:S05]  /*be50*/  LDSM.16.M88.4 R148, [R189+UR5+0xe800] ;  /* 0x00e80005bd94783b */ /* 0x000eaa0008000200 */
[----:B------:R-:W-:Y:S02]  /*be60*/  LDSM.16.M88.4 R160, [R134+0xe000] ;  /* 0x00e0000086a0783b */ /* 0x000fe40000000200 */
[C---:B------:R-:W-:Y:S08]  /*be70*/  HMMA.16816.F32 R4, R164.reuse, R168, R4 ;  /* 0x000000a8a404723c */ /* 0x040ff00000001804 */
[C---:B------:R-:W-:Y:S01]  /*be80*/  HMMA.16816.F32 R8, R164.reuse, R170, R8 ;  /* 0x000000aaa408723c */ /* 0x040fe20000001808 */
[----:B------:R-:W-:Y:S07]  /*be90*/  LDSM.16.M88.4 R168, [R2+0xe000] ;  /* 0x00e0000002a8783b */ /* 0x000fee0000000200 */
[C---:B------:R-:W-:Y:S08]  /*bea0*/  HMMA.16816.F32 R12, R164.reuse, R172, R12 ;  /* 0x000000aca40c723c */ /* 0x040ff0000000180c */
[C---:B------:R-:W-:Y:S01]  /*beb0*/  HMMA.16816.F32 R16, R164.reuse, R174, R16 ;  /* 0x000000aea410723c */ /* 0x040fe20000001810 */
[----:B------:R-:W-:Y:S07]  /*bec0*/  LDSM.16.M88.4 R172, [R134+0x10800] ;  /* 0x0108000086ac783b */ /* 0x000fee0000000200 */
[C---:B---3--:R-:W-:Y:S08]  /*bed0*/  HMMA.16816.F32 R20, R164.reuse, R136, R20 ;  /* 0x00000088a414723c */ /* 0x048ff00000001814 */
[C---:B------:R-:W-:Y:S01]  /*bee0*/  HMMA.16816.F32 R24, R164.reuse, R138, R24 ;  /* 0x0000008aa418723c */ /* 0x040fe20000001818 */
[----:B------:R-:W3:Y:S07]  /*bef0*/  LDSM.16.M88.4 R136, [R189+UR5+0xf800] ;  /* 0x00f80005bd88783b */ /* 0x000eee0008000200 */
[C---:B----4-:R-:W-:Y:S08]  /*bf00*/  HMMA.16816.F32 R28, R164.reuse, R152, R28 ;  /* 0x00000098a41c723c */ /* 0x050ff0000000181c */
        /* <DEDUP_REMOVED lines=12> */
[C---:B---3--:R-:W-:Y:S08]  /*bfd0*/  HMMA.16816.F32 R28, R140.reuse, R136, R28 ;  /* 0x000000888c1c723c */ /* 0x048ff0000000181c */
[----:B------:R-:W-:Y:S01]  /*bfe0*/  HMMA.16816.F32 R32, R140, R138, R32 ;  /* 0x0000008a8c20723c */ /* 0x000fe20000001820 */
[----:B------:R-:W-:Y:S05]  /*bff0*/  LDSM.16.M88.4 R136, [R187+0x4000] ;  /* 0x00400000bb88783b */ /* 0x000fea0000000200 */
[----:B------:R-:W3:Y:S02]  /*c000*/  LDSM.16.M88.4 R140, [R3+0xe000] ;  /* 0x00e00000038c783b */ /* 0x000ee40000000200 */
[C---:B----4-:R-:W-:Y:S08]  /*c010*/  HMMA.16816.F32 R4, R152.reuse, R160, R4 ;  /* 0x000000a09804723c */ /* 0x050ff00000001804 */
[C---:B------:R-:W-:Y:S01]  /*c020*/  HMMA.16816.F32 R8, R152.reuse, R162, R8 ;  /* 0x000000a29808723c */ /* 0x040fe20000001808 */
[----:B------:R-:W4:Y:S07]  /*c030*/  LDSM.16.M88.4 R160, [R3+0xe800] ;  /* 0x00e8000003a0783b */ /* 0x000f2e0000000200 */
[C---:B-1----:R-:W-:Y:S08]  /*c040*/  HMMA.16816.F32 R12, R152.reuse, R144, R12 ;  /* 0x00000090980c723c */ /* 0x042ff0000000180c */
[C---:B------:R-:W-:Y:S01]  /*c050*/  HMMA.16816.F32 R16, R152.reuse, R146, R16 ;  /* 0x000000929810723c */ /* 0x040fe20000001810 */
[----:B------:R-:W1:Y:S07]  /*c060*/  LDSM.16.M88.4 R144, [R3+0xf000] ;  /* 0x00f000000390783b */ /* 0x000e6e0000000200 */
[C---:B--2---:R-:W-:Y:S08]  /*c070*/  HMMA.16816.F32 R20, R152.reuse, R148, R20 ;  /* 0x000000949814723c */ /* 0x044ff00000001814 */
[C---:B------:R-:W-:Y:S01]  /*c080*/  HMMA.16816.F32 R24, R152.reuse, R150, R24 ;  /* 0x000000969818723c */ /* 0x040fe20000001818 */
[----:B------:R-:W2:Y:S07]  /*c090*/  LDSM.16.M88.4 R148, [R3+0xf800] ;  /* 0x00f800000394783b */ /* 0x000eae0000000200 */
[C---:B-----5:R-:W-:Y:S08]  /*c0a0*/  HMMA.16816.F32 R28, R152.reuse, R156, R28 ;  /* 0x0000009c981c723c */ /* 0x060ff0000000181c */
[----:B------:R-:W-:Y:S01]  /*c0b0*/  HMMA.16816.F32 R32, R152, R158, R32 ;  /* 0x0000009e9820723c */ /* 0x000fe20000001820 */
[----:B------:R-:W-:Y:S05]  /*c0c0*/  LDSM.16.M88.4 R152, [R2+0xf000] ;  /* 0x00f000000298783b */ /* 0x000fea0000000200 */
[----:B------:R-:W-:Y:S02]  /*c0d0*/  LDSM.16.M88.4 R156, [R2+0xf800] ;  /* 0x00f80000029c783b */ /* 0x000fe40000000200 */
[C---:B---3--:R-:W-:Y:S08]  /*c0e0*/  HMMA.16816.F32 R4, R136.reuse, R140, R4 ;  /* 0x0000008c8804723c */ /* 0x048ff00000001804 */
[C---:B------:R-:W-:Y:S01]  /*c0f0*/  HMMA.16816.F32 R8, R136.reuse, R142, R8 ;  /* 0x0000008e8808723c */ /* 0x040fe20000001808 */
[----:B------:R-:W3:Y:S07]  /*c100*/  LDSM.16.M88.4 R140, [R2+0xe800] ;  /* 0x00e80000028c783b */ /* 0x000eee0000000200 */
[C---:B----4-:R-:W-:Y:S08]  /*c110*/  HMMA.16816.F32 R12, R136.reuse, R160, R12 ;  /* 0x000000a0880c723c */ /* 0x050ff0000000180c */
[C---:B------:R-:W-:Y:S01]  /*c120*/  HMMA.16816.F32 R16, R136.reuse, R162, R16 ;  /* 0x000000a28810723c */ /* 0x040fe20000001810 */
[----:B------:R-:W-:Y:S07]  /*c130*/  LDSM.16.M88.4 R160, [R189+UR5+0x11800] ;  /* 0x01180005bda0783b */ /* 0x000fee0008000200 */
[C---:B-1----:R-:W-:Y:S08]  /*c140*/  HMMA.16816.F32 R20, R136.reuse, R144, R20 ;  /* 0x000000908814723c */ /* 0x042ff00000001814 */
[C---:B------:R-:W-:Y:S01]  /*c150*/  HMMA.16816.F32 R24, R136.reuse, R146, R24 ;  /* 0x000000928818723c */ /* 0x040fe20000001818 */
[----:B------:R-:W-:Y:S07]  /*c160*/  LDSM.16.M88.4 R144, [R189+UR5+0x10000] ;  /* 0x01000005bd90783b */ /* 0x000fee0008000200 */
[C---:B--2---:R-:W-:Y:S08]  /*c170*/  HMMA.16816.F32 R28, R136.reuse, R148, R28 ;  /* 0x00000094881c723c */ /* 0x044ff0000000181c */
[----:B------:R-:W-:Y:S01]  /*c180*/  HMMA.16816.F32 R32, R136, R150, R32 ;  /* 0x000000968820723c */ /* 0x000fe20000001820 */
[----:B------:R-:W1:Y:S05]  /*c190*/  LDSM.16.M88.4 R136, [R191+0x8000] ;  /* 0x00800000bf88783b */ /* 0x000e6a0000000200 */
[----:B------:R-:W-:Y:S02]  /*c1a0*/  LDSM.16.M88.4 R148, [R189+UR5+0x11000] ;  /* 0x01100005bd94783b */ /* 0x000fe40008000200 */
[C---:B------:R-:W-:Y:S08]  /*c1b0*/  HMMA.16816.F32 R4, R164.reuse, R168, R4 ;  /* 0x000000a8a404723c */ /* 0x040ff00000001804 */
[C---:B------:R-:W-:Y:S01]  /*c1c0*/  HMMA.16816.F32 R8, R164.reuse, R170, R8 ;  /* 0x000000aaa408723c */ /* 0x040fe20000001808 */
[----:B------:R-:W-:Y:S07]  /*c1d0*/  LDSM.16.M88.4 R168, [R134+0x10000] ;  /* 0x0100000086a8783b */ /* 0x000fee0000000200 */
[C---:B---3--:R-:W-:Y:S08]  /*c1e0*/  HMMA.16816.F32 R12, R164.reuse, R140, R12 ;  /* 0x0000008ca40c723c */ /* 0x048ff0000000180c */
[C---:B------:R-:W-:Y:S01]  /*c1f0*/  HMMA.16816.F32 R16, R164.reuse, R142, R16 ;  /* 0x0000008ea410723c */ /* 0x040fe20000001810 */
[----:B------:R-:W2:Y:S07]  /*c200*/  LDSM.16.M88.4 R140, [R189+UR5+0x10800] ;  /* 0x01080005bd8c783b */ /* 0x000eae0008000200 */
        /* <DEDUP_REMOVED lines=67> */
[----:B------:R-:W-:Y:S06]  /*c640*/  BRA.U.ANY UP0, `(.L_x_140) ;  /* 0xffffffed007c7547 */ /* 0x000fec000b93ffff */
.L_x_139:
[----:B-1----:R-:W1:Y:S01]  /*c650*/  SHFL.BFLY PT, R3, R172, 0x2, 0x1f ;  /* 0x0c401f00ac037f89 */ /* 0x002e6200000e0000 */
[----:B------:R-:W-:Y:S02]  /*c660*/  UISETP.NE.AND UP0, UPT, UR6, URZ, UPT ;  /* 0x000000ff0600728c */ /* 0x000fe4000bf05270 */
[----:B------:R-:W-:Y:S05]  /*c670*/  UIADD3 UR6, UPT, UPT, UR6, -0x1, URZ ;  /* 0xffffffff06067890 */ /* 0x000fea000fffe0ff */
[----:B------:R-:W2:Y:S08]  /*c680*/  SHFL.BFLY PT, R2, R135, 0x2, 0x1f ;  /* 0x0c401f0087027f89 */ /* 0x000eb000000e0000 */
[----:B------:R-:W-:Y:S08]  /*c690*/  LDSM.16.MT88.4 R140, [R180+0x12000] ;  /* 0x01200000b48c783b */ /* 0x000ff00000004200 */
[----:B------:R-:W-:Y:S01]  /*c6a0*/  LDSM.16.MT88.4 R156, [R181+0x16800] ;  /* 0x01680000b59c783b */ /* 0x000fe20000004200 */
[----:B-1----:R-:W-:Y:S02]  /*c6b0*/  FMNMX.FTZ R137, R172, R3, !PT ;  /* 0x00000003ac897209 */ /* 0x002fe40007810000 */
[----:B--2---:R-:W-:Y:S05]  /*c6c0*/  FMNMX.FTZ R136, R135, R2, !PT ;  /* 0x0000000287887209 */ /* 0x004fea0007810000 */
        /* <DEDUP_REMOVED lines=23> */
[--C-:B------:R-:W-:Y:S01]  /*c840*/  FFMA.FTZ R164, R11, UR4, -R166.reuse ;  /* 0x000000040ba47c23 */ /* 0x100fe200080108a6 */
[----:B------:R-:W2:Y:S01]  /*c850*/  MUFU.EX2 R2, R2 ;  /* 0x0000000200027308 */ /* 0x000ea20000000800 */
[----:B------:R-:W-:Y:S01]  /*c860*/  @P0 IADD3 R133, PT, PT, R200, -0x40, RZ ;  /* 0xffffffc0c8850810 */ /* 0x000fe20007ffe0ff */
[--C-:B------:R-:W-:Y:S01]  /*c870*/  FFMA.FTZ R187, R30, UR4, -R166.reuse ;  /* 0x000000041ebb7c23 */ /* 0x100fe200080108a6 */
        /* <DEDUP_REMOVED lines=30> */
[----:B------:R-:W-:Y:S01]  /*ca60*/  FMUL.FTZ R40, R2, R40 ;  /* 0x0000002802287220 */ /* 0x000fe20000410000 */
        /* <DEDUP_REMOVED lines=118> */
[C---:B------:R-:W-:Y:S01]  /*d1d0*/  FMUL.FTZ R16, R2.reuse, R116 ;  /* 0x0000007402107220 */ /* 0x040fe20000410000 */
        /* <DEDUP_REMOVED lines=12> */
[----:B------:R-:W-:Y:S03]  /*d2a0*/  FFMA.FTZ R167, R0, R205, R167 ;  /* 0x000000cd00a77223 */ /* 0x000fe600000100a7 */
[C---:B----4-:R-:W-:Y:S03]  /*d2b0*/  HMMA.16816.F32 R92, R128.reuse, R140, R92 ;  /* 0x0000008c805c723c */ /* 0x050fe6000000185c */
[----:B-1----:R-:W-:Y:S01]  /*d2c0*/  F2FP.F16.F32.PACK_AB R119, R175, R188 ;  /* 0x000000bcaf77723e */ /* 0x002fe200000000ff */
[----:B------:R-:W-:Y:S01]  /*d2d0*/  FADD.FTZ R0, R135, R163 ;  /* 0x000000a387007221 */ /* 0x000fe20000010000 */
[----:B------:R-:W-:Y:S03]  /*d2e0*/  FADD.FTZ R160, R160, R167 ;  /* 0x000000a7a0a07221 */ /* 0x000fe60000010000 */
[C---:B------:R-:W-:Y:S01]  /*d2f0*/  HMMA.16816.F32 R96, R128.reuse, R142, R96 ;  /* 0x0000008e8060723c */ /* 0x040fe20000001860 */
[----:B------:R-:W1:Y:S02]  /*d300*/  LDSM.16.MT88.4 R140, [R134+0x4000] ;  /* 0x00400000868c783b */ /* 0x000e640000004200 */
[----:B------:R-:W-:Y:S01]  /*d310*/  FADD.FTZ R161, R161, R0 ;  /* 0x00000000a1a17221 */ /* 0x000fe20000010000 */
[----:B------:R-:W-:Y:S01]  /*d320*/  MOV R0, R3 ;  /* 0x0000000300007202 */ /* 0x000fe20000000f00 */
[----:B------:R-:W-:Y:S02]  /*d330*/  FADD.FTZ R165, R165, R160 ;  /* 0x000000a0a5a57221 */ /* 0x000fe40000010000 */
[----:B------:R-:W-:Y:S01]  /*d340*/  FADD.FTZ R161, R162, R161 ;  /* 0x000000a1a2a17221 */ /* 0x000fe20000010000 */
[C---:B---3--:R-:W-:Y:S03]  /*d350*/  HMMA.16816.F32 R100, R128.reuse, R124, R100 ;  /* 0x0000007c8064723c */ /* 0x048fe60000001864 */
[----:B------:R-:W-:Y:S01]  /*d360*/  FADD.FTZ R165, R164, R165 ;  /* 0x000000a5a4a57221 */ /* 0x000fe20000010000 */
[----:B------:R-:W-:Y:S03]  /*d370*/  FADD.FTZ R170, R170, R161 ;  /* 0x000000a1aaaa7221 */ /* 0x000fe60000010000 */
[----:B------:R-:W-:Y:S01]  /*d380*/  FADD.FTZ R174, R174, R165 ;  /* 0x000000a5aeae7221 */ /* 0x000fe20000010000 */
[C---:B------:R-:W-:Y:S01]  /*d390*/  HMMA.16816.F32 R104, R128.reuse, R126, R104 ;  /* 0x0000007e8068723c */ /* 0x040fe20000001868 */
[----:B------:R-:W3:Y:S02]  /*d3a0*/  LDSM.16.MT88.4 R124, [R181+0x12800] ;  /* 0x01280000b57c783b */ /* 0x000ee40000004200 */
[----:B------:R-:W-:Y:S01]  /*d3b0*/  FADD.FTZ R170, R169, R170 ;  /* 0x000000aaa9aa7221 */ /* 0x000fe20000010000 */
[----:B------:R-:W-:Y:S03]  /*d3c0*/  FADD.FTZ R171, R171, R174 ;  /* 0x000000aeabab7221 */ /* 0x000fe60000010000 */
[----:B------:R-:W-:Y:S01]  /*d3d0*/  FADD.FTZ R173, R173, R170 ;  /* 0x000000aaadad7221 */ /* 0x000fe20000010000 */
[C---:B--2---:R-:W-:Y:S03]  /*d3e0*/  HMMA.16816.F32 R108, R128.reuse, R136, R108 ;  /* 0x00000088806c723c */ /* 0x044fe6000000186c */
[----:B------:R-:W-:Y:S01]  /*d3f0*/  FADD.FTZ R188, R188, R171 ;  /* 0x000000abbcbc7221 */ /* 0x000fe20000010000 */
[----:B------:R-:W-:Y:S03]  /*d400*/  FADD.FTZ R172, R172, R173 ;  /* 0x000000adacac7221 */ /* 0x000fe60000010000 */
[----:B------:R-:W-:Y:S01]  /*d410*/  FADD.FTZ R188, R175, R188 ;  /* 0x000000bcafbc7221 */ /* 0x000fe20000010000 */
        /* <DEDUP_REMOVED lines=42> */
[----:B--2---:R-:W-:Y:S01]  /*d6c0*/  F2FP.F16.F32.PACK_AB R20, R152, R153 ;  /* 0x000000999814723e */ /* 0x004fe200000000ff */
[--C-:B------:R-:W-:Y:S01]  /*d6d0*/  FFMA.FTZ R158, R26, UR4, -R166.reuse ;  /* 0x000000041a9e7c23 */ /* 0x100fe200080108a6 */
[----:B------:R-:W-:Y:S07]  /*d6e0*/  FFMA.FTZ R159, R27, UR4, -R166 ;  /* 0x000000041b9f7c23 */ /* 0x000fee00080108a6 */
[----:B------:R-:W2:Y:S01]  /*d6f0*/  MUFU.EX2 R157, R157 ;  /* 0x0000009d009d7308 */ /* 0x000ea20000000800 */
[----:B------:R-:W-:Y:S01]  /*d700*/  LDSM.16.MT88.4 R24, [R180+0x13000] ;  /* 0x01300000b418783b */ /* 0x000fe20000004200 */
[C---:B----4-:R-:W-:Y:S08]  /*d710*/  HMMA.16816.F32 R100, R116.reuse, R124, R100 ;  /* 0x0000007c7464723c */ /* 0x050ff00000001864 */
[----:B------:R-:W-:Y:S01]  /*d720*/  MUFU.EX2 R158, R158 ;  /* 0x0000009e009e7308 */ /* 0x000fe20000000800 */
[----:B------:R-:W-:Y:S09]  /*d730*/  FADD.FTZ R153, R153, R172 ;  /* 0x000000ac99997221 */ /* 0x000ff20000010000 */
[----:B------:R-:W4:Y:S01]  /*d740*/  MUFU.EX2 R159, R159 ;  /* 0x0000009f009f7308 */ /* 0x000f220000000800 */
[----:B---3--:R-:W-:Y:S01]  /*d750*/  F2FP.F16.F32.PACK_AB R22, R156, R155 ;  /* 0x0000009b9c16723e */ /* 0x008fe200000000ff */
[C---:B------:R-:W-:Y:S01]  /*d760*/  HMMA.16816.F32 R104, R116.reuse, R126, R104 ;  /* 0x0000007e7468723c */ /* 0x040fe20000001868 */
[----:B------:R-:W3:Y:S02]  /*d770*/  LDSM.16.MT88.4 R124, [R181+0x13000] ;  /* 0x01300000b57c783b */ /* 0x000ee40000004200 */
[----:B------:R-:W-:Y:S01]  /*d780*/  FADD.FTZ R152, R152, R153 ;  /* 0x0000009998987221 */ /* 0x000fe20000010000 */
[C---:B--2---:R-:W-:Y:S01]  /*d790*/  F2FP.F16.F32.PACK_AB R21, R154.reuse, R157 ;  /* 0x0000009d9a15723e */ /* 0x044fe200000000ff */
[----:B------:R-:W-:Y:S02]  /*d7a0*/  FADD.FTZ R157, R157, R188 ;  /* 0x000000bc9d9d7221 */ /* 0x000fe40000010000 */
[----:B------:R-:W-:Y:S01]  /*d7b0*/  FADD.FTZ R155, R155, R152 ;  /* 0x000000989b9b7221 */ /* 0x000fe20000010000 */
[C---:B-----5:R-:W-:Y:S03]  /*d7c0*/  HMMA.16816.F32 R108, R116.reuse, R120, R108 ;  /* 0x00000078746c723c */ /* 0x060fe6000000186c */
[----:B------:R-:W-:Y:S01]  /*d7d0*/  FADD.FTZ R157, R154, R157 ;  /* 0x0000009d9a9d7221 */ /* 0x000fe20000010000 */
[C---:B----4-:R-:W-:Y:S01]  /*d7e0*/  F2FP.F16.F32.PACK_AB R23, R159.reuse, R158 ;  /* 0x0000009e9f17723e */ /* 0x050fe200000000ff */
[----:B------:R-:W-:Y:S02]  /*d7f0*/  FADD.FTZ R156, R156, R155 ;  /* 0x0000009b9c9c7221 */ /* 0x000fe40000010000 */
[----:B------:R-:W-:Y:S01]  /*d800*/  FADD.FTZ R158, R158, R157 ;  /* 0x0000009d9e9e7221 */ /* 0x000fe20000010000 */
[C---:B------:R-:W-:Y:S01]  /*d810*/  HMMA.16816.F32 R112, R116.reuse, R122, R112 ;  /* 0x0000007a7470723c */ /* 0x040fe20000001870 */
[----:B------:R-:W2:Y:S02]  /*d820*/  LDSM.16.MT88.4 R120, [R133+0x1000] ;  /* 0x001000008578783b */ /* 0x000ea40000004200 */
[----:B------:R-:W-:Y:S05]  /*d830*/  FADD.FTZ R158, R159, R158 ;  /* 0x0000009e9f9e7221 */ /* 0x000fea0000010000 */
        /* <DEDUP_REMOVED lines=29> */
[----:B------:R-:W-:Y:S04]  /*da10*/  FFMA.FTZ R148, R29, UR4, -R168 ;  /* 0x000000041d947c23 */ /* 0x000fe800080108a8 */
[C---:B------:R-:W-:Y:S01]  /*da20*/  HMMA.16816.F32 R96, R20.reuse, R150, R96 ;  /* 0x000000961460723c */ /* 0x040fe20000001860 */
[----:B------:R-:W-:Y:S02]  /*da30*/  MUFU.EX2 R149, R149 ;  /* 0x0000009500957308 */ /* 0x000fe40000000800 */
[----:B------:R-:W-:Y:S01]  /*da40*/  FFMA.FTZ R150, R31, UR4, -R166 ;  /* 0x000000041f967c23 */ /* 0x000fe200080108a6 */
[--C-:B------:R-:W-:Y:S01]  /*da50*/  FFMA.FTZ R151, R32, UR4, -R168.reuse ;  /* 0x0000000420977c23 */ /* 0x100fe200080108a8 */
[----:B------:R-:W-:Y:S01]  /*da60*/  LDSM.16.MT88.4 R28, [R180+0x13800] ;  /* 0x01380000b41c783b */ /* 0x000fe20000004200 */
[----:B------:R-:W-:Y:S01]  /*da70*/  FFMA.FTZ R168, R33, UR4, -R168 ;  /* 0x0000000421a87c23 */ /* 0x000fe200080108a8 */
[----:B------:R-:W-:Y:S01]  /*da80*/  FFMA.FTZ R166, R35, UR4, -R166 ;  /* 0x0000000423a67c23 */ /* 0x000fe200080108a6 */
[C---:B----4-:R-:W-:Y:S03]  /*da90*/  HMMA.16816.F32 R100, R20.reuse, R124, R100 ;  /* 0x0000007c1464723c */ /* 0x050fe60000001864 */
[----:B------:R-:W2:Y:S02]  /*daa0*/  MUFU.EX2 R148, R148 ;  /* 0x0000009400947308 */ /* 0x000ea40000000800 */
[----:B------:R-:W-:Y:S08]  /*dab0*/  LDSM.16.MT88.4 R32, [R134+0x1800] ;  /* 0x001800008620783b */ /* 0x000ff00000004200 */
[----:B------:R-:W3:Y:S01]  /*dac0*/  MUFU.EX2 R150, R150 ;  /* 0x0000009600967308 */ /* 0x000ee20000000800 */
[C---:B------:R-:W-:Y:S09]  /*dad0*/  HMMA.16816.F32 R104, R20.reuse, R126, R104 ;  /* 0x0000007e1468723c */ /* 0x040ff20000001868 */
[----:B------:R-:W-:Y:S01]  /*dae0*/  MUFU.EX2 R151, R151 ;  /* 0x0000009700977308 */ /* 0x000fe20000000800 */
[----:B------:R-:W4:Y:S09]  /*daf0*/  LDSM.16.MT88.4 R124, [R181+0x13800] ;  /* 0x01380000b57c783b */ /* 0x000f320000004200 */
[----:B------:R-:W3:Y:S01]  /*db00*/  MUFU.EX2 R168, R168 ;  /* 0x000000a800a87308 */ /* 0x000ee20000000800 */
[C---:B-----5:R-:W-:Y:S09]  /*db10*/  HMMA.16816.F32 R108, R20.reuse, R24, R108 ;  /* 0x00000018146c723c */ /* 0x060ff2000000186c */
[----:B------:R-:W5:Y:S01]  /*db20*/  MUFU.EX2 R166, R166 ;  /* 0x000000a600a67308 */ /* 0x000f620000000800 */
[C---:B------:R-:W-:Y:S01]  /*db30*/  HMMA.16816.F32 R112, R20.reuse, R26, R112 ;  /* 0x0000001a1470723c */ /* 0x040fe20000001870 */
[----:B------:R-:W4:Y:S07]  /*db40*/  LDSM.16.MT88.4 R24, [R133+0x1800] ;  /* 0x001800008518783b */ /* 0x000f2e0000004200 */
[C---:B-1----:R-:W-:Y:S03]  /*db50*/  HMMA.16816.F32 R12, R20.reuse, R116, R12 ;  /* 0x00000074140c723c */ /* 0x042fe6000000180c */
[----:B--2---:R-:W-:Y:S01]  /*db60*/  F2FP.F16.F32.PACK_AB R116, R148, R149 ;  /* 0x000000959474723e */ /* 0x004fe200000000ff */
[----:B------:R-:W-:Y:S01]  /*db70*/  FADD.FTZ R149, R149, R156 ;  /* 0x0000009c95957221 */ /* 0x000fe20000010000 */
[----:B---3--:R-:W-:Y:S01]  /*db80*/  F2FP.F16.F32.PACK_AB R117, R150, R187 ;  /* 0x000000bb9675723e */ /* 0x008fe200000000ff */
[----:B------:R-:W-:Y:S02]  /*db90*/  FADD.FTZ R187, R187, R158 ;  /* 0x0000009ebbbb7221 */ /* 0x000fe40000010000 */
[----:B------:R-:W-:Y:S01]  /*dba0*/  HMMA.16816.F32 R16, R20, R118, R16 ;  /* 0x000000761410723c */ /* 0x000fe20000001810 */
[----:B------:R-:W1:Y:S02]  /*dbb0*/  LDSM.16.MT88.4 R20, [R133+0x3800] ;  /* 0x003800008514783b */ /* 0x000e640000004200 */
[----:B------:R-:W-:Y:S01]  /*dbc0*/  F2FP.F16.F32.PACK_AB R118, R168, R151 ;  /* 0x00000097a876723e */ /* 0x000fe200000000ff */
[----:B------:R-:W-:Y:S01]  /*dbd0*/  FADD.FTZ R148, R148, R149 ;  /* 0x0000009594947221 */ /* 0x000fe20000010000 */
[----:B-----5:R-:W-:Y:S01]  /*dbe0*/  F2FP.F16.F32.PACK_AB R119, R166, R189 ;  /* 0x000000bda677723e */ /* 0x020fe200000000ff */
[----:B------:R-:W-:Y:S02]  /*dbf0*/  FADD.FTZ R150, R150, R187 ;  /* 0x000000bb96967221 */ /* 0x000fe40000010000 */
[----:B------:R-:W-:Y:S02]  /*dc00*/  FADD.FTZ R151, R151, R148 ;  /* 0x0000009497977221 */ /* 0x000fe40000010000 */
[----:B------:R-:W-:Y:S02]  /*dc10*/  FADD.FTZ R189, R189, R150 ;  /* 0x00000096bdbd7221 */ /* 0x000fe40000010000 */
[----:B------:R-:W-:Y:S01]  /*dc20*/  FADD.FTZ R207, R168, R151 ;  /* 0x00000097a8cf7221 */ /* 0x000fe20000010000 */
[C---:B----4-:R-:W-:Y:S01]  /*dc30*/  HMMA.16816.F32 R128, R116.reuse, R124, R4 ;  /* 0x0000007c7480723c */ /* 0x050fe20000001804 */
[----:B------:R-:W2:Y:S04]  /*dc40*/  LDSM.16.MT88.4 R4, [R180+0x17800] ;  /* 0x01780000b404783b */ /* 0x000ea80000004200 */
[----:B------:R-:W-:Y:S03]  /*dc50*/  FADD.FTZ R205, R166, R189 ;  /* 0x000000bda6cd7221 */ /* 0x000fe60000010000 */
        /* <DEDUP_REMOVED lines=16> */
[C---:B------:R-:W-:Y:S08]  /*dd60*/  HMMA.16816.F32 R84, R116.reuse, R140, R84 ;  /* 0x0000008c7454723c */ /* 0x040ff00000001854 */
[C---:B------:R-:W-:Y:S08]  /*dd70*/  HMMA.16816.F32 R88, R116.reuse, R142, R88 ;  /* 0x0000008e7458723c */ /* 0x040ff00000001858 */
[C---:B------:R-:W-:Y:S08]  /*dd80*/  HMMA.16816.F32 R92, R116.reuse, R144, R92 ;  /* 0x00000090745c723c */ /* 0x040ff0000000185c */
[C---:B------:R-:W-:Y:S08]  /*dd90*/  HMMA.16816.F32 R96, R116.reuse, R146, R96 ;  /* 0x000000927460723c */ /* 0x040ff00000001860 */
[C---:B--2---:R-:W-:Y:S08]  /*dda0*/  HMMA.16816.F32 R100, R116.reuse, R4, R100 ;  /* 0x000000047464723c */ /* 0x044ff00000001864 */
[C---:B------:R-:W-:Y:S08]  /*ddb0*/  HMMA.16816.F32 R104, R116.reuse, R6, R104 ;  /* 0x000000067468723c */ /* 0x040ff00000001868 */
[C---:B----4-:R-:W-:Y:S08]  /*ddc0*/  HMMA.16816.F32 R108, R116.reuse, R8, R108 ;  /* 0x00000008746c723c */ /* 0x050ff0000000186c */
[C---:B------:R-:W-:Y:S08]  /*ddd0*/  HMMA.16816.F32 R112, R116.reuse, R10, R112 ;  /* 0x0000000a7470723c */ /* 0x040ff00000001870 */
[C---:B-1----:R-:W-:Y:S08]  /*dde0*/  HMMA.16816.F32 R120, R116.reuse, R20, R12 ;  /* 0x000000147478723c */ /* 0x042ff0000000180c */
[----:B------:R-:W-:Y:S01]  /*ddf0*/  HMMA.16816.F32 R116, R116, R22, R16 ;  /* 0x000000167474723c */ /* 0x000fe20000001810 */
[----:B------:R-:W-:Y:S08]  /*de00*/  @!UPT UIADD3 URZ, UPT, UPT, URZ, URZ, URZ ;  /* 0x000000fffffff290 */ /* 0x000ff0000fffe0ff */
[----:B------:R-:W-:Y:S11]  /*de10*/  BRA.U UP0, `(.L_x_138) ;  /* 0xffffffd900387547 */ /* 0x000ff6000b83ffff */
.L_x_137:
[----:B------:R-:W1:Y:S01]  /*de20*/  SHFL.BFLY PT, R8, R207, 0x2, 0x1f ;  /* 0x0c401f00cf087f89 */ /* 0x000e6200000e0000 */
[----:B------:R-:W-:Y:S01]  /*de30*/  LOP3.LUT P1, RZ, R184, 0x8, RZ, 0xc0, !PT ;  /* 0x00000008b8ff7812 */ /* 0x000fe2000782c0ff */
[----:B------:R-:W-:Y:S01]  /*de40*/  UISETP.NE.AND UP3, UPT, UR18, -0x1, UPT ;  /* 0xffffffff1200788c */ /* 0x000fe2000bf65270 */
[----:B------:R-:W2:Y:S01]  /*de50*/  S2UR UR12, SR_CTAID.Y ;  /* 0x00000000000c79c3 */ /* 0x000ea20000002600 */
[----:B------:R-:W3:Y:S01]  /*de60*/  SHFL.BFLY PT, R0, R205, 0x2, 0x1f ;  /* 0x0c401f00cd007f89 */ /* 0x000ee200000e0000 */
[----:B------:R-:W-:Y:S01]  /*de70*/  SEL R182, R182, 0xffffffe0, !P1 ;  /* 0xffffffe0b6b67807 */ /* 0x000fe20004800000 */
[----:B------:R-:W4:Y:S01]  /*de80*/  LDCU.U8 UR4, c[0x0][0x549] ;  /* 0x0000a920ff0477ac */ /* 0x000f220008000000 */
[----:B------:R-:W5:Y:S06]  /*de90*/  LDCU UR10, c[0x0][0x434] ;  /* 0x00008680ff0a77ac */ /* 0x000f6c0008000800 */
[----:B------:R-:W2:Y:S01]  /*dea0*/  @!UP3 LDCU.64 UR8, c[0x0][0x400] ;  /* 0x00008000ff08b7ac */ /* 0x000ea20008000a00 */
[----:B------:R-:W5:Y:S01]  /*deb0*/  @UP3 LDCU.64 UR6, c[0x0][0x408] ;  /* 0x00008100ff0637ac */ /* 0x000f620008000a00 */
[----:B------:R-:W5:Y:S01]  /*dec0*/  LDCU.U8 UR11, c[0x0][0x548] ;  /* 0x0000a900ff0b77ac */ /* 0x000f620008000000 */
[----:B-1----:R-:W-:Y:S01]  /*ded0*/  FADD.FTZ R8, R8, R207 ;  /* 0x000000cf08087221 */ /* 0x002fe20000010000 */
[----:B----4-:R-:W-:Y:S01]  /*dee0*/  UISETP.NE.AND UP1, UPT, UR4, URZ, UPT ;  /* 0x000000ff0400728c */ /* 0x010fe2000bf25270 */
[----:B---3--:R-:W-:-:S03]  /*def0*/  FADD.FTZ R9, R0, R205 ;  /* 0x000000cd00097221 */ /* 0x008fc60000010000 */
[----:B------:R-:W1:Y:S01]  /*df00*/  SHFL.BFLY PT, R5, R8, 0x1, 0x1f ;  /* 0x0c201f0008057f89 */ /* 0x000e6200000e0000 */
[----:B------:R-:W-:Y:S01]  /*df10*/  SHF.L.U32 R0, R184, 0x1, RZ ;  /* 0x00000001b8007819 */ /* 0x000fe200000006ff */
[----:B------:R-:W-:Y:S02]  /*df20*/  UISETP.NE.AND UP2, UPT, UR18, -0x1, UPT ;  /* 0xffffffff1200788c */ /* 0x000fe4000bf45270 */
[----:B------:R-:W3:Y:S01]  /*df30*/  SHFL.BFLY PT, R2, R9, 0x1, 0x1f ;  /* 0x0c201f0009027f89 */ /* 0x000ee200000e0000 */
[----:B------:R-:W-:Y:S01]  /*df40*/  LOP3.LUT R185, R185, 0x6, R0, 0xf8, !PT ;  /* 0x00000006b9b97812 */ /* 0x000fe200078ef800 */
[----:B--2---:R-:W-:Y:S01]  /*df50*/  @!UP3 UIMAD.WIDE.U32 UR16, UR12, UR8, URZ ;  /* 0x000000080c10b2a5 */ /* 0x004fe2000f8e00ff */
[----:B------:R-:W2:Y:S01]  /*df60*/  S2UR UR8, SR_CTAID.X ;  /* 0x00000000000879c3 */ /* 0x000ea20000002500 */
[----:B-----5:R-:W-:Y:S01]  /*df70*/  @UP3 UIMAD.WIDE.U32 UR20, UR18, UR6, URZ ;  /* 0x00000006121432a5 */ /* 0x020fe2000f8e00ff */
[----:B------:R-:W4:Y:S01]  /*df80*/  @UP1 LDCU UR4, c[0x0][0x430] ;  /* 0x00008600ff0417ac */ /* 0x000f220008000800 */
[----:B------:R-:W-:-:S05]  /*df90*/  @!UP3 UIMAD UR9, UR12, UR9, UR17 ;  /* 0x000000090c09b2a4 */ /* 0x000fca000f8e0211 */
[----:B------:R-:W2:Y:S01]  /*dfa0*/  S2UR UR6, SR_CTAID.Z ;  /* 0x00000000000679c3 */ /* 0x000ea20000002700 */
[----:B------:R-:W-:Y:S02]  /*dfb0*/  @UP3 UIMAD UR9, UR18, UR7, UR21 ;  /* 0x00000007120932a4 */ /* 0x000fe4000f8e0215 */
[----:B------:R-:W-:Y:S01]  /*dfc0*/  @!UP2 UIMAD UR18, UR12, UR10, URZ ;  /* 0x0000000a0c12a2a4 */ /* 0x000fe2000f8e02ff */
[----:B------:R-:W4:Y:S01]  /*dfd0*/  LDCU UR13, c[0x0][0x434] ;  /* 0x00008680ff0d77ac */ /* 0x000f220008000800 */
[----:B-1----:R-:W-:Y:S01]  /*dfe0*/  FADD.FTZ R4, R8, R5 ;  /* 0x0000000508047221 */ /* 0x002fe20000010000 */
[----:B------:R-:W-:Y:S01]  /*dff0*/  SHF.L.U32 R5, R184, 0x4, RZ ;  /* 0x00000004b8057819 */ /* 0x000fe200000006ff */
[----:B------:R-:W-:Y:S01]  /*e000*/  UISETP.NE.AND UP0, UPT, UR11, URZ, !UP1 ;  /* 0x000000ff0b00728c */ /* 0x000fe2000cf05270 */
[----:B---3--:R-:W-:Y:S01]  /*e010*/  FADD.FTZ R2, R9, R2 ;  /* 0x0000000209027221 */ /* 0x008fe20000010000 */
[----:B------:R-:W1:Y:S01]  /*e020*/  MUFU.RCP R7, R4 ;  /* 0x0000000400077308 */ /* 0x000e620000001000 */
[----:B------:R-:W-:Y:S01]  /*e030*/  LOP3.LUT R5, R5, 0x1c0, RZ, 0xc0, !PT ;  /* 0x000001c005057812 */ /* 0x000fe200078ec0ff */
[----:B----4-:R-:W-:Y:S01]  /*e040*/  @UP1 UIMAD UR13, UR4, UR10, URZ ;  /* 0x0000000a040d12a4 */ /* 0x010fe2000f8e02ff */
[----:B------:R-:W-:Y:S01]  /*e050*/  FSETP.NE.FTZ.AND P3, PT, R4, RZ, PT ;  /* 0x000000ff0400720b */ /* 0x000fe20003f75000 */
[----:B------:R-:W3:Y:S01]  /*e060*/  @UP1 LDCU UR15, c[0x0][0x430] ;  /* 0x00008600ff0f17ac */ /* 0x000ee20008000800 */
[----:B------:R-:W-:-:S02]  /*e070*/  LOP3.LUT R0, R5, 0x38, R0, 0xf8, !PT ;  /* 0x0000003805007812 */ /* 0x000fc400078ef800 */
[----:B------:R-:W-:Y:S01]  /*e080*/  MOV R5, 0x10 ;  /* 0x0000001000057802 */ /* 0x000fe20000000f00 */
[----:B------:R-:W4:Y:S01]  /*e090*/  MUFU.RCP R6, R2 ;  /* 0x0000000200067308 */ /* 0x000f220000001000 */
[----:B------:R-:W-:Y:S01]  /*e0a0*/  FSETP.NE.FTZ.AND P2, PT, R2, RZ, PT ;  /* 0x000000ff0200720b */ /* 0x000fe20003f55000 */
[----:B------:R-:W-:Y:S01]  /*e0b0*/  @UP1 UMOV UR7, 0x1 ;  /* 0x0000000100071882 */ /* 0x000fe20000000000 */
[----:B------:R-:W-:Y:S01]  /*e0c0*/  SEL R5, R5, 0xfffffff0, !P0 ;  /* 0xfffffff005057807 */ /* 0x000fe20004000000 */
[----:B------:R-:W-:Y:S01]  /*e0d0*/  @UP3 UMOV UR16, UR20 ;  /* 0x0000001400103c82 */ /* 0x000fe20008000000 */
[----:B------:R-:W-:Y:S01]  /*e0e0*/  LOP3.LUT P0, RZ, R184, 0x10, RZ, 0xc0, !PT ;  /* 0x00000010b8ff7812 */ /* 0x000fe2000780c0ff */
[----:B------:R-:W-:Y:S01]  /*e0f0*/  USHF.R.S32.HI UR4, URZ, 0x1f, UR18 ;  /* 0x0000001fff047899 */ /* 0x000fe20008011412 */
[----:B------:R-:W-:Y:S02]  /*e100*/  LOP3.LUT R0, R185, R0, RZ, 0xfc, !PT ;  /* 0x00000000b9007212 */ /* 0x000fe400078efcff */
[----:B-1----:R-:W-:-:S02]  /*e110*/  FSEL R7, R7, 1, P3 ;  /* 0x3f80000007077808 */ /* 0x002fc40001800000 */
[----:B------:R-:W-:-:S03]  /*e120*/  LEA R9, R0, UR5, 0x1 ;  /* 0x0000000500097c11 */ /* 0x000fc6000f8e08ff */
[C---:B------:R-:W-:Y:S01]  /*e130*/  FMUL.FTZ R128, R7.reuse, R128 ;  /* 0x0000008007807220 */ /* 0x040fe20000410000 */
[C---:B------:R-:W-:Y:S01]  /*e140*/  FMUL.FTZ R129, R7.reuse, R129 ;  /* 0x0000008107817220 */ /* 0x040fe20000410000 */
[C---:B------:R-:W-:Y:S01]  /*e150*/  FMUL.FTZ R124, R7.reuse, R124 ;  /* 0x0000007c077c7220 */ /* 0x040fe20000410000 */
[----:B----4-:R-:W-:Y:S01]  /*e160*/  FSEL R6, R6, 1, P2 ;  /* 0x3f80000006067808 */ /* 0x010fe20001000000 */
[C---:B------:R-:W-:Y:S01]  /*e170*/  FMUL.FTZ R125, R7.reuse, R125 ;  /* 0x0000007d077d7220 */ /* 0x040fe20000410000 */
        /* <DEDUP_REMOVED lines=9> */
[----:B------:R-:W-:Y:S01]  /*e210*/  FMUL.FTZ R41, R7, R41 ;  /* 0x0000002907297220 */ /* 0x000fe20000410000 */
[C---:B------:R-:W-:Y:S01]  /*e220*/  FMUL.FTZ R42, R6.reuse, R42 ;  /* 0x0000002a062a7220 */ /* 0x040fe20000410000 */
[C---:B------:R-:W-:Y:S01]  /*e230*/  FMUL.FTZ R43, R6.reuse, R43 ;  /* 0x0000002b062b7220 */ /* 0x040fe20000410000 */
[----:B------:R-:W-:Y:S01]  /*e240*/  IADD3 R15, PT, PT, R9, 0x40, RZ ;  /* 0x00000040090f7810 */ /* 0x000fe20007ffe0ff */
[C---:B------:R-:W-:Y:S01]  /*e250*/  FMUL.FTZ R44, R7.reuse, R44 ;  /* 0x0000002c072c7220 */ /* 0x040fe20000410000 */
[----:B------:R-:W-:Y:S01]  /*e260*/  FMUL.FTZ R45, R7, R45 ;  /* 0x0000002d072d7220 */ /* 0x000fe20000410000 */
[C---:B------:R-:W-:Y:S01]  /*e270*/  FMUL.FTZ R46, R6.reuse, R46 ;  /* 0x0000002e062e7220 */ /* 0x040fe20000410000 */
[C---:B------:R-:W-:Y:S01]  /*e280*/  FMUL.FTZ R47, R6.reuse, R47 ;  /* 0x0000002f062f7220 */ /* 0x040fe20000410000 */
[----:B------:R-:W-:Y:S01]  /*e290*/  IADD3 R13, PT, PT, R9, R182, RZ ;  /* 0x000000b6090d7210 */ /* 0x000fe20007ffe0ff */
[----:B------:R-:W-:Y:S01]  /*e2a0*/  FMUL.FTZ R48, R7, R48 ;  /* 0x0000003007307220 */ /* 0x000fe20000410000 */
[----:B------:R-:W-:Y:S01]  /*e2b0*/  @P0 IADD3 R15, PT, PT, R9, -0x40, RZ ;  /* 0xffffffc0090f0810 */ /* 0x000fe20007ffe0ff */
[----:B------:R-:W-:Y:S01]  /*e2c0*/  FMUL.FTZ R49, R7, R49 ;  /* 0x0000003107317220 */ /* 0x000fe20000410000 */
[C---:B------:R-:W-:Y:S01]  /*e2d0*/  FMUL.FTZ R50, R6.reuse, R50 ;  /* 0x0000003206327220 */ /* 0x040fe20000410000 */
[C---:B------:R-:W-:Y:S01]  /*e2e0*/  FMUL.FTZ R51, R6.reuse, R51 ;  /* 0x0000003306337220 */ /* 0x040fe20000410000 */
[----:B------:R-:W-:Y:S01]  /*e2f0*/  F2FP.F16.F32.PACK_AB R128, R129, R128 ;  /* 0x000000808180723e */ /* 0x000fe200000000ff */
[----:B------:R-:W-:Y:S01]  /*e300*/  FMUL.FTZ R52, R7, R52 ;  /* 0x0000003407347220 */ /* 0x000fe20000410000 */
[----:B------:R-:W-:Y:S01]  /*e310*/  F2FP.F16.F32.PACK_AB R130, R131, R130 ;  /* 0x000000828382723e */ /* 0x000fe200000000ff */
[----:B------:R-:W-:Y:S01]  /*e320*/  FMUL.FTZ R53, R7, R53 ;  /* 0x0000003507357220 */ /* 0x000fe20000410000 */
[C---:B------:R-:W-:Y:S01]  /*e330*/  FMUL.FTZ R54, R6.reuse, R54 ;  /* 0x0000003606367220 */ /* 0x040fe20000410000 */
[C---:B------:R-:W-:Y:S01]  /*e340*/  FMUL.FTZ R55, R6.reuse, R55 ;  /* 0x0000003706377220 */ /* 0x040fe20000410000 */
[----:B------:R-:W-:Y:S01]  /*e350*/  F2FP.F16.F32.PACK_AB R124, R125, R124 ;  /* 0x0000007c7d7c723e */ /* 0x000fe200000000ff */
[----:B------:R-:W-:Y:S01]  /*e360*/  FMUL.FTZ R56, R7, R56 ;  /* 0x0000003807387220 */ /* 0x000fe20000410000 */
[----:B------:R-:W-:Y:S01]  /*e370*/  F2FP.F16.F32.PACK_AB R126, R127, R126 ;  /* 0x0000007e7f7e723e */ /* 0x000fe200000000ff */
[----:B------:R-:W-:Y:S01]  /*e380*/  FMUL.FTZ R57, R7, R57 ;  /* 0x0000003907397220 */ /* 0x000fe20000410000 */
[----:B------:R-:W-:Y:S01]  /*e390*/  IADD3 R11, PT, PT, R9, R5, RZ ;  /* 0x00000005090b7210 */ /* 0x000fe20007ffe0ff */
        /* <DEDUP_REMOVED lines=13> */
[----:B------:R-:W-:Y:S01]  /*e470*/  FMUL.FTZ R66, R6, R66 ;  /* 0x0000004206427220 */ /* 0x000fe20000410000 */
[----:B------:R-:W-:Y:S01]  /*e480*/  IADD3 R21, PT, PT, R182, R15, RZ ;  /* 0x0000000fb6157210 */ /* 0x000fe20007ffe0ff */
        /* <DEDUP_REMOVED lines=15> */
[C---:B------:R-:W-:Y:S01]  /*e580*/  FMUL.FTZ R75, R6.reuse, R75 ;  /* 0x0000004b064b7220 */ /* 0x040fe20000410000 */
[----:B------:R-:W-:Y:S01]  /*e590*/  F2FP.F16.F32.PACK_AB R52, R53, R52 ;  /* 0x000000343534723e */ /* 0x000fe200000000ff */
[----:B------:R-:W-:Y:S01]  /*e5a0*/  STS [R11], R124 ;  /* 0x0000007c0b007388 */ /* 0x000fe20000000800 */
[----:B------:R-:W-:Y:S01]  /*e5b0*/  F2FP.F16.F32.PACK_AB R54, R55, R54 ;  /* 0x000000363736723e */ /* 0x000fe200000000ff */
[C---:B------:R-:W-:Y:S01]  /*e5c0*/  FMUL.FTZ R76, R7.reuse, R76 ;  /* 0x0000004c074c7220 */ /* 0x040fe20000410000 */
[----:B------:R-:W-:Y:S01]  /*e5d0*/  FMUL.FTZ R77, R7, R77 ;  /* 0x0000004d074d7220 */ /* 0x000fe20000410000 */
[----:B------:R-:W-:Y:S01]  /*e5e0*/  STS [R11+0x400], R126 ;  /* 0x0004007e0b007388 */ /* 0x000fe20000000800 */
        /* <DEDUP_REMOVED lines=52> */
[----:B------:R-:W-:Y:S01]  /*e930*/  STS [R9+0x4000], R60 ;  /* 0x0040003c09007388 */ /* 0x000fe20000000800 */
        /* <DEDUP_REMOVED lines=26> */
[C---:B------:R-:W-:Y:S01]  /*eae0*/  FMUL.FTZ R121, R7.reuse, R121 ;  /* 0x0000007907797220 */ /* 0x040fe20000410000 */
[----:B------:R-:W-:Y:S01]  /*eaf0*/  STS [R17+0x4400], R74 ;  /* 0x0044004a11007388 */ /* 0x000fe20000000800 */
[----:B------:R-:W-:Y:S01]  /*eb00*/  FMUL.FTZ R116, R7, R116 ;  /* 0x0000007407747220 */ /* 0x000fe20000410000 */
[C---:B------:R-:W-:Y:S01]  /*eb10*/  FMUL.FTZ R122, R6.reuse, R122 ;  /* 0x0000007a067a7220 */ /* 0x040fe20000410000 */
[C---:B------:R-:W-:Y:S01]  /*eb20*/  FMUL.FTZ R123, R6.reuse, R123 ;  /* 0x0000007b067b7220 */ /* 0x040fe20000410000 */
[----:B------:R-:W-:Y:S01]  /*eb30*/  F2FP.F16.F32.PACK_AB R96, R97, R96 ;  /* 0x000000606160723e */ /* 0x000fe200000000ff */
[----:B------:R-:W-:Y:S01]  /*eb40*/  STS [R15+0x4000], R76 ;  /* 0x0040004c0f007388 */ /* 0x000fe20000000800 */
[----:B------:R-:W-:Y:S01]  /*eb50*/  F2FP.F16.F32.PACK_AB R98, R99, R98 ;  /* 0x000000626362723e */ /* 0x000fe200000000ff */
[----:B------:R-:W-:Y:S01]  /*eb60*/  FMUL.FTZ R7, R7, R117 ;  /* 0x0000007507077220 */ /* 0x000fe20000410000 */
[C---:B------:R-:W-:Y:S01]  /*eb70*/  FMUL.FTZ R118, R6.reuse, R118 ;  /* 0x0000007606767220 */ /* 0x040fe20000410000 */
[----:B------:R-:W-:Y:S01]  /*eb80*/  STS [R15+0x4400], R78 ;  /* 0x0044004e0f007388 */ /* 0x000fe20000000800 */
[----:B------:R-:W-:Y:S01]  /*eb90*/  FMUL.FTZ R119, R6, R119 ;  /* 0x0000007706777220 */ /* 0x000fe20000410000 */
[----:B------:R-:W-:-:S02]  /*eba0*/  F2FP.F16.F32.PACK_AB R100, R101, R100 ;  /* 0x000000646564723e */ /* 0x000fc400000000ff */
[----:B------:R-:W-:Y:S01]  /*ebb0*/  F2FP.F16.F32.PACK_AB R102, R103, R102 ;  /* 0x000000666766723e */ /* 0x000fe200000000ff */
[----:B------:R-:W-:Y:S01]  /*ebc0*/  STS [R19+0x4000], R80 ;  /* 0x0040005013007388 */ /* 0x000fe20000000800 */
[----:B------:R-:W-:Y:S02]  /*ebd0*/  F2FP.F16.F32.PACK_AB R104, R105, R104 ;  /* 0x000000686968723e */ /* 0x000fe400000000ff */
[----:B------:R-:W-:Y:S01]  /*ebe0*/  F2FP.F16.F32.PACK_AB R106, R107, R106 ;  /* 0x0000006a6b6a723e */ /* 0x000fe200000000ff */
[----:B------:R-:W-:Y:S01]  /*ebf0*/  STS [R19+0x4400], R82 ;  /* 0x0044005213007388 */ /* 0x000fe20000000800 */
[----:B------:R-:W-:Y:S02]  /*ec00*/  F2FP.F16.F32.PACK_AB R108, R109, R108 ;  /* 0x0000006c6d6c723e */ /* 0x000fe400000000ff */
[----:B------:R-:W-:Y:S01]  /*ec10*/  F2FP.F16.F32.PACK_AB R110, R111, R110 ;  /* 0x0000006e6f6e723e */ /* 0x000fe200000000ff */
[----:B------:R-:W-:Y:S01]  /*ec20*/  STS [R21+0x4000], R84 ;  /* 0x0040005415007388 */ /* 0x000fe20000000800 */
        /* <DEDUP_REMOVED lines=8> */
[----:B------:R-:W-:Y:S04]  /*ecb0*/  STS [R5+0x4400], R90 ;  /* 0x0044005a05007388 */ /* 0x000fe80000000800 */
[----:B------:R-:W-:Y:S04]  /*ecc0*/  STS [R9+0x8000], R92 ;  /* 0x0080005c09007388 */ /* 0x000fe80000000800 */
[----:B------:R1:W-:Y:S04]  /*ecd0*/  STS [R9+0x8400], R94 ;  /* 0x0084005e09007388 */ /* 0x0003e80000000800 */
[----:B------:R4:W-:Y:S04]  /*ece0*/  STS [R11+0x8000], R96 ;  /* 0x008000600b007388 */ /* 0x0009e80000000800 */
[----:B------:R4:W-:Y:S04]  /*ecf0*/  STS [R11+0x8400], R98 ;  /* 0x008400620b007388 */ /* 0x0009e80000000800 */
[----:B------:R4:W-:Y:S04]  /*ed00*/  STS [R13+0x8000], R100 ;  /* 0x008000640d007388 */ /* 0x0009e80000000800 */
[----:B------:R4:W-:Y:S04]  /*ed10*/  STS [R13+0x8400], R102 ;  /* 0x008400660d007388 */ /* 0x0009e80000000800 */
[----:B------:R4:W-:Y:S04]  /*ed20*/  STS [R17+0x8000], R104 ;  /* 0x0080006811007388 */ /* 0x0009e80000000800 */
[----:B------:R4:W-:Y:S01]  /*ed30*/  STS [R17+0x8400], R106 ;  /* 0x0084006a11007388 */ /* 0x0009e20000000800 */
[----:B-1----:R-:W-:-:S03]  /*ed40*/  LOP3.LUT R9, R203, 0x1f8, RZ, 0xc0, !PT ;  /* 0x000001f8cb097812 */ /* 0x002fc600078ec0ff */
[----:B------:R4:W-:Y:S01]  /*ed50*/  STS [R15+0x8000], R108 ;  /* 0x0080006c0f007388 */ /* 0x0009e20000000800 */
[----:B------:R-:W-:-:S03]  /*ed60*/  LOP3.LUT R0, R9, 0x38, R184, 0x78, !PT ;  /* 0x0000003809007812 */ /* 0x000fc600078e78b8 */
[----:B------:R4:W-:Y:S01]  /*ed70*/  STS [R15+0x8400], R110 ;  /* 0x0084006e0f007388 */ /* 0x0009e20000000800 */
[----:B------:R-:W-:-:S03]  /*ed80*/  LOP3.LUT R0, R0, 0x1e00, R203, 0xf8, !PT ;  /* 0x00001e0000007812 */ /* 0x000fc600078ef8cb */
[----:B------:R4:W-:Y:S01]  /*ed90*/  STS [R19+0x8000], R112 ;  /* 0x0080007013007388 */ /* 0x0009e20000000800 */
[----:B------:R-:W-:-:S03]  /*eda0*/  LEA R0, R0, UR5, 0x1 ;  /* 0x0000000500007c11 */ /* 0x000fc6000f8e08ff */
[----:B------:R4:W-:Y:S04]  /*edb0*/  STS [R19+0x8400], R114 ;  /* 0x0084007213007388 */ /* 0x0009e80000000800 */
[----:B------:R4:W-:Y:S04]  /*edc0*/  STS [R21+0x8000], R120 ;  /* 0x0080007815007388 */ /* 0x0009e80000000800 */
[----:B------:R4:W-:Y:S04]  /*edd0*/  STS [R21+0x8400], R122 ;  /* 0x0084007a15007388 */ /* 0x0009e80000000800 */
[----:B------:R4:W-:Y:S04]  /*ede0*/  STS [R5+0x8000], R7 ;  /* 0x0080000705007388 */ /* 0x0009e80000000800 */
[----:B------:R4:W-:Y:S01]  /*edf0*/  STS [R5+0x8400], R118 ;  /* 0x0084007605007388 */ /* 0x0009e20000000800 */
[----:B--23--:R-:W-:Y:S05]  /*ee00*/  BRA.U UP1, `(.L_x_141) ;  /* 0x0000000101207547 */ /* 0x00cfea000b800000 */
[----:B------:R-:W-:Y:S01]  /*ee10*/  UISETP.NE.AND UP1, UPT, UR11, URZ, UPT ;  /* 0x000000ff0b00728c */ /* 0x000fe2000bf25270 */
[----:B------:R-:W1:Y:S10]  /*ee20*/  LDCU UR5, c[0x0][0x3e0] ;  /* 0x00007c00ff0577ac */ /* 0x000e740008000800 */
[----:B------:R-:W1:Y:S01]  /*ee30*/  @UP1 LDCU UR7, c[0x0][0x454] ;  /* 0x00008a80ff0717ac */ /* 0x000e620008000800 */
[----:B------:R-:W-:Y:S01]  /*ee40*/  @UP1 UMOV UR15, 0x1 ;  /* 0x00000001000f1882 */ /* 0x000fe20000000000 */
[----:B------:R-:W2:Y:S01]  /*ee50*/  @UP1 LDCU UR13, c[0x0][0x454] ;  /* 0x00008a80ff0d17ac */ /* 0x000ea20008000800 */
[----:B------:R-:W-:Y:S01]  /*ee60*/  @!UP1 UMOV UR15, 0x1 ;  /* 0x00000001000f9882 */ /* 0x000fe20000000000 */
[----:B-1----:R-:W-:-:S02]  /*ee70*/  @UP1 UIMAD UR7, UR7, UR5, URZ ;  /* 0x00000005070712a4 */ /* 0x002fc4000f8e02ff */
[----:B--2---:R-:W-:-:S12]  /*ee80*/  @!UP1 UIMAD UR7, UR10, UR5, URZ ;  /* 0x000000050a0792a4 */ /* 0x004fd8000f8e02ff */
.L_x_141:
[----:B------:R-:W-:Y:S01]  /*ee90*/  BAR.SYNC.DEFER_BLOCKING 0x0 ;  /* 0x0000000000007b1d */ /* 0x000fe20000010000 */
[----:B------:R-:W-:Y:S01]  /*eea0*/  UIMAD UR13, UR6, UR13, URZ ;  /* 0x0000000d060d72a4 */ /* 0x000fe2000f8e02ff */
[----:B------:R-:W-:Y:S01]  /*eeb0*/  LOP3.LUT P0, RZ, R184, 0x3, RZ, 0xc0, !PT ;  /* 0x00000003b8ff7812 */ /* 0x000fe2000780c0ff */
[----:B------:R-:W-:Y:S01]  /*eec0*/  UIMAD UR10, UR8, UR15, URZ ;  /* 0x0000000f080a72a4 */ /* 0x000fe2000f8e02ff */
[----:B----4-:R-:W-:Y:S01]  /*eed0*/  LOP3.LUT R13, R186, 0x70, RZ, 0xc0, !PT ;  /* 0x00000070ba0d7812 */ /* 0x010fe200078ec0ff */
[----:B------:R-:W-:-:S03]  /*eee0*/  USEL UR18, UR18, URZ, UP0 ;  /* 0x000000ff12127287 */ /* 0x000fc60008000000 */
[----:B------:R-:W1:Y:S01]  /*eef0*/  @P3 LDC R5, c[0x0][0x458] ;  /* 0x00011600ff053b82 */ /* 0x000e620000000800 */
[----:B------:R-:W2:Y:S01]  /*ef00*/  @P3 MUFU.LG2 R4, R4 ;  /* 0x0000000400043308 */ /* 0x000ea20000000c00 */
[----:B------:R-:W-:Y:S01]  /*ef10*/  @!UP0 UIMAD UR13, UR12, UR7, UR13 ;  /* 0x000000070c0d82a4 */ /* 0x000fe2000f8e020d */
[----:B------:R-:W-:Y:S01]  /*ef20*/  SHF.R.U32.HI R6, RZ, 0x2, R184 ;  /* 0x00000002ff067819 */ /* 0x000fe200000116b8 */
[----:B------:R-:W-:Y:S01]  /*ef30*/  USHF.L.U32 UR10, UR10, 0x7, URZ ;  /* 0x000000070a0a7899 */ /* 0x000fe200080006ff */
[----:B------:R-:W-:Y:S01]  /*ef40*/  BSSY.RECONVERGENT B0, `(.L_x_142) ;  /* 0x0000022000007945 */ /* 0x000fe20003800200 */
[----:B------:R-:W-:Y:S01]  /*ef50*/  USEL UR4, UR4, URZ, UP0 ;  /* 0x000000ff04047287 */ /* 0x000fe20008000000 */
[----:B------:R-:W-:Y:S01]  /*ef60*/  MOV R12, 0x7f800000 ;  /* 0x7f800000000c7802 */ /* 0x000fe20000000f00 */
[----:B------:R-:W3:Y:S01]  /*ef70*/  @P2 LDC R14, c[0x0][0x458] ;  /* 0x00011600ff0e2b82 */ /* 0x000ee20000000800 */
[----:B------:R-:W4:Y:S01]  /*ef80*/  @P2 MUFU.LG2 R2, R2 ;  /* 0x0000000200022308 */ /* 0x000f220000000c00 */
[----:B------:R-:W-:Y:S01]  /*ef90*/  USHF.R.S32.HI UR7, URZ, 0x1f, UR13 ;  /* 0x0000001fff077899 */ /* 0x000fe2000801140d */
[----:B------:R-:W-:Y:S01]  /*efa0*/  MOV R7, 0x7f800000 ;  /* 0x7f80000000077802 */ /* 0x000fe20000000f00 */
[----:B------:R-:W-:Y:S01]  /*efb0*/  USHF.R.S32.HI UR5, URZ, 0x1f, UR10 ;  /* 0x0000001fff057899 */ /* 0x000fe2000801140a */
[----:B------:R-:W-:Y:S01]  /*efc0*/  LOP3.LUT R6, R13, 0x7, R6, 0xf8, !PT ;  /* 0x000000070d067812 */ /* 0x000fe200078ef806 */
[----:B------:R-:W-:Y:S01]  /*efd0*/  UIADD3 UR18, UP1, UP0, UR10, UR18, UR13 ;  /* 0x000000120a127290 */ /* 0x000fe2000f83e00d */
[----:B------:R1:W3:Y:S01]  /*efe0*/  LDS.128 R8, [R0+0x3000] ;  /* 0x0030000000087984 */ /* 0x0002e20000000c00 */
[----:B--2---:R-:W-:-:S02]  /*eff0*/  @P3 FMUL.FTZ R15, R4, 0.69314718246459960938 ;  /* 0x3f317218040f3820 */ /* 0x004fc40000410000 */
[----:B------:R-:W-:Y:S02]  /*f000*/  UIADD3.X UR4, UPT, UPT, UR5, UR4, UR7, UP1, UP0 ;  /* 0x0000000405047290 */ /* 0x000fe40008fe0407 */
[----:B-1----:R-:W-:Y:S01]  /*f010*/  @P3 FFMA.FTZ R12, R132, R5, R15 ;  /* 0x00000005840c3223 */ /* 0x002fe2000001000f */
[----:B----4-:R-:W-:-:S04]  /*f020*/  @P2 FMUL.FTZ R2, R2, 0.69314718246459960938 ;  /* 0x3f31721802022820 */ /* 0x010fc80000410000 */
[----:B---3--:R-:W-:Y:S01]  /*f030*/  @P2 FFMA.FTZ R7, R3, R14, R2 ;  /* 0x0000000e03072223 */ /* 0x008fe20000010002 */
[----:B------:R-:W-:Y:S06]  /*f040*/  @P0 BRA `(.L_x_143) ;  /* 0x0000000000440947 */ /* 0x000fec0003800000 */
[C---:B------:R-:W-:Y:S01]  /*f050*/  VIADD R15, R6.reuse, 0x8 ;  /* 0x00000008060f7836 */ /* 0x040fe20000000000 */
[----:B------:R-:W-:-:S04]  /*f060*/  ISETP.GE.AND P3, PT, R6, UR14, PT ;  /* 0x0000000e06007c0c */ /* 0x000fc8000bf66270 */
[----:B------:R-:W-:-:S09]  /*f070*/  ISETP.GE.AND P2, PT, R15, UR14, PT ;  /* 0x0000000e0f007c0c */ /* 0x000fd2000bf46270 */
[----:B------:R-:W1:Y:S01]  /*f080*/  @!P3 LDC.64 R4, c[0x0][0x420] ;  /* 0x00010800ff04bb82 */ /* 0x000e620000000a00 */
[----:B------:R-:W-:-:S03]  /*f090*/  @!P3 IMAD R6, R6, UR15, RZ ;  /* 0x0000000f0606bc24 */ /* 0x000fc6000f8e02ff */
[----:B------:R-:W-:Y:S02]  /*f0a0*/  @!P2 IMAD R15, R15, UR15, RZ ;  /* 0x0000000f0f0fac24 */ /* 0x000fe4000f8e02ff */
[C---:B------:R-:W-:Y:S02]  /*f0b0*/  @!P3 IADD3 R13, P1, PT, R6.reuse, UR18, RZ ;  /* 0x00000012060dbc10 */ /* 0x040fe4000ff3e0ff */
[----:B------:R-:W2:Y:S01]  /*f0c0*/  @!P2 LDC.64 R2, c[0x0][0x420] ;  /* 0x00010800ff02ab82 */ /* 0x000ea20000000a00 */
[C---:B------:R-:W-:Y:S02]  /*f0d0*/  @!P2 IADD3 R14, P0, PT, R15.reuse, UR18, RZ ;  /* 0x000000120f0eac10 */ /* 0x040fe4000ff1e0ff */
[----:B------:R-:W-:Y:S02]  /*f0e0*/  @!P3 LEA.HI.X.SX32 R6, R6, UR4, 0x1, P1 ;  /* 0x000000040606bc11 */ /* 0x000fe400088f0eff */
[----:B------:R-:W-:Y:S02]  /*f0f0*/  @!P2 LEA.HI.X.SX32 R15, R15, UR4, 0x1, P0 ;  /* 0x000000040f0fac11 */ /* 0x000fe400080f0eff */
[----:B-1----:R-:W-:-:S04]  /*f100*/  @!P3 LEA R4, P1, R13, R4, 0x2 ;  /* 0x000000040d04b211 */ /* 0x002fc800078210ff */
[----:B------:R-:W-:Y:S02]  /*f110*/  @!P3 LEA.HI.X R5, R13, R5, R6, 0x2, P1 ;  /* 0x000000050d05b211 */ /* 0x000fe400008f1406 */
[----:B--2---:R-:W-:-:S03]  /*f120*/  @!P2 LEA R2, P0, R14, R2, 0x2 ;  /* 0x000000020e02a211 */ /* 0x004fc600078010ff */
[----:B------:R1:W-:Y:S01]  /*f130*/  @!P3 STG.E desc[UR22][R4.64], R12 ;  /* 0x0000000c0400b986 */ /* 0x0003e2000c101916 */
[----:B------:R-:W-:-:S05]  /*f140*/  @!P2 LEA.HI.X R3, R14, R3, R15, 0x2, P0 ;  /* 0x000000030e03a211 */ /* 0x000fca00000f140f */
[----:B------:R1:W-:Y:S04]  /*f150*/  @!P2 STG.E desc[UR22][R2.64], R7 ;  /* 0x000000070200a986 */ /* 0x0003e8000c101916 */
.L_x_143:
[----:B------:R-:W-:Y:S05]  /*f160*/  BSYNC.RECONVERGENT B0 ;  /* 0x0000000000007941 */ /* 0x000fea0003800200 */
.L_x_142:
[----:B------:R-:W2:Y:S01]  /*f170*/  LDCU.64 UR4, c[0x0][0x410] ;  /* 0x00008200ff0477ac */ /* 0x000ea20008000a00 */
[----:B-1----:R-:W-:Y:S01]  /*f180*/  SHF.R.U32.HI R2, RZ, 0x3, R184 ;  /* 0x00000003ff027819 */ /* 0x002fe200000116b8 */
[----:B------:R1:W3:Y:S01]  /*f190*/  LDS.128 R16, [R0] ;  /* 0x0000000000107984 */ /* 0x0002e20000000c00 */
[----:B------:R-:W-:Y:S01]  /*f1a0*/  IADD3 R6, P0, PT, R183, UR16, RZ ;  /* 0x00000010b7067c10 */ /* 0x000fe2000ff1e0ff */
[----:B------:R-:W-:Y:S01]  /*f1b0*/  BSSY.RECONVERGENT B0, `(.L_x_144) ;  /* 0x0000023000007945 */ /* 0x000fe20003800200 */
[C---:B------:R-:W-:Y:S01]  /*f1c0*/  ISETP.GE.AND P3, PT, R2.reuse, UR14, PT ;  /* 0x0000000e02007c0c */ /* 0x040fe2000bf66270 */
[C---:B------:R-:W-:Y:S01]  /*f1d0*/  VIADD R4, R2.reuse, 0x20 ;  /* 0x0000002002047836 */ /* 0x040fe20000000000 */
[----:B------:R-:W-:Y:S01]  /*f1e0*/  IADD3.X R7, PT, PT, RZ, UR9, RZ, P0, !PT ;  /* 0x00000009ff077c10 */ /* 0x000fe200087fe4ff */
[----:B------:R1:W4:Y:S01]  /*f1f0*/  LDS.128 R12, [R0+0x4000] ;  /* 0x00400000000c7984 */ /* 0x0003220000000c00 */
[----:B------:R-:W-:Y:S01]  /*f200*/  VIADD R3, R2, 0x40 ;  /* 0x0000004002037836 */ /* 0x000fe20000000000 */
[----:B------:R-:W-:Y:S01]  /*f210*/  UIMAD.WIDE.U32 UR8, UR8, 0x80, URZ ;  /* 0x00000080080878a5 */ /* 0x000fe2000f8e00ff */
[----:B------:R-:W-:-:S03]  /*f220*/  ISETP.GE.AND P2, PT, R4, UR14, PT ;  /* 0x0000000e04007c0c */ /* 0x000fc6000bf46270 */
[----:B------:R-:W-:Y:S01]  /*f230*/  ISETP.GE.AND P1, PT, R3, UR14, PT ;  /* 0x0000000e03007c0c */ /* 0x000fe2000bf26270 */
[C---:B------:R-:W-:Y:S01]  /*f240*/  VIADD R3, R2.reuse, 0x60 ;  /* 0x0000006002037836 */ /* 0x040fe20000000000 */
[----:B------:R-:W-:Y:S01]  /*f250*/  LOP3.LUT R2, R2, UR8, RZ, 0xfc, !PT ;  /* 0x0000000802027c12 */ /* 0x000fe2000f8efcff */
[----:B--2---:R-:W-:Y:S01]  /*f260*/  IMAD.U32 R20, RZ, RZ, UR4 ;  /* 0x00000004ff147e24 */ /* 0x004fe2000f8e00ff */
[----:B------:R-:W-:Y:S02]  /*f270*/  MOV R23, UR5 ;  /* 0x0000000500177c02 */ /* 0x000fe40008000f00 */
[----:B------:R-:W-:Y:S01]  /*f280*/  ISETP.GE.AND P0, PT, R3, UR14, PT ;  /* 0x0000000e03007c0c */ /* 0x000fe2000bf06270 */
[----:B------:R-:W-:Y:S02]  /*f290*/  IMAD.WIDE.U32 R20, R20, UR6, R6 ;  /* 0x0000000614147c25 */ /* 0x000fe4000f8e0006 */
[----:B------:R1:W2:Y:S02]  /*f2a0*/  LDS.128 R4, [R0+0x8000] ;  /* 0x0080000000047984 */ /* 0x0002a40000000c00 */
[----:B------:R-:W-:Y:S01]  /*f2b0*/  IMAD R23, R23, UR6, R21 ;  /* 0x0000000617177c24 */ /* 0x000fe2000f8e0215 */
[----:B------:R-:W-:Y:S07]  /*f2c0*/  @P3 BRA `(.L_x_145) ;  /* 0x0000000000443947 */ /* 0x000fee0003800000 */
[----:B------:R-:W5:Y:S01]  /*f2d0*/  LDCU.64 UR6, c[0x0][0x408] ;  /* 0x00008100ff0677ac */ /* 0x000f620008000a00 */
[----:B------:R-:W-:Y:S01]  /*f2e0*/  IMAD.MOV.U32 R22, RZ, RZ, R20 ;  /* 0x000000ffff167224 */ /* 0x000fe200078e0014 */
[----:B------:R-:W3:Y:S01]  /*f2f0*/  LDCU UR11, c[0x0][0x440] ;  /* 0x00008800ff0b77ac */ /* 0x000ee20008000800 */
[----:B------:R-:W1:Y:S01]  /*f300*/  LDCU.64 UR4, c[0x0][0x3f0] ;  /* 0x00007e00ff0477ac */ /* 0x000e620008000a00 */
[----:B-----5:R-:W-:Y:S01]  /*f310*/  UIMAD UR10, UR9, UR6, URZ ;  /* 0x00000006090a72a4 */ /* 0x020fe2000f8e02ff */
[----:B------:R-:W-:Y:S01]  /*f320*/  IMAD.WIDE.U32 R24, R2, UR6, R22 ;  /* 0x0000000602187c25 */ /* 0x000fe2000f8e0016 */
[----:B---3--:R-:W-:-:S04]  /*f330*/  ISETP.GE.AND P5, PT, R183, UR11, PT ;  /* 0x0000000bb7007c0c */ /* 0x008fc8000bfa6270 */
[----:B------:R-:W-:Y:S01]  /*f340*/  IMAD.U32 R3, RZ, RZ, UR10 ;  /* 0x0000000aff037e24 */ /* 0x000fe2000f8e00ff */
[----:B------:R-:W-:Y:S02]  /*f350*/  ISETP.GE.AND P4, PT, R202, UR11, PT ;  /* 0x0000000bca007c0c */ /* 0x000fe4000bf86270 */
[----:B------:R-:W-:Y:S01]  /*f360*/  ISETP.GE.AND P3, PT, R201, UR11, PT ;  /* 0x0000000bc9007c0c */ /* 0x000fe2000bf66270 */
[----:B------:R-:W-:Y:S01]  /*f370*/  IMAD R3, R2, UR7, R3 ;  /* 0x0000000702037c24 */ /* 0x000fe2000f8e0203 */
[----:B-1----:R-:W-:-:S03]  /*f380*/  LEA R26, P6, R24, UR4, 0x1 ;  /* 0x00000004181a7c11 */ /* 0x002fc6000f8c08ff */
[----:B------:R-:W-:-:S05]  /*f390*/  IMAD.IADD R3, R3, 0x1, R25 ;  /* 0x0000000103037824 */ /* 0x000fca00078e0219 */
[----:B------:R-:W-:-:S05]  /*f3a0*/  LEA.HI.X R27, R24, UR5, R3, 0x1, P6 ;  /* 0x00000005181b7c11 */ /* 0x000fca000b0f0c03 */
[----:B------:R1:W-:Y:S04]  /*f3b0*/  @!P5 STG.E.128 desc[UR22][R26.64], R16 ;  /* 0x000000101a00d986 */ /* 0x0003e8000c101d16 */
[----:B----4-:R1:W-:Y:S04]  /*f3c0*/  @!P4 STG.E.128 desc[UR22][R26.64+0x80], R12 ;  /* 0x0000800c1a00c986 */ /* 0x0103e8000c101d16 */
[----:B--2---:R1:W-:Y:S02]  /*f3d0*/  @!P3 STG.E.128 desc[UR22][R26.64+0x100], R4 ;  /* 0x000100041a00b986 */ /* 0x0043e4000c101d16 */
.L_x_145:
[----:B------:R-:W-:Y:S05]  /*f3e0*/  BSYNC.RECONVERGENT B0 ;  /* 0x0000000000007941 */ /* 0x000fea0003800200 */
.L_x_144:
[----:B-1-3--:R1:W3:Y:S01]  /*f3f0*/  LDS.128 R16, [R0+0x1000] ;  /* 0x0010000000107984 */ /* 0x00a2e20000000c00 */
[----:B------:R-:W-:Y:S03]  /*f400*/  BSSY.RECONVERGENT B0, `(.L_x_146) ;  /* 0x0000017000007945 */ /* 0x000fe60003800200 */
[----:B----4-:R1:W4:Y:S04]  /*f410*/  LDS.128 R12, [R0+0x5000] ;  /* 0x00500000000c7984 */ /* 0x0103280000000c00 */
[----:B--2---:R1:W2:Y:S01]  /*f420*/  LDS.128 R4, [R0+0x9000] ;  /* 0x0090000000047984 */ /* 0x0042a20000000c00 */
[----:B------:R-:W-:Y:S05]  /*f430*/  @P2 BRA `(.L_x_147) ;  /* 0x00000000004c2947 */ /* 0x000fea0003800000 */
[----:B------:R-:W5:Y:S01]  /*f440*/  LDCU.64 UR6, c[0x0][0x408] ;  /* 0x00008100ff0677ac */ /* 0x000f620008000a00 */
[----:B------:R-:W-:Y:S01]  /*f450*/  IADD3 R24, P2, PT, R2, 0x20, RZ ;  /* 0x0000002002187810 */ /* 0x000fe20007f5e0ff */
[----:B------:R-:W-:Y:S01]  /*f460*/  IMAD.MOV.U32 R26, RZ, RZ, R20 ;  /* 0x000000ffff1a7224 */ /* 0x000fe200078e0014 */
[----:B------:R-:W-:Y:S01]  /*f470*/  MOV R27, R23 ;  /* 0x00000017001b7202 */ /* 0x000fe20000000f00 */
[----:B------:R-:W1:Y:S02]  /*f480*/  LDCU UR10, c[0x0][0x440] ;  /* 0x00008800ff0a77ac */ /* 0x000e640008000800 */
[----:B------:R-:W-:Y:S01]  /*f490*/  IMAD.X R3, RZ, RZ, UR9, P2 ;  /* 0x00000009ff037e24 */ /* 0x000fe200090e06ff */
[----:B------:R-:W3:Y:S03]  /*f4a0*/  LDCU.64 UR4, c[0x0][0x3f0] ;  /* 0x00007e00ff0477ac */ /* 0x000ee60008000a00 */
[----:B-----5:R-:W-:-:S02]  /*f4b0*/  IMAD R3, R3, UR6, RZ ;  /* 0x0000000603037c24 */ /* 0x020fc4000f8e02ff */
[----:B------:R-:W-:Y:S01]  /*f4c0*/  IMAD.WIDE.U32 R26, R24, UR6, R26 ;  /* 0x00000006181a7c25 */ /* 0x000fe2000f8e001a */
[----:B-1----:R-:W-:-:S03]  /*f4d0*/  ISETP.GE.AND P4, PT, R183, UR10, PT ;  /* 0x0000000ab7007c0c */ /* 0x002fc6000bf86270 */
[----:B------:R-:W-:Y:S01]  /*f4e0*/  IMAD R3, R24, UR7, R3 ;  /* 0x0000000718037c24 */ /* 0x000fe2000f8e0203 */
[----:B------:R-:W-:Y:S02]  /*f4f0*/  ISETP.GE.AND P3, PT, R202, UR10, PT ;  /* 0x0000000aca007c0c */ /* 0x000fe4000bf66270 */
[----:B------:R-:W-:Y:S01]  /*f500*/  ISETP.GE.AND P2, PT, R201, UR10, PT ;  /* 0x0000000ac9007c0c */ /* 0x000fe2000bf46270 */
[----:B------:R-:W-:Y:S01]  /*f510*/  IMAD.IADD R3, R3, 0x1, R27 ;  /* 0x0000000103037824 */ /* 0x000fe200078e021b */
[----:B---3--:R-:W-:-:S04]  /*f520*/  LEA R24, P5, R26, UR4, 0x1 ;  /* 0x000000041a187c11 */ /* 0x008fc8000f8a08ff */
[----:B------:R-:W-:-:S05]  /*f530*/  LEA.HI.X R25, R26, UR5, R3, 0x1, P5 ;  /* 0x000000051a197c11 */ /* 0x000fca000a8f0c03 */
[----:B------:R1:W-:Y:S04]  /*f540*/  @!P4 STG.E.128 desc[UR22][R24.64], R16 ;  /* 0x000000101800c986 */ /* 0x0003e8000c101d16 */
[----:B----4-:R1:W-:Y:S04]  /*f550*/  @!P3 STG.E.128 desc[UR22][R24.64+0x80], R12 ;  /* 0x0000800c1800b986 */ /* 0x0103e8000c101d16 */
[----:B--2---:R1:W-:Y:S02]  /*f560*/  @!P2 STG.E.128 desc[UR22][R24.64+0x100], R4 ;  /* 0x000100041800a986 */ /* 0x0043e4000c101d16 */
.L_x_147:
[----:B------:R-:W-:Y:S05]  /*f570*/  BSYNC.RECONVERGENT B0 ;  /* 0x0000000000007941 */ /* 0x000fea0003800200 */
.L_x_146:
        /* <DEDUP_REMOVED lines=24> */
.L_x_149:
[----:B------:R-:W-:Y:S05]  /*f700*/  BSYNC.RECONVERGENT B0 ;  /* 0x0000000000007941 */ /* 0x000fea0003800200 */
.L_x_148:
[----:B-12---:R1:W2:Y:S01]  /*f710*/  LDS.128 R4, [R0+0x7000] ;  /* 0x0070000000047984 */ /* 0x0062a20000000c00 */
[----:B------:R-:W-:Y:S05]  /*f720*/  @P0 EXIT ;  /* 0x000000000000094d */ /* 0x000fea0003800000 */
[----:B------:R-:W5:Y:S01]  /*f730*/  LDCU.64 UR6, c[0x0][0x408] ;  /* 0x00008100ff0677ac */ /* 0x000f620008000a00 */
[----:B------:R-:W-:Y:S01]  /*f740*/  IADD3 R3, P0, PT, R2, 0x60, RZ ;  /* 0x0000006002037810 */ /* 0x000fe20007f1e0ff */
[----:B----4-:R4:W1:Y:S01]  /*f750*/  LDS.128 R12, [R0+0xb000] ;  /* 0x00b00000000c7984 */ /* 0x0108620000000c00 */
[----:B---3--:R-:W-:Y:S01]  /*f760*/  MOV R17, R23 ;  /* 0x0000001700117202 */ /* 0x008fe20000000f00 */
[----:B------:R-:W3:Y:S01]  /*f770*/  LDCU.64 UR4, c[0x0][0x3f0] ;  /* 0x00007e00ff0477ac */ /* 0x000ee20008000a00 */
[----:B------:R-:W-:Y:S02]  /*f780*/  IMAD.MOV.U32 R16, RZ, RZ, R20 ;  /* 0x000000ffff107224 */ /* 0x000fe400078e0014 */
[----:B------:R-:W-:Y:S01]  /*f790*/  IMAD.X R2, RZ, RZ, UR9, P0 ;  /* 0x00000009ff027e24 */ /* 0x000fe200080e06ff */
[----:B------:R-:W4:Y:S03]  /*f7a0*/  LDCU UR10, c[0x0][0x440] ;  /* 0x00008800ff0a77ac */ /* 0x000f260008000800 */
[----:B-----5:R-:W-:-:S02]  /*f7b0*/  IMAD R2, R2, UR6, RZ ;  /* 0x0000000602027c24 */ /* 0x020fc4000f8e02ff */
[----:B------:R-:W-:-:S04]  /*f7c0*/  IMAD.WIDE.U32 R16, R3, UR6, R16 ;  /* 0x0000000603107c25 */ /* 0x000fc8000f8e0010 */
[----:B------:R-:W-:Y:S01]  /*f7d0*/  IMAD R2, R3, UR7, R2 ;  /* 0x0000000703027c24 */ /* 0x000fe2000f8e0202 */
[----:B---3--:R-:W-:Y:S02]  /*f7e0*/  LEA R18, P0, R16, UR4, 0x1 ;  /* 0x0000000410127c11 */ /* 0x008fe4000f8008ff */
[----:B----4-:R-:W-:Y:S01]  /*f7f0*/  ISETP.GE.AND P2, PT, R183, UR10, PT ;  /* 0x0000000ab7007c0c */ /* 0x010fe2000bf46270 */
[----:B------:R-:W-:Y:S01]  /*f800*/  IMAD.IADD R2, R2, 0x1, R17 ;  /* 0x0000000102027824 */ /* 0x000fe200078e0211 */
[----:B------:R-:W-:-:S04]  /*f810*/  ISETP.GE.AND P1, PT, R202, UR10, PT ;  /* 0x0000000aca007c0c */ /* 0x000fc8000bf26270 */
[----:B------:R-:W-:Y:S02]  /*f820*/  LEA.HI.X R19, R16, UR5, R2, 0x1, P0 ;  /* 0x0000000510137c11 */ /* 0x000fe400080f0c02 */
[----:B------:R-:W-:-:S05]  /*f830*/  ISETP.GE.AND P0, PT, R201, UR10, PT ;  /* 0x0000000ac9007c0c */ /* 0x000fca000bf06270 */
[----:B------:R3:W-:Y:S04]  /*f840*/  @!P2 STG.E.128 desc[UR22][R18.64], R8 ;  /* 0x000000081200a986 */ /* 0x0007e8000c101d16 */
[----:B--2---:R3:W-:Y:S04]  /*f850*/  @!P1 STG.E.128 desc[UR22][R18.64+0x80], R4 ;  /* 0x0000800412009986 */ /* 0x0047e8000c101d16 */
[----:B-1----:R-:W-:Y:S05]  /*f860*/  @P0 EXIT ;  /* 0x000000000000094d */ /* 0x002fea0003800000 */
[----:B------:R-:W-:Y:S01]  /*f870*/  STG.E.128 desc[UR22][R18.64+0x100], R12 ;  /* 0x0001000c12007986 */ /* 0x000fe2000c101d16 */
[----:B------:R-:W-:Y:S05]  /*f880*/  EXIT ;  /* 0x000000000000794d */ /* 0x000fea0003800000 */
.L_x_150:
        /* <DEDUP_REMOVED lines=15> */
.L_x_934:


//--------------------- .text._ZN5flash16flash_fwd_kernelI23Flash_fwd_kernel_traitsILi192ELi128ELi64ELi8ELb0ELb0EN7cutlass6half_tE19Flash_kernel_traitsILi192ELi128ELi64ELi8ES3_EELb0ELb1ELb0ELb0ELb0ELb0ELb1ELb0EEEvNS_16Flash_fwd_paramsE --------------------------
	.section	.text._ZN5flash16flash_fwd_kernelI23Flash_fwd_kernel_traitsILi192ELi128ELi64ELi8ELb0ELb0EN7cutlass6half_tE19Flash_kernel_traitsILi192ELi128ELi64ELi8ES3_EELb0ELb1ELb0ELb0ELb0ELb0ELb1ELb0EEEvNS_16Flash_fwd_paramsE,"ax",@progbits
	.align	128
        .global         _ZN5flash16flash_fwd_kernelI23Flash_fwd_kernel_traitsILi192ELi128ELi64ELi8ELb0ELb0EN7cutlass6half_tE19Flash_kernel_traitsILi192ELi128ELi64ELi8ES3_EELb0ELb1ELb0ELb0ELb0ELb0ELb1ELb0EEEvNS_16Flash_fwd_paramsE
        .type           _ZN5flash16flash_fwd_kernelI23Flash_fwd_kernel_traitsILi192ELi128ELi64ELi8ELb0ELb0EN7cutlass6half_tE19Flash_kernel_traitsILi192ELi128ELi64ELi8ES3_EELb0ELb1ELb0ELb0ELb0ELb0ELb1ELb0EEEvNS_16Flash_fwd_paramsE,@function
        .size           _ZN5flash16flash_fwd_kernelI23Flash_fwd_kernel_traitsILi192ELi128ELi64ELi8ELb0ELb0EN7cutlass6half_tE19Flash_kernel_traitsILi192ELi128ELi64ELi8ES3_EELb0ELb1ELb0ELb0ELb0ELb0ELb1ELb0EEEvNS_16Flash_fwd_paramsE,(.L_x_935 - _ZN5flash16flash_fwd_kernelI23Flash_fwd_kernel_traitsILi192ELi128ELi64ELi8ELb0ELb0EN7cutlass6half_tE19Flash_kernel_traitsILi192ELi128ELi64ELi8ES3_EELb0ELb1ELb0ELb0ELb0ELb0ELb1ELb0EEEvNS_16Flash_fwd_paramsE)
        .other          _ZN5flash16flash_fwd_kernelI23Flash_fwd_kernel_traitsILi192ELi128ELi64ELi8ELb0ELb0EN7cutlass6half_tE19Flash_kernel_traitsILi192ELi128ELi64ELi8ES3_EELb0ELb1ELb0ELb0ELb0ELb0ELb1ELb0EEEvNS_16Flash_fwd_paramsE,@"STO_CUDA_ENTRY STV_DEFAULT"
_ZN5flash16flash_fwd_kernelI23Flash_fwd_kernel_traitsILi192ELi128ELi64ELi8ELb0ELb0EN7cutlass6half_tE19Flash_kernel_traitsILi192ELi128ELi64ELi8ES3_EELb0ELb1ELb0ELb0ELb0ELb0ELb1ELb0EEEvNS_16Flash_fwd_paramsE:
.text._ZN5flash16flash_fwd_kernelI23Flash_fwd_kernel_traitsILi192ELi128ELi64ELi8ELb0ELb0EN7cutlass6half_tE19Flash_kernel_traitsILi192ELi128ELi64ELi8ES3_EELb0ELb1ELb0ELb0ELb0ELb0ELb1ELb0EEEvNS_16Flash_fwd_paramsE:
        /* <DEDUP_REMOVED lines=72> */
.L_x_151:
        /* <DEDUP_REMOVED lines=49> */
.L_x_153:
        /* <DEDUP_REMOVED lines=56> */
.L_x_155:
[----:B------:R-:W-:Y:S05]  /*0b10*/  BSYNC.RECONVERGENT B0 ;  /* 0x0000000000007941 */ /* 0x000fea0003800200 */
.L_x_154:
        /* <DEDUP_REMOVED lines=22> */
.L_x_157:
[----:B------:R-:W-:Y:S05]  /*0c80*/  BSYNC.RECONVERGENT B0 ;  /* 0x0000000000007941 */ /* 0x000fea0003800200 */
.L_x_156:
        /* <DEDUP_REMOVED lines=22> */
.L_x_159:
[----:B------:R-:W-:Y:S05]  /*0df0*/  BSYNC.RECONVERGENT B0 ;  /* 0x0000000000007941 */ /* 0x000fea0003800200 */
.L_x_158:
        /* <DEDUP_REMOVED lines=24> */
.L_x_161:
[----:B------:R-:W-:Y:S05]  /*0f80*/  BSYNC.RECONVERGENT B0 ;  /* 0x0000000000007941 */ /* 0x000fea0003800200 */
.L_x_160:
        /* <DEDUP_REMOVED lines=10> */
.L_x_163:
[----:B------:R-:W-:Y:S05]  /*1030*/  BSYNC.RECONVERGENT B0 ;  /* 0x0000000000007941 */ /* 0x000fea0003800200 */
.L_x_162:
        /* <DEDUP_REMOVED lines=10> */
.L_x_165:
[----:B------:R-:W-:Y:S05]  /*10e0*/  BSYNC.RECONVERGENT B0 ;  /* 0x0000000000007941 */ /* 0x000fea0003800200 */
.L_x_164:
        /* <DEDUP_REMOVED lines=10> */
.L_x_167:
[----:B------:R-:W-:Y:S05]  /*1190*/  BSYNC.RECONVERGENT B0 ;  /* 0x0000000000007941 */ /* 0x000fea0003800200 */
.L_x_166:
        /* <DEDUP_REMOVED lines=10> */
.L_x_152:
        /* <DEDUP_REMOVED lines=21> */
.L_x_168:
[----:B------:R-:W1:Y:S01]  /*1390*/  LDCU.64 UR10, c[0x0][0x3b8] ;  /* 0x00007700ff0a77ac */ /* 0x000e620008000a00 */
[----:B------:R-:W-:-:S04]  /*13a0*/  UIADD3 UR13, UPT, UPT, UR14, UR15, URZ ;  /* 0x0000000f0e0d7290 */ /* 0x000fc8000fffe0ff */
[----:B-1----:R-:W-:Y:S02]  /*13b0*/  UIMAD.WIDE.U32 UR6, UR13, UR10, URZ ;  /* 0x0000000a0d0672a5 */ /* 0x002fe4000f8e00ff */
[----:B------:R-:W-:-:S04]  /*13c0*/  UIMAD UR13, UR13, UR11, URZ ;  /* 0x0000000b0d0d72a4 */ /* 0x000fc8000f8e02ff */
[----:B------:R-:W-:Y:S02]  /*13d0*/  UIADD3 UR13, UPT, UPT, UR7, UR13, URZ ;  /* 0x0000000d070d7290 */ /* 0x000fe4000fffe0ff */
.L_x_169:
        /* <DEDUP_REMOVED lines=38> */
.L_x_170:
[----:B------:R-:W1:Y:S01]  /*1640*/  LDCU.64 UR8, c[0x0][0x3c0] ;  /* 0x00007800ff0877ac */ /* 0x000e620008000a00 */
[----:B------:R-:W-:-:S04]  /*1650*/  UIADD3 UR14, UPT, UPT, UR14, UR15, URZ ;  /* 0x0000000f0e0e7290 */ /* 0x000fc8000fffe0ff */
[----:B-1----:R-:W-:Y:S02]  /*1660*/  UIMAD.WIDE.U32 UR4, UR14, UR8, URZ ;  /* 0x000000080e0472a5 */ /* 0x002fe4000f8e00ff */
[----:B------:R-:W-:-:S04]  /*1670*/  UIMAD UR14, UR14, UR9, URZ ;  /* 0x000000090e0e72a4 */ /* 0x000fc8000f8e02ff */
[----:B------:R-:W-:Y:S01]  /*1680*/  UIADD3 UR14, UPT, UPT, UR5, UR14, URZ ;  /* 0x0000000e050e7290 */ /* 0x000fe2000fffe0ff */
[----:B------:R-:W-:-:S11]  /*1690*/  UMOV UR12, UR4 ;  /* 0x00000004000c7c82 */ /* 0x000fd60008000000 */
.L_x_171:
[----:B------:R-:W-:Y:S01]  /*16a0*/  IMAD.SHL.U32 R210, R192, 0x8, RZ ;  /* 0x00000008c0d27824 */ /* 0x000fe200078e00ff */
[--C-:B------:R-:W-:Y:S01]  /*16b0*/  SHF.R.U32.HI R7, RZ, 0x3, R192.reuse ;  /* 0x00000003ff077819 */ /* 0x100fe200000116c0 */
[----:B------:R-:W1:Y:S01]  /*16c0*/  S2UR UR29, SR_CgaCtaId ;  /* 0x00000000001d79c3 */ /* 0x000e620000008800 */
[----:B------:R-:W2:Y:S01]  /*16d0*/  LDCU.64 UR16, c[0x0][0x388] ;  /* 0x00007100ff1077ac */ /* 0x000ea20008000a00 */
[----:B------:R-:W-:Y:S01]  /*16e0*/  SHF.R.U32.HI R194, RZ, 0x1, R192 ;  /* 0x00000001ffc27819 */ /* 0x000fe200000116c0 */
[----:B------:R-:W-:Y:S01]  /*16f0*/  BSSY.RECONVERGENT B0, `(.L_x_172) ;  /* 0x0000051000007945 */ /* 0x000fe20003800200 */
[C---:B------:R-:W-:Y:S02]  /*1700*/  LOP3.LUT R191, R210.reuse, 0x38, RZ, 0xc0, !PT ;  /* 0x00000038d2bf7812 */ /* 0x040fe400078ec0ff */
[----:B------:R-:W-:Y:S02]  /*1710*/  LOP3.LUT R9, R210, 0x1f8, RZ, 0xc0, !PT ;  /* 0x000001f8d2097812 */ /* 0x000fe400078ec0ff */
[C---:B------:R-:W-:Y:S01]  /*1720*/  IADD3 R4, P1, PT, R191.reuse, UR6, RZ ;  /* 0x00000006bf047c10 */ /* 0x040fe2000ff3e0ff */
[----:B------:R-:W3:Y:S01]  /*1730*/  LDCU.128 UR4, c[0x0][0x3d0] ;  /* 0x00007a00ff0477ac */ /* 0x000ee20008000c00 */
[----:B------:R-:W-:-:S02]  /*1740*/  IADD3 R14, P0, PT, R191, UR12, RZ ;  /* 0x0000000cbf0e7c10 */ /* 0x000fc4000ff1e0ff */
[----:B------:R-:W-:Y:S01]  /*1750*/  LOP3.LUT R204, R9, 0x38, R192, 0x78, !PT ;  /* 0x0000003809cc7812 */ /* 0x000fe200078e78c0 */
[----:B------:R-:W-:Y:S01]  /*1760*/  IMAD.X R5, RZ, RZ, UR13, P1 ;  /* 0x0000000dff057e24 */ /* 0x000fe200088e06ff */
[----:B------:R-:W-:Y:S01]  /*1770*/  SHF.R.S32.HI R9, RZ, 0x1f, R2 ;  /* 0x0000001fff097819 */ /* 0x000fe20000011402 */
[----:B------:R-:W-:Y:S01]  /*1780*/  IMAD.X R15, RZ, RZ, UR14, P0 ;  /* 0x0000000eff0f7e24 */ /* 0x000fe200080e06ff */
[----:B------:R-:W4:Y:S01]  /*1790*/  LDCU.64 UR14, c[0x0][0x390] ;  /* 0x00007200ff0e77ac */ /* 0x000f220008000a00 */
[C---:B------:R-:W-:Y:S01]  /*17a0*/  IMAD.WIDE.U32 R4, R7.reuse, UR10, R4 ;  /* 0x0000000a07047c25 */ /* 0x040fe2000f8e0004 */
[----:B------:R-:W-:Y:S01]  /*17b0*/  LOP3.LUT R3, R210, 0x1e00, RZ, 0xc0, !PT ;  /* 0x00001e00d2037812 */ /* 0x000fe200078ec0ff */
[----:B------:R-:W5:Y:S02]  /*17c0*/  LDCU.64 UR12, c[0x0][0x3c8] ;  /* 0x00007900ff0c77ac */ /* 0x000f640008000a00 */
[----:B------:R-:W-:Y:S01]  /*17d0*/  IMAD.WIDE.U32 R14, R7, UR8, R14 ;  /* 0x00000008070e7c25 */ /* 0x000fe2000f8e000e */
[----:B------:R-:W-:-:S02]  /*17e0*/  LOP3.LUT R204, R204, R3, RZ, 0xfc, !PT ;  /* 0x00000003cccc7212 */ /* 0x000fc400078efcff */
[----:B------:R-:W-:Y:S01]  /*17f0*/  IADD3 R12, P0, PT, R191, UR30, RZ ;  /* 0x0000001ebf0c7c10 */ /* 0x000fe2000ff1e0ff */
[----:B------:R-:W-:Y:S01]  /*1800*/  IMAD R5, R7, UR11, R5 ;  /* 0x0000000b07057c24 */ /* 0x000fe2000f8e0205 */
[----:B------:R-:W-:Y:S01]  /*1810*/  LOP3.LUT R209, R191, 0x40, RZ, 0xfc, !PT ;  /* 0x00000040bfd17812 */ /* 0x000fe200078efcff */
[----:B---3--:R-:W-:Y:S01]  /*1820*/  IMAD R11, R9, UR4, RZ ;  /* 0x00000004090b7c24 */ /* 0x008fe2000f8e02ff */
[----:B------:R-:W-:Y:S01]  /*1830*/  LOP3.LUT R208, R191, 0x80, RZ, 0xfc, !PT ;  /* 0x00000080bfd07812 */ /* 0x000fe200078efcff */
[----:B------:R-:W-:Y:S02]  /*1840*/  IMAD R9, R9, UR6, RZ ;  /* 0x0000000609097c24 */ /* 0x000fe4000f8e02ff */
        /* <DEDUP_REMOVED lines=10> */
[----:B----4-:R-:W-:Y:S01]  /*18f0*/  LEA R201, P0, R2, UR14, 0x1 ;  /* 0x0000000e02c97c11 */ /* 0x010fe2000f8008ff */
[----:B------:R-:W-:Y:S01]  /*1900*/  IMAD.IADD R200, R3, 0x1, R9 ;  /* 0x0000000103c87824 */ /* 0x000fe200078e0209 */
[----:B------:R-:W-:Y:S01]  /*1910*/  UIADD3 UR14, UPT, UPT, -UR21, UR25, URZ ;  /* 0x00000019150e7290 */ /* 0x000fe2000fffe1ff */
[----:B------:R-:W-:Y:S01]  /*1920*/  IMAD.IADD R202, R5, 0x1, R11 ;  /* 0x0000000105ca7824 */ /* 0x000fe200078e020b */
[----:B------:R-:W-:Y:S01]  /*1930*/  LOP3.LUT R3, R194, 0x8, RZ, 0xc0, !PT ;  /* 0x00000008c2037812 */ /* 0x000fe200078ec0ff */
[----:B-----5:R-:W-:Y:S01]  /*1940*/  IMAD.U32 R10, RZ, RZ, UR12 ;  /* 0x0000000cff0a7e24 */ /* 0x020fe2000f8e00ff */
[----:B------:R-:W-:Y:S01]  /*1950*/  LEA.HI.X R200, R2, UR15, R200, 0x1, P0 ;  /* 0x0000000f02c87c11 */ /* 0x000fe200080f0cc8 */
[----:B------:R-:W-:Y:S01]  /*1960*/  IMAD.SHL.U32 R2, R192, 0x40, RZ ;  /* 0x00000040c0027824 */ /* 0x000fe200078e00ff */
[----:B------:R-:W-:Y:S01]  /*1970*/  ISETP.GE.AND P0, PT, R7, UR14, PT ;  /* 0x0000000e07007c0c */ /* 0x000fe2000bf06270 */
[----:B------:R-:W-:Y:S01]  /*1980*/  IMAD.WIDE.U32 R10, R10, UR26, R12 ;  /* 0x0000001a0a0a7c25 */ /* 0x000fe2000f8e000c */
[----:B------:R-:W-:Y:S01]  /*1990*/  LEA.HI.X R202, R4, UR17, R202, 0x1, P1 ;  /* 0x0000001104ca7c11 */ /* 0x000fe200088f0cca */
[----:B------:R-:W-:Y:S01]  /*19a0*/  UIMAD.WIDE.U32 UR16, UR27, 0x80, URZ ;  /* 0x000000801b1078a5 */ /* 0x000fe2000f8e00ff */
[----:B------:R-:W-:Y:S01]  /*19b0*/  LOP3.LUT R0, R191, 0x1c0, R2, 0xf8, !PT ;  /* 0x000001c0bf007812 */ /* 0x000fe200078ef802 */
[----:B------:R-:W-:-:S03]  /*19c0*/  IMAD.U32 R15, RZ, RZ, UR13 ;  /* 0x0000000dff0f7e24 */ /* 0x000fc6000f8e00ff */
[----:B------:R-:W-:Y:S01]  /*19d0*/  LOP3.LUT R3, R0, R3, RZ, 0x3c, !PT ;  /* 0x0000000300037212 */ /* 0x000fe200078e3cff */
[----:B------:R-:W-:Y:S01]  /*19e0*/  IMAD R15, R15, UR26, R11 ;  /* 0x0000001a0f0f7c24 */ /* 0x000fe2000f8e020b */
[----:B------:R-:W-:-:S03]  /*19f0*/  LOP3.LUT R6, R7, UR16, RZ, 0xfc, !PT ;  /* 0x0000001007067c12 */ /* 0x000fc6000f8efcff */
        /* <DEDUP_REMOVED lines=31> */
.L_x_174:
[----:B------:R2:W-:Y:S02]  /*1bf0*/  STS.128 [R204+0x8000], RZ ;  /* 0x008000ffcc007388 */ /* 0x0005e40000000c00 */
.L_x_173:
[----:B------:R-:W-:Y:S05]  /*1c00*/  BSYNC.RECONVERGENT B0 ;  /* 0x0000000000007941 */ /* 0x000fea0003800200 */
.L_x_172:
[----:B-1-3--:R-:W-:Y:S01]  /*1c10*/  IADD3 R4, PT, PT, R7, 0x20, RZ ;  /* 0x0000002007047810 */ /* 0x00afe20007ffe0ff */
[----:B------:R-:W-:Y:S03]  /*1c20*/  BSSY.RECONVERGENT B0, `(.L_x_175) ;  /* 0x0000024000007945 */ /* 0x000fe60003800200 */
[----:B------:R-:W-:-:S13]  /*1c30*/  ISETP.GE.AND P0, PT, R4, UR14, PT ;  /* 0x0000000e04007c0c */ /* 0x000fda000bf06270 */
[----:B------:R-:W-:Y:S05]  /*1c40*/  @P0 BRA `(.L_x_176) ;  /* 0x0000000000840947 */ /* 0x000fea0003800000 */
[----:B------:R-:W1:Y:S01]  /*1c50*/  LDCU.64 UR12, c[0x0][0x3b0] ;  /* 0x00007600ff0c77ac */ /* 0x000e620008000a00 */
[----:B------:R-:W-:Y:S01]  /*1c60*/  IADD3 R5, P0, PT, R6, 0x20, RZ ;  /* 0x0000002006057810 */ /* 0x000fe20007f1e0ff */
[----:B------:R-:W-:Y:S01]  /*1c70*/  IMAD.MOV.U32 R12, RZ, RZ, R10 ;  /* 0x000000ffff0c7224 */ /* 0x000fe200078e000a */
[----:B------:R-:W-:Y:S01]  /*1c80*/  MOV R13, R15 ;  /* 0x0000000f000d7202 */ /* 0x000fe20000000f00 */
[----:B------:R-:W3:Y:S02]  /*1c90*/  LDCU UR15, c[0x0][0x440] ;  /* 0x00008800ff0f77ac */ /* 0x000ee40008000800 */
[----:B------:R-:W-:Y:S01]  /*1ca0*/  IMAD.X R8, RZ, RZ, UR17, P0 ;  /* 0x00000011ff087e24 */ /* 0x000fe200080e06ff */
[----:B------:R-:W4:Y:S03]  /*1cb0*/  LDCU.64 UR6, c[0x0][0x380] ;  /* 0x00007000ff0677ac */ /* 0x000f260008000a00 */
[----:B-1----:R-:W-:-:S02]  /*1cc0*/  IMAD R8, R8, UR12, RZ ;  /* 0x0000000c08087c24 */ /* 0x002fc4000f8e02ff */
[----:B------:R-:W-:Y:S01]  /*1cd0*/  IMAD.WIDE.U32 R12, R5, UR12, R12 ;  /* 0x0000000c050c7c25 */ /* 0x000fe2000f8e000c */
[----:B---3--:R-:W-:-:S03]  /*1ce0*/  ISETP.GE.AND P1, PT, R191, UR15, PT ;  /* 0x0000000fbf007c0c */ /* 0x008fc6000bf26270 */
[----:B------:R-:W-:Y:S01]  /*1cf0*/  IMAD R8, R5, UR13, R8 ;  /* 0x0000000d05087c24 */ /* 0x000fe2000f8e0208 */
[----:B------:R-:W-:Y:S02]  /*1d00*/  ISETP.GE.AND P0, PT, R209, UR15, PT ;  /* 0x0000000fd1007c0c */ /* 0x000fe4000bf06270 */
[----:B----4-:R-:W-:Y:S01]  /*1d10*/  LEA R16, P2, R12, UR6, 0x1 ;  /* 0x000000060c107c11 */ /* 0x010fe2000f8408ff */
        /* <DEDUP_REMOVED lines=19> */
.L_x_177:
[----:B------:R4:W-:Y:S02]  /*1e50*/  STS.128 [R204+0x9000], RZ ;  /* 0x009000ffcc007388 */ /* 0x0009e40000000c00 */
.L_x_176:
[----:B------:R-:W-:Y:S05]  /*1e60*/  BSYNC.RECONVERGENT B0 ;  /* 0x0000000000007941 */ /* 0x000fea0003800200 */
.L_x_175:
        /* <DEDUP_REMOVED lines=16> */
[----:B---3--:R-:W-:Y:S01]  /*1f70*/  LEA R16, P2, R12, UR6, 0x1 ;  /* 0x000000060c107c11 */ /* 0x008fe2000f8408ff */
        /* <DEDUP_REMOVED lines=19> */
.L_x_180:
[----:B------:R3:W-:Y:S02]  /*20b0*/  STS.128 [R204+0xa000], RZ ;  /* 0x00a000ffcc007388 */ /* 0x0007e40000000c00 */
.L_x_179:
[----:B------:R-:W-:Y:S05]  /*20c0*/  BSYNC.RECONVERGENT B0 ;  /* 0x0000000000007941 */ /* 0x000fea0003800200 */
.L_x_178:
[----:B------:R-:W-:Y:S01]  /*20d0*/  IADD3 R5, PT, PT, R7, 0x60, RZ ;  /* 0x0000006007057810 */ /* 0x000fe20007ffe0ff */
[----:B------:R-:W-:Y:S01]  /*20e0*/  USHF.L.U64.HI UR15, UR10, 0x6, UR11 ;  /* 0x000000060a0f7899 */ /* 0x000fe2000801020b */
[----:B------:R-:W-:Y:S01]  /*20f0*/  BSSY.RECONVERGENT B0, `(.L_x_181) ;  /* 0x0000025000007945 */ /* 0x000fe20003800200 */
[----:B------:R-:W-:Y:S01]  /*2100*/  USHF.L.U32 UR26, UR10, 0x6, URZ ;  /* 0x000000060a1a7899 */ /* 0x000fe200080006ff */
        /* <DEDUP_REMOVED lines=8> */
[----:B------:R-:W2:Y:S03]  /*2190*/  LDCU.64 UR6, c[0x0][0x380] ;  /* 0x00007000ff0677ac */ /* 0x000ea60008000a00 */
[----:B-----5:R-:W-:-:S02]  /*21a0*/  IMAD R5, R5, UR12, RZ ;  /* 0x0000000c05057c24 */ /* 0x020fc4000f8e02ff */
[----:B------:R-:W-:Y:S01]  /*21b0*/  IMAD.WIDE.U32 R8, R6, UR12, R8 ;  /* 0x0000000c06087c25 */ /* 0x000fe2000f8e0008 */
[----:B-1----:R-:W-:-:S03]  /*21c0*/  ISETP.GE.AND P1, PT, R191, UR27, PT ;  /* 0x0000001bbf007c0c */ /* 0x002fc6000bf26270 */
[----:B------:R-:W-:Y:S01]  /*21d0*/  IMAD R5, R6, UR13, R5 ;  /* 0x0000000d06057c24 */ /* 0x000fe2000f8e0205 */
[----:B------:R-:W-:Y:S02]  /*21e0*/  ISETP.GE.AND P0, PT, R209, UR27, PT ;  /* 0x0000001bd1007c0c */ /* 0x000fe4000bf06270 */
[----:B--2---:R-:W-:Y:S01]  /*21f0*/  LEA R10, P2, R8, UR6, 0x1 ;  /* 0x00000006080a7c11 */ /* 0x004fe2000f8408ff */
        /* <DEDUP_REMOVED lines=19> */
.L_x_183:
[----:B------:R2:W-:Y:S02]  /*2330*/  STS.128 [R204+0xb000], RZ ;  /* 0x00b000ffcc007388 */ /* 0x0005e40000000c00 */
.L_x_182:
[----:B------:R-:W-:Y:S05]  /*2340*/  BSYNC.RECONVERGENT B0 ;  /* 0x0000000000007941 */ /* 0x000fea0003800200 */
.L_x_181:
        /* <DEDUP_REMOVED lines=12> */
[----:B------:R-:W-:-:S04]  /*2410*/  LEA R8, P2, R6, R203, 0x1 ;  /* 0x000000cb06087211 */ /* 0x000fc800078408ff */
        /* <DEDUP_REMOVED lines=20> */
.L_x_186:
[----:B------:R1:W-:Y:S02]  /*2560*/  STS.128 [R204+0x10000], RZ ;  /* 0x010000ffcc007388 */ /* 0x0003e40000000c00 */
.L_x_185:
[----:B------:R-:W-:Y:S05]  /*2570*/  BSYNC.RECONVERGENT B0 ;  /* 0x0000000000007941 */ /* 0x000fea0003800200 */
.L_x_184:
        /* <DEDUP_REMOVED lines=13> */
[----:B-1----:R-:W-:-:S04]  /*2650*/  IMAD.U32 R8, RZ, RZ, UR17 ;  /* 0x00000011ff087e24 */ /* 0x002fc8000f8e00ff */
[----:B------:R-:W-:Y:S01]  /*2660*/  IMAD.U32 R5, RZ, RZ, UR16 ;  /* 0x00000010ff057e24 */ /* 0x000fe2000f8e00ff */
[C---:B--2---:R-:W-:Y:S02]  /*2670*/  LEA R10, P2, R8.reuse, R203, 0x1 ;  /* 0x000000cb080a7211 */ /* 0x044fe400078408ff */
        /* <DEDUP_REMOVED lines=20> */
.L_x_189:
[----:B------:R2:W-:Y:S02]  /*27c0*/  STS.128 [R204+0x11000], RZ ;  /* 0x011000ffcc007388 */ /* 0x0005e40000000c00 */
.L_x_188:
[----:B------:R-:W-:Y:S05]  /*27d0*/  BSYNC.RECONVERGENT B0 ;  /* 0x0000000000007941 */ /* 0x000fea0003800200 */
.L_x_187:
        /* <DEDUP_REMOVED lines=21> */
[----:B------:R-:W-:-:S04]  /*2930*/  LEA R8, P2, R6, R201, 0x1 ;  /* 0x000000c906087211 */ /* 0x000fc800078408ff */
        /* <DEDUP_REMOVED lines=20> */
.L_x_192:
[----:B------:R1:W-:Y:S01]  /*2a80*/  STS.128 [R204+0x16000], RZ ;  /* 0x016000ffcc007388 */ /* 0x0003e20000000c00 */
[----:B------:R-:W-:Y:S05]  /*2a90*/  BRA `(.L_x_193) ;  /* 0x00000000000c7947 */ /* 0x000fea0003800000 */
.L_x_191:
[----:B------:R1:W-:Y:S04]  /*2aa0*/  STS.128 [R204+0x12000], RZ ;  /* 0x012000ffcc007388 */ /* 0x0003e80000000c00 */
[----:B------:R1:W-:Y:S04]  /*2ab0*/  STS.128 [R204+0x14000], RZ ;  /* 0x014000ffcc007388 */ /* 0x0003e80000000c00 */
[----:B------:R1:W-:Y:S02]  /*2ac0*/  STS.128 [R204+0x16000], RZ ;  /* 0x016000ffcc007388 */ /* 0x0003e40000000c00 */
.L_x_193:
[----:B------:R-:W-:Y:S05]  /*2ad0*/  BSYNC.RECONVERGENT B0 ;  /* 0x0000000000007941 */ /* 0x000fea0003800200 */
.L_x_190:
        /* <DEDUP_REMOVED lines=10> */
[----:B------:R-:W-:-:S04]  /*2b80*/  IMAD.U32 R4, RZ, RZ, UR12 ;  /* 0x0000000cff047e24 */ /* 0x000fc8000f8e00ff */
[----:B------:R-:W-:Y:S01]  /*2b90*/  IMAD.U32 R5, RZ, RZ, UR7 ;  /* 0x00000007ff057e24 */ /* 0x000fe2000f8e00ff */
[C---:B-1----:R-:W-:Y:S02]  /*2ba0*/  LEA R8, P2, R4.reuse, R201, 0x1 ;  /* 0x000000c904087211 */ /* 0x042fe400078408ff */
        /* <DEDUP_REMOVED lines=20> */
.L_x_196:
[----:B------:R1:W-:Y:S02]  /*2cf0*/  STS.128 [R204+0x17000], RZ ;  /* 0x017000ffcc007388 */ /* 0x0003e40000000c00 */
.L_x_195:
[----:B------:R-:W-:Y:S05]  /*2d00*/  BSYNC.RECONVERGENT B0 ;  /* 0x0000000000007941 */ /* 0x000fea0003800200 */
.L_x_194:
[----:B------:R-:W-:Y:S01]  /*2d10*/  LOP3.LUT R4, R0, R7, RZ, 0x3c, !PT ;  /* 0x0000000700047212 */ /* 0x000fe200078e3cff */
[----:B------:R-:W0:Y:S01]  /*2d20*/  LDGDEPBAR ;  /* 0x00000000000079af */ /* 0x000e220000000000 */
[----:B------:R-:W-:Y:S01]  /*2d30*/  LOP3.LUT R185, R2, 0x400, RZ, 0xc0, !PT ;  /* 0x0000040002b97812 */ /* 0x000fe200078ec0ff */
[----:B------:R-:W5:Y:S01]  /*2d40*/  LDCU UR6, c[0x0][0x50c] ;  /* 0x0000a180ff0677ac */ /* 0x000f620008000800 */
[----:B------:R-:W-:Y:S02]  /*2d50*/  LEA R85, R85, UR5, 0x1 ;  /* 0x0000000555557c11 */ /* 0x000fe4000f8e08ff */
[----:B------:R-:W-:Y:S01]  /*2d60*/  LEA R185, R4, R185, 0x1 ;  /* 0x000000b904b97211 */ /* 0x000fe200078e08ff */
[----:B------:R-:W-:Y:S01]  /*2d70*/  UISETP.NE.AND UP1, UPT, UR19, 0x1, UPT ;  /* 0x000000011300788c */ /* 0x000fe2000bf25270 */
[----:B------:R-:W-:Y:S01]  /*2d80*/  LOP3.LUT P6, RZ, R192, 0x2, RZ, 0xc0, !PT ;  /* 0x00000002c0ff7812 */ /* 0x000fe200078cc0ff */
[----:B------:R-:W-:Y:S01]  /*2d90*/  LDSM.16.M88.4 R48, [R85] ;  /* 0x000000005530783b */ /* 0x000fe20000000200 */
[----:B------:R-:W-:-:S02]  /*2da0*/  MOV R190, 0x20 ;  /* 0x0000002000be7802 */ /* 0x000fc40000000f00 */
[----:B------:R-:W-:Y:S01]  /*2db0*/  IADD3 R79, PT, PT, R185, UR5, RZ ;  /* 0x00000005b94f7c10 */ /* 0x000fe2000fffe0ff */
[----:B------:R-:W3:Y:S01]  /*2dc0*/  LDSM.16.M88.4 R20, [R185+UR5+0xc000] ;  /* 0x00c00005b914783b */ /* 0x000ee20008000200 */
[----:B------:R-:W-:Y:S02]  /*2dd0*/  SEL R76, R190, 0xffffffe0, !P6 ;  /* 0xffffffe0be4c7807 */ /* 0x000fe40007000000 */
[----:B------:R-:W-:Y:S01]  /*2de0*/  LOP3.LUT P0, RZ, R192, 0x4, RZ, 0xc0, !PT ;  /* 0x00000004c0ff7812 */ /* 0x000fe2000780c0ff */
[----:B------:R-:W4:Y:S01]  /*2df0*/  LDSM.16.M88.4 R12, [R185+UR5+0xc800] ;  /* 0x00c80005b90c783b */ /* 0x000f220008000200 */
[-C--:B------:R-:W-:Y:S02]  /*2e00*/  IADD3 R82, PT, PT, R85, R76.reuse, RZ ;  /* 0x0000004c55527210 */ /* 0x080fe40007ffe0ff */
[----:B------:R-:W-:Y:S01]  /*2e10*/  IADD3 R80, PT, PT, R79, R76, RZ ;  /* 0x0000004c4f507210 */ /* 0x000fe20007ffe0ff */
[----:B------:R-:W5:Y:S01]  /*2e20*/  LDSM.16.M88.4 R56, [R185+UR5+0xd000] ;  /* 0x00d00005b938783b */ /* 0x000f620008000200 */
[----:B------:R-:W-:-:S02]  /*2e30*/  MOV R176, 0x40 ;  /* 0x0000004000b07802 */ /* 0x000fc40000000f00 */
[----:B------:R-:W-:Y:S01]  /*2e40*/  VIMNMX R184, PT, PT, R77, UR24, PT ;  /* 0x000000184db87c48 */ /* 0x000fe2000bfe0100 */
[----:B------:R-:W5:Y:S01]  /*2e50*/  LDSM.16.M88.4 R28, [R185+UR5+0xd800] ;  /* 0x00d80005b91c783b */ /* 0x000f620008000200 */
[----:B------:R-:W-:-:S03]  /*2e60*/  SEL R176, R176, 0xffffffc0, !P0 ;  /* 0xffffffc0b0b07807 */ /* 0x000fc60004000000 */
[----:B------:R-:W-:Y:S01]  /*2e70*/  LDSM.16.M88.4 R64, [R82] ;  /* 0x000000005240783b */ /* 0x000fe20000000200 */
[-C--:B------:R-:W-:Y:S02]  /*2e80*/  IADD3 R83, PT, PT, R85, R176.reuse, RZ ;  /* 0x000000b055537210 */ /* 0x080fe40007ffe0ff */
[----:B------:R-:W-:Y:S01]  /*2e90*/  IADD3 R79, PT, PT, R79, R176, RZ ;  /* 0x000000b04f4f7210 */ /* 0x000fe20007ffe0ff */
[----:B------:R-:W5:Y:S01]  /*2ea0*/  LDSM.16.M88.4 R32, [R80+0xc000] ;  /* 0x00c000005020783b */ /* 0x000f620000000200 */
[C---:B------:R-:W-:Y:S02]  /*2eb0*/  IADD3 R81, PT, PT, R76.reuse, R83, RZ ;  /* 0x000000534c517210 */ /* 0x040fe40007ffe0ff */
[----:B------:R-:W-:Y:S01]  /*2ec0*/  IADD3 R78, PT, PT, R76, R79, RZ ;  /* 0x0000004f4c4e7210 */ /* 0x000fe20007ffe0ff */
[----:B-12---:R-:W1:Y:S04]  /*2ed0*/  LDSM.16.M88.4 R8, [R80+0xc800] ;  /* 0x00c800005008783b */ /* 0x006e680000000200 */
[----:B------:R-:W2:Y:S04]  /*2ee0*/  LDSM.16.M88.4 R4, [R80+0xd000] ;  /* 0x00d000005004783b */ /* 0x000ea80000000200 */
[----:B------:R-:W2:Y:S04]  /*2ef0*/  LDSM.16.M88.4 R68, [R80+0xd800] ;  /* 0x00d800005044783b */ /* 0x000ea80000000200 */
[----:B------:R-:W-:Y:S01]  /*2f00*/  LDSM.16.M88.4 R44, [R79+0xc000] ;  /* 0x00c000004f2c783b */ /* 0x000fe20000000200 */
[C---:B---3--:R-:W-:Y:S03]  /*2f10*/  HMMA.16816.F32 R24, R48.reuse, R20, RZ ;  /* 0x000000143018723c */ /* 0x048fe600000018ff */
[----:B------:R-:W-:Y:S04]  /*2f20*/  LDSM.16.M88.4 R40, [R79+0xc800] ;  /* 0x00c800004f28783b */ /* 0x000fe80000000200 */
[----:B------:R-:W-:Y:S01]  /*2f30*/  LDSM.16.M88.4 R72, [R81] ;  /* 0x000000005148783b */ /* 0x000fe20000000200 */
[C---:B----4-:R-:W-:Y:S03]  /*2f40*/  HMMA.16816.F32 R16, R48.reuse, R12, RZ ;  /* 0x0000000c3010723c */ /* 0x050fe600000018ff */
[----:B------:R-:W-:Y:S05]  /*2f50*/  LDSM.16.M88.4 R36, [R79+0xd000] ;  /* 0x00d000004f24783b */ /* 0x000fea0000000200 */
[C---:B-----5:R-:W-:Y:S08]  /*2f60*/  HMMA.16816.F32 R60, R48.reuse, R56, RZ ;  /* 0x00000038303c723c */ /* 0x060ff000000018ff */
[C---:B------:R-:W-:Y:S08]  /*2f70*/  HMMA.16816.F32 R20, R48.reuse, R22, RZ ;  /* 0x000000163014723c */ /* 0x040ff000000018ff */
[C---:B------:R-:W-:Y:S08]  /*2f80*/  HMMA.16816.F32 R12, R48.reuse, R14, RZ ;  /* 0x0000000e300c723c */ /* 0x040ff000000018ff */
[C---:B------:R-:W-:Y:S08]  /*2f90*/  HMMA.16816.F32 R56, R48.reuse, R58, RZ ;  /* 0x0000003a3038723c */ /* 0x040ff000000018ff */
[C---:B------:R-:W-:Y:S08]  /*2fa0*/  HMMA.16816.F32 R52, R48.reuse, R28, RZ ;  /* 0x0000001c3034723c */ /* 0x040ff000000018ff */
[----:B------:R-:W-:Y:S01]  /*2fb0*/  HMMA.16816.F32 R48, R48, R30, RZ ;  /* 0x0000001e3030723c */ /* 0x000fe200000018ff */
[----:B------:R-:W3:Y:S07]  /*2fc0*/  LDSM.16.M88.4 R28, [R83] ;  /* 0x00000000531c783b */ /* 0x000eee0000000200 */
[C---:B------:R-:W-:Y:S08]  /*2fd0*/  HMMA.16816.F32 R24, R64.reuse, R32, R24 ;  /* 0x000000204018723c */ /* 0x040ff00000001818 */
        /* <DEDUP_REMOVED lines=8> */
[C---:B------:R-:W-:Y:S08]  /*3060*/  HMMA.16816.F32 R52, R64.reuse, R68, R52 ;  /* 0x000000444034723c */ /* 0x040ff00000001834 */
[----:B------:R-:W-:Y:S01]  /*3070*/  HMMA.16816.F32 R48, R64, R70, R48 ;  /* 0x000000464030723c */ /* 0x000fe20000001830 */
[----:B------:R-:W5:Y:S04]  /*3080*/  LDSM.16.M88.4 R64, [R78+0xd800] ;  /* 0x00d800004e40783b */ /* 0x000f680000000200 */
[----:B------:R-:W5:Y:S03]  /*3090*/  LDSM.16.M88.4 R68, [R78+0xd000] ;  /* 0x00d000004e44783b */ /* 0x000f660000000200 */
[C---:B---3--:R-:W-:Y:S08]  /*30a0*/  HMMA.16816.F32 R24, R28.reuse, R44, R24 ;  /* 0x0000002c1c18723c */ /* 0x048ff00000001818 */
[C---:B------:R-:W-:Y:S01]  /*30b0*/  HMMA.16816.F32 R20, R28.reuse, R46, R20 ;  /* 0x0000002e1c14723c */ /* 0x040fe20000001814 */
[----:B------:R-:W-:Y:S07]  /*30c0*/  LDSM.16.M88.4 R44, [R85+0x4000] ;  /* 0x00400000552c783b */ /* 0x000fee0000000200 */
[C---:B------:R-:W-:Y:S08]  /*30d0*/  HMMA.16816.F32 R16, R28.reuse, R40, R16 ;  /* 0x000000281c10723c */ /* 0x040ff00000001810 */
[C---:B------:R-:W-:Y:S01]  /*30e0*/  HMMA.16816.F32 R12, R28.reuse, R42, R12 ;  /* 0x0000002a1c0c723c */ /* 0x040fe2000000180c */
[----:B------:R-:W3:Y:S07]  /*30f0*/  LDSM.16.M88.4 R40, [R185+UR5+0xe000] ;  /* 0x00e00005b928783b */ /* 0x000eee0008000200 */
[C---:B----4-:R-:W-:Y:S08]  /*3100*/  HMMA.16816.F32 R52, R28.reuse, R32, R52 ;  /* 0x000000201c34723c */ /* 0x050ff00000001834 */
[----:B------:R-:W-:Y:S01]  /*3110*/  HMMA.16816.F32 R48, R28, R34, R48 ;  /* 0x000000221c30723c */ /* 0x000fe20000001830 */
[----:B------:R-:W4:Y:S07]  /*3120*/  LDSM.16.M88.4 R32, [R185+UR5+0xf000] ;  /* 0x00f00005b920783b */ /* 0x000f2e0008000200 */
[C---:B-1----:R-:W-:Y:S08]  /*3130*/  HMMA.16816.F32 R24, R72.reuse, R8, R24 ;  /* 0x000000084818723c */ /* 0x042ff00000001818 */
[C---:B------:R-:W-:Y:S01]  /*3140*/  HMMA.16816.F32 R20, R72.reuse, R10, R20 ;  /* 0x0000000a4814723c */ /* 0x040fe20000001814 */
[----:B------:R-:W-:Y:S07]  /*3150*/  LDSM.16.M88.4 R8, [R82+0x4000] ;  /* 0x004000005208783b */ /* 0x000fee0000000200 */
[C---:B--2---:R-:W-:Y:S08]  /*3160*/  HMMA.16816.F32 R16, R72.reuse, R4, R16 ;  /* 0x000000044810723c */ /* 0x044ff00000001810 */
[----:B------:R-:W-:Y:S01]  /*3170*/  HMMA.16816.F32 R12, R72, R6, R12 ;  /* 0x00000006480c723c */ /* 0x000fe2000000180c */
[----:B------:R-:W1:Y:S07]  /*3180*/  LDSM.16.M88.4 R4, [R80+0xe000] ;  /* 0x00e000005004783b */ /* 0x000e6e0000000200 */
[C---:B------:R-:W-:Y:S08]  /*3190*/  HMMA.16816.F32 R60, R28.reuse, R36, R60 ;  /* 0x000000241c3c723c */ /* 0x040ff0000000183c */
[----:B------:R-:W-:Y:S01]  /*31a0*/  HMMA.16816.F32 R56, R28, R38, R56 ;  /* 0x000000261c38723c */ /* 0x000fe20000001838 */
[----:B------:R-:W2:Y:S04]  /*31b0*/  LDSM.16.M88.4 R36, [R185+UR5+0xe800] ;  /* 0x00e80005b924783b */ /* 0x000ea80008000200 */
[----:B------:R-:W2:Y:S03]  /*31c0*/  LDSM.16.M88.4 R28, [R185+UR5+0xf800] ;  /* 0x00f80005b91c783b */ /* 0x000ea60008000200 */
[C---:B-----5:R-:W-:Y:S08]  /*31d0*/  HMMA.16816.F32 R52, R72.reuse, R64, R52 ;  /* 0x000000404834723c */ /* 0x060ff00000001834 */
[C---:B------:R-:W-:Y:S08]  /*31e0*/  HMMA.16816.F32 R60, R72.reuse, R68, R60 ;  /* 0x00000044483c723c */ /* 0x040ff0000000183c */
[C---:B------:R-:W-:Y:S01]  /*31f0*/  HMMA.16816.F32 R56, R72.reuse, R70, R56 ;  /* 0x000000464838723c */ /* 0x040fe20000001838 */
[----:B------:R-:W-:Y:S07]  /*3200*/  LDSM.16.M88.4 R68, [R80+0xf000] ;  /* 0x00f000005044783b */ /* 0x000fee0000000200 */
[----:B------:R-:W-:Y:S01]  /*3210*/  HMMA.16816.F32 R64, R72, R66, R48 ;  /* 0x000000424840723c */ /* 0x000fe20000001830 */
[----:B------:R-:W5:Y:S04]  /*3220*/  LDSM.16.M88.4 R48, [R80+0xe800] ;  /* 0x00e800005030783b */ /* 0x000f680000000200 */
[----:B------:R-:W-:Y:S03]  /*3230*/  LDSM.16.M88.4 R72, [R83+0x8000] ;  /* 0x008000005348783b */ /* 0x000fe60000000200 */
[C---:B---3--:R-:W-:Y:S08]  /*3240*/  HMMA.16816.F32 R24, R44.reuse, R40, R24 ;  /* 0x000000282c18723c */ /* 0x048ff00000001818 */
[C---:B------:R-:W-:Y:S01]  /*3250*/  HMMA.16816.F32 R20, R44.reuse, R42, R20 ;  /* 0x0000002a2c14723c */ /* 0x040fe20000001814 */
[----:B------:R-:W3:Y:S07]  /*3260*/  LDSM.16.M88.4 R40, [R80+0xf800] ;  /* 0x00f800005028783b */ /* 0x000eee0000000200 */
[C---:B----4-:R-:W-:Y:S08]  /*3270*/  HMMA.16816.F32 R60, R44.reuse, R32, R60 ;  /* 0x000000202c3c723c */ /* 0x050ff0000000183c */
[----:B------:R-:W-:Y:S01]  /*3280*/  HMMA.16816.F32 R56, R44, R34, R56 ;  /* 0x000000222c38723c */ /* 0x000fe20000001838 */
[----:B------:R-:W-:Y:S07]  /*3290*/  LDSM.16.M88.4 R32, [R83+0x4000] ;  /* 0x004000005320783b */ /* 0x000fee0000000200 */
[C---:B-1----:R-:W-:Y:S08]  /*32a0*/  HMMA.16816.F32 R24, R8.reuse, R4, R24 ;  /* 0x000000040818723c */ /* 0x042ff00000001818 */
[----:B------:R-:W-:Y:S01]  /*32b0*/  HMMA.16816.F32 R20, R8, R6, R20 ;  /* 0x000000060814723c */ /* 0x000fe20000001814 */
[----:B------:R-:W1:Y:S07]  /*32c0*/  LDSM.16.M88.4 R4, [R79+0xe800] ;  /* 0x00e800004f04783b */ /* 0x000e6e0000000200 */
[C---:B--2---:R-:W-:Y:S08]  /*32d0*/  HMMA.16816.F32 R16, R44.reuse, R36, R16 ;  /* 0x000000242c10723c */ /* 0x044ff00000001810 */
[C---:B------:R-:W-:Y:S01]  /*32e0*/  HMMA.16816.F32 R12, R44.reuse, R38, R12 ;  /* 0x000000262c0c723c */ /* 0x040fe2000000180c */
[----:B------:R-:W-:Y:S07]  /*32f0*/  LDSM.16.M88.4 R36, [R79+0xf000] ;  /* 0x00f000004f24783b */ /* 0x000fee0000000200 */
[C---:B------:R-:W-:Y:S08]  /*3300*/  HMMA.16816.F32 R52, R44.reuse, R28, R52 ;  /* 0x0000001c2c34723c */ /* 0x040ff00000001834 */
[----:B------:R-:W-:Y:S01]  /*3310*/  HMMA.16816.F32 R64, R44, R30, R64 ;  /* 0x0000001e2c40723c */ /* 0x000fe20000001840 */
[----:B------:R-:W2:Y:S04]  /*3320*/  LDSM.16.M88.4 R28, [R79+0xe000] ;  /* 0x00e000004f1c783b */ /* 0x000ea80000000200 */
[----:B------:R-:W4:Y:S03]  /*3330*/  LDSM.16.M88.4 R44, [R79+0xf800] ;  /* 0x00f800004f2c783b */ /* 0x000f260000000200 */
[C---:B-----5:R-:W-:Y:S08]  /*3340*/  HMMA.16816.F32 R16, R8.reuse, R48, R16 ;  /* 0x000000300810723c */ /* 0x060ff00000001810 */
[C---:B------:R-:W-:Y:S01]  /*3350*/  HMMA.16816.F32 R12, R8.reuse, R50, R12 ;  /* 0x00000032080c723c */ /* 0x040fe2000000180c */
[----:B------:R-:W-:Y:S07]  /*3360*/  LDSM.16.M88.4 R48, [R185+UR5+0x10000] ;  /* 0x01000005b930783b */ /* 0x000fee0008000200 */
[C---:B------:R-:W-:Y:S08]  /*3370*/  HMMA.16816.F32 R60, R8.reuse, R68, R60 ;  /* 0x00000044083c723c */ /* 0x040ff0000000183c */
[C---:B------:R-:W-:Y:S08]  /*3380*/  HMMA.16816.F32 R56, R8.reuse, R70, R56 ;  /* 0x000000460838723c */ /* 0x040ff00000001838 */
        /* <DEDUP_REMOVED lines=10> */
[C---:B------:R-:W-:Y:S01]  /*3430*/  HMMA.16816.F32 R68, R32.reuse, R36, R60 ;  /* 0x000000242044723c */ /* 0x040fe2000000183c */
[----:B------:R-:W5:Y:S07]  /*3440*/  LDSM.16.M88.4 R60, [R85+0x8000] ;  /* 0x00800000553c783b */ /* 0x000f6e0000000200 */
[C---:B------:R-:W-:Y:S01]  /*3450*/  HMMA.16816.F32 R56, R32.reuse, R38, R56 ;  /* 0x000000262038723c */ /* 0x040fe20000001838 */
[----:B------:R-:W-:Y:S07]  /*3460*/  LDSM.16.M88.4 R36, [R82+0x8000] ;  /* 0x008000005224783b */ /* 0x000fee0000000200 */
[C---:B----4-:R-:W-:Y:S08]  /*3470*/  HMMA.16816.F32 R52, R32.reuse, R44, R52 ;  /* 0x0000002c2034723c */ /* 0x050ff00000001834 */
[----:B------:R-:W-:Y:S01]  /*3480*/  HMMA.16816.F32 R64, R32, R46, R64 ;  /* 0x0000002e2040723c */ /* 0x000fe20000001840 */
[----:B------:R-:W4:Y:S07]  /*3490*/  LDSM.16.M88.4 R32, [R78+0xf800] ;  /* 0x00f800004e20783b */ /* 0x000f2e0000000200 */
[C---:B---3--:R-:W-:Y:S01]  /*34a0*/  HMMA.16816.F32 R44, R40.reuse, R8, R24 ;  /* 0x00000008282c723c */ /* 0x048fe20000001818 */
[----:B------:R-:W3:Y:S07]  /*34b0*/  LDSM.16.M88.4 R24, [R80+0x10000] ;  /* 0x010000005018783b */ /* 0x000eee0000000200 */
[C---:B------:R-:W-:Y:S01]  /*34c0*/  HMMA.16816.F32 R20, R40.reuse, R10, R20 ;  /* 0x0000000a2814723c */ /* 0x040fe20000001814 */
[----:B------:R-:W3:Y:S07]  /*34d0*/  LDSM.16.M88.4 R8, [R185+UR5+0x10800] ;  /* 0x01080005b908783b */ /* 0x000eee0008000200 */
[C---:B-1----:R-:W-:Y:S08]  /*34e0*/  HMMA.16816.F32 R68, R40.reuse, R4, R68 ;  /* 0x000000042844723c */ /* 0x042ff00000001844 */
[C---:B------:R-:W-:Y:S01]  /*34f0*/  HMMA.16816.F32 R56, R40.reuse, R6, R56 ;  /* 0x000000062838723c */ /* 0x040fe20000001838 */
[----:B------:R-:W1:Y:S07]  /*3500*/  LDSM.16.M88.4 R4, [R185+UR5+0x11000] ;  /* 0x01100005b904783b */ /* 0x000e6e0008000200 */
[C---:B--2---:R-:W-:Y:S08]  /*3510*/  HMMA.16816.F32 R16, R40.reuse, R28, R16 ;  /* 0x0000001c2810723c */ /* 0x044ff00000001810 */
[----:B------:R-:W-:Y:S01]  /*3520*/  HMMA.16816.F32 R12, R40, R30, R12 ;  /* 0x0000001e280c723c */ /* 0x000fe2000000180c */
[----:B------:R-:W2:Y:S07]  /*3530*/  LDSM.16.M88.4 R28, [R79+0x10000] ;  /* 0x010000004f1c783b */ /* 0x000eae0000000200 */
[C---:B-----5:R-:W-:Y:S08]  /*3540*/  HMMA.16816.F32 R44, R60.reuse, R48, R44 ;  /* 0x000000303c2c723c */ /* 0x060ff0000000182c */
[----:B------:R-:W-:Y:S01]  /*3550*/  HMMA.16816.F32 R20, R60, R50, R20 ;  /* 0x000000323c14723c */ /* 0x000fe20000001814 */
[----:B------:R-:W5:Y:S07]  /*3560*/  LDSM.16.M88.4 R48, [R80+0x10800] ;  /* 0x010800005030783b */ /* 0x000f6e0000000200 */
[----:B----4-:R-:W-:Y:S08]  /*3570*/  HMMA.16816.F32 R52, R40, R32, R52 ;  /* 0x000000202834723c */ /* 0x010ff00000001834 */
[C---:B---3--:R-:W-:Y:S08]  /*3580*/  HMMA.16816.F32 R44, R36.reuse, R24, R44 ;  /* 0x00000018242c723c */ /* 0x048ff0000000182c */
[----:B------:R-:W-:Y:S01]  /*3590*/  HMMA.16816.F32 R20, R36, R26, R20 ;  /* 0x0000001a2414723c */ /* 0x000fe20000001814 */
[----:B------:R-:W-:Y:S07]  /*35a0*/  LDSM.16.M88.4 R24, [R185+UR5+0x11800] ;  /* 0x01180005b918783b */ /* 0x000fee0008000200 */
[----:B------:R-:W-:Y:S01]  /*35b0*/  HMMA.16816.F32 R64, R40, R34, R64 ;  /* 0x000000222840723c */ /* 0x000fe20000001840 */
[----:B------:R-:W-:Y:S04]  /*35c0*/  LDSM.16.M88.4 R40, [R81+0x8000] ;  /* 0x008000005128783b */ /* 0x000fe80000000200 */
[----:B------:R-:W3:Y:S03]  /*35d0*/  LDSM.16.M88.4 R32, [R78+0x10000] ;  /* 0x010000004e20783b */ /* 0x000ee60000000200 */
[C---:B------:R-:W-:Y:S08]  /*35e0*/  HMMA.16816.F32 R16, R60.reuse, R8, R16 ;  /* 0x000000083c10723c */ /* 0x040ff00000001810 */
[C---:B------:R-:W-:Y:S01]  /*35f0*/  HMMA.16816.F32 R12, R60.reuse, R10, R12 ;  /* 0x0000000a3c0c723c */ /* 0x040fe2000000180c */
[----:B------:R-:W4:Y:S07]  /*3600*/  LDSM.16.M88.4 R8, [R79+0x10800] ;  /* 0x010800004f08783b */ /* 0x000f2e0000000200 */
[C---:B-1----:R-:W-:Y:S08]  /*3610*/  HMMA.16816.F32 R68, R60.reuse, R4, R68 ;  /* 0x000000043c44723c */ /* 0x042ff00000001844 */
[----:B------:R-:W-:Y:S01]  /*3620*/  HMMA.16816.F32 R56, R60, R6, R56 ;  /* 0x000000063c38723c */ /* 0x000fe20000001838 */
[----:B------:R-:W1:Y:S04]  /*3630*/  LDSM.16.M88.4 R4, [R80+0x11000] ;  /* 0x011000005004783b */ /* 0x000e680000000200 */
[----:B------:R-:W-:Y:S03]  /*3640*/  LDSM.16.M88.4 R80, [R80+0x11800] ;  /* 0x011800005050783b */ /* 0x000fe60000000200 */
[C---:B--2---:R-:W-:Y:S08]  /*3650*/  HMMA.16816.F32 R44, R72.reuse, R28, R44 ;  /* 0x0000001c482c723c */ /* 0x044ff0000000182c */
[----:B------:R-:W-:Y:S08]  /*3660*/  HMMA.16816.F32 R20, R72, R30, R20 ;  /* 0x0000001e4814723c */ /* 0x000ff00000001814 */
[C---:B-----5:R-:W-:Y:S01]  /*3670*/  HMMA.16816.F32 R28, R36.reuse, R48, R16 ;  /* 0x00000030241c723c */ /* 0x060fe20000001810 */
[----:B------:R-:W2:Y:S07]  /*3680*/  LDSM.16.M88.4 R16, [R78+0x10800] ;  /* 0x010800004e10783b */ /* 0x000eae0000000200 */
[----:B------:R-:W-:Y:S08]  /*3690*/  HMMA.16816.F32 R12, R36, R50, R12 ;  /* 0x00000032240c723c */ /* 0x000ff0000000180c */
[C---:B---3--:R-:W-:Y:S08]  /*36a0*/  HMMA.16816.F32 R44, R40.reuse, R32, R44 ;  /* 0x00000020282c723c */ /* 0x048ff0000000182c */
[----:B------:R-:W-:Y:S01]  /*36b0*/  HMMA.16816.F32 R20, R40, R34, R20 ;  /* 0x000000222814723c */ /* 0x000fe20000001814 */
[----:B------:R-:W3:Y:S07]  /*36c0*/  LDSM.16.M88.4 R32, [R79+0x11000] ;  /* 0x011000004f20783b */ /* 0x000eee0000000200 */
[----:B----4-:R-:W-:Y:S03]  /*36d0*/  HMMA.16816.F32 R28, R72, R8, R28 ;  /* 0x00000008481c723c */ /* 0x010fe6000000181c */
[----:B------:R-:W-:Y:S01]  /*36e0*/  FMUL.FTZ R44, R44, UR6 ;  /* 0x000000062c2c7c20 */ /* 0x000fe20008410000 */
[----:B------:R-:W-:Y:S01]  /*36f0*/  FMUL.FTZ R45, R45, UR6 ;  /* 0x000000062d2d7c20 */ /* 0x000fe20008410000 */
[----:B------:R-:W-:Y:S01]  /*3700*/  FMUL.FTZ R46, R46, UR6 ;  /* 0x000000062e2e7c20 */ /* 0x000fe20008410000 */
[----:B------:R-:W-:-:S02]  /*3710*/  FMUL.FTZ R47, R47, UR6 ;  /* 0x000000062f2f7c20 */ /* 0x000fc40008410000 */
[----:B------:R-:W-:Y:S01]  /*3720*/  HMMA.16816.F32 R12, R72, R10, R12 ;  /* 0x0000000a480c723c */ /* 0x000fe2000000180c */
[----:B------:R-:W-:Y:S01]  /*3730*/  LDSM.16.M88.4 R8, [R78+0x11000] ;  /* 0x011000004e08783b */ /* 0x000fe20000000200 */
[----:B------:R-:W4:Y:S01]  /*3740*/  MUFU.TANH R44, R44 ;  /* 0x0000002c002c7308 */ /* 0x000f220000002400 */
[----:B------:R-:W-:Y:S01]  /*3750*/  FMUL.FTZ R20, R20, UR6 ;  /* 0x0000000614147c20 */ /* 0x000fe20008410000 */
[----:B------:R-:W-:Y:S01]  /*3760*/  FMUL.FTZ R21, R21, UR6 ;  /* 0x0000000615157c20 */ /* 0x000fe20008410000 */
[----:B------:R-:W-:Y:S01]  /*3770*/  FMUL.FTZ R22, R22, UR6 ;  /* 0x0000000616167c20 */ /* 0x000fe20008410000 */
[----:B------:R-:W-:Y:S02]  /*3780*/  FMUL.FTZ R23, R23, UR6 ;  /* 0x0000000617177c20 */ /* 0x000fe40008410000 */
[C---:B-1----:R-:W-:Y:S02]  /*3790*/  HMMA.16816.F32 R68, R36.reuse, R4, R68 ;  /* 0x000000042444723c */ /* 0x042fe40000001844 */
[----:B------:R-:W1:Y:S06]  /*37a0*/  MUFU.TANH R45, R45 ;  /* 0x0000002d002d7308 */ /* 0x000e6c0000002400 */
[----:B------:R-:W-:Y:S01]  /*37b0*/  HMMA.16816.F32 R56, R36, R6, R56 ;  /* 0x000000062438723c */ /* 0x000fe20000001838 */
[----:B------:R-:W5:Y:S01]  /*37c0*/  LDSM.16.M88.4 R4, [R79+0x11800] ;  /* 0x011800004f04783b */ /* 0x000f620000000200 */
[----:B------:R-:W1:Y:S06]  /*37d0*/  MUFU.TANH R46, R46 ;  /* 0x0000002e002e7308 */ /* 0x000e6c0000002400 */
[C---:B------:R-:W-:Y:S02]  /*37e0*/  HMMA.16816.F32 R52, R60.reuse, R24, R52 ;  /* 0x000000183c34723c */ /* 0x040fe40000001834 */
[----:B------:R-:W1:Y:S06]  /*37f0*/  MUFU.TANH R47, R47 ;  /* 0x0000002f002f7308 */ /* 0x000e6c0000002400 */
[----:B------:R-:W-:Y:S02]  /*3800*/  HMMA.16816.F32 R64, R60, R26, R64 ;  /* 0x0000001a3c40723c */ /* 0x000fe40000001840 */
[----:B------:R-:W1:Y:S06]  /*3810*/  MUFU.TANH R20, R20 ;  /* 0x0000001400147308 */ /* 0x000e6c0000002400 */
[C---:B--2---:R-:W-:Y:S02]  /*3820*/  HMMA.16816.F32 R28, R40.reuse, R16, R28 ;  /* 0x00000010281c723c */ /* 0x044fe4000000181c */
[----:B------:R-:W2:Y:S06]  /*3830*/  MUFU.TANH R21, R21 ;  /* 0x0000001500157308 */ /* 0x000eac0000002400 */
[----:B------:R-:W-:Y:S01]  /*3840*/  HMMA.16816.F32 R12, R40, R18, R12 ;  /* 0x00000012280c723c */ /* 0x000fe2000000180c */
[----:B------:R-:W4:Y:S01]  /*3850*/  LDSM.16.M88.4 R16, [R78+0x11800] ;  /* 0x011800004e10783b */ /* 0x000f220000000200 */
[----:B------:R-:W-:-:S04]  /*3860*/  DEPBAR.LE SB0, 0x0 ;  /* 0x000080000000791a */ /* 0x000fc80000000000 */
[----:B------:R-:W1:Y:S02]  /*3870*/  MUFU.TANH R22, R22 ;  /* 0x0000001600167308 */ /* 0x000e640000002400 */
[C---:B------:R-:W-:Y:S03]  /*3880*/  HMMA.16816.F32 R52, R36.reuse, R80, R52 ;  /* 0x000000502434723c */ /* 0x040fe60000001834 */
[----:B------:R-:W-:Y:S01]  /*3890*/  FMUL.FTZ R24, R28, UR6 ;  /* 0x000000061c187c20 */ /* 0x000fe20008410000 */
[----:B------:R-:W-:Y:S01]  /*38a0*/  FMUL.FTZ R25, R29, UR6 ;  /* 0x000000061d197c20 */ /* 0x000fe20008410000 */
[----:B------:R-:W-:Y:S01]  /*38b0*/  FMUL.FTZ R28, R30, UR6 ;  /* 0x000000061e1c7c20 */ /* 0x000fe20008410000 */
[----:B------:R-:W-:Y:S01]  /*38c0*/  FMUL.FTZ R29, R31, UR6 ;  /* 0x000000061f1d7c20 */ /* 0x000fe20008410000 */
[----:B------:R-:W1:Y:S01]  /*38d0*/  MUFU.TANH R23, R23 ;  /* 0x0000001700177308 */ /* 0x000e620000002400 */
[----:B------:R-:W-:Y:S03]  /*38e0*/  HMMA.16816.F32 R64, R36, R82, R64 ;  /* 0x000000522440723c */ /* 0x000fe60000001840 */
[----:B------:R-:W-:-:S04]  /*38f0*/  FMUL.FTZ R12, R12, UR6 ;  /* 0x000000060c0c7c20 */ /* 0x000fc80008410000 */
[----:B------:R-:W1:Y:S01]  /*3900*/  MUFU.TANH R24, R24 ;  /* 0x0000001800187308 */ /* 0x000e620000002400 */
[C---:B---3--:R-:W-:Y:S07]  /*3910*/  HMMA.16816.F32 R68, R72.reuse, R32, R68 ;  /* 0x000000204844723c */ /* 0x048fee0000001844 */
[----:B------:R-:W3:Y:S01]  /*3920*/  MUFU.TANH R25, R25 ;  /* 0x0000001900197308 */ /* 0x000ee20000002400 */
[C---:B------:R-:W-:Y:S07]  /*3930*/  HMMA.16816.F32 R56, R72.reuse, R34, R56 ;  /* 0x000000224838723c */ /* 0x040fee0000001838 */
[----:B------:R-:W1:Y:S01]  /*3940*/  MUFU.TANH R28, R28 ;  /* 0x0000001c001c7308 */ /* 0x000e620000002400 */
[----:B-----5:R-:W-:Y:S01]  /*3950*/  HMMA.16816.F32 R52, R72, R4, R52 ;  /* 0x000000044834723c */ /* 0x020fe20000001834 */
[----:B------:R-:W-:-:S06]  /*3960*/  FMUL.FTZ R4, R15, UR6 ;  /* 0x000000060f047c20 */ /* 0x000fcc0008410000 */
[----:B------:R-:W1:Y:S01]  /*3970*/  MUFU.TANH R29, R29 ;  /* 0x0000001d001d7308 */ /* 0x000e620000002400 */
[----:B------:R-:W-:Y:S01]  /*3980*/  HMMA.16816.F32 R64, R72, R6, R64 ;  /* 0x000000064840723c */ /* 0x000fe20000001840 */
[----:B------:R-:W-:-:S04]  /*3990*/  MOV R6, UR24 ;  /* 0x0000001800067c02 */ /* 0x000fc80008000f00 */
[----:B------:R-:W-:Y:S02]  /*39a0*/  VIADDMNMX R183, R77, 0x8, R6, PT ;  /* 0x000000084db77846 */ /* 0x000fe40003800106 */
[----:B------:R1:W1:Y:S01]  /*39b0*/  MUFU.TANH R30, R12 ;  /* 0x0000000c001e7308 */ /* 0x0002620000002400 */
[----:B------:R-:W-:Y:S01]  /*39c0*/  HMMA.16816.F32 R68, R40, R8, R68 ;  /* 0x000000082844723c */ /* 0x000fe20000001844 */
[----:B------:R-:W-:Y:S01]  /*39d0*/  FMUL.FTZ R8, R13, UR6 ;  /* 0x000000060d087c20 */ /* 0x000fe20008410000 */
[----:B------:R-:W-:-:S05]  /*39e0*/  FMUL.FTZ R9, R14, UR6 ;  /* 0x000000060e097c20 */ /* 0x000fca0008410000 */
[----:B------:R-:W1:Y:S01]  /*39f0*/  MUFU.TANH R8, R8 ;  /* 0x0000000800087308 */ /* 0x000e620000002400 */
[C---:B------:R-:W-:Y:S07]  /*3a00*/  HMMA.16816.F32 R56, R40.reuse, R10, R56 ;  /* 0x0000000a2838723c */ /* 0x040fee0000001838 */
[----:B------:R-:W1:Y:S01]  /*3a10*/  MUFU.TANH R9, R9 ;  /* 0x0000000900097308 */ /* 0x000e620000002400 */
[C---:B----4-:R-:W-:Y:S03]  /*3a20*/  HMMA.16816.F32 R52, R40.reuse, R16, R52 ;  /* 0x000000102834723c */ /* 0x050fe60000001834 */
[----:B------:R-:W-:Y:S01]  /*3a30*/  FMUL.FTZ R68, R68, UR6 ;  /* 0x0000000644447c20 */ /* 0x000fe20008410000 */
[----:B------:R-:W-:Y:S01]  /*3a40*/  FMUL.FTZ R69, R69, UR6 ;  /* 0x0000000645457c20 */ /* 0x000fe20008410000 */
[----:B------:R-:W-:Y:S01]  /*3a50*/  FMUL.FTZ R70, R70, UR6 ;  /* 0x0000000646467c20 */ /* 0x000fe20008410000 */
[----:B------:R-:W-:Y:S01]  /*3a60*/  FMUL.FTZ R71, R71, UR6 ;  /* 0x0000000647477c20 */ /* 0x000fe20008410000 */
[----:B------:R-:W4:Y:S01]  /*3a70*/  MUFU.TANH R4, R4 ;  /* 0x0000000400047308 */ /* 0x000f220000002400 */
[----:B------:R-:W-:Y:S03]  /*3a80*/  HMMA.16816.F32 R64, R40, R18, R64 ;  /* 0x000000122840723c */ /* 0x000fe60000001840 */
[----:B------:R-:W-:Y:S01]  /*3a90*/  FMUL.FTZ R56, R56, UR6 ;  /* 0x0000000638387c20 */ /* 0x000fe20008410000 */
[----:B------:R-:W-:Y:S01]  /*3aa0*/  FMUL.FTZ R57, R57, UR6 ;  /* 0x0000000639397c20 */ /* 0x000fe20008410000 */
[----:B------:R-:W-:Y:S01]  /*3ab0*/  FMUL.FTZ R58, R58, UR6 ;  /* 0x000000063a3a7c20 */ /* 0x000fe20008410000 */
[----:B------:R-:W-:Y:S01]  /*3ac0*/  FMUL.FTZ R59, R59, UR6 ;  /* 0x000000063b3b7c20 */ /* 0x000fe20008410000 */
[----:B------:R1:W1:Y:S04]  /*3ad0*/  MUFU.TANH R188, R68 ;  /* 0x0000004400bc7308 */ /* 0x0002680000002400 */
        /* <DEDUP_REMOVED lines=9> */
[----:B------:R1:W1:Y:S08]  /*3b70*/  MUFU.TANH R195, R70 ;  /* 0x0000004600c37308 */ /* 0x0002700000002400 */
        /* <DEDUP_REMOVED lines=12> */
[----:B------:R1:W1:Y:S01]  /*3c40*/  MUFU.TANH R167, R67 ;  /* 0x0000004300a77308 */ /* 0x0002620000002400 */
[----:B------:R-:W-:Y:S06]  /*3c50*/  BAR.SYNC.DEFER_BLOCKING 0x0 ;  /* 0x0000000000007b1d */ /* 0x000fec0000010000 */
[----:B--234-:R-:W-:Y:S05]  /*3c60*/  BRA.U !UP1, `(.L_x_197) ;  /* 0x0000000109d87547 */ /* 0x01cfea000b800000 */
[----:B------:R-:W2:Y:S01]  /*3c70*/  LDCU UR6, c[0x0][0x440] ;  /* 0x00008800ff0677ac */ /* 0x000ea20008000800 */
        /* <DEDUP_REMOVED lines=8> */
[----:B--2---:R-:W-:Y:S01]  /*3d00*/  ISETP.GE.AND P3, PT, R191, UR6, PT ;  /* 0x00000006bf007c0c */ /* 0x004fe2000bf66270 */
        /* <DEDUP_REMOVED lines=8> */
[----:B-1----:R-:W-:-:S03]  /*3d90*/  LEA R12, P4, R6, R203, 0x1 ;  /* 0x000000cb060c7211 */ /* 0x002fc600078808ff */
        /* <DEDUP_REMOVED lines=32> */
.L_x_199:
[----:B------:R3:W-:Y:S02]  /*3fa0*/  STS.128 [R204+0x11000], RZ ;  /* 0x011000ffcc007388 */ /* 0x0007e40000000c00 */
.L_x_200:
[----:B------:R-:W-:Y:S05]  /*3fb0*/  BSYNC.RECONVERGENT B0 ;  /* 0x0000000000007941 */ /* 0x000fea0003800200 */
.L_x_198:
[----:B------:R-:W0:Y:S02]  /*3fc0*/  LDGDEPBAR ;  /* 0x00000000000079af */ /* 0x000e240000000000 */
.L_x_197:
[----:B------:R-:W-:Y:S01]  /*3fd0*/  IMAD.SHL.U32 R5, R192, 0x2, RZ ;  /* 0x00000002c0057824 */ /* 0x000fe200078e00ff */
[----:B------:R-:W4:Y:S01]  /*3fe0*/  LDCU UR6, c[0x0][0x45c] ;  /* 0x00008b80ff0677ac */ /* 0x000f220008000800 */
[----:B------:R-:W-:Y:S01]  /*3ff0*/  IMAD.U32 R134, RZ, RZ, UR19 ;  /* 0x00000013ff867e24 */ /* 0x000fe2000f8e00ff */
[----:B------:R-:W-:Y:S02]  /*4000*/  LOP3.LUT R133, R3, 0x200, R2, 0xf8, !PT ;  /* 0x0000020003857812 */ /* 0x000fe400078ef802 */
[----:B------:R-:W-:Y:S02]  /*4010*/  LOP3.LUT R5, R5, 0x6, RZ, 0xc0, !PT ;  /* 0x0000000605057812 */ /* 0x000fe400078ec0ff */
[----:B------:R-:W-:-:S03]  /*4020*/  LEA R165, R133, UR5, 0x1 ;  /* 0x0000000585a57c11 */ /* 0x000fc6000f8e08ff */
[----:B------:R-:W-:Y:S02]  /*4030*/  IMAD R134, R134, 0x40, R5 ;  /* 0x0000004086867824 */ /* 0x000fe400078e0205 */
[--C-:B------:R-:W-:Y:S01]  /*4040*/  IMAD.IADD R168, R76, 0x1, R165.reuse ;  /* 0x000000014ca87824 */ /* 0x100fe200078e02a5 */
[----:B------:R-:W-:Y:S01]  /*4050*/  LDSM.16.MT88.4 R124, [R165+0x12000] ;  /* 0x01200000a57c783b */ /* 0x000fe20000004200 */
[C---:B------:R-:W-:Y:S02]  /*4060*/  VIADD R5, R134.reuse, 0xffffffc0 ;  /* 0xffffffc086057836 */ /* 0x040fe40000000000 */
[C---:B------:R-:W-:Y:S01]  /*4070*/  VIADD R6, R134.reuse, 0xffffffc1 ;  /* 0xffffffc186067836 */ /* 0x040fe20000000000 */
[----:B------:R-:W-:Y:S01]  /*4080*/  LDSM.16.MT88.4 R116, [R168+0x12000] ;  /* 0x01200000a874783b */ /* 0x000fe20000004200 */
[C---:B------:R-:W-:Y:S01]  /*4090*/  VIADD R10, R134.reuse, 0xffffffd1 ;  /* 0xffffffd1860a7836 */ /* 0x040fe20000000000 */
[CC--:B------:R-:W-:Y:S01]  /*40a0*/  ISETP.GE.AND P3, PT, R5.reuse, R184.reuse, PT ;  /* 0x000000b80500720c */ /* 0x0c0fe20003f66270 */
[C---:B------:R-:W-:Y:S01]  /*40b0*/  VIADD R11, R134.reuse, 0xffffffd8 ;  /* 0xffffffd8860b7836 */ /* 0x040fe20000000000 */
[-C--:B------:R-:W-:Y:S01]  /*40c0*/  ISETP.GE.AND P5, PT, R5, R183.reuse, PT ;  /* 0x000000b70500720c */ /* 0x080fe20003fa6270 */
[----:B------:R-:W-:Y:S01]  /*40d0*/  VIADD R5, R134, 0xffffffc8 ;  /* 0xffffffc886057836 */ /* 0x000fe20000000000 */
[-C--:B------:R-:W-:Y:S01]  /*40e0*/  ISETP.GE.AND P2, PT, R6, R184.reuse, PT ;  /* 0x000000b80600720c */ /* 0x080fe20003f46270 */
[----:B------:R-:W-:Y:S01]  /*40f0*/  VIADD R18, R134, 0xffffffe1 ;  /* 0xffffffe186127836 */ /* 0x000fe20000000000 */
[-C--:B------:R-:W-:Y:S01]  /*4100*/  ISETP.GE.AND P4, PT, R6, R183.reuse, PT ;  /* 0x000000b70600720c */ /* 0x080fe20003f86270 */
[----:B------:R-:W-:Y:S01]  /*4110*/  VIADD R6, R134, 0xffffffc9 ;  /* 0xffffffc986067836 */ /* 0x000fe20000000000 */
[----:B------:R-:W-:Y:S01]  /*4120*/  FSEL R44, R44, -INF , !P3 ;  /* 0xff8000002c2c7808 */ /* 0x000fe20005800000 */
[----:B------:R-:W-:Y:S01]  /*4130*/  VIADD R17, R134, 0xffffffe8 ;  /* 0xffffffe886117836 */ /* 0x000fe20000000000 */
[CC--:B------:R-:W-:Y:S01]  /*4140*/  ISETP.GE.AND P1, PT, R5.reuse, R184.reuse, PT ;  /* 0x000000b80500720c */ /* 0x0c0fe20003f26270 */
[----:B------:R-:W-:Y:S01]  /*4150*/  IMAD.IADD R164, R176, 0x1, R165 ;  /* 0x00000001b0a47824 */ /* 0x000fe200078e02a5 */
[----:B------:R-:W-:Y:S01]  /*4160*/  ISETP.GE.AND P3, PT, R5, R183, PT ;  /* 0x000000b70500720c */ /* 0x000fe20003f66270 */
[----:B------:R-:W-:Y:S01]  /*4170*/  VIADD R5, R134, 0xffffffd0 ;  /* 0xffffffd086057836 */ /* 0x000fe20000000000 */
[----:B-1----:R-:W-:Y:S01]  /*4180*/  FSEL R7, R46, -INF , !P5 ;  /* 0xff8000002e077808 */ /* 0x002fe20006800000 */
[----:B------:R-:W-:Y:S01]  /*4190*/  IMAD.IADD R163, R76, 0x1, R164 ;  /* 0x000000014ca37824 */ /* 0x000fe200078e02a4 */
[----:B------:R-:W-:Y:S01]  /*41a0*/  ISETP.GE.AND P5, PT, R6, R184, PT ;  /* 0x000000b80600720c */ /* 0x000fe20003fa6270 */
[----:B------:R-:W-:Y:S01]  /*41b0*/  LDSM.16.MT88.4 R48, [R168+0x14000] ;  /* 0x01400000a830783b */ /* 0x000fe20000004200 */
[----:B------:R-:W-:-:S02]  /*41c0*/  FSEL R16, R45, -INF , !P2 ;  /* 0xff8000002d107808 */ /* 0x000fc40005000000 */
[----:B------:R-:W-:Y:S01]  /*41d0*/  FSEL R47, R47, -INF , !P4 ;  /* 0xff8000002f2f7808 */ /* 0x000fe20006000000 */
[----:B------:R-:W-:Y:S01]  /*41e0*/  LDSM.16.MT88.4 R80, [R168+0x16000] ;  /* 0x01600000a850783b */ /* 0x000fe20000004200 */
[-C--:B------:R-:W-:Y:S02]  /*41f0*/  ISETP.GE.AND P2, PT, R6, R183.reuse, PT ;  /* 0x000000b70600720c */ /* 0x080fe40003f46270 */
[C---:B------:R-:W-:Y:S01]  /*4200*/  ISETP.GE.AND P4, PT, R5.reuse, R184, PT ;  /* 0x000000b80500720c */ /* 0x040fe20003f86270 */
[----:B------:R-:W-:Y:S01]  /*4210*/  LDSM.16.MT88.4 R108, [R164+0x12000] ;  /* 0x01200000a46c783b */ /* 0x000fe20000004200 */
[----:B------:R-:W-:Y:S02]  /*4220*/  FSEL R20, R20, -INF , !P1 ;  /* 0xff80000014147808 */ /* 0x000fe40004800000 */
[----:B------:R-:W-:Y:S01]  /*4230*/  ISETP.GE.AND P1, PT, R5, R183, PT ;  /* 0x000000b70500720c */ /* 0x000fe20003f26270 */
[----:B------:R-:W-:Y:S01]  /*4240*/  LDSM.16.MT88.4 R100, [R163+0x12000] ;  /* 0x01200000a364783b */ /* 0x000fe20000004200 */
[----:B------:R-:W-:-:S02]  /*4250*/  FSEL R5, R22, -INF , !P3 ;  /* 0xff80000016057808 */ /* 0x000fc40005800000 */
[----:B------:R-:W-:Y:S01]  /*4260*/  FSEL R6, R21, -INF , !P5 ;  /* 0xff80000015067808 */ /* 0x000fe20006800000 */
[----:B------:R-:W-:Y:S01]  /*4270*/  LDSM.16.MT88.4 R40, [R165+0x14000] ;  /* 0x01400000a528783b */ /* 0x000fe20000004200 */
[CC--:B------:R-:W-:Y:S02]  /*4280*/  ISETP.GE.AND P3, PT, R10.reuse, R184.reuse, PT ;  /* 0x000000b80a00720c */ /* 0x0c0fe40003f66270 */
[-C--:B------:R-:W-:Y:S01]  /*4290*/  ISETP.GE.AND P5, PT, R10, R183.reuse, PT ;  /* 0x000000b70a00720c */ /* 0x080fe20003fa6270 */
[----:B------:R-:W-:Y:S01]  /*42a0*/  VIADD R10, R134, 0xffffffd9 ;  /* 0xffffffd9860a7836 */ /* 0x000fe20000000000 */
[----:B------:R-:W-:Y:S01]  /*42b0*/  FSEL R23, R23, -INF , !P2 ;  /* 0xff80000017177808 */ /* 0x000fe20005000000 */
[----:B------:R-:W-:Y:S01]  /*42c0*/  LDSM.16.MT88.4 R72, [R165+0x16000] ;  /* 0x01600000a548783b */ /* 0x000fe20000004200 */
[----:B------:R-:W-:Y:S02]  /*42d0*/  FSEL R14, R24, -INF , !P4 ;  /* 0xff800000180e7808 */ /* 0x000fe40006000000 */
[CC--:B------:R-:W-:Y:S01]  /*42e0*/  ISETP.GE.AND P2, PT, R11.reuse, R184.reuse, PT ;  /* 0x000000b80b00720c */ /* 0x0c0fe20003f46270 */
[----:B------:R-:W-:Y:S01]  /*42f0*/  LDSM.16.MT88.4 R56, [R164+0x14000] ;  /* 0x01400000a438783b */ /* 0x000fe20000004200 */
[----:B------:R-:W-:Y:S01]  /*4300*/  ISETP.GE.AND P4, PT, R11, R183, PT ;  /* 0x000000b70b00720c */ /* 0x000fe20003f86270 */
[----:B------:R-:W-:Y:S01]  /*4310*/  VIADD R11, R134, 0xffffffe0 ;  /* 0xffffffe0860b7836 */ /* 0x000fe20000000000 */
[----:B------:R-:W-:Y:S01]  /*4320*/  FSEL R15, R28, -INF , !P1 ;  /* 0xff8000001c0f7808 */ /* 0x000fe20004800000 */
[----:B------:R-:W-:Y:S01]  /*4330*/  LDSM.16.MT88.4 R64, [R163+0x14000] ;  /* 0x01400000a340783b */ /* 0x000fe20000004200 */
[----:B------:R-:W-:-:S02]  /*4340*/  ISETP.GE.AND P1, PT, R10, R184, PT ;  /* 0x000000b80a00720c */ /* 0x000fc40003f26270 */
[----:B--2---:R-:W-:Y:S01]  /*4350*/  FSEL R12, R25, -INF , !P3 ;  /* 0xff800000190c7808 */ /* 0x004fe20005800000 */
[----:B------:R-:W-:Y:S01]  /*4360*/  LDSM.16.MT88.4 R88, [R164+0x16000] ;  /* 0x01600000a458783b */ /* 0x000fe20000004200 */
[----:B------:R-:W-:Y:S02]  /*4370*/  FSEL R13, R29, -INF , !P5 ;  /* 0xff8000001d0d7808 */ /* 0x000fe40006800000 */
[----:B------:R-:W-:Y:S01]  /*4380*/  ISETP.GE.AND P3, PT, R10, R183, PT ;  /* 0x000000b70a00720c */ /* 0x000fe20003f66270 */
[----:B------:R-:W-:Y:S01]  /*4390*/  LDSM.16.MT88.4 R144, [R168+0x14800] ;  /* 0x01480000a890783b */ /* 0x000fe20000004200 */
[----:B------:R-:W-:Y:S02]  /*43a0*/  ISETP.GE.AND P5, PT, R11, R184, PT ;  /* 0x000000b80b00720c */ /* 0x000fe40003fa6270 */
[----:B------:R-:W-:Y:S01]  /*43b0*/  FSEL R10, R30, -INF , !P2 ;  /* 0xff8000001e0a7808 */ /* 0x000fe20005000000 */
[----:B------:R-:W-:Y:S01]  /*43c0*/  LDSM.16.MT88.4 R140, [R168+0x16800] ;  /* 0x01680000a88c783b */ /* 0x000fe20000004200 */
[----:B------:R-:W-:-:S02]  /*43d0*/  FMNMX3.FTZ R19, R44, R16, R20, !PT ;  /* 0x000000102c137276 */ /* 0x000fc40007810014 */
[-C--:B------:R-:W-:Y:S01]  /*43e0*/  ISETP.GE.AND P2, PT, R11, R183.reuse, PT ;  /* 0x000000b70b00720c */ /* 0x080fe20003f46270 */
[----:B------:R-:W-:Y:S01]  /*43f0*/  LDSM.16.MT88.4 R136, [R165+0x12800] ;  /* 0x01280000a588783b */ /* 0x000fe20000004200 */
[----:B------:R-:W-:Y:S02]  /*4400*/  FSEL R11, R9, -INF , !P4 ;  /* 0xff800000090b7808 */ /* 0x000fe40006000000 */
[----:B------:R-:W-:Y:S01]  /*4410*/  FSEL R8, R8, -INF , !P1 ;  /* 0xff80000008087808 */ /* 0x000fe20004800000 */
[----:B------:R-:W-:Y:S01]  /*4420*/  LDSM.16.MT88.4 R32, [R163+0x12800] ;  /* 0x01280000a320783b */ /* 0x000fe20000004200 */
[CC--:B------:R-:W-:Y:S02]  /*4430*/  ISETP.GE.AND P4, PT, R18.reuse, R184.reuse, PT ;  /* 0x000000b81200720c */ /* 0x0c0fe40003f86270 */
[----:B------:R-:W-:Y:S01]  /*4440*/  ISETP.GE.AND P1, PT, R18, R183, PT ;  /* 0x000000b71200720c */ /* 0x000fe20003f26270 */
[----:B------:R-:W-:Y:S01]  /*4450*/  VIADD R18, R134, 0xffffffe9 ;  /* 0xffffffe986127836 */ /* 0x000fe20000000000 */
[----:B------:R-:W-:Y:S01]  /*4460*/  FSEL R9, R4, -INF , !P3 ;  /* 0xff80000004097808 */ /* 0x000fe20005800000 */
[----:B------:R-:W-:Y:S01]  /*4470*/  VIADD R4, R134, 0xfffffff1 ;  /* 0xfffffff186047836 */ /* 0x000fe20000000000 */
[----:B------:R-:W-:Y:S01]  /*4480*/  FSEL R188, R188, -INF , !P5 ;  /* 0xff800000bcbc7808 */ /* 0x000fe20006800000 */
[----:B------:R-:W-:Y:S01]  /*4490*/  LDSM.16.MT88.4 R28, [R165+0x14800] ;  /* 0x01480000a51c783b */ /* 0x000fe20000004200 */
[----:B------:R-:W-:-:S02]  /*44a0*/  ISETP.GE.AND P3, PT, R17, R184, PT ;  /* 0x000000b81100720c */ /* 0x000fc40003f66270 */
[----:B------:R-:W-:Y:S01]  /*44b0*/  ISETP.GE.AND P5, PT, R17, R183, PT ;  /* 0x000000b71100720c */ /* 0x000fe20003fa6270 */
[----:B------:R-:W-:Y:S01]  /*44c0*/  VIADD R17, R134, 0xfffffff0 ;  /* 0xfffffff086117836 */ /* 0x000fe20000000000 */
[----:B------:R-:W-:Y:S01]  /*44d0*/  FMNMX3.FTZ R19, R19, R6, R14, !PT ;  /* 0x0000000613137276 */ /* 0x000fe2000781000e */
[----:B------:R-:W-:Y:S01]  /*44e0*/  LDSM.16.MT88.4 R24, [R164+0x14800] ;  /* 0x01480000a418783b */ /* 0x000fe20000004200 */
[----:B------:R-:W-:Y:S02]  /*44f0*/  FMNMX3.FTZ R22, R7, R47, R5, !PT ;  /* 0x0000002f07167276 */ /* 0x000fe40007810005 */
[----:B------:R-:W-:Y:S02]  /*4500*/  FSEL R195, R195, -INF , !P2 ;  /* 0xff800000c3c37808 */ /* 0x000fe40005000000 */
[----:B------:R-:W-:Y:S02]  /*4510*/  FMNMX3.FTZ R19, R19, R12, R10, !PT ;  /* 0x0000000c13137276 */ /* 0x000fe4000781000a */
[----:B------:R-:W-:-:S02]  /*4520*/  ISETP.GE.AND P2, PT, R18, R184, PT ;  /* 0x000000b81200720c */ /* 0x000fc40003f46270 */
[----:B------:R-:W-:Y:S02]  /*4530*/  FSEL R189, R189, -INF , !P1 ;  /* 0xff800000bdbd7808 */ /* 0x000fe40004800000 */
[----:B------:R-:W-:Y:S02]  /*4540*/  FSEL R178, R178, -INF , !P3 ;  /* 0xff800000b2b27808 */ /* 0x000fe40005800000 */
[----:B------:R-:W-:Y:S02]  /*4550*/  FMNMX3.FTZ R22, R22, R23, R15, !PT ;  /* 0x0000001716167276 */ /* 0x000fe4000781000f */
[C---:B------:R-:W-:Y:S02]  /*4560*/  ISETP.GE.AND P1, PT, R17.reuse, R184, PT ;  /* 0x000000b81100720c */ /* 0x040fe40003f26270 */
[----:B------:R-:W-:Y:S01]  /*4570*/  ISETP.GE.AND P3, PT, R17, R183, PT ;  /* 0x000000b71100720c */ /* 0x000fe20003f66270 */
[----:B------:R-:W-:Y:S01]  /*4580*/  VIADD R17, R134, 0xfffffff8 ;  /* 0xfffffff886117836 */ /* 0x000fe20000000000 */
[----:B------:R-:W-:-:S02]  /*4590*/  FSEL R170, R170, -INF , !P4 ;  /* 0xff800000aaaa7808 */ /* 0x000fc40006000000 */
[----:B------:R-:W-:Y:S02]  /*45a0*/  FMNMX3.FTZ R19, R19, R8, R188, !PT ;  /* 0x0000000813137276 */ /* 0x000fe400078100bc */
[----:B------:R-:W-:Y:S02]  /*45b0*/  FSEL R181, R181, -INF , !P5 ;  /* 0xff800000b5b57808 */ /* 0x000fe40006800000 */
[----:B------:R-:W-:Y:S02]  /*45c0*/  FSEL R174, R174, -INF , !P2 ;  /* 0xff800000aeae7808 */ /* 0x000fe40005000000 */
[----:B------:R-:W-:Y:S02]  /*45d0*/  FMNMX3.FTZ R22, R22, R13, R11, !PT ;  /* 0x0000000d16167276 */ /* 0x000fe4000781000b */
[C---:B------:R-:W-:Y:S02]  /*45e0*/  ISETP.GE.AND P5, PT, R4.reuse, R184, PT ;  /* 0x000000b80400720c */ /* 0x040fe40003fa6270 */
[----:B------:R-:W-:Y:S01]  /*45f0*/  ISETP.GE.AND P2, PT, R4, R183, PT ;  /* 0x000000b70400720c */ /* 0x000fe20003f46270 */
[----:B------:R-:W-:Y:S01]  /*4600*/  VIADD R4, R134, 0xfffffff9 ;  /* 0xfffffff986047836 */ /* 0x000fe20000000000 */
[----:B------:R-:W-:-:S02]  /*4610*/  FSEL R186, R186, -INF , !P1 ;  /* 0xff800000baba7808 */ /* 0x000fc40004800000 */
[----:B------:R-:W-:Y:S02]  /*4620*/  ISETP.GE.AND P1, PT, R17, R184, PT ;  /* 0x000000b81100720c */ /* 0x000fe40003f26270 */
[----:B------:R-:W-:Y:S02]  /*4630*/  FMNMX3.FTZ R19, R19, R170, R178, !PT ;  /* 0x000000aa13137276 */ /* 0x000fe400078100b2 */
[----:B------:R-:W-:Y:S02]  /*4640*/  ISETP.GE.AND P4, PT, R18, R183, PT ;  /* 0x000000b71200720c */ /* 0x000fe40003f86270 */
[----:B------:R-:W-:Y:S02]  /*4650*/  FMNMX3.FTZ R22, R22, R9, R195, !PT ;  /* 0x0000000916167276 */ /* 0x000fe400078100c3 */
[----:B------:R-:W-:Y:S02]  /*4660*/  FSEL R182, R182, -INF , !P5 ;  /* 0xff800000b6b67808 */ /* 0x000fe40006800000 */
[----:B------:R-:W-:-:S02]  /*4670*/  ISETP.GE.AND P5, PT, R4, R184, PT ;  /* 0x000000b80400720c */ /* 0x000fc40003fa6270 */
[----:B------:R-:W-:Y:S02]  /*4680*/  FSEL R180, R180, -INF , !P1 ;  /* 0xff800000b4b47808 */ /* 0x000fe40004800000 */
[----:B------:R-:W-:Y:S02]  /*4690*/  FMNMX3.FTZ R19, R19, R174, R186, !PT ;  /* 0x000000ae13137276 */ /* 0x000fe400078100ba */
[----:B------:R-:W-:Y:S02]  /*46a0*/  ISETP.GE.AND P1, PT, R17, R183, PT ;  /* 0x000000b71100720c */ /* 0x000fe40003f26270 */
[----:B------:R-:W-:Y:S02]  /*46b0*/  FSEL R187, R187, -INF , !P4 ;  /* 0xff800000bbbb7808 */ /* 0x000fe40006000000 */
[----:B------:R-:W-:Y:S02]  /*46c0*/  FSEL R175, R175, -INF , !P3 ;  /* 0xff800000afaf7808 */ /* 0x000fe40005800000 */
[----:B------:R-:W-:-:S02]  /*46d0*/  FMNMX3.FTZ R22, R22, R189, R181, !PT ;  /* 0x000000bd16167276 */ /* 0x000fc400078100b5 */
[----:B------:R-:W-:Y:S02]  /*46e0*/  FSEL R172, R172, -INF , !P5 ;  /* 0xff800000acac7808 */ /* 0x000fe40006800000 */
[----:B------:R-:W-:Y:S02]  /*46f0*/  FMNMX3.FTZ R17, R19, R182, R180, !PT ;  /* 0x000000b613117276 */ /* 0x000fe400078100b4 */
[----:B------:R-:W-:Y:S02]  /*4700*/  ISETP.GE.AND P3, PT, R4, R183, PT ;  /* 0x000000b70400720c */ /* 0x000fe40003f66270 */
[----:B------:R-:W-:Y:S02]  /*4710*/  FSEL R173, R173, -INF , !P2 ;  /* 0xff800000adad7808 */ /* 0x000fe40005000000 */
[----:B------:R-:W-:Y:S02]  /*4720*/  FSEL R169, R169, -INF , !P1 ;  /* 0xff800000a9a97808 */ /* 0x000fe40004800000 */
[----:B------:R-:W-:-:S02]  /*4730*/  FMNMX3.FTZ R22, R22, R187, R175, !PT ;  /* 0x000000bb16167276 */ /* 0x000fc400078100af */
[----:B------:R-:W-:Y:S02]  /*4740*/  FMNMX.FTZ R18, R172, R17, !PT ;  /* 0x00000011ac127209 */ /* 0x000fe40007810000 */
[----:B------:R-:W-:Y:S02]  /*4750*/  FSEL R167, R167, -INF , !P3 ;  /* 0xff800000a7a77808 */ /* 0x000fe40005800000 */
[----:B------:R-:W-:Y:S01]  /*4760*/  FMNMX3.FTZ R22, R22, R173, R169, !PT ;  /* 0x000000ad16167276 */ /* 0x000fe200078100a9 */
[----:B------:R-:W1:Y:S03]  /*4770*/  SHFL.BFLY PT, R19, R18, 0x2, 0x1f ;  /* 0x0c401f0012137f89 */ /* 0x000e6600000e0000 */
[----:B------:R-:W-:-:S05]  /*4780*/  FMNMX.FTZ R22, R167, R22, !PT ;  /* 0x00000016a7167209 */ /* 0x000fca0007810000 */
[----:B------:R-:W2:Y:S01]  /*4790*/  SHFL.BFLY PT, R17, R22, 0x2, 0x1f ;  /* 0x0c401f0016117f89 */ /* 0x000ea200000e0000 */
[----:B-1----:R-:W-:-:S05]  /*47a0*/  FMNMX.FTZ R19, R18, R19, !PT ;  /* 0x0000001312137209 */ /* 0x002fca0007810000 */
[----:B------:R-:W1:Y:S01]  /*47b0*/  SHFL.BFLY PT, R132, R19, 0x1, 0x1f ;  /* 0x0c201f0013847f89 */ /* 0x000e6200000e0000 */
[----:B--2---:R-:W-:-:S05]  /*47c0*/  FMNMX.FTZ R17, R22, R17, !PT ;  /* 0x0000001116117209 */ /* 0x004fca0007810000 */
[----:B------:R-:W2:Y:S01]  /*47d0*/  SHFL.BFLY PT, R4, R17, 0x1, 0x1f ;  /* 0x0c201f0011047f89 */ /* 0x000ea200000e0000 */
[----:B-1----:R-:W-:-:S04]  /*47e0*/  FMNMX.FTZ R132, R19, R132, !PT ;  /* 0x0000008413847209 */ /* 0x002fc80007810000 */
[C---:B------:R-:W-:Y:S01]  /*47f0*/  FSETP.NEU.FTZ.AND P1, PT, R132.reuse, -INF , PT ;  /* 0xff8000008400780b */ /* 0x040fe20003f3d000 */
[----:B----4-:R-:W-:Y:S01]  /*4800*/  FMUL.FTZ R171, R132, UR6 ;  /* 0x0000000684ab7c20 */ /* 0x010fe20008410000 */
[----:B--2---:R-:W-:-:S04]  /*4810*/  FMNMX.FTZ R3, R17, R4, !PT ;  /* 0x0000000411037209 */ /* 0x004fc80007810000 */
[----:B------:R-:W-:Y:S02]  /*4820*/  FSEL R171, R171, RZ, P1 ;  /* 0x000000ffabab7208 */ /* 0x000fe40000800000 */
[C---:B------:R-:W-:Y:S01]  /*4830*/  FSETP.NEU.FTZ.AND P1, PT, R3.reuse, -INF , PT ;  /* 0xff8000000300780b */ /* 0x040fe20003f3d000 */
[----:B------:R-:W-:Y:S02]  /*4840*/  FMUL.FTZ R166, R3, UR6 ;  /* 0x0000000603a67c20 */ /* 0x000fe40008410000 */
[--C-:B------:R-:W-:Y:S01]  /*4850*/  FFMA.FTZ R157, R6, UR6, -R171.reuse ;  /* 0x00000006069d7c23 */ /* 0x100fe200080108ab */
[--C-:B------:R-:W-:Y:S01]  /*4860*/  FFMA.FTZ R162, R44, UR6, -R171.reuse ;  /* 0x000000062ca27c23 */ /* 0x100fe200080108ab */
[--C-:B------:R-:W-:Y:S01]  /*4870*/  FFMA.FTZ R161, R16, UR6, -R171.reuse ;  /* 0x0000000610a17c23 */ /* 0x100fe200080108ab */
[----:B------:R-:W-:Y:S01]  /*4880*/  FSEL R166, R166, RZ, P1 ;  /* 0x000000ffa6a67208 */ /* 0x000fe20000800000 */
[--C-:B------:R-:W-:Y:S01]  /*4890*/  FFMA.FTZ R158, R20, UR6, -R171.reuse ;  /* 0x00000006149e7c23 */ /* 0x100fe200080108ab */
[----:B------:R-:W-:Y:S01]  /*48a0*/  LDSM.16.MT88.4 R16, [R168+0x12800] ;  /* 0x01280000a810783b */ /* 0x000fe20000004200 */
[----:B------:R-:W-:Y:S01]  /*48b0*/  MUFU.EX2 R157, R157 ;  /* 0x0000009d009d7308 */ /* 0x000fe20000000800 */
[--C-:B------:R-:W-:Y:S01]  /*48c0*/  FFMA.FTZ R154, R14, UR6, -R171.reuse ;  /* 0x000000060e9a7c23 */ /* 0x100fe200080108ab */
[--C-:B------:R-:W-:Y:S01]  /*48d0*/  FFMA.FTZ R160, R7, UR6, -R166.reuse ;  /* 0x0000000607a07c23 */ /* 0x100fe200080108a6 */
[--C-:B------:R-:W-:Y:S01]  /*48e0*/  FFMA.FTZ R156, R5, UR6, -R166.reuse ;  /* 0x00000006059c7c23 */ /* 0x100fe200080108a6 */
[--C-:B------:R-:W-:Y:S01]  /*48f0*/  FFMA.FTZ R159, R47, UR6, -R166.reuse ;  /* 0x000000062f9f7c23 */ /* 0x100fe200080108a6 */
[----:B------:R-:W1:Y:S01]  /*4900*/  LDSM.16.MT88.4 R4, [R163+0x16000] ;  /* 0x01600000a304783b */ /* 0x000e620000004200 */
[--C-:B------:R-:W-:Y:S01]  /*4910*/  FFMA.FTZ R155, R23, UR6, -R166.reuse ;  /* 0x00000006179b7c23 */ /* 0x100fe200080108a6 */
[----:B------:R-:W-:Y:S01]  /*4920*/  MUFU.EX2 R162, R162 ;  /* 0x000000a200a27308 */ /* 0x000fe20000000800 */
[--C-:B------:R-:W-:Y:S01]  /*4930*/  FFMA.FTZ R153, R12, UR6, -R171.reuse ;  /* 0x000000060c997c23 */ /* 0x100fe200080108ab */
[--C-:B------:R-:W-:Y:S01]  /*4940*/  FFMA.FTZ R150, R10, UR6, -R171.reuse ;  /* 0x000000060a967c23 */ /* 0x100fe200080108ab */
[--C-:B------:R-:W-:Y:S01]  /*4950*/  FFMA.FTZ R149, R8, UR6, -R171.reuse ;  /* 0x0000000608957c23 */ /* 0x100fe200080108ab */
[----:B------:R-:W2:Y:S01]  /*4960*/  MUFU.EX2 R161, R161 ;  /* 0x000000a100a17308 */ /* 0x000ea20000000800 */
[--C-:B------:R-:W-:Y:S01]  /*4970*/  FFMA.FTZ R152, R15, UR6, -R166.reuse ;  /* 0x000000060f987c23 */ /* 0x100fe200080108a6 */
[--C-:B------:R-:W-:Y:S01]  /*4980*/  FFMA.FTZ R151, R13, UR6, -R166.reuse ;  /* 0x000000060d977c23 */ /* 0x100fe200080108a6 */
[--C-:B------:R-:W-:Y:S01]  /*4990*/  FFMA.FTZ R148, R11, UR6, -R166.reuse ;  /* 0x000000060b947c23 */ /* 0x100fe200080108a6 */
[----:B------:R-:W4:Y:S01]  /*49a0*/  MUFU.EX2 R158, R158 ;  /* 0x0000009e009e7308 */ /* 0x000f220000000800 */
[--C-:B------:R-:W-:Y:S01]  /*49b0*/  FFMA.FTZ R135, R9, UR6, -R166.reuse ;  /* 0x0000000609877c23 */ /* 0x100fe200080108a6 */
[----:B------:R-:W5:Y:S01]  /*49c0*/  LDSM.16.MT88.4 R12, [R164+0x12800] ;  /* 0x01280000a40c783b */ /* 0x000f620000004200 */
[--C-:B------:R-:W-:Y:S01]  /*49d0*/  FFMA.FTZ R177, R178, UR6, -R171.reuse ;  /* 0x00000006b2b17c23 */ /* 0x100fe200080108ab */
[----:B------:R-:W-:Y:S01]  /*49e0*/  MUFU.EX2 R160, R160 ;  /* 0x000000a000a07308 */ /* 0x000fe20000000800 */
[--C-:B------:R-:W-:Y:S01]  /*49f0*/  FFMA.FTZ R179, R170, UR6, -R171.reuse ;  /* 0x00000006aab37c23 */ /* 0x100fe200080108ab */
[----:B------:R-:W3:Y:S01]  /*4a00*/  LDSM.16.MT88.4 R8, [R165+0x16800] ;  /* 0x01680000a508783b */ /* 0x000ee20000004200 */
[--C-:B------:R-:W-:Y:S01]  /*4a10*/  FFMA.FTZ R174, R174, UR6, -R171.reuse ;  /* 0x00000006aeae7c23 */ /* 0x100fe200080108ab */
[----:B------:R-:W1:Y:S01]  /*4a20*/  MUFU.EX2 R159, R159 ;  /* 0x0000009f009f7308 */ /* 0x000e620000000800 */
[--C-:B------:R-:W-:Y:S01]  /*4a30*/  FFMA.FTZ R178, R181, UR6, -R166.reuse ;  /* 0x00000006b5b27c23 */ /* 0x100fe200080108a6 */
[----:B--2---:R-:W-:Y:S01]  /*4a40*/  F2FP.F16.F32.PACK_AB R96, R161, R162 ;  /* 0x000000a2a160723e */ /* 0x004fe200000000ff */
[----:B------:R-:W2:Y:S01]  /*4a50*/  LDSM.16.MT88.4 R20, [R163+0x14800] ;  /* 0x01480000a314783b */ /* 0x000ea20000004200 */
[----:B------:R-:W-:Y:S01]  /*4a60*/  MUFU.EX2 R156, R156 ;  /* 0x0000009c009c7308 */ /* 0x000fe20000000800 */
[--C-:B------:R-:W-:Y:S01]  /*4a70*/  FFMA.FTZ R187, R187, UR6, -R166.reuse ;  /* 0x00000006bbbb7c23 */ /* 0x100fe200080108a6 */
[----:B----4-:R-:W-:Y:S01]  /*4a80*/  F2FP.F16.F32.PACK_AB R98, R157, R158 ;  /* 0x0000009e9d62723e */ /* 0x010fe200000000ff */
[--C-:B------:R-:W-:Y:S01]  /*4a90*/  FFMA.FTZ R189, R189, UR6, -R166.reuse ;  /* 0x00000006bdbd7c23 */ /* 0x100fe200080108a6 */
[----:B------:R-:W4:Y:S01]  /*4aa0*/  MUFU.EX2 R155, R155 ;  /* 0x0000009b009b7308 */ /* 0x000f220000000800 */
[----:B------:R-:W-:Y:S01]  /*4ab0*/  FFMA.FTZ R213, R172, UR6, -R171 ;  /* 0x00000006acd57c23 */ /* 0x000fe200080108ab */
[--C-:B------:R-:W-:Y:S01]  /*4ac0*/  FFMA.FTZ R172, R173, UR6, -R166.reuse ;  /* 0x00000006adac7c23 */ /* 0x100fe200080108a6 */
[--C-:B------:R-:W-:Y:S01]  /*4ad0*/  FFMA.FTZ R211, R167, UR6, -R166.reuse ;  /* 0x00000006a7d37c23 */ /* 0x100fe200080108a6 */
[----:B------:R-:W-:Y:S01]  /*4ae0*/  MUFU.EX2 R154, R154 ;  /* 0x0000009a009a7308 */ /* 0x000fe20000000800 */
[----:B------:R-:W-:Y:S01]  /*4af0*/  FFMA.FTZ R169, R169, UR6, -R166 ;  /* 0x00000006a9a97c23 */ /* 0x000fe200080108a6 */
[----:B-1----:R-:W-:Y:S01]  /*4b00*/  F2FP.F16.F32.PACK_AB R97, R159, R160 ;  /* 0x000000a09f61723e */ /* 0x002fe200000000ff */
[----:B------:R-:W-:Y:S01]  /*4b10*/  FADD.FTZ R161, R162, R161 ;  /* 0x000000a1a2a17221 */ /* 0x000fe20000010000 */
[----:B------:R-:W1:Y:S01]  /*4b20*/  MUFU.EX2 R153, R153 ;  /* 0x0000009900997308 */ /* 0x000e620000000800 */
[----:B------:R-:W-:-:S02]  /*4b30*/  FADD.FTZ R159, R160, R159 ;  /* 0x0000009fa09f7221 */ /* 0x000fc40000010000 */
[----:B------:R-:W-:Y:S01]  /*4b40*/  FADD.FTZ R158, R158, R161 ;  /* 0x000000a19e9e7221 */ /* 0x000fe20000010000 */
[----:B------:R-:W-:Y:S01]  /*4b50*/  MUFU.EX2 R150, R150 ;  /* 0x0000009600967308 */ /* 0x000fe20000000800 */
[----:B----4-:R-:W-:Y:S01]  /*4b60*/  F2FP.F16.F32.PACK_AB R99, R155, R156 ;  /* 0x0000009c9b63723e */ /* 0x010fe200000000ff */
[----:B------:R-:W-:Y:S02]  /*4b70*/  FADD.FTZ R156, R156, R159 ;  /* 0x0000009f9c9c7221 */ /* 0x000fe40000010000 */
[----:B------:R-:W-:Y:S01]  /*4b80*/  MUFU.EX2 R149, R149 ;  /* 0x0000009500957308 */ /* 0x000fe20000000800 */
[----:B------:R-:W-:Y:S01]  /*4b90*/  FADD.FTZ R157, R157, R158 ;  /* 0x0000009e9d9d7221 */ /* 0x000fe20000010000 */
[----:B------:R-:W-:Y:S02]  /*4ba0*/  FADD.FTZ R155, R155, R156 ;  /* 0x0000009c9b9b7221 */ /* 0x000fe40000010000 */
[----:B------:R-:W-:Y:S01]  /*4bb0*/  MUFU.EX2 R152, R152 ;  /* 0x0000009800987308 */ /* 0x000fe20000000800 */
[C---:B------:R-:W-:Y:S03]  /*4bc0*/  HMMA.16816.F32 R120, R96.reuse, R116, RZ ;  /* 0x000000746078723c */ /* 0x040fe600000018ff */
[----:B------:R-:W4:Y:S04]  /*4bd0*/  MUFU.EX2 R151, R151 ;  /* 0x0000009700977308 */ /* 0x000f280000000800 */
[----:B------:R-:W-:Y:S01]  /*4be0*/  MUFU.EX2 R148, R148 ;  /* 0x0000009400947308 */ /* 0x000fe20000000800 */
[C---:B------:R-:W-:Y:S03]  /*4bf0*/  HMMA.16816.F32 R116, R96.reuse, R118, RZ ;  /* 0x000000766074723c */ /* 0x040fe600000018ff */
[----:B------:R-:W5:Y:S04]  /*4c00*/  MUFU.EX2 R135, R135 ;  /* 0x0000008700877308 */ /* 0x000f680000000800 */
        /* <DEDUP_REMOVED lines=30> */
[----:B-1----:R-:W-:Y:S01]  /*4df0*/  F2FP.F16.F32.PACK_AB R4, R153, R154 ;  /* 0x0000009a9904723e */ /* 0x002fe200000000ff */
[----:B------:R-:W-:Y:S01]  /*4e00*/  FADD.FTZ R154, R154, R157 ;  /* 0x0000009d9a9a7221 */ /* 0x000fe20000010000 */
[----:B----4-:R-:W-:Y:S01]  /*4e10*/  F2FP.F16.F32.PACK_AB R5, R151, R152 ;  /* 0x000000989705723e */ /* 0x010fe200000000ff */
[----:B------:R-:W-:-:S02]  /*4e20*/  FADD.FTZ R152, R152, R155 ;  /* 0x0000009b98987221 */ /* 0x000fc40000010000 */
[----:B------:R-:W-:Y:S02]  /*4e30*/  FADD.FTZ R153, R153, R154 ;  /* 0x0000009a99997221 */ /* 0x000fe40000010000 */
[----:B------:R-:W-:Y:S01]  /*4e40*/  HMMA.16816.F32 R96, R96, R6, RZ ;  /* 0x000000066060723c */ /* 0x000fe200000018ff */
[----:B------:R-:W-:Y:S01]  /*4e50*/  F2FP.F16.F32.PACK_AB R6, R149, R150 ;  /* 0x000000969506723e */ /* 0x000fe200000000ff */
[----:B------:R-:W-:Y:S01]  /*4e60*/  FADD.FTZ R151, R151, R152 ;  /* 0x0000009897977221 */ /* 0x000fe20000010000 */
[----:B-----5:R-:W-:Y:S01]  /*4e70*/  F2FP.F16.F32.PACK_AB R7, R135, R148 ;  /* 0x000000948707723e */ /* 0x020fe200000000ff */
[----:B------:R-:W-:Y:S02]  /*4e80*/  FADD.FTZ R150, R150, R153 ;  /* 0x0000009996967221 */ /* 0x000fe40000010000 */
[----:B------:R-:W-:Y:S02]  /*4e90*/  FADD.FTZ R148, R148, R151 ;  /* 0x0000009794947221 */ /* 0x000fe40000010000 */
[----:B------:R-:W-:-:S02]  /*4ea0*/  FADD.FTZ R149, R149, R150 ;  /* 0x0000009695957221 */ /* 0x000fc40000010000 */
[----:B------:R-:W-:Y:S01]  /*4eb0*/  HMMA.16816.F32 R120, R4, R16, R120 ;  /* 0x000000100478723c */ /* 0x000fe20000001878 */
[----:B------:R-:W-:-:S07]  /*4ec0*/  FADD.FTZ R135, R135, R148 ;  /* 0x0000009487877221 */ /* 0x000fce0000010000 */
[C---:B------:R-:W-:Y:S01]  /*4ed0*/  HMMA.16816.F32 R116, R4.reuse, R18, R116 ;  /* 0x000000120474723c */ /* 0x040fe20000001874 */
[----:B------:R-:W1:Y:S07]  /*4ee0*/  LDSM.16.MT88.4 R16, [R164+0x16800] ;  /* 0x01680000a410783b */ /* 0x000e6e0000004200 */
[C---:B------:R-:W-:Y:S08]  /*4ef0*/  HMMA.16816.F32 R112, R4.reuse, R12, R112 ;  /* 0x0000000c0470723c */ /* 0x040ff00000001870 */
[C---:B------:R-:W-:Y:S01]  /*4f00*/  HMMA.16816.F32 R108, R4.reuse, R14, R108 ;  /* 0x0000000e046c723c */ /* 0x040fe2000000186c */
[----:B------:R-:W4:Y:S07]  /*4f10*/  LDSM.16.MT88.4 R12, [R163+0x16800] ;  /* 0x01680000a30c783b */ /* 0x000f2e0000004200 */
[C---:B---3--:R-:W-:Y:S08]  /*4f20*/  HMMA.16816.F32 R68, R4.reuse, R8, R68 ;  /* 0x000000080444723c */ /* 0x048ff00000001844 */
[C---:B------:R-:W-:Y:S01]  /*4f30*/  HMMA.16816.F32 R72, R4.reuse, R10, R72 ;  /* 0x0000000a0448723c */ /* 0x040fe20000001848 */
[----:B------:R-:W3:Y:S07]  /*4f40*/  LDSM.16.MT88.4 R8, [R168+0x13000] ;  /* 0x01300000a808783b */ /* 0x000eee0000004200 */
[----:B--2---:R-:W-:Y:S01]  /*4f50*/  HMMA.16816.F32 R60, R4, R20, R60 ;  /* 0x00000014043c723c */ /* 0x004fe2000000183c */
[----:B------:R-:W-:Y:S01]  /*4f60*/  FFMA.FTZ R20, R188, UR6, -R171 ;  /* 0x00000006bc147c23 */ /* 0x000fe200080108ab */
[----:B------:R-:W-:-:S03]  /*4f70*/  FFMA.FTZ R188, R195, UR6, -R166 ;  /* 0x00000006c3bc7c23 */ /* 0x000fc600080108a6 */
[----:B------:R2:W5:Y:S03]  /*4f80*/  MUFU.EX2 R170, R20 ;  /* 0x0000001400aa7308 */ /* 0x0005660000000800 */
[C---:B-1----:R-:W-:Y:S01]  /*4f90*/  HMMA.16816.F32 R84, R4.reuse, R16, R84 ;  /* 0x000000100454723c */ /* 0x042fe20000001854 */
[----:B------:R-:W1:Y:S07]  /*4fa0*/  MUFU.EX2 R188, R188 ;  /* 0x000000bc00bc7308 */ /* 0x000e6e0000000800 */
        /* <DEDUP_REMOVED lines=21> */
[----:B--2---:R-:W-:Y:S07]  /*5100*/  LDSM.16.MT88.4 R20, [R163+0x15000] ;  /* 0x01500000a314783b */ /* 0x004fee0000004200 */
[C---:B----4-:R-:W-:Y:S08]  /*5110*/  HMMA.16816.F32 R92, R4.reuse, R12, R92 ;  /* 0x0000000c045c723c */ /* 0x050ff0000000185c */
[----:B------:R-:W-:Y:S01]  /*5120*/  HMMA.16816.F32 R96, R4, R14, R96 ;  /* 0x0000000e0460723c */ /* 0x000fe20000001860 */
[----:B-----5:R-:W-:Y:S01]  /*5130*/  F2FP.F16.F32.PACK_AB R4, R179, R170 ;  /* 0x000000aab304723e */ /* 0x020fe200000000ff */
[----:B------:R-:W2:Y:S01]  /*5140*/  LDSM.16.MT88.4 R12, [R165+0x17000] ;  /* 0x01700000a50c783b */ /* 0x000ea20000004200 */
[----:B-1----:R-:W-:Y:S01]  /*5150*/  F2FP.F16.F32.PACK_AB R5, R181, R188 ;  /* 0x000000bcb505723e */ /* 0x002fe200000000ff */
[----:B------:R-:W-:Y:S01]  /*5160*/  FADD.FTZ R188, R188, R135 ;  /* 0x00000087bcbc7221 */ /* 0x000fe20000010000 */
[----:B------:R-:W-:-:S02]  /*5170*/  F2FP.F16.F32.PACK_AB R6, R174, R177 ;  /* 0x000000b1ae06723e */ /* 0x000fc400000000ff */
[----:B------:R-:W-:Y:S01]  /*5180*/  F2FP.F16.F32.PACK_AB R7, R187, R178 ;  /* 0x000000b2bb07723e */ /* 0x000fe200000000ff */
[----:B------:R-:W-:-:S06]  /*5190*/  FADD.FTZ R181, R181, R188 ;  /* 0x000000bcb5b57221 */ /* 0x000fcc0000010000 */
[C---:B---3--:R-:W-:Y:S08]  /*51a0*/  HMMA.16816.F32 R120, R4.reuse, R8, R120 ;  /* 0x000000080478723c */ /* 0x048ff00000001878 */
[C---:B------:R-:W-:Y:S01]  /*51b0*/  HMMA.16816.F32 R116, R4.reuse, R10, R116 ;  /* 0x0000000a0474723c */ /* 0x040fe20000001874 */
[----:B------:R-:W1:Y:S07]  /*51c0*/  LDSM.16.MT88.4 R8, [R164+0x17000] ;  /* 0x01700000a408783b */ /* 0x000e6e0000004200 */
[C---:B------:R-:W-:Y:S08]  /*51d0*/  HMMA.16816.F32 R36, R4.reuse, R16, R36 ;  /* 0x000000100424723c */ /* 0x040ff00000001824 */
[C---:B------:R-:W-:Y:S01]  /*51e0*/  HMMA.16816.F32 R40, R4.reuse, R18, R40 ;  /* 0x000000120428723c */ /* 0x040fe20000001828 */
[----:B------:R-:W3:Y:S07]  /*51f0*/  LDSM.16.MT88.4 R16, [R163+0x17000] ;  /* 0x01700000a310783b */ /* 0x000eee0000004200 */
[C---:B--2---:R-:W-:Y:S08]  /*5200*/  HMMA.16816.F32 R68, R4.reuse, R12, R68 ;  /* 0x0000000c0444723c */ /* 0x044ff00000001844 */
[C---:B------:R-:W-:Y:S01]  /*5210*/  HMMA.16816.F32 R72, R4.reuse, R14, R72 ;  /* 0x0000000e0448723c */ /* 0x040fe20000001848 */
[----:B------:R-:W-:Y:S07]  /*5220*/  LDSM.16.MT88.4 R12, [R168+0x13800] ;  /* 0x01380000a80c783b */ /* 0x000fee0000004200 */
[----:B------:R-:W-:Y:S01]  /*5230*/  HMMA.16816.F32 R44, R4, R144, R44 ;  /* 0x00000090042c723c */ /* 0x000fe2000000182c */
[--C-:B------:R-:W-:Y:S01]  /*5240*/  FFMA.FTZ R144, R186, UR6, -R171.reuse ;  /* 0x00000006ba907c23 */ /* 0x100fe200080108ab */
[----:B------:R-:W-:-:S05]  /*5250*/  FFMA.FTZ R145, R182, UR6, -R171 ;  /* 0x00000006b6917c23 */ /* 0x000fca00080108ab */
[----:B------:R-:W-:Y:S01]  /*5260*/  MUFU.EX2 R144, R144 ;  /* 0x0000009000907308 */ /* 0x000fe20000000800 */
[C---:B-1----:R-:W-:Y:S03]  /*5270*/  HMMA.16816.F32 R84, R4.reuse, R8, R84 ;  /* 0x000000080454723c */ /* 0x042fe60000001854 */
[----:B------:R-:W1:Y:S05]  /*5280*/  MUFU.EX2 R145, R145 ;  /* 0x0000009100917308 */ /* 0x000e6a0000000800 */
[C---:B------:R-:W-:Y:S01]  /*5290*/  HMMA.16816.F32 R88, R4.reuse, R10, R88 ;  /* 0x0000000a0458723c */ /* 0x040fe20000001858 */
[----:B------:R-:W2:Y:S07]  /*52a0*/  LDSM.16.MT88.4 R8, [R165+0x15800] ;  /* 0x01580000a508783b */ /* 0x000eae0000004200 */
[C---:B---3--:R-:W-:Y:S08]  /*52b0*/  HMMA.16816.F32 R92, R4.reuse, R16, R92 ;  /* 0x00000010045c723c */ /* 0x048ff0000000185c */
[C---:B------:R-:W-:Y:S01]  /*52c0*/  HMMA.16816.F32 R96, R4.reuse, R18, R96 ;  /* 0x000000120460723c */ /* 0x040fe20000001860 */
[----:B------:R-:W3:Y:S07]  /*52d0*/  LDSM.16.MT88.4 R16, [R164+0x17800] ;  /* 0x01780000a410783b */ /* 0x000eee0000004200 */
[C---:B------:R-:W-:Y:S01]  /*52e0*/  HMMA.16816.F32 R48, R4.reuse, R146, R48 ;  /* 0x000000920430723c */ /* 0x040fe20000001830 */
[----:B------:R-:W-:Y:S01]  /*52f0*/  FFMA.FTZ R146, R180, UR6, -R171 ;  /* 0x00000006b4927c23 */ /* 0x000fe200080108ab */
[----:B------:R-:W-:Y:S01]  /*5300*/  FFMA.FTZ R147, R175, UR6, -R166 ;  /* 0x00000006af937c23 */ /* 0x000fe200080108a6 */
[----:B------:R-:W-:Y:S01]  /*5310*/  UMOV UR6, 0xffffffff ;  /* 0xffffffff00067882 */ /* 0x000fe20000000000 */
[----:B------:R-:W-:Y:S04]  /*5320*/  MUFU.EX2 R166, R169 ;  /* 0x000000a900a67308 */ /* 0x000fe80000000800 */
[----:B------:R-:W-:Y:S01]  /*5330*/  MUFU.EX2 R146, R146 ;  /* 0x0000009200927308 */ /* 0x000fe20000000800 */
[C---:B------:R-:W-:Y:S03]  /*5340*/  HMMA.16816.F32 R76, R4.reuse, R140, R76 ;  /* 0x0000008c044c723c */ /* 0x040fe6000000184c */
[----:B------:R-:W4:Y:S05]  /*5350*/  MUFU.EX2 R147, R147 ;  /* 0x0000009300937308 */ /* 0x000f2a0000000800 */
[C---:B------:R-:W-:Y:S01]  /*5360*/  HMMA.16816.F32 R80, R4.reuse, R142, R80 ;  /* 0x0000008e0450723c */ /* 0x040fe20000001850 */
[----:B------:R-:W5:Y:S07]  /*5370*/  LDSM.16.MT88.4 R140, [R168+0x15800] ;  /* 0x01580000a88c783b */ /* 0x000f6e0000004200 */
        /* <DEDUP_REMOVED lines=14> */
[----:B-1----:R-:W-:Y:S01]  /*5460*/  F2FP.F16.F32.PACK_AB R4, R145, R144 ;  /* 0x000000909104723e */ /* 0x002fe200000000ff */
[----:B------:R-:W-:Y:S01]  /*5470*/  LDSM.16.MT88.4 R20, [R164+0x15800] ;  /* 0x01580000a414783b */ /* 0x000fe20000004200 */
[----:B----4-:R-:W-:-:S02]  /*5480*/  F2FP.F16.F32.PACK_AB R5, R172, R147 ;  /* 0x00000093ac05723e */ /* 0x010fc400000000ff */
[----:B------:R-:W-:Y:S02]  /*5490*/  F2FP.F16.F32.PACK_AB R6, R213, R146 ;  /* 0x00000092d506723e */ /* 0x000fe400000000ff */
[----:B------:R-:W-:-:S07]  /*54a0*/  F2FP.F16.F32.PACK_AB R7, R211, R166 ;  /* 0x000000a6d307723e */ /* 0x000fce00000000ff */
[C---:B--2---:R-:W-:Y:S08]  /*54b0*/  HMMA.16816.F32 R36, R4.reuse, R8, R36 ;  /* 0x000000080424723c */ /* 0x044ff00000001824 */
        /* <DEDUP_REMOVED lines=8> */
[C---:B-----5:R-:W-:Y:S08]  /*5540*/  HMMA.16816.F32 R44, R4.reuse, R140, R44 ;  /* 0x0000008c042c723c */ /* 0x060ff0000000182c */
        /* <DEDUP_REMOVED lines=36> */
[----:B------:R-:W-:Y:S01]  /*5790*/  SHF.L.U32 R193, R192, 0x5, RZ ;  /* 0x00000005c0c17819 */ /* 0x000fe200000006ff */
[----:B------:R-:W1:Y:S01]  /*57a0*/  LDCU UR7, c[0x0][0x440] ;  /* 0x00008800ff0777ac */ /* 0x000e620008000800 */
[----:B------:R-:W-:Y:S02]  /*57b0*/  SHF.R.U32.HI R194, RZ, 0x1, R192 ;  /* 0x00000001ffc27819 */ /* 0x000fe400000116c0 */
[----:B------:R-:W-:Y:S01]  /*57c0*/  LOP3.LUT R193, R193, 0x7c00, RZ, 0xc0, !PT ;  /* 0x00007c00c1c17812 */ /* 0x000fe200078ec0ff */
[----:B------:R-:W-:Y:S01]  /*57d0*/  USHF.L.U32 UR15, UR16, 0x6, URZ ;  /* 0x00000006100f7899 */ /* 0x000fe200080006ff */
[----:B------:R-:W-:Y:S01]  /*57e0*/  MOV R12, UR16 ;  /* 0x00000010000c7c02 */ /* 0x000fe20008000f00 */
[----:B------:R-:W-:Y:S01]  /*57f0*/  UIMAD UR13, UR13, UR9, UR17 ;  /* 0x000000090d0d72a4 */ /* 0x000fe2000f8e0211 */
[----:B------:R-:W-:Y:S01]  /*5800*/  LOP3.LUT R9, R194, 0x8, RZ, 0xc0, !PT ;  /* 0x00000008c2097812 */ /* 0x000fe200078ec0ff */
[----:B------:R-:W-:Y:S01]  /*5810*/  ULEA UR15, UP0, UR8, UR15, 0x5 ;  /* 0x0000000f080f7291 */ /* 0x000fe2000f8028ff */
[----:B------:R-:W-:Y:S01]  /*5820*/  LEA R10, P2, R12, R201, 0x7 ;  /* 0x000000c90c0a7211 */ /* 0x000fe200078438ff */
[----:B------:R-:W-:Y:S01]  /*5830*/  USHF.L.U64.HI UR12, UR16, 0x6, UR13 ;  /* 0x00000006100c7899 */ /* 0x000fe2000801020d */
[----:B------:R-:W-:-:S02]  /*5840*/  LOP3.LUT R6, R193, 0x200, R2, 0xf8, !PT ;  /* 0x00000200c1067812 */ /* 0x000fc400078ef802 */
[----:B------:R-:W-:Y:S01]  /*5850*/  MOV R7, UR13 ;  /* 0x0000000d00077c02 */ /* 0x000fe20008000f00 */
[----:B------:R-:W-:Y:S01]  /*5860*/  ULEA.HI.X UR12, UR8, UR12, UR9, 0x5, UP0 ;  /* 0x0000000c080c7291 */ /* 0x000fe200080f2c09 */
[----:B------:R-:W-:Y:S01]  /*5870*/  MOV R4, UR15 ;  /* 0x0000000f00047c02 */ /* 0x000fe20008000f00 */
[----:B------:R-:W-:Y:S01]  /*5880*/  UISETP.GE.U32.AND UP0, UPT, UR19, 0x3, UPT ;  /* 0x000000031300788c */ /* 0x000fe2000bf06070 */
[----:B------:R-:W-:Y:S02]  /*5890*/  LEA.HI.X R11, R12, R200, R7, 0x7, P2 ;  /* 0x000000c80c0b7211 */ /* 0x000fe400010f3c07 */
[----:B------:R-:W-:Y:S02]  /*58a0*/  LEA R8, P1, R4, R201, 0x1 ;  /* 0x000000c904087211 */ /* 0x000fe400078208ff */
[----:B------:R-:W-:Y:S01]  /*58b0*/  MOV R5, UR12 ;  /* 0x0000000c00057c02 */ /* 0x000fe20008000f00 */
[----:B------:R-:W-:Y:S01]  /*58c0*/  BAR.SYNC.DEFER_BLOCKING 0x0 ;  /* 0x0000000000007b1d */ /* 0x000fe20000010000 */
[----:B-1----:R-:W-:-:S02]  /*58d0*/  ISETP.GE.AND P3, PT, R191, UR7, PT ;  /* 0x00000007bf007c0c */ /* 0x002fc4000bf66270 */
[----:B------:R-:W-:Y:S02]  /*58e0*/  LOP3.LUT R6, R6, R0, R9, 0xf6, !PT ;  /* 0x0000000006067212 */ /* 0x000fe400078ef609 */
[----:B------:R-:W-:Y:S02]  /*58f0*/  ISETP.GE.AND P2, PT, R209, UR7, PT ;  /* 0x00000007d1007c0c */ /* 0x000fe4000bf46270 */
[----:B------:R-:W-:Y:S02]  /*5900*/  LEA.HI.X R9, R4, R200, R5, 0x1, P1 ;  /* 0x000000c804097211 */ /* 0x000fe400008f0c05 */
[----:B------:R-:W-:Y:S01]  /*5910*/  ISETP.GE.AND P1, PT, R208, UR7, PT ;  /* 0x00000007d0007c0c */ /* 0x000fe2000bf26270 */
[----:B------:R-:W1:Y:S01]  /*5920*/  LDCU UR7, c[0x0][0x50c] ;  /* 0x0000a180ff0777ac */ /* 0x000e620008000800 */
[----:B------:R-:W-:Y:S02]  /*5930*/  MOV R13, UR17 ;  /* 0x00000011000d7c02 */ /* 0x000fe40008000f00 */
[----:B------:R-:W-:-:S02]  /*5940*/  LEA R187, R6, UR5, 0x1 ;  /* 0x0000000506bb7c11 */ /* 0x000fc4000f8e08ff */
[----:B------:R-:W-:Y:S02]  /*5950*/  MOV R172, 0x20 ;  /* 0x0000002000ac7802 */ /* 0x000fe40000000f00 */
[----:B------:R-:W-:Y:S02]  /*5960*/  IADD3 R135, PT, PT, R185, UR5, RZ ;  /* 0x00000005b9877c10 */ /* 0x000fe4000fffe0ff */
[----:B------:R-:W-:Y:S02]  /*5970*/  SEL R172, R172, 0xffffffe0, !P6 ;  /* 0xffffffe0acac7807 */ /* 0x000fe40007000000 */
[-C--:B------:R-:W-:Y:S02]  /*5980*/  IADD3 R179, PT, PT, R176, R187.reuse, RZ ;  /* 0x000000bbb0b37210 */ /* 0x080fe40007ffe0ff */
[----:B------:R-:W-:Y:S01]  /*5990*/  IADD3 R181, PT, PT, R172, R187, RZ ;  /* 0x000000bbacb57210 */ /* 0x000fe20007ffe0ff */
[----:B------:R-:W-:Y:S01]  /*59a0*/  @!PT LDS RZ, [RZ] ;  /* 0x00000000fffff984 */ /* 0x000fe20000000800 */
[----:B------:R-:W-:Y:S01]  /*59b0*/  @!PT LDS RZ, [RZ] ;  /* 0x00000000fffff984 */ /* 0x000fe20000000800 */
[----:B------:R-:W-:Y:S01]  /*59c0*/  @!PT LDS RZ, [RZ] ;  /* 0x00000000fffff984 */ /* 0x000fe20000000800 */
[----:B------:R-:W-:Y:S01]  /*59d0*/  @!P3 LDGSTS.E.BYPASS.LTC128B.128 [R204+0x12000], desc[UR22][R10.64] ;  /* 0x120000000accbfae */ /* 0x000fe2000b981a16 */
[----:B------:R-:W-:-:S02]  /*59e0*/  IADD3 R178, PT, PT, R135, R172, RZ ;  /* 0x000000ac87b27210 */ /* 0x000fc40007ffe0ff */
[----:B------:R-:W-:Y:S01]  /*59f0*/  IADD3 R135, PT, PT, R135, R176, RZ ;  /* 0x000000b087877210 */ /* 0x000fe20007ffe0ff */
[----:B------:R-:W-:Y:S01]  /*5a00*/  @P3 STS.128 [R204+0x12000], RZ ;  /* 0x012000ffcc003388 */ /* 0x000fe20000000c00 */
[C---:B------:R-:W-:Y:S02]  /*5a10*/  IADD3 R180, PT, PT, R172.reuse, R179, RZ ;  /* 0x000000b3acb47210 */ /* 0x040fe40007ffe0ff */
[----:B------:R-:W-:Y:S01]  /*5a20*/  IADD3 R177, PT, PT, R172, R135, RZ ;  /* 0x00000087acb17210 */ /* 0x000fe20007ffe0ff */
        /* <DEDUP_REMOVED lines=29> */
[----:B------:R-:W1:Y:S04]  /*5c00*/  LDSM.16.M88.4 R28, [R185+UR5+0xd800] ;  /* 0x00d80005b91c783b */ /* 0x000e680008000200 */
        /* <DEDUP_REMOVED lines=8> */
[----:B------:R-:W-:Y:S01]  /*5c90*/  LDSM.16.M88.4 R172, [R180] ;  /* 0x00000000b4ac783b */ /* 0x000fe20000000200 */
[C---:B----4-:R-:W-:Y:S03]  /*5ca0*/  HMMA.16816.F32 R16, R148.reuse, R12, RZ ;  /* 0x0000000c9410723c */ /* 0x050fe600000018ff */
[----:B------:R-:W-:Y:S04]  /*5cb0*/  LDSM.16.M88.4 R136, [R135+0xd000] ;  /* 0x00d000008788783b */ /* 0x000fe80000000200 */
[----:B------:R-:W0:Y:S01]  /*5cc0*/  LDGDEPBAR ;  /* 0x00000000000079af */ /* 0x000e220000000000 */
[C---:B-----5:R-:W-:Y:S08]  /*5cd0*/  HMMA.16816.F32 R160, R148.reuse, R156, RZ ;  /* 0x0000009c94a0723c */ /* 0x060ff000000018ff */
[C---:B------:R-:W-:Y:S08]  /*5ce0*/  HMMA.16816.F32 R20, R148.reuse, R22, RZ ;  /* 0x000000169414723c */ /* 0x040ff000000018ff */
        /* <DEDUP_REMOVED lines=16> */
[----:B------:R-:W5:Y:S04]  /*5df0*/  LDSM.16.M88.4 R164, [R177+0xd800] ;  /* 0x00d80000b1a4783b */ /* 0x000f680000000200 */
[----:B------:R-:W5:Y:S03]  /*5e00*/  LDSM.16.M88.4 R168, [R177+0xd000] ;  /* 0x00d00000b1a8783b */ /* 0x000f660000000200 */
[C---:B-1----:R-:W-:Y:S08]  /*5e10*/  HMMA.16816.F32 R24, R28.reuse, R144, R24 ;  /* 0x000000901c18723c */ /* 0x042ff00000001818 */
[C---:B------:R-:W-:Y:S01]  /*5e20*/  HMMA.16816.F32 R20, R28.reuse, R146, R20 ;  /* 0x000000921c14723c */ /* 0x040fe20000001814 */
[----:B------:R-:W-:Y:S07]  /*5e30*/  LDSM.16.M88.4 R144, [R187+0x4000] ;  /* 0x00400000bb90783b */ /* 0x000fee0000000200 */
[C---:B------:R-:W-:Y:S08]  /*5e40*/  HMMA.16816.F32 R16, R28.reuse, R140, R16 ;  /* 0x0000008c1c10723c */ /* 0x040ff00000001810 */
[C---:B------:R-:W-:Y:S01]  /*5e50*/  HMMA.16816.F32 R12, R28.reuse, R142, R12 ;  /* 0x0000008e1c0c723c */ /* 0x040fe2000000180c */
[----:B------:R-:W1:Y:S07]  /*5e60*/  LDSM.16.M88.4 R140, [R185+UR5+0xe000] ;  /* 0x00e00005b98c783b */ /* 0x000e6e0008000200 */
[C---:B---3--:R-:W-:Y:S08]  /*5e70*/  HMMA.16816.F32 R152, R28.reuse, R32, R152 ;  /* 0x000000201c98723c */ /* 0x048ff00000001898 */
[----:B------:R-:W-:Y:S01]  /*5e80*/  HMMA.16816.F32 R148, R28, R34, R148 ;  /* 0x000000221c94723c */ /* 0x000fe20000001894 */
[----:B------:R-:W3:Y:S07]  /*5e90*/  LDSM.16.M88.4 R32, [R185+UR5+0xf000] ;  /* 0x00f00005b920783b */ /* 0x000eee0008000200 */
[C---:B--2---:R-:W-:Y:S08]  /*5ea0*/  HMMA.16816.F32 R24, R172.reuse, R8, R24 ;  /* 0x00000008ac18723c */ /* 0x044ff00000001818 */
[C---:B------:R-:W-:Y:S01]  /*5eb0*/  HMMA.16816.F32 R20, R172.reuse, R10, R20 ;  /* 0x0000000aac14723c */ /* 0x040fe20000001814 */
[----:B------:R-:W-:Y:S07]  /*5ec0*/  LDSM.16.M88.4 R8, [R181+0x4000] ;  /* 0x00400000b508783b */ /* 0x000fee0000000200 */
[C---:B----4-:R-:W-:Y:S08]  /*5ed0*/  HMMA.16816.F32 R16, R172.reuse, R4, R16 ;  /* 0x00000004ac10723c */ /* 0x050ff00000001810 */
[----:B------:R-:W-:Y:S01]  /*5ee0*/  HMMA.16816.F32 R12, R172, R6, R12 ;  /* 0x00000006ac0c723c */ /* 0x000fe2000000180c */
[----:B------:R-:W2:Y:S07]  /*5ef0*/  LDSM.16.M88.4 R4, [R178+0xe000] ;  /* 0x00e00000b204783b */ /* 0x000eae0000000200 */
[C---:B------:R-:W-:Y:S08]  /*5f00*/  HMMA.16816.F32 R160, R28.reuse, R136, R160 ;  /* 0x000000881ca0723c */ /* 0x040ff000000018a0 */
[----:B------:R-:W-:Y:S01]  /*5f10*/  HMMA.16816.F32 R156, R28, R138, R156 ;  /* 0x0000008a1c9c723c */ /* 0x000fe2000000189c */
[----:B------:R-:W4:Y:S04]  /*5f20*/  LDSM.16.M88.4 R136, [R185+UR5+0xe800] ;  /* 0x00e80005b988783b */ /* 0x000f280008000200 */
[----:B------:R-:W4:Y:S03]  /*5f30*/  LDSM.16.M88.4 R28, [R185+UR5+0xf800] ;  /* 0x00f80005b91c783b */ /* 0x000f260008000200 */
[C---:B-----5:R-:W-:Y:S08]  /*5f40*/  HMMA.16816.F32 R152, R172.reuse, R164, R152 ;  /* 0x000000a4ac98723c */ /* 0x060ff00000001898 */
[C---:B------:R-:W-:Y:S08]  /*5f50*/  HMMA.16816.F32 R160, R172.reuse, R168, R160 ;  /* 0x000000a8aca0723c */ /* 0x040ff000000018a0 */
[C---:B------:R-:W-:Y:S01]  /*5f60*/  HMMA.16816.F32 R156, R172.reuse, R170, R156 ;  /* 0x000000aaac9c723c */ /* 0x040fe2000000189c */
[----:B------:R-:W-:Y:S07]  /*5f70*/  LDSM.16.M88.4 R168, [R178+0xf000] ;  /* 0x00f00000b2a8783b */ /* 0x000fee0000000200 */
[----:B------:R-:W-:Y:S01]  /*5f80*/  HMMA.16816.F32 R164, R172, R166, R148 ;  /* 0x000000a6aca4723c */ /* 0x000fe20000001894 */
[----:B------:R-:W5:Y:S07]  /*5f90*/  LDSM.16.M88.4 R148, [R178+0xe800] ;  /* 0x00e80000b294783b */ /* 0x000f6e0000000200 */
[C---:B-1----:R-:W-:Y:S08]  /*5fa0*/  HMMA.16816.F32 R24, R144.reuse, R140, R24 ;  /* 0x0000008c9018723c */ /* 0x042ff00000001818 */
[C---:B------:R-:W-:Y:S01]  /*5fb0*/  HMMA.16816.F32 R20, R144.reuse, R142, R20 ;  /* 0x0000008e9014723c */ /* 0x040fe20000001814 */
[----:B------:R-:W1:Y:S07]  /*5fc0*/  LDSM.16.M88.4 R140, [R178+0xf800] ;  /* 0x00f80000b28c783b */ /* 0x000e6e0000000200 */
[C---:B---3--:R-:W-:Y:S08]  /*5fd0*/  HMMA.16816.F32 R160, R144.reuse, R32, R160 ;  /* 0x0000002090a0723c */ /* 0x048ff000000018a0 */
[----:B------:R-:W-:Y:S01]  /*5fe0*/  HMMA.16816.F32 R156, R144, R34, R156 ;  /* 0x00000022909c723c */ /* 0x000fe2000000189c */
[----:B------:R-:W-:Y:S07]  /*5ff0*/  LDSM.16.M88.4 R32, [R179+0x4000] ;  /* 0x00400000b320783b */ /* 0x000fee0000000200 */
[C---:B--2---:R-:W-:Y:S08]  /*6000*/  HMMA.16816.F32 R24, R8.reuse, R4, R24 ;  /* 0x000000040818723c */ /* 0x044ff00000001818 */
[----:B------:R-:W-:Y:S01]  /*6010*/  HMMA.16816.F32 R20, R8, R6, R20 ;  /* 0x000000060814723c */ /* 0x000fe20000001814 */
[----:B------:R-:W2:Y:S07]  /*6020*/  LDSM.16.M88.4 R4, [R135+0xe800] ;  /* 0x00e800008704783b */ /* 0x000eae0000000200 */
[C---:B----4-:R-:W-:Y:S08]  /*6030*/  HMMA.16816.F32 R16, R144.reuse, R136, R16 ;  /* 0x000000889010723c */ /* 0x050ff00000001810 */
[C---:B------:R-:W-:Y:S01]  /*6040*/  HMMA.16816.F32 R12, R144.reuse, R138, R12 ;  /* 0x0000008a900c723c */ /* 0x040fe2000000180c */
[----:B------:R-:W-:Y:S07]  /*6050*/  LDSM.16.M88.4 R136, [R135+0xf000] ;  /* 0x00f000008788783b */ /* 0x000fee0000000200 */
[C---:B------:R-:W-:Y:S08]  /*6060*/  HMMA.16816.F32 R152, R144.reuse, R28, R152 ;  /* 0x0000001c9098723c */ /* 0x040ff00000001898 */
[----:B------:R-:W-:Y:S01]  /*6070*/  HMMA.16816.F32 R164, R144, R30, R164 ;  /* 0x0000001e90a4723c */ /* 0x000fe200000018a4 */
[----:B------:R-:W3:Y:S04]  /*6080*/  LDSM.16.M88.4 R28, [R135+0xe000] ;  /* 0x00e00000871c783b */ /* 0x000ee80000000200 */
[----:B------:R-:W4:Y:S03]  /*6090*/  LDSM.16.M88.4 R144, [R135+0xf800] ;  /* 0x00f800008790783b */ /* 0x000f260000000200 */
[C---:B-----5:R-:W-:Y:S08]  /*60a0*/  HMMA.16816.F32 R16, R8.reuse, R148, R16 ;  /* 0x000000940810723c */ /* 0x060ff00000001810 */
[C---:B------:R-:W-:Y:S01]  /*60b0*/  HMMA.16816.F32 R12, R8.reuse, R150, R12 ;  /* 0x00000096080c723c */ /* 0x040fe2000000180c */
[----:B------:R-:W-:Y:S07]  /*60c0*/  LDSM.16.M88.4 R148, [R185+UR5+0x10000] ;  /* 0x01000005b994783b */ /* 0x000fee0008000200 */
[C---:B------:R-:W-:Y:S08]  /*60d0*/  HMMA.16816.F32 R160, R8.reuse, R168, R160 ;  /* 0x000000a808a0723c */ /* 0x040ff000000018a0 */
[C---:B------:R-:W-:Y:S08]  /*60e0*/  HMMA.16816.F32 R156, R8.reuse, R170, R156 ;  /* 0x000000aa089c723c */ /* 0x040ff0000000189c */
[C---:B-1----:R-:W-:Y:S08]  /*60f0*/  HMMA.16816.F32 R152, R8.reuse, R140, R152 ;  /* 0x0000008c0898723c */ /* 0x042ff00000001898 */
[----:B------:R-:W-:Y:S01]  /*6100*/  HMMA.16816.F32 R164, R8, R142, R164 ;  /* 0x0000008e08a4723c */ /* 0x000fe200000018a4 */
[----:B------:R-:W-:Y:S04]  /*6110*/  LDSM.16.M88.4 R140, [R180+0x4000] ;  /* 0x00400000b48c783b */ /* 0x000fe80000000200 */
[----:B------:R-:W1:Y:S03]  /*6120*/  LDSM.16.M88.4 R8, [R177+0xe000] ;  /* 0x00e00000b108783b */ /* 0x000e660000000200 */
[C---:B--2---:R-:W-:Y:S08]  /*6130*/  HMMA.16816.F32 R16, R32.reuse, R4, R16 ;  /* 0x000000042010723c */ /* 0x044ff00000001810 */
[C---:B------:R-:W-:Y:S01]  /*6140*/  HMMA.16816.F32 R12, R32.reuse, R6, R12 ;  /* 0x00000006200c723c */ /* 0x040fe2000000180c */
[----:B------:R-:W2:Y:S07]  /*6150*/  LDSM.16.M88.4 R4, [R177+0xf000] ;  /* 0x00f00000b104783b */ /* 0x000eae0000000200 */
[C---:B---3--:R-:W-:Y:S08]  /*6160*/  HMMA.16816.F32 R24, R32.reuse, R28, R24 ;  /* 0x0000001c2018723c */ /* 0x048ff00000001818 */
[C---:B------:R-:W-:Y:S01]  /*6170*/  HMMA.16816.F32 R20, R32.reuse, R30, R20 ;  /* 0x0000001e2014723c */ /* 0x040fe20000001814 */
[----:B------:R-:W3:Y:S07]  /*6180*/  LDSM.16.M88.4 R28, [R177+0xe800] ;  /* 0x00e80000b11c783b */ /* 0x000eee0000000200 */
[C---:B------:R-:W-:Y:S01]  /*6190*/  HMMA.16816.F32 R168, R32.reuse, R136, R160 ;  /* 0x0000008820a8723c */ /* 0x040fe200000018a0 */
[----:B------:R-:W5:Y:S07]  /*61a0*/  LDSM.16.M88.4 R160, [R187+0x8000] ;  /* 0x00800000bba0783b */ /* 0x000f6e0000000200 */
[C---:B------:R-:W-:Y:S01]  /*61b0*/  HMMA.16816.F32 R156, R32.reuse, R138, R156 ;  /* 0x0000008a209c723c */ /* 0x040fe2000000189c */
[----:B------:R-:W-:Y:S07]  /*61c0*/  LDSM.16.M88.4 R136, [R181+0x8000] ;  /* 0x00800000b588783b */ /* 0x000fee0000000200 */
[C---:B----4-:R-:W-:Y:S08]  /*61d0*/  HMMA.16816.F32 R152, R32.reuse, R144, R152 ;  /* 0x000000902098723c */ /* 0x050ff00000001898 */
[----:B------:R-:W-:Y:S01]  /*61e0*/  HMMA.16816.F32 R164, R32, R146, R164 ;  /* 0x0000009220a4723c */ /* 0x000fe200000018a4 */
[----:B------:R-:W4:Y:S07]  /*61f0*/  LDSM.16.M88.4 R32, [R177+0xf800] ;  /* 0x00f80000b120783b */ /* 0x000f2e0000000200 */
[C---:B-1----:R-:W-:Y:S01]  /*6200*/  HMMA.16816.F32 R144, R140.reuse, R8, R24 ;  /* 0x000000088c90723c */ /* 0x042fe20000001818 */
[----:B------:R-:W1:Y:S07]  /*6210*/  LDSM.16.M88.4 R24, [R178+0x10000] ;  /* 0x01000000b218783b */ /* 0x000e6e0000000200 */
[C---:B------:R-:W-:Y:S01]  /*6220*/  HMMA.16816.F32 R20, R140.reuse, R10, R20 ;  /* 0x0000000a8c14723c */ /* 0x040fe20000001814 */
[----:B------:R-:W1:Y:S07]  /*6230*/  LDSM.16.M88.4 R8, [R185+UR5+0x10800] ;  /* 0x01080005b908783b */ /* 0x000e6e0008000200 */
[C---:B--2---:R-:W-:Y:S08]  /*6240*/  HMMA.16816.F32 R168, R140.reuse, R4, R168 ;  /* 0x000000048ca8723c */ /* 0x044ff000000018a8 */
[C---:B------:R-:W-:Y:S01]  /*6250*/  HMMA.16816.F32 R156, R140.reuse, R6, R156 ;  /* 0x000000068c9c723c */ /* 0x040fe2000000189c */
[----:B------:R-:W2:Y:S07]  /*6260*/  LDSM.16.M88.4 R4, [R185+UR5+0x11000] ;  /* 0x01100005b904783b */ /* 0x000eae0008000200 */
[C---:B---3--:R-:W-:Y:S08]  /*6270*/  HMMA.16816.F32 R16, R140.reuse, R28, R16 ;  /* 0x0000001c8c10723c */ /* 0x048ff00000001810 */
[----:B------:R-:W-:Y:S01]  /*6280*/  HMMA.16816.F32 R12, R140, R30, R12 ;  /* 0x0000001e8c0c723c */ /* 0x000fe2000000180c */
[----:B------:R-:W-:Y:S07]  /*6290*/  LDSM.16.M88.4 R28, [R135+0x10000] ;  /* 0x01000000871c783b */ /* 0x000fee0000000200 */
[C---:B-----5:R-:W-:Y:S01]  /*62a0*/  HMMA.16816.F32 R172, R160.reuse, R148, R144 ;  /* 0x00000094a0ac723c */ /* 0x060fe20000001890 */
[----:B------:R-:W3:Y:S07]  /*62b0*/  LDSM.16.M88.4 R144, [R179+0x8000] ;  /* 0x00800000b390783b */ /* 0x000eee0000000200 */
[----:B------:R-:W-:Y:S01]  /*62c0*/  HMMA.16816.F32 R20, R160, R150, R20 ;  /* 0x00000096a014723c */ /* 0x000fe20000001814 */
[----:B------:R-:W5:Y:S07]  /*62d0*/  LDSM.16.M88.4 R148, [R178+0x10800] ;  /* 0x01080000b294783b */ /* 0x000f6e0000000200 */
[C---:B----4-:R-:W-:Y:S08]  /*62e0*/  HMMA.16816.F32 R152, R140.reuse, R32, R152 ;  /* 0x000000208c98723c */ /* 0x050ff00000001898 */
[----:B------:R-:W-:Y:S01]  /*62f0*/  HMMA.16816.F32 R164, R140, R34, R164 ;  /* 0x000000228ca4723c */ /* 0x000fe200000018a4 */
[----:B------:R-:W-:Y:S04]  /*6300*/  LDSM.16.M88.4 R140, [R180+0x8000] ;  /* 0x00800000b48c783b */ /* 0x000fe80000000200 */
[----:B------:R-:W4:Y:S03]  /*6310*/  LDSM.16.M88.4 R32, [R177+0x10000] ;  /* 0x01000000b120783b */ /* 0x000f260000000200 */
[C---:B-1----:R-:W-:Y:S08]  /*6320*/  HMMA.16816.F32 R172, R136.reuse, R24, R172 ;  /* 0x0000001888ac723c */ /* 0x042ff000000018ac */
[----:B------:R-:W-:Y:S01]  /*6330*/  HMMA.16816.F32 R20, R136, R26, R20 ;  /* 0x0000001a8814723c */ /* 0x000fe20000001814 */
[----:B------:R-:W-:Y:S07]  /*6340*/  LDSM.16.M88.4 R24, [R185+UR5+0x11800] ;  /* 0x01180005b918783b */ /* 0x000fee0008000200 */
[C---:B------:R-:W-:Y:S08]  /*6350*/  HMMA.16816.F32 R16, R160.reuse, R8, R16 ;  /* 0x00000008a010723c */ /* 0x040ff00000001810 */
[C---:B------:R-:W-:Y:S01]  /*6360*/  HMMA.16816.F32 R12, R160.reuse, R10, R12 ;  /* 0x0000000aa00c723c */ /* 0x040fe2000000180c */
[----:B------:R-:W1:Y:S07]  /*6370*/  LDSM.16.M88.4 R8, [R135+0x10800] ;  /* 0x010800008708783b */ /* 0x000e6e0000000200 */
[C---:B--2---:R-:W-:Y:S08]  /*6380*/  HMMA.16816.F32 R168, R160.reuse, R4, R168 ;  /* 0x00000004a0a8723c */ /* 0x044ff000000018a8 */
[----:B------:R-:W-:Y:S01]  /*6390*/  HMMA.16816.F32 R156, R160, R6, R156 ;  /* 0x00000006a09c723c */ /* 0x000fe2000000189c */
[----:B------:R-:W2:Y:S07]  /*63a0*/  LDSM.16.M88.4 R4, [R178+0x11000] ;  /* 0x01100000b204783b */ /* 0x000eae0000000200 */
[C---:B---3--:R-:W-:Y:S08]  /*63b0*/  HMMA.16816.F32 R172, R144.reuse, R28, R172 ;  /* 0x0000001c90ac723c */ /* 0x048ff000000018ac */
[----:B------:R-:W-:Y:S08]  /*63c0*/  HMMA.16816.F32 R20, R144, R30, R20 ;  /* 0x0000001e9014723c */ /* 0x000ff00000001814 */
[C---:B-----5:R-:W-:Y:S01]  /*63d0*/  HMMA.16816.F32 R28, R136.reuse, R148, R16 ;  /* 0x00000094881c723c */ /* 0x060fe20000001810 */
[----:B------:R-:W3:Y:S07]  /*63e0*/  LDSM.16.M88.4 R16, [R177+0x10800] ;  /* 0x01080000b110783b */ /* 0x000eee0000000200 */
[----:B------:R-:W-:Y:S01]  /*63f0*/  HMMA.16816.F32 R12, R136, R150, R12 ;  /* 0x00000096880c723c */ /* 0x000fe2000000180c */
[----:B------:R-:W5:Y:S07]  /*6400*/  LDSM.16.M88.4 R148, [R178+0x11800] ;  /* 0x01180000b294783b */ /* 0x000f6e0000000200 */
[C---:B----4-:R-:W-:Y:S08]  /*6410*/  HMMA.16816.F32 R172, R140.reuse, R32, R172 ;  /* 0x000000208cac723c */ /* 0x050ff000000018ac */
[----:B------:R-:W-:Y:S01]  /*6420*/  HMMA.16816.F32 R20, R140, R34, R20 ;  /* 0x000000228c14723c */ /* 0x000fe20000001814 */
[----:B------:R-:W4:Y:S07]  /*6430*/  LDSM.16.M88.4 R32, [R135+0x11000] ;  /* 0x011000008720783b */ /* 0x000f2e0000000200 */
[----:B-1----:R-:W-:Y:S03]  /*6440*/  HMMA.16816.F32 R28, R144, R8, R28 ;  /* 0x00000008901c723c */ /* 0x002fe6000000181c */
[----:B------:R-:W-:Y:S01]  /*6450*/  FMUL.FTZ R172, R172, UR7 ;  /* 0x00000007acac7c20 */ /* 0x000fe20008410000 */
[----:B------:R-:W-:Y:S01]  /*6460*/  FMUL.FTZ R173, R173, UR7 ;  /* 0x00000007adad7c20 */ /* 0x000fe20008410000 */
[----:B------:R-:W-:Y:S01]  /*6470*/  FMUL.FTZ R174, R174, UR7 ;  /* 0x00000007aeae7c20 */ /* 0x000fe20008410000 */
[----:B------:R-:W-:-:S02]  /*6480*/  FMUL.FTZ R175, R175, UR7 ;  /* 0x00000007afaf7c20 */ /* 0x000fc40008410000 */
[----:B------:R-:W-:Y:S01]  /*6490*/  HMMA.16816.F32 R12, R144, R10, R12 ;  /* 0x0000000a900c723c */ /* 0x000fe2000000180c */
[----:B------:R-:W-:Y:S01]  /*64a0*/  LDSM.16.M88.4 R8, [R177+0x11000] ;  /* 0x01100000b108783b */ /* 0x000fe20000000200 */
[----:B------:R-:W1:Y:S01]  /*64b0*/  MUFU.TANH R172, R172 ;  /* 0x000000ac00ac7308 */ /* 0x000e620000002400 */
[----:B------:R-:W-:Y:S01]  /*64c0*/  FMUL.FTZ R20, R20, UR7 ;  /* 0x0000000714147c20 */ /* 0x000fe20008410000 */
[----:B------:R-:W-:Y:S01]  /*64d0*/  FMUL.FTZ R21, R21, UR7 ;  /* 0x0000000715157c20 */ /* 0x000fe20008410000 */
[----:B------:R-:W-:Y:S01]  /*64e0*/  FMUL.FTZ R22, R22, UR7 ;  /* 0x0000000716167c20 */ /* 0x000fe20008410000 */
[----:B------:R-:W-:Y:S02]  /*64f0*/  FMUL.FTZ R23, R23, UR7 ;  /* 0x0000000717177c20 */ /* 0x000fe40008410000 */
[C---:B--2---:R-:W-:Y:S02]  /*6500*/  HMMA.16816.F32 R168, R136.reuse, R4, R168 ;  /* 0x0000000488a8723c */ /* 0x044fe400000018a8 */
[----:B------:R-:W2:Y:S06]  /*6510*/  MUFU.TANH R173, R173 ;  /* 0x000000ad00ad7308 */ /* 0x000eac0000002400 */
[----:B------:R-:W-:Y:S01]  /*6520*/  HMMA.16816.F32 R156, R136, R6, R156 ;  /* 0x00000006889c723c */ /* 0x000fe2000000189c */
[----:B------:R-:W1:Y:S01]  /*6530*/  LDSM.16.M88.4 R4, [R135+0x11800] ;  /* 0x011800008704783b */ /* 0x000e620000000200 */
[----:B------:R-:W1:Y:S06]  /*6540*/  MUFU.TANH R174, R174 ;  /* 0x000000ae00ae7308 */ /* 0x000e6c0000002400 */
[C---:B------:R-:W-:Y:S02]  /*6550*/  HMMA.16816.F32 R164, R160.reuse, R26, R164 ;  /* 0x0000001aa0a4723c */ /* 0x040fe400000018a4 */
[----:B------:R-:W1:Y:S06]  /*6560*/  MUFU.TANH R175, R175 ;  /* 0x000000af00af7308 */ /* 0x000e6c0000002400 */
[----:B------:R-:W-:Y:S02]  /*6570*/  HMMA.16816.F32 R152, R160, R24, R152 ;  /* 0x00000018a098723c */ /* 0x000fe40000001898 */
[----:B------:R-:W1:Y:S06]  /*6580*/  MUFU.TANH R20, R20 ;  /* 0x0000001400147308 */ /* 0x000e6c0000002400 */
[C---:B---3--:R-:W-:Y:S02]  /*6590*/  HMMA.16816.F32 R28, R140.reuse, R16, R28 ;  /* 0x000000108c1c723c */ /* 0x048fe4000000181c */
[----:B------:R-:W3:Y:S06]  /*65a0*/  MUFU.TANH R21, R21 ;  /* 0x0000001500157308 */ /* 0x000eec0000002400 */
[----:B------:R-:W-:Y:S01]  /*65b0*/  HMMA.16816.F32 R12, R140, R18, R12 ;  /* 0x000000128c0c723c */ /* 0x000fe2000000180c */
[----:B------:R-:W2:Y:S01]  /*65c0*/  LDSM.16.M88.4 R16, [R177+0x11800] ;  /* 0x01180000b110783b */ /* 0x000ea20000000200 */
[----:B------:R-:W-:-:S04]  /*65d0*/  DEPBAR.LE SB0, 0x0 ;  /* 0x000080000000791a */ /* 0x000fc80000000000 */
[----:B------:R-:W1:Y:S02]  /*65e0*/  MUFU.TANH R22, R22 ;  /* 0x0000001600167308 */ /* 0x000e640000002400 */
[C---:B-----5:R-:W-:Y:S03]  /*65f0*/  HMMA.16816.F32 R164, R136.reuse, R150, R164 ;  /* 0x0000009688a4723c */ /* 0x060fe600000018a4 */
[----:B------:R-:W-:Y:S01]  /*6600*/  FMUL.FTZ R24, R28, UR7 ;  /* 0x000000071c187c20 */ /* 0x000fe20008410000 */
[----:B------:R-:W-:Y:S01]  /*6610*/  FMUL.FTZ R25, R29, UR7 ;  /* 0x000000071d197c20 */ /* 0x000fe20008410000 */
[----:B------:R-:W-:Y:S01]  /*6620*/  FMUL.FTZ R28, R30, UR7 ;  /* 0x000000071e1c7c20 */ /* 0x000fe20008410000 */
[----:B------:R-:W-:Y:S01]  /*6630*/  FMUL.FTZ R29, R31, UR7 ;  /* 0x000000071f1d7c20 */ /* 0x000fe20008410000 */
[----:B------:R-:W1:Y:S01]  /*6640*/  MUFU.TANH R23, R23 ;  /* 0x0000001700177308 */ /* 0x000e620000002400 */
[----:B------:R-:W-:Y:S03]  /*6650*/  HMMA.16816.F32 R152, R136, R148, R152 ;  /* 0x000000948898723c */ /* 0x000fe60000001898 */
[----:B------:R-:W-:Y:S01]  /*6660*/  FMUL.FTZ R12, R12, UR7 ;  /* 0x000000070c0c7c20 */ /* 0x000fe20008410000 */
[----:B------:R-:W-:-:S03]  /*6670*/  FMUL.FTZ R13, R13, UR7 ;  /* 0x000000070d0d7c20 */ /* 0x000fc60008410000 */
[----:B------:R-:W2:Y:S01]  /*6680*/  MUFU.TANH R24, R24 ;  /* 0x0000001800187308 */ /* 0x000ea20000002400 */
[C---:B----4-:R-:W-:Y:S07]  /*6690*/  HMMA.16816.F32 R156, R144.reuse, R34, R156 ;  /* 0x00000022909c723c */ /* 0x050fee000000189c */
[----:B------:R-:W4:Y:S01]  /*66a0*/  MUFU.TANH R25, R25 ;  /* 0x0000001900197308 */ /* 0x000f220000002400 */
[C---:B------:R-:W-:Y:S07]  /*66b0*/  HMMA.16816.F32 R168, R144.reuse, R32, R168 ;  /* 0x0000002090a8723c */ /* 0x040fee00000018a8 */
[----:B------:R-:W2:Y:S01]  /*66c0*/  MUFU.TANH R28, R28 ;  /* 0x0000001c001c7308 */ /* 0x000ea20000002400 */
[C---:B-1----:R-:W-:Y:S07]  /*66d0*/  HMMA.16816.F32 R164, R144.reuse, R6, R164 ;  /* 0x0000000690a4723c */ /* 0x042fee00000018a4 */
[----:B------:R-:W1:Y:S01]  /*66e0*/  MUFU.TANH R29, R29 ;  /* 0x0000001d001d7308 */ /* 0x000e620000002400 */
[----:B------:R-:W-:Y:S01]  /*66f0*/  HMMA.16816.F32 R152, R144, R4, R152 ;  /* 0x000000049098723c */ /* 0x000fe20000001898 */
[----:B------:R-:W-:-:S06]  /*6700*/  FMUL.FTZ R4, R15, UR7 ;  /* 0x000000070f047c20 */ /* 0x000fcc0008410000 */
[----:B------:R-:W1:Y:S01]  /*6710*/  MUFU.TANH R12, R12 ;  /* 0x0000000c000c7308 */ /* 0x000e620000002400 */
[C---:B------:R-:W-:Y:S07]  /*6720*/  HMMA.16816.F32 R156, R140.reuse, R10, R156 ;  /* 0x0000000a8c9c723c */ /* 0x040fee000000189c */
[----:B------:R1:W1:Y:S01]  /*6730*/  MUFU.TANH R135, R13 ;  /* 0x0000000d00877308 */ /* 0x0002620000002400 */
[----:B------:R-:W-:Y:S01]  /*6740*/  HMMA.16816.F32 R168, R140, R8, R168 ;  /* 0x000000088ca8723c */ /* 0x000fe200000018a8 */
[----:B------:R-:W-:-:S06]  /*6750*/  FMUL.FTZ R8, R14, UR7 ;  /* 0x000000070e087c20 */ /* 0x000fcc0008410000 */
[----:B------:R-:W1:Y:S01]  /*6760*/  MUFU.TANH R8, R8 ;  /* 0x0000000800087308 */ /* 0x000e620000002400 */
[C---:B--2---:R-:W-:Y:S03]  /*6770*/  HMMA.16816.F32 R164, R140.reuse, R18, R164 ;  /* 0x000000128ca4723c */ /* 0x044fe600000018a4 */
[----:B------:R-:W-:Y:S01]  /*6780*/  FMUL.FTZ R10, R156, UR7 ;  /* 0x000000079c0a7c20 */ /* 0x000fe20008410000 */
[----:B------:R-:W-:Y:S01]  /*6790*/  FMUL.FTZ R11, R158, UR7 ;  /* 0x000000079e0b7c20 */ /* 0x000fe20008410000 */
[----:B------:R-:W-:Y:S01]  /*67a0*/  FMUL.FTZ R7, R159, UR7 ;  /* 0x000000079f077c20 */ /* 0x000fe20008410000 */
[----:B------:R-:W-:Y:S01]  /*67b0*/  FMUL.FTZ R157, R157, UR7 ;  /* 0x000000079d9d7c20 */ /* 0x000fe20008410000 */
[----:B------:R-:W2:Y:S01]  /*67c0*/  MUFU.TANH R4, R4 ;  /* 0x0000000400047308 */ /* 0x000ea20000002400 */
[----:B------:R-:W-:Y:S03]  /*67d0*/  HMMA.16816.F32 R152, R140, R16, R152 ;  /* 0x000000108c98723c */ /* 0x000fe60000001898 */
[----:B------:R-:W-:Y:S01]  /*67e0*/  FMUL.FTZ R5, R169, UR7 ;  /* 0x00000007a9057c20 */ /* 0x000fe20008410000 */
[----:B------:R-:W-:Y:S01]  /*67f0*/  FMUL.FTZ R9, R171, UR7 ;  /* 0x00000007ab097c20 */ /* 0x000fe20008410000 */
[----:B------:R-:W-:Y:S01]  /*6800*/  FMUL.FTZ R168, R168, UR7 ;  /* 0x00000007a8a87c20 */ /* 0x000fe20008410000 */
[----:B------:R-:W-:Y:S01]  /*6810*/  FMUL.FTZ R170, R170, UR7 ;  /* 0x00000007aaaa7c20 */ /* 0x000fe20008410000 */
[----:B------:R-:W1:Y:S04]  /*6820*/  MUFU.TANH R10, R10 ;  /* 0x0000000a000a7308 */ /* 0x000e680000002400 */
        /* <DEDUP_REMOVED lines=9> */
[----:B------:R-:W1:Y:S08]  /*68c0*/  MUFU.TANH R5, R5 ;  /* 0x0000000500057308 */ /* 0x000e700000002400 */
[----:B------:R1:W1:Y:S08]  /*68d0*/  MUFU.TANH R178, R170 ;  /* 0x000000aa00b27308 */ /* 0x0002700000002400 */
[----:B------:R-:W1:Y:S08]  /*68e0*/  MUFU.TANH R9, R9 ;  /* 0x0000000900097308 */ /* 0x000e700000002400 */
[----:B------:R1:W1:Y:S08]  /*68f0*/  MUFU.TANH R171, R157 ;  /* 0x0000009d00ab7308 */ /* 0x0002700000002400 */
[----:B------:R-:W1:Y:S08]  /*6900*/  MUFU.TANH R11, R11 ;  /* 0x0000000b000b7308 */ /* 0x000e700000002400 */
[----:B------:R-:W1:Y:S08]  /*6910*/  MUFU.TANH R7, R7 ;  /* 0x0000000700077308 */ /* 0x000e700000002400 */
[----:B------:R1:W1:Y:S08]  /*6920*/  MUFU.TANH R161, R152 ;  /* 0x0000009800a17308 */ /* 0x0002700000002400 */
[----:B------:R1:W1:Y:S08]  /*6930*/  MUFU.TANH R159, R153 ;  /* 0x00000099009f7308 */ /* 0x0002700000002400 */
[----:B------:R1:W1:Y:S08]  /*6940*/  MUFU.TANH R160, R154 ;  /* 0x0000009a00a07308 */ /* 0x0002700000002400 */
[----:B------:R1:W1:Y:S08]  /*6950*/  MUFU.TANH R162, R155 ;  /* 0x0000009b00a27308 */ /* 0x0002700000002400 */
[----:B------:R-:W1:Y:S08]  /*6960*/  MUFU.TANH R143, R143 ;  /* 0x0000008f008f7308 */ /* 0x000e700000002400 */
[----:B------:R-:W1:Y:S08]  /*6970*/  MUFU.TANH R141, R141 ;  /* 0x0000008d008d7308 */ /* 0x000e700000002400 */
[----:B------:R-:W1:Y:S08]  /*6980*/  MUFU.TANH R158, R158 ;  /* 0x0000009e009e7308 */ /* 0x000e700000002400 */
[----:B------:R-:W1:Y:S01]  /*6990*/  MUFU.TANH R156, R156 ;  /* 0x0000009c009c7308 */ /* 0x000e620000002400 */
[----:B------:R-:W-:Y:S06]  /*69a0*/  BAR.SYNC.DEFER_BLOCKING 0x0 ;  /* 0x0000000000007b1d */ /* 0x000fec0000010000 */
[----:B--234-:R-:W-:Y:S05]  /*69b0*/  BRA.U !UP0, `(.L_x_202) ;  /* 0x0000000108cc7547 */ /* 0x01cfea000b800000 */
        /* <DEDUP_REMOVED lines=15> */
[----:B-1----:R-:W-:Y:S01]  /*6ab0*/  MOV R13, UR5 ;  /* 0x00000005000d7c02 */ /* 0x002fe20008000f00 */
        /* <DEDUP_REMOVED lines=32> */
.L_x_204:
[----:B------:R2:W-:Y:S02]  /*6cc0*/  STS.128 [R204+0x11000], RZ ;  /* 0x011000ffcc007388 */ /* 0x0005e40000000c00 */
.L_x_205:
[----:B------:R-:W-:Y:S05]  /*6cd0*/  BSYNC.RECONVERGENT B0 ;  /* 0x0000000000007941 */ /* 0x000fea0003800200 */
.L_x_203:
[----:B------:R-:W0:Y:S02]  /*6ce0*/  LDGDEPBAR ;  /* 0x00000000000079af */ /* 0x000e240000000000 */
.L_x_202:
[C---:B-1----:R-:W-:Y:S01]  /*6cf0*/  IADD3 R13, PT, PT, R134.reuse, -0x80, RZ ;  /* 0xffffff80860d7810 */ /* 0x042fe20007ffe0ff */
[----:B------:R-:W1:Y:S01]  /*6d00*/  S2UR UR5, SR_CgaCtaId ;  /* 0x00000000000579c3 */ /* 0x000e620000008800 */
[----:B------:R-:W-:Y:S01]  /*6d10*/  IADD3 R6, PT, PT, R134, -0x7f, RZ ;  /* 0xffffff8186067810 */ /* 0x000fe20007ffe0ff */
[----:B------:R-:W4:Y:S01]  /*6d20*/  LDCU UR7, c[0x0][0x45c] ;  /* 0x00008b80ff0777ac */ /* 0x000f220008000800 */
[C---:B------:R-:W-:Y:S02]  /*6d30*/  ISETP.GE.AND P5, PT, R13.reuse, R184, PT ;  /* 0x000000b80d00720c */ /* 0x040fe40003fa6270 */
[----:B------:R-:W-:Y:S02]  /*6d40*/  ISETP.GE.AND P4, PT, R13, R183, PT ;  /* 0x000000b70d00720c */ /* 0x000fe40003f86270 */
[----:B------:R-:W-:Y:S02]  /*6d50*/  FSEL R13, R172, -INF , !P5 ;  /* 0xff800000ac0d7808 */ /* 0x000fe40006800000 */
[----:B------:R-:W-:-:S02]  /*6d60*/  FSEL R14, R174, -INF , !P4 ;  /* 0xff800000ae0e7808 */ /* 0x000fc40006000000 */
[CC--:B------:R-:W-:Y:S02]  /*6d70*/  ISETP.GE.AND P5, PT, R6.reuse, R184.reuse, PT ;  /* 0x000000b80600720c */ /* 0x0c0fe40003fa6270 */
[----:B------:R-:W-:Y:S02]  /*6d80*/  ISETP.GE.AND P4, PT, R6, R183, PT ;  /* 0x000000b70600720c */ /* 0x000fe40003f86270 */
[----:B------:R-:W-:Y:S02]  /*6d90*/  IADD3 R15, PT, PT, R134, -0x78, RZ ;  /* 0xffffff88860f7810 */ /* 0x000fe40007ffe0ff */
[----:B---3--:R-:W-:Y:S02]  /*6da0*/  FSEL R17, R173, -INF , !P5 ;  /* 0xff800000ad117808 */ /* 0x008fe40006800000 */
[----:B------:R-:W-:Y:S02]  /*6db0*/  FSEL R6, R175, -INF , !P4 ;  /* 0xff800000af067808 */ /* 0x000fe40006000000 */
[----:B------:R-:W-:-:S02]  /*6dc0*/  ISETP.GE.AND P5, PT, R15, R184, PT ;  /* 0x000000b80f00720c */ /* 0x000fc40003fa6270 */
[-C--:B------:R-:W-:Y:S01]  /*6dd0*/  ISETP.GE.AND P4, PT, R15, R183.reuse, PT ;  /* 0x000000b70f00720c */ /* 0x080fe20003f86270 */
[----:B-1----:R-:W-:Y:S01]  /*6de0*/  ULEA UR5, UR5, UR4, 0x18 ;  /* 0x0000000405057291 */ /* 0x002fe2000f8ec0ff */
        /* <DEDUP_REMOVED lines=23> */
[CC--:B------:R-:W-:Y:S02]  /*6f60*/  ISETP.GE.AND P5, PT, R19.reuse, R184.reuse, PT ;  /* 0x000000b81300720c */ /* 0x0c0fe40003fa6270 */
[----:B------:R-:W-:Y:S02]  /*6f70*/  ISETP.GE.AND P4, PT, R19, R183, PT ;  /* 0x000000b71300720c */ /* 0x000fe40003f86270 */
[----:B------:R-:W-:Y:S02]  /*6f80*/  IADD3 R18, PT, PT, R134, -0x60, RZ ;  /* 0xffffffa086127810 */ /* 0x000fe40007ffe0ff */
[----:B------:R-:W-:Y:S02]  /*6f90*/  FSEL R135, R135, -INF , !P5 ;  /* 0xff80000087877808 */ /* 0x000fe40006800000 */
[----:B------:R-:W-:Y:S02]  /*6fa0*/  FSEL R136, R4, -INF , !P4 ;  /* 0xff80000004887808 */ /* 0x000fe40006000000 */
[----:B------:R-:W-:-:S02]  /*6fb0*/  ISETP.GE.AND P5, PT, R18, R184, PT ;  /* 0x000000b81200720c */ /* 0x000fc40003fa6270 */
[-C--:B------:R-:W-:Y:S02]  /*6fc0*/  ISETP.GE.AND P4, PT, R18, R183.reuse, PT ;  /* 0x000000b71200720c */ /* 0x080fe40003f86270 */
        /* <DEDUP_REMOVED lines=20> */
[----:B------:R-:W-:Y:S02]  /*7110*/  FMNMX3.FTZ R5, R3, R14, R6, !PT ;  /* 0x0000000e03057276 */ /* 0x000fe40007810006 */
[----:B------:R-:W-:Y:S02]  /*7120*/  IADD3 R4, PT, PT, R134, -0x4f, RZ ;  /* 0xffffffb186047810 */ /* 0x000fe40007ffe0ff */
[----:B------:R-:W-:-:S02]  /*7130*/  FMNMX3.FTZ R5, R5, R22, R16, !PT ;  /* 0x0000001605057276 */ /* 0x000fc40007810010 */
[----:B------:R-:W-:Y:S02]  /*7140*/  FSEL R161, R161, -INF , !P5 ;  /* 0xff800000a1a17808 */ /* 0x000fe40006800000 */
[----:B------:R-:W-:Y:S02]  /*7150*/  FSEL R160, R160, -INF , !P4 ;  /* 0xff800000a0a07808 */ /* 0x000fe40006000000 */
[----:B------:R-:W-:Y:S02]  /*7160*/  FMNMX3.FTZ R5, R5, R170, R168, !PT ;  /* 0x000000aa05057276 */ /* 0x000fe400078100a8 */
[C---:B------:R-:W-:Y:S02]  /*7170*/  ISETP.GE.AND P5, PT, R4.reuse, R184, PT ;  /* 0x000000b80400720c */ /* 0x040fe40003fa6270 */
[----:B------:R-:W-:Y:S02]  /*7180*/  ISETP.GE.AND P4, PT, R4, R183, PT ;  /* 0x000000b70400720c */ /* 0x000fe40003f86270 */
[----:B------:R-:W-:-:S02]  /*7190*/  IADD3 R4, PT, PT, R134, -0x48, RZ ;  /* 0xffffffb886047810 */ /* 0x000fc40007ffe0ff */
[----:B------:R-:W-:Y:S02]  /*71a0*/  IADD3 R134, PT, PT, R134, -0x47, RZ ;  /* 0xffffffb986867810 */ /* 0x000fe40007ffe0ff */
[----:B------:R-:W-:Y:S02]  /*71b0*/  FMNMX3.FTZ R5, R5, R138, R136, !PT ;  /* 0x0000008a05057276 */ /* 0x000fe40007810088 */
[----:B------:R-:W-:Y:S02]  /*71c0*/  FSEL R159, R159, -INF , !P5 ;  /* 0xff8000009f9f7808 */ /* 0x000fe40006800000 */
[----:B------:R-:W-:Y:S02]  /*71d0*/  FSEL R162, R162, -INF , !P4 ;  /* 0xff800000a2a27808 */ /* 0x000fe40006000000 */
[-C--:B------:R-:W-:Y:S02]  /*71e0*/  ISETP.GE.AND P5, PT, R4, R184.reuse, PT ;  /* 0x000000b80400720c */ /* 0x080fe40003fa6270 */
[----:B------:R-:W-:-:S02]  /*71f0*/  ISETP.GE.AND P4, PT, R134, R184, PT ;  /* 0x000000b88600720c */ /* 0x000fc40003f86270 */
[----:B------:R-:W-:Y:S02]  /*7200*/  FMNMX3.FTZ R5, R5, R178, R174, !PT ;  /* 0x000000b205057276 */ /* 0x000fe400078100ae */
[----:B------:R-:W-:Y:S02]  /*7210*/  FSEL R143, R143, -INF , !P5 ;  /* 0xff8000008f8f7808 */ /* 0x000fe40006800000 */
[----:B------:R-:W-:Y:S02]  /*7220*/  FSEL R141, R141, -INF , !P4 ;  /* 0xff8000008d8d7808 */ /* 0x000fe40006000000 */
[----:B------:R-:W-:Y:S02]  /*7230*/  FMNMX3.FTZ R8, R132, R13, R17, !PT ;  /* 0x0000000d84087276 */ /* 0x000fe40007810011 */
[-C--:B------:R-:W-:Y:S02]  /*7240*/  ISETP.GE.AND P5, PT, R4, R183.reuse, PT ;  /* 0x000000b70400720c */ /* 0x080fe40003fa6270 */
[----:B------:R-:W-:-:S02]  /*7250*/  ISETP.GE.AND P4, PT, R134, R183, PT ;  /* 0x000000b78600720c */ /* 0x000fc40003f86270 */
[----:B------:R-:W-:Y:S02]  /*7260*/  FMNMX3.FTZ R5, R5, R172, R142, !PT ;  /* 0x000000ac05057276 */ /* 0x000fe4000781008e */
[----:B------:R-:W-:Y:S02]  /*7270*/  FMNMX3.FTZ R8, R8, R15, R21, !PT ;  /* 0x0000000f08087276 */ /* 0x000fe40007810015 */
[----:B------:R-:W-:Y:S02]  /*7280*/  FSEL R158, R158, -INF , !P5 ;  /* 0xff8000009e9e7808 */ /* 0x000fe40006800000 */
[----:B------:R-:W-:Y:S02]  /*7290*/  FSEL R156, R156, -INF , !P4 ;  /* 0xff8000009c9c7808 */ /* 0x000fe40006000000 */
[----:B------:R-:W-:Y:S02]  /*72a0*/  FMNMX3.FTZ R7, R5, R160, R162, !PT ;  /* 0x000000a005077276 */ /* 0x000fe400078100a2 */
[----:B------:R-:W-:-:S02]  /*72b0*/  FMNMX3.FTZ R8, R8, R163, R139, !PT ;  /* 0x000000a308087276 */ /* 0x000fc4000781008b */
[----:B------:R-:W-:Y:S02]  /*72c0*/  FMNMX3.FTZ R7, R7, R158, R156, !PT ;  /* 0x0000009e07077276 */ /* 0x000fe4000781009c */
[----:B------:R-:W-:Y:S02]  /*72d0*/  FMNMX3.FTZ R8, R8, R137, R135, !PT ;  /* 0x0000008908087276 */ /* 0x000fe40007810087 */
[----:B------:R-:W-:Y:S01]  /*72e0*/  LEA R180, R133, UR5, 0x1 ;  /* 0x0000000585b47c11 */ /* 0x000fe2000f8e08ff */
[----:B------:R-:W1:Y:S01]  /*72f0*/  SHFL.BFLY PT, R4, R7, 0x2, 0x1f ;  /* 0x0c401f0007047f89 */ /* 0x000e6200000e0000 */
[----:B------:R-:W-:Y:S02]  /*7300*/  FMNMX3.FTZ R8, R8, R177, R175, !PT ;  /* 0x000000b108087276 */ /* 0x000fe400078100af */
[----:B------:R-:W-:Y:S02]  /*7310*/  IADD3 R154, PT, PT, R180, 0x12040, RZ ;  /* 0x00012040b49a7810 */ /* 0x000fe40007ffe0ff */
[----:B------:R-:W-:-:S02]  /*7320*/  FMNMX3.FTZ R8, R8, R173, R171, !PT ;  /* 0x000000ad08087276 */ /* 0x000fc400078100ab */
[----:B------:R-:W-:Y:S02]  /*7330*/  SEL R153, R190, 0xffffffe0, !P6 ;  /* 0xffffffe0be997807 */ /* 0x000fe40007000000 */
[----:B------:R-:W-:Y:S02]  /*7340*/  FMNMX3.FTZ R8, R8, R161, R159, !PT ;  /* 0x000000a108087276 */ /* 0x000fe4000781009f */
[----:B------:R-:W-:Y:S02]  /*7350*/  IADD3 R157, PT, PT, R153, R180, RZ ;  /* 0x000000b4999d7210 */ /* 0x000fe40007ffe0ff */
[----:B------:R-:W-:-:S05]  /*7360*/  FMNMX3.FTZ R8, R8, R143, R141, !PT ;  /* 0x0000008f08087276 */ /* 0x000fca000781008d */
[----:B------:R-:W3:Y:S01]  /*7370*/  SHFL.BFLY PT, R5, R8, 0x2, 0x1f ;  /* 0x0c401f0008057f89 */ /* 0x000ee200000e0000 */
[----:B-1----:R-:W-:-:S05]  /*7380*/  FMNMX.FTZ R4, R7, R4, !PT ;  /* 0x0000000407047209 */ /* 0x002fca0007810000 */
[----:B------:R-:W1:Y:S01]  /*7390*/  SHFL.BFLY PT, R181, R4, 0x1, 0x1f ;  /* 0x0c201f0004b57f89 */ /* 0x000e6200000e0000 */
[----:B---3--:R-:W-:-:S05]  /*73a0*/  FMNMX.FTZ R5, R8, R5, !PT ;  /* 0x0000000508057209 */ /* 0x008fca0007810000 */
[----:B------:R-:W3:Y:S01]  /*73b0*/  SHFL.BFLY PT, R182, R5, 0x1, 0x1f ;  /* 0x0c201f0005b67f89 */ /* 0x000ee200000e0000 */
[----:B-1----:R-:W-:-:S04]  /*73c0*/  FMNMX.FTZ R181, R4, R181, !PT ;  /* 0x000000b504b57209 */ /* 0x002fc80007810000 */
[C---:B------:R-:W-:Y:S01]  /*73d0*/  FSETP.NEU.FTZ.AND P4, PT, R181.reuse, -INF , PT ;  /* 0xff800000b500780b */ /* 0x040fe20003f9d000 */
[----:B----4-:R-:W-:-:S03]  /*73e0*/  FMUL.FTZ R155, R181, UR7 ;  /* 0x00000007b59b7c20 */ /* 0x010fc60008410000 */
[----:B------:R-:W-:Y:S02]  /*73f0*/  FSEL R4, R181, RZ, P4 ;  /* 0x000000ffb5047208 */ /* 0x000fe40002000000 */
[----:B------:R-:W-:-:S03]  /*7400*/  FSEL R155, R155, RZ, P4 ;  /* 0x000000ff9b9b7208 */ /* 0x000fc60002000000 */
[----:B------:R-:W-:Y:S02]  /*7410*/  FADD.FTZ R4, R3, -R4 ;  /* 0x8000000403047221 */ /* 0x000fe40000010000 */
[--C-:B------:R-:W-:Y:S01]  /*7420*/  FFMA.FTZ R16, R16, UR7, -R155.reuse ;  /* 0x0000000710107c23 */ /* 0x100fe2000801089b */
[--C-:B------:R-:W-:Y:S01]  /*7430*/  FFMA.FTZ R152, R14, UR7, -R155.reuse ;  /* 0x000000070e987c23 */ /* 0x100fe2000801089b */
[----:B------:R-:W-:Y:S01]  /*7440*/  FMUL.FTZ R149, R4, UR7 ;  /* 0x0000000704957c20 */ /* 0x000fe20008410000 */
[----:B---3--:R-:W-:Y:S01]  /*7450*/  FMNMX.FTZ R182, R5, R182, !PT ;  /* 0x000000b605b67209 */ /* 0x008fe20007810000 */
[----:B------:R1:W-:Y:S01]  /*7460*/  MUFU.EX2 R3, R16 ;  /* 0x0000001000037308 */ /* 0x0003e20000000800 */
[--C-:B------:R-:W-:Y:S01]  /*7470*/  FFMA.FTZ R145, R6, UR7, -R155.reuse ;  /* 0x0000000706917c23 */ /* 0x100fe2000801089b */
[--C-:B------:R-:W-:Y:S01]  /*7480*/  FFMA.FTZ R148, R22, UR7, -R155.reuse ;  /* 0x0000000716947c23 */ /* 0x100fe2000801089b */
[C---:B------:R-:W-:Y:S01]  /*7490*/  FSETP.NEU.FTZ.AND P5, PT, R182.reuse, -INF , PT ;  /* 0xff800000b600780b */ /* 0x040fe20003fbd000 */
[----:B------:R-:W-:Y:S01]  /*74a0*/  FMUL.FTZ R140, R182, UR7 ;  /* 0x00000007b68c7c20 */ /* 0x000fe20008410000 */
[----:B------:R-:W3:Y:S01]  /*74b0*/  MUFU.EX2 R149, R149 ;  /* 0x0000009500957308 */ /* 0x000ee20000000800 */
[--C-:B------:R-:W-:Y:S01]  /*74c0*/  FFMA.FTZ R169, R170, UR7, -R155.reuse ;  /* 0x00000007aaa97c23 */ /* 0x100fe2000801089b */
[----:B------:R-:W-:Y:S01]  /*74d0*/  FSEL R5, R182, RZ, P5 ;  /* 0x000000ffb6057208 */ /* 0x000fe20002800000 */
[--C-:B------:R-:W-:Y:S01]  /*74e0*/  FFMA.FTZ R168, R168, UR7, -R155.reuse ;  /* 0x00000007a8a87c23 */ /* 0x100fe2000801089b */
[----:B------:R-:W-:Y:S01]  /*74f0*/  FSEL R140, R140, RZ, P5 ;  /* 0x000000ff8c8c7208 */ /* 0x000fe20002800000 */
[----:B------:R-:W-:Y:S01]  /*7500*/  MUFU.EX2 R152, R152 ;  /* 0x0000009800987308 */ /* 0x000fe20000000800 */
[----:B------:R-:W-:Y:S01]  /*7510*/  FFMA.FTZ R167, R138, UR7, -R155 ;  /* 0x000000078aa77c23 */ /* 0x000fe2000801089b */
[----:B------:R-:W-:Y:S01]  /*7520*/  FADD.FTZ R5, R132, -R5 ;  /* 0x8000000584057221 */ /* 0x000fe20000010000 */
[--C-:B------:R-:W-:Y:S01]  /*7530*/  FFMA.FTZ R170, R136, UR7, -R155.reuse ;  /* 0x0000000788aa7c23 */ /* 0x100fe2000801089b */
[----:B-1----:R-:W-:Y:S01]  /*7540*/  IADD3 R16, PT, PT, R180, 0x12000, RZ ;  /* 0x00012000b4107810 */ /* 0x002fe20007ffe0ff */
[--C-:B------:R-:W-:Y:S01]  /*7550*/  FFMA.FTZ R150, R13, UR7, -R140.reuse ;  /* 0x000000070d967c23 */ /* 0x100fe2000801088c */
[----:B------:R-:W-:Y:S01]  /*7560*/  FMUL.FTZ R151, R5, UR7 ;  /* 0x0000000705977c20 */ /* 0x000fe20008410000 */
[--C-:B------:R-:W-:Y:S01]  /*7570*/  FFMA.FTZ R144, R17, UR7, -R140.reuse ;  /* 0x0000000711907c23 */ /* 0x100fe2000801088c */
[----:B------:R-:W-:Y:S01]  /*7580*/  @P0 IADD3 R154, PT, PT, R16, -0x40, RZ ;  /* 0xffffffc0109a0810 */ /* 0x000fe20007ffe0ff */
[--C-:B------:R-:W-:Y:S01]  /*7590*/  FFMA.FTZ R147, R15, UR7, -R140.reuse ;  /* 0x000000070f937c23 */ /* 0x100fe2000801088c */
[--C-:B------:R-:W-:Y:S01]  /*75a0*/  FFMA.FTZ R146, R21, UR7, -R140.reuse ;  /* 0x0000000715927c23 */ /* 0x100fe2000801088c */
[----:B------:R-:W-:Y:S01]  /*75b0*/  MUFU.EX2 R150, R150 ;  /* 0x0000009600967308 */ /* 0x000fe20000000800 */
[-C--:B---3--:R-:W-:Y:S01]  /*75c0*/  FMUL.FTZ R34, R106, R149.reuse ;  /* 0x000000956a227220 */ /* 0x088fe20000410000 */
[----:B------:R-:W1:Y:S01]  /*75d0*/  LDSM.16.MT88.4 R28, [R154] ;  /* 0x000000009a1c783b */ /* 0x000e620000004200 */
[-C--:B------:R-:W-:Y:S01]  /*75e0*/  FMUL.FTZ R35, R107, R149.reuse ;  /* 0x000000956b237220 */ /* 0x080fe20000410000 */
[----:B------:R-:W3:Y:S01]  /*75f0*/  MUFU.EX2 R151, R151 ;  /* 0x0000009700977308 */ /* 0x000ee20000000800 */
[-C--:B------:R-:W-:Y:S01]  /*7600*/  FMUL.FTZ R26, R114, R149.reuse ;  /* 0x00000095721a7220 */ /* 0x080fe20000410000 */
[-C--:B------:R-:W-:Y:S01]  /*7610*/  FMUL.FTZ R27, R115, R149.reuse ;  /* 0x00000095731b7220 */ /* 0x080fe20000410000 */
[-C--:B------:R-:W-:Y:S01]  /*7620*/  FMUL.FTZ R110, R110, R149.reuse ;  /* 0x000000956e6e7220 */ /* 0x080fe20000410000 */
[----:B------:R-:W4:Y:S01]  /*7630*/  MUFU.EX2 R144, R144 ;  /* 0x0000009000907308 */ /* 0x000f220000000800 */
[-C--:B------:R-:W-:Y:S01]  /*7640*/  FMUL.FTZ R111, R111, R149.reuse ;  /* 0x000000956f6f7220 */ /* 0x080fe20000410000 */
[----:B------:R-:W-:Y:S01]  /*7650*/  IADD3 R153, PT, PT, R153, R154, RZ ;  /* 0x0000009a99997210 */ /* 0x000fe20007ffe0ff */
[-C--:B------:R-:W-:Y:S01]  /*7660*/  FMUL.FTZ R46, R46, R149.reuse ;  /* 0x000000952e2e7220 */ /* 0x080fe20000410000 */
[----:B------:R-:W-:Y:S01]  /*7670*/  MUFU.EX2 R147, R147 ;  /* 0x0000009300937308 */ /* 0x000fe20000000800 */
[-C--:B------:R-:W-:Y:S01]  /*7680*/  FMUL.FTZ R47, R47, R149.reuse ;  /* 0x000000952f2f7220 */ /* 0x080fe20000410000 */
[-C--:B------:R-:W-:Y:S01]  /*7690*/  FMUL.FTZ R50, R50, R149.reuse ;  /* 0x0000009532327220 */ /* 0x080fe20000410000 */
[----:B------:R-:W-:Y:S01]  /*76a0*/  FMUL.FTZ R51, R51, R149 ;  /* 0x0000009533337220 */ /* 0x000fe20000410000 */
[----:B------:R-:W5:Y:S01]  /*76b0*/  MUFU.EX2 R146, R146 ;  /* 0x0000009200927308 */ /* 0x000f620000000800 */
[----:B------:R-:W-:Y:S01]  /*76c0*/  LDSM.16.MT88.4 R20, [R157+0x12000] ;  /* 0x012000009d14783b */ /* 0x000fe20000004200 */
[-C--:B---3--:R-:W-:Y:S01]  /*76d0*/  FMUL.FTZ R32, R104, R151.reuse ;  /* 0x0000009768207220 */ /* 0x088fe20000410000 */
[-C--:B------:R-:W-:Y:S01]  /*76e0*/  FMUL.FTZ R33, R105, R151.reuse ;  /* 0x0000009769217220 */ /* 0x080fe20000410000 */
[----:B------:R-:W3:Y:S01]  /*76f0*/  MUFU.EX2 R145, R145 ;  /* 0x0000009100917308 */ /* 0x000ee20000000800 */
[----:B------:R-:W2:Y:S01]  /*7700*/  LDSM.16.MT88.4 R104, [R157+0x14000] ;  /* 0x014000009d68783b */ /* 0x000ea20000004200 */
[----:B----4-:R-:W-:Y:S01]  /*7710*/  F2FP.F16.F32.PACK_AB R4, R144, R150 ;  /* 0x000000969004723e */ /* 0x010fe200000000ff */
[-C--:B------:R-:W-:Y:S01]  /*7720*/  FMUL.FTZ R24, R112, R151.reuse ;  /* 0x0000009770187220 */ /* 0x080fe20000410000 */
[----:B------:R-:W4:Y:S01]  /*7730*/  MUFU.EX2 R148, R148 ;  /* 0x0000009400947308 */ /* 0x000f220000000800 */
[-C--:B------:R-:W-:Y:S01]  /*7740*/  FMUL.FTZ R25, R113, R151.reuse ;  /* 0x0000009771197220 */ /* 0x080fe20000410000 */
[-C--:B------:R-:W-:Y:S01]  /*7750*/  FMUL.FTZ R108, R108, R151.reuse ;  /* 0x000000976c6c7220 */ /* 0x080fe20000410000 */
[-C--:B------:R-:W-:Y:S01]  /*7760*/  FMUL.FTZ R109, R109, R151.reuse ;  /* 0x000000976d6d7220 */ /* 0x080fe20000410000 */
[----:B------:R-:W2:Y:S01]  /*7770*/  LDSM.16.MT88.4 R112, [R154+0x2000] ;  /* 0x002000009a70783b */ /* 0x000ea20000004200 */
[----:B------:R-:W-:Y:S01]  /*7780*/  FMUL.FTZ R44, R44, R151 ;  /* 0x000000972c2c7220 */ /* 0x000fe20000410000 */
[----:B-----5:R-:W-:Y:S01]  /*7790*/  F2FP.F16.F32.PACK_AB R6, R146, R147 ;  /* 0x000000939206723e */ /* 0x020fe200000000ff */
[-C--:B------:R-:W-:Y:S01]  /*77a0*/  FMUL.FTZ R45, R45, R151.reuse ;  /* 0x000000972d2d7220 */ /* 0x080fe20000410000 */
[-C--:B------:R-:W-:Y:S01]  /*77b0*/  FMUL.FTZ R48, R48, R151.reuse ;  /* 0x0000009730307220 */ /* 0x080fe20000410000 */
[-C--:B------:R-:W-:Y:S01]  /*77c0*/  FMUL.FTZ R49, R49, R151.reuse ;  /* 0x0000009731317220 */ /* 0x080fe20000410000 */
[----:B---3--:R-:W-:Y:S01]  /*77d0*/  F2FP.F16.F32.PACK_AB R5, R145, R152 ;  /* 0x000000989105723e */ /* 0x008fe200000000ff */
        /* <DEDUP_REMOVED lines=25> */
[----:B------:R-:W-:Y:S01]  /*7970*/  LDSM.16.MT88.4 R120, [R153] ;  /* 0x000000009978783b */ /* 0x000fe20000004200 */
[C---:B--2---:R-:W-:Y:S01]  /*7980*/  HMMA.16816.F32 R44, R4.reuse, R104, R44 ;  /* 0x00000068042c723c */ /* 0x044fe2000000182c */
[----:B------:R-:W-:Y:S01]  /*7990*/  FMUL.FTZ R117, R117, R151 ;  /* 0x0000009775757220 */ /* 0x000fe20000410000 */
[-C--:B------:R-:W-:Y:S01]  /*79a0*/  FMUL.FTZ R118, R118, R149.reuse ;  /* 0x0000009576767220 */ /* 0x080fe20000410000 */
[----:B------:R-:W-:Y:S01]  /*79b0*/  FMUL.FTZ R119, R119, R149 ;  /* 0x0000009577777220 */ /* 0x000fe20000410000 */
[----:B------:R-:W-:Y:S01]  /*79c0*/  LDSM.16.MT88.4 R12, [R180+0x12000] ;  /* 0x01200000b40c783b */ /* 0x000fe20000004200 */
        /* <DEDUP_REMOVED lines=11> */
[C---:B------:R-:W-:Y:S01]  /*7a80*/  HMMA.16816.F32 R52, R4.reuse, R112, R52 ;  /* 0x000000700434723c */ /* 0x040fe20000001834 */
        /* <DEDUP_REMOVED lines=8> */
[----:B------:R-:W-:Y:S01]  /*7b10*/  LDSM.16.MT88.4 R112, [R157+0x16000] ;  /* 0x016000009d70783b */ /* 0x000fe20000004200 */
        /* <DEDUP_REMOVED lines=18> */
[--C-:B------:R-:W-:Y:S01]  /*7c40*/  FFMA.FTZ R164, R163, UR7, -R140.reuse ;  /* 0x00000007a3a47c23 */ /* 0x100fe2000801088c */
[-C--:B------:R-:W-:Y:S01]  /*7c50*/  FMUL.FTZ R124, R124, R151.reuse ;  /* 0x000000977c7c7220 */ /* 0x080fe20000410000 */
[----:B------:R-:W-:Y:S01]  /*7c60*/  FMUL.FTZ R125, R125, R151 ;  /* 0x000000977d7d7220 */ /* 0x000fe20000410000 */
[-C--:B------:R-:W-:Y:S01]  /*7c70*/  FMUL.FTZ R126, R126, R149.reuse ;  /* 0x000000957e7e7220 */ /* 0x080fe20000410000 */
[C---:B------:R-:W-:Y:S01]  /*7c80*/  HMMA.16816.F32 R64, R4.reuse, R110, R64 ;  /* 0x0000006e0440723c */ /* 0x040fe20000001840 */
[----:B------:R-:W1:Y:S01]  /*7c90*/  LDSM.16.MT88.4 R108, [R154+0x4000] ;  /* 0x004000009a6c783b */ /* 0x000e620000004200 */
[----:B------:R-:W-:Y:S01]  /*7ca0*/  FMUL.FTZ R127, R127, R149 ;  /* 0x000000957f7f7220 */ /* 0x000fe20000410000 */
[--C-:B------:R-:W-:Y:S01]  /*7cb0*/  FFMA.FTZ R165, R139, UR7, -R140.reuse ;  /* 0x000000078ba57c23 */ /* 0x100fe2000801088c */
[--C-:B------:R-:W-:Y:S01]  /*7cc0*/  FFMA.FTZ R166, R137, UR7, -R140.reuse ;  /* 0x0000000789a67c23 */ /* 0x100fe2000801088c */
[--C-:B------:R-:W-:Y:S01]  /*7cd0*/  FFMA.FTZ R163, R135, UR7, -R140.reuse ;  /* 0x0000000787a37c23 */ /* 0x100fe2000801088c */
        /* <DEDUP_REMOVED lines=10> */
[C---:B--2---:R-:W-:Y:S01]  /*7d80*/  HMMA.16816.F32 R68, R4.reuse, R104, R68 ;  /* 0x000000680444723c */ /* 0x044fe20000001844 */
[----:B------:R-:W-:Y:S01]  /*7d90*/  MUFU.EX2 R164, R164 ;  /* 0x000000a400a47308 */ /* 0x000fe20000000800 */
[-C--:B------:R-:W-:Y:S01]  /*7da0*/  FMUL.FTZ R92, R92, R151.reuse ;  /* 0x000000975c5c7220 */ /* 0x080fe20000410000 */
[----:B------:R-:W-:Y:S01]  /*7db0*/  FMUL.FTZ R93, R93, R151 ;  /* 0x000000975d5d7220 */ /* 0x000fe20000410000 */
[-C--:B------:R-:W-:Y:S01]  /*7dc0*/  FMUL.FTZ R94, R94, R149.reuse ;  /* 0x000000955e5e7220 */ /* 0x080fe20000410000 */
[----:B------:R-:W2:Y:S01]  /*7dd0*/  MUFU.EX2 R165, R165 ;  /* 0x000000a500a57308 */ /* 0x000ea20000000800 */
[----:B------:R-:W-:Y:S01]  /*7de0*/  FMUL.FTZ R95, R95, R149 ;  /* 0x000000955f5f7220 */ /* 0x000fe20000410000 */
[-C--:B------:R-:W-:Y:S01]  /*7df0*/  FMUL.FTZ R96, R96, R151.reuse ;  /* 0x0000009760607220 */ /* 0x080fe20000410000 */
[C---:B------:R-:W-:Y:S01]  /*7e00*/  HMMA.16816.F32 R72, R4.reuse, R106, R72 ;  /* 0x0000006a0448723c */ /* 0x040fe20000001848 */
[----:B------:R-:W4:Y:S01]  /*7e10*/  LDSM.16.MT88.4 R104, [R153+0x4000] ;  /* 0x004000009968783b */ /* 0x000f220000004200 */
[----:B------:R-:W-:Y:S01]  /*7e20*/  MUFU.EX2 R166, R166 ;  /* 0x000000a600a67308 */ /* 0x000fe20000000800 */
[----:B------:R-:W-:Y:S01]  /*7e30*/  FMUL.FTZ R97, R97, R151 ;  /* 0x0000009761617220 */ /* 0x000fe20000410000 */
[-C--:B------:R-:W-:Y:S01]  /*7e40*/  FMUL.FTZ R98, R98, R149.reuse ;  /* 0x0000009562627220 */ /* 0x080fe20000410000 */
[----:B------:R-:W-:Y:S01]  /*7e50*/  FMUL.FTZ R99, R99, R149 ;  /* 0x0000009563637220 */ /* 0x000fe20000410000 */
[----:B------:R-:W-:Y:S01]  /*7e60*/  MUFU.EX2 R163, R163 ;  /* 0x000000a300a37308 */ /* 0x000fe20000000800 */
[----:B------:R-:W-:Y:S01]  /*7e70*/  LDSM.16.MT88.4 R136, [R154+0x800] ;  /* 0x000800009a88783b */ /* 0x000fe20000004200 */
[C---:B------:R-:W-:Y:S01]  /*7e80*/  HMMA.16816.F32 R32, R4.reuse, R120, R32 ;  /* 0x000000780420723c */ /* 0x040fe20000001820 */
[--C-:B------:R-:W-:Y:S01]  /*7e90*/  FFMA.FTZ R186, R177, UR7, -R140.reuse ;  /* 0x00000007b1ba7c23 */ /* 0x100fe2000801088c */
[----:B------:R-:W-:Y:S01]  /*7ea0*/  MUFU.EX2 R169, R169 ;  /* 0x000000a900a97308 */ /* 0x000fe20000000800 */
[----:B------:R-:W-:Y:S01]  /*7eb0*/  LDSM.16.MT88.4 R132, [R153+0x800] ;  /* 0x000800009984783b */ /* 0x000fe20000004200 */
[--C-:B------:R-:W-:Y:S01]  /*7ec0*/  FFMA.FTZ R188, R173, UR7, -R140.reuse ;  /* 0x00000007adbc7c23 */ /* 0x100fe2000801088c */
[--C-:B------:R-:W-:Y:S01]  /*7ed0*/  FFMA.FTZ R171, R171, UR7, -R140.reuse ;  /* 0x00000007abab7c23 */ /* 0x100fe2000801088c */
[----:B------:R-:W5:Y:S01]  /*7ee0*/  MUFU.EX2 R168, R168 ;  /* 0x000000a800a87308 */ /* 0x000f620000000800 */
        /* <DEDUP_REMOVED lines=8> */
[--C-:B------:R-:W-:Y:S01]  /*7f70*/  FFMA.FTZ R179, R162, UR7, -R155.reuse ;  /* 0x00000007a2b37c23 */ /* 0x100fe2000801089b */
[C---:B-1----:R-:W-:Y:S01]  /*7f80*/  HMMA.16816.F32 R84, R4.reuse, R108, R84 ;  /* 0x0000006c0454723c */ /* 0x042fe20000001854 */
[----:B------:R-:W-:Y:S01]  /*7f90*/  FFMA.FTZ R159, R159, UR7, -R140 ;  /* 0x000000079f9f7c23 */ /* 0x000fe2000801088c */
[----:B------:R-:W-:Y:S01]  /*7fa0*/  MUFU.EX2 R186, R186 ;  /* 0x000000ba00ba7308 */ /* 0x000fe20000000800 */
[--C-:B------:R-:W-:Y:S01]  /*7fb0*/  FFMA.FTZ R156, R156, UR7, -R155.reuse ;  /* 0x000000079c9c7c23 */ /* 0x100fe2000801089b */
[----:B------:R-:W-:Y:S01]  /*7fc0*/  FFMA.FTZ R158, R158, UR7, -R155 ;  /* 0x000000079e9e7c23 */ /* 0x000fe2000801089b */
[----:B------:R-:W-:Y:S01]  /*7fd0*/  FFMA.FTZ R151, R213, R151, R150 ;  /* 0x00000097d5977223 */ /* 0x000fe20000010096 */
[----:B------:R-:W-:Y:S01]  /*7fe0*/  MUFU.EX2 R188, R188 ;  /* 0x000000bc00bc7308 */ /* 0x000fe20000000800 */
[----:B------:R-:W-:Y:S01]  /*7ff0*/  FFMA.FTZ R152, R211, R149, R152 ;  /* 0x00000095d3987223 */ /* 0x000fe20000010098 */
[----:B------:R-:W-:Y:S01]  /*8000*/  HMMA.16816.F32 R88, R4, R110, R88 ;  /* 0x0000006e0458723c */ /* 0x000fe20000001858 */
[----:B------:R-:W1:Y:S01]  /*8010*/  LDSM.16.MT88.4 R108, [R180+0x12800] ;  /* 0x01280000b46c783b */ /* 0x000e620000004200 */
[----:B------:R-:W-:Y:S01]  /*8020*/  MUFU.EX2 R171, R171 ;  /* 0x000000ab00ab7308 */ /* 0x000fe20000000800 */
[----:B------:R-:W-:Y:S01]  /*8030*/  FADD.FTZ R144, R144, R151 ;  /* 0x0000009790907221 */ /* 0x000fe20000010000 */
[----:B------:R-:W-:-:S02]  /*8040*/  FADD.FTZ R145, R145, R152 ;  /* 0x0000009891917221 */ /* 0x000fc40000010000 */
[----:B------:R-:W-:Y:S01]  /*8050*/  MUFU.EX2 R172, R172 ;  /* 0x000000ac00ac7308 */ /* 0x000fe20000000800 */
[----:B------:R-:W-:Y:S01]  /*8060*/  FADD.FTZ R147, R147, R144 ;  /* 0x0000009093937221 */ /* 0x000fe20000010000 */
[C---:B------:R-:W-:Y:S01]  /*8070*/  HMMA.16816.F32 R76, R4.reuse, R112, R76 ;  /* 0x00000070044c723c */ /* 0x040fe2000000184c */
[----:B------:R-:W-:Y:S01]  /*8080*/  FADD.FTZ R148, R148, R145 ;  /* 0x0000009194947221 */ /* 0x000fe20000010000 */
[----:B------:R-:W-:Y:S01]  /*8090*/  MUFU.EX2 R177, R177 ;  /* 0x000000b100b17308 */ /* 0x000fe20000000800 */
[----:B------:R-:W-:Y:S02]  /*80a0*/  FADD.FTZ R147, R146, R147 ;  /* 0x0000009392937221 */ /* 0x000fe40000010000 */
[----:B------:R-:W-:Y:S01]  /*80b0*/  FADD.FTZ R148, R3, R148 ;  /* 0x0000009403947221 */ /* 0x000fe20000010000 */
[----:B------:R-:W-:Y:S01]  /*80c0*/  MUFU.EX2 R159, R159 ;  /* 0x0000009f009f7308 */ /* 0x000fe20000000800 */
[----:B------:R-:W-:Y:S01]  /*80d0*/  MOV R3, R181 ;  /* 0x000000b500037202 */ /* 0x000fe20000000f00 */
[C---:B------:R-:W-:Y:S01]  /*80e0*/  HMMA.16816.F32 R80, R4.reuse, R114, R80 ;  /* 0x000000720450723c */ /* 0x040fe20000001850 */
[----:B------:R-:W1:Y:S01]  /*80f0*/  LDSM.16.MT88.4 R112, [R157+0x12800] ;  /* 0x012800009d70783b */ /* 0x000e620000004200 */
[----:B------:R-:W-:Y:S04]  /*8100*/  MUFU.EX2 R179, R179 ;  /* 0x000000b300b37308 */ /* 0x000fe80000000800 */
[----:B------:R-:W-:Y:S02]  /*8110*/  MUFU.EX2 R156, R156 ;  /* 0x0000009c009c7308 */ /* 0x000fe40000000800 */
[C---:B------:R-:W-:Y:S08]  /*8120*/  HMMA.16816.F32 R8, R4.reuse, R12, R8 ;  /* 0x0000000c0408723c */ /* 0x040ff00000001808 */
[C---:B------:R-:W-:Y:S01]  /*8130*/  HMMA.16816.F32 R12, R4.reuse, R14, R124 ;  /* 0x0000000e040c723c */ /* 0x040fe2000000187c */
[----:B------:R-:W-:Y:S07]  /*8140*/  LDSM.16.MT88.4 R124, [R154+0x2800] ;  /* 0x002800009a7c783b */ /* 0x000fee0000004200 */
[C---:B---3--:R-:W-:Y:S08]  /*8150*/  HMMA.16816.F32 R36, R4.reuse, R116, R36 ;  /* 0x000000740424723c */ /* 0x048ff00000001824 */
[C---:B------:R-:W-:Y:S01]  /*8160*/  HMMA.16816.F32 R40, R4.reuse, R118, R40 ;  /* 0x000000760428723c */ /* 0x040fe20000001828 */
[----:B------:R-:W-:Y:S07]  /*8170*/  LDSM.16.MT88.4 R116, [R153+0x2800] ;  /* 0x002800009974783b */ /* 0x000fee0000004200 */
[C---:B----4-:R-:W-:Y:S08]  /*8180*/  HMMA.16816.F32 R92, R4.reuse, R104, R92 ;  /* 0x00000068045c723c */ /* 0x050ff0000000185c */
[----:B------:R-:W-:Y:S01]  /*8190*/  HMMA.16816.F32 R4, R4, R106, R96 ;  /* 0x0000006a0404723c */ /* 0x000fe20000001860 */
[----:B------:R-:W3:Y:S01]  /*81a0*/  LDSM.16.MT88.4 R104, [R180+0x16800] ;  /* 0x01680000b468783b */ /* 0x000ee20000004200 */
[----:B--2---:R-:W-:Y:S01]  /*81b0*/  F2FP.F16.F32.PACK_AB R96, R165, R164 ;  /* 0x000000a4a560723e */ /* 0x004fe200000000ff */
        /* <DEDUP_REMOVED lines=14> */
[C---:B------:R-:W-:Y:S08]  /*82a0*/  HMMA.16816.F32 R16, R96.reuse, R112, R16 ;  /* 0x000000706010723c */ /* 0x040ff00000001810 */
[C---:B------:R-:W-:Y:S01]  /*82b0*/  HMMA.16816.F32 R20, R96.reuse, R114, R20 ;  /* 0x000000726014723c */ /* 0x040fe20000001814 */
[----:B------:R-:W2:Y:S07]  /*82c0*/  LDSM.16.MT88.4 R112, [R154+0x4800] ;  /* 0x004800009a70783b */ /* 0x000eae0000004200 */
[C---:B------:R-:W-:Y:S08]  /*82d0*/  HMMA.16816.F32 R36, R96.reuse, R120, R36 ;  /* 0x000000786024723c */ /* 0x040ff00000001824 */
[C---:B------:R-:W-:Y:S01]  /*82e0*/  HMMA.16816.F32 R40, R96.reuse, R122, R40 ;  /* 0x0000007a6028723c */ /* 0x040fe20000001828 */
[----:B------:R-:W4:Y:S07]  /*82f0*/  LDSM.16.MT88.4 R120, [R153+0x4800] ;  /* 0x004800009978783b */ /* 0x000f2e0000004200 */
[C---:B---3--:R-:W-:Y:S08]  /*8300*/  HMMA.16816.F32 R68, R96.reuse, R104, R68 ;  /* 0x000000686044723c */ /* 0x048ff00000001844 */
[C---:B------:R-:W-:Y:S01]  /*8310*/  HMMA.16816.F32 R72, R96.reuse, R106, R72 ;  /* 0x0000006a6048723c */ /* 0x040fe20000001848 */
[----:B------:R-:W3:Y:S07]  /*8320*/  LDSM.16.MT88.4 R104, [R180+0x13000] ;  /* 0x01300000b468783b */ /* 0x000eee0000004200 */
[----:B-1----:R-:W-:Y:S01]  /*8330*/  HMMA.16816.F32 R76, R96, R108, R76 ;  /* 0x0000006c604c723c */ /* 0x002fe2000000184c */
[----:B------:R-:W-:Y:S01]  /*8340*/  FFMA.FTZ R108, R175, UR7, -R140 ;  /* 0x00000007af6c7c23 */ /* 0x000fe2000801088c */
[----:B------:R-:W-:-:S02]  /*8350*/  FFMA.FTZ R175, R174, UR7, -R155 ;  /* 0x00000007aeaf7c23 */ /* 0x000fc4000801089b */
[----:B------:R1:W-:Y:S04]  /*8360*/  MUFU.EX2 R174, R178 ;  /* 0x000000b200ae7308 */ /* 0x0003e80000000800 */
[C---:B------:R-:W-:Y:S01]  /*8370*/  HMMA.16816.F32 R24, R96.reuse, R136, R24 ;  /* 0x000000886018723c */ /* 0x040fe20000001818 */
[----:B------:R5:W3:Y:S04]  /*8380*/  MUFU.EX2 R173, R108 ;  /* 0x0000006c00ad7308 */ /* 0x000ae80000000800 */
[----:B------:R-:W3:Y:S03]  /*8390*/  MUFU.EX2 R175, R175 ;  /* 0x000000af00af7308 */ /* 0x000ee60000000800 */
[----:B------:R-:W-:Y:S01]  /*83a0*/  HMMA.16816.F32 R28, R96, R138, R28 ;  /* 0x0000008a601c723c */ /* 0x000fe2000000181c */
[----:B------:R-:W-:Y:S01]  /*83b0*/  LDSM.16.MT88.4 R136, [R153+0x1000] ;  /* 0x001000009988783b */ /* 0x000fe20000004200 */
[--C-:B-1----:R-:W-:Y:S01]  /*83c0*/  FFMA.FTZ R178, R161, UR7, -R140.reuse ;  /* 0x00000007a1b27c23 */ /* 0x102fe2000801088c */
[----:B------:R-:W-:-:S05]  /*83d0*/  FFMA.FTZ R161, R143, UR7, -R140 ;  /* 0x000000078fa17c23 */ /* 0x000fca000801088c */
[C---:B------:R-:W-:Y:S01]  /*83e0*/  HMMA.16816.F32 R32, R96.reuse, R132, R32 ;  /* 0x000000846020723c */ /* 0x040fe20000001820 */
[----:B------:R-:W1:Y:S04]  /*83f0*/  MUFU.EX2 R178, R178 ;  /* 0x000000b200b27308 */ /* 0x000e680000000800 */
[----:B------:R-:W-:Y:S03]  /*8400*/  MUFU.EX2 R161, R161 ;  /* 0x000000a100a17308 */ /* 0x000fe60000000800 */
        /* <DEDUP_REMOVED lines=12> */
[----:B-----5:R-:W-:Y:S07]  /*84d0*/  LDSM.16.MT88.4 R108, [R180+0x17000] ;  /* 0x01700000b46c783b */ /* 0x020fee0000004200 */
[C---:B--2---:R-:W-:Y:S08]  /*84e0*/  HMMA.16816.F32 R84, R96.reuse, R112, R84 ;  /* 0x000000706054723c */ /* 0x044ff00000001854 */
[C---:B------:R-:W-:Y:S01]  /*84f0*/  HMMA.16816.F32 R88, R96.reuse, R114, R88 ;  /* 0x000000726058723c */ /* 0x040fe20000001858 */
[----:B------:R-:W2:Y:S07]  /*8500*/  LDSM.16.MT88.4 R112, [R157+0x13000] ;  /* 0x013000009d70783b */ /* 0x000eae0000004200 */
[C---:B----4-:R-:W-:Y:S08]  /*8510*/  HMMA.16816.F32 R92, R96.reuse, R120, R92 ;  /* 0x00000078605c723c */ /* 0x050ff0000000185c */
[----:B------:R-:W-:Y:S01]  /*8520*/  HMMA.16816.F32 R96, R96, R122, R4 ;  /* 0x0000007a6060723c */ /* 0x000fe20000001804 */
[----:B------:R-:W4:Y:S01]  /*8530*/  LDSM.16.MT88.4 R120, [R157+0x15000] ;  /* 0x015000009d78783b */ /* 0x000f220000004200 */
[----:B---3--:R-:W-:Y:S01]  /*8540*/  F2FP.F16.F32.PACK_AB R4, R173, R186 ;  /* 0x000000baad04723e */ /* 0x008fe200000000ff */
        /* <DEDUP_REMOVED lines=12> */
[C---:B------:R-:W-:Y:S01]  /*8610*/  HMMA.16816.F32 R12, R4.reuse, R106, R12 ;  /* 0x0000006a040c723c */ /* 0x040fe2000000180c */
[----:B------:R-:W3:Y:S07]  /*8620*/  LDSM.16.MT88.4 R104, [R157+0x17000] ;  /* 0x017000009d68783b */ /* 0x000eee0000004200 */
[C---:B--2---:R-:W-:Y:S08]  /*8630*/  HMMA.16816.F32 R16, R4.reuse, R112, R16 ;  /* 0x000000700410723c */ /* 0x044ff00000001810 */
[C---:B------:R-:W-:Y:S01]  /*8640*/  HMMA.16816.F32 R20, R4.reuse, R114, R20 ;  /* 0x000000720414723c */ /* 0x040fe20000001814 */
[----:B------:R-:W2:Y:S07]  /*8650*/  LDSM.16.MT88.4 R112, [R154+0x5000] ;  /* 0x005000009a70783b */ /* 0x000eae0000004200 */
[C---:B----4-:R-:W-:Y:S08]  /*8660*/  HMMA.16816.F32 R44, R4.reuse, R120, R44 ;  /* 0x00000078042c723c */ /* 0x050ff0000000182c */
[C---:B------:R-:W-:Y:S01]  /*8670*/  HMMA.16816.F32 R48, R4.reuse, R122, R48 ;  /* 0x0000007a0430723c */ /* 0x040fe20000001830 */
[----:B------:R-:W4:Y:S07]  /*8680*/  LDSM.16.MT88.4 R120, [R153+0x5000] ;  /* 0x005000009978783b */ /* 0x000f2e0000004200 */
[----:B------:R-:W-:Y:S01]  /*8690*/  HMMA.16816.F32 R52, R4, R124, R52 ;  /* 0x0000007c0434723c */ /* 0x000fe20000001834 */
[----:B------:R-:W-:-:S02]  /*86a0*/  FFMA.FTZ R124, R160, UR7, -R155 ;  /* 0x00000007a07c7c23 */ /* 0x000fc4000801089b */
[----:B------:R-:W-:Y:S04]  /*86b0*/  MUFU.EX2 R155, R158 ;  /* 0x0000009e009b7308 */ /* 0x000fe80000000800 */
[----:B------:R5:W1:Y:S01]  /*86c0*/  MUFU.EX2 R162, R124 ;  /* 0x0000007c00a27308 */ /* 0x000a620000000800 */
[C---:B------:R-:W-:Y:S08]  /*86d0*/  HMMA.16816.F32 R36, R4.reuse, R128, R36 ;  /* 0x000000800424723c */ /* 0x040ff00000001824 */
[C---:B------:R-:W-:Y:S01]  /*86e0*/  HMMA.16816.F32 R40, R4.reuse, R130, R40 ;  /* 0x000000820428723c */ /* 0x040fe20000001828 */
[----:B------:R-:W-:Y:S07]  /*86f0*/  LDSM.16.MT88.4 R128, [R154+0x3800] ;  /* 0x003800009a80783b */ /* 0x000fee0000004200 */
[C---:B------:R-:W-:Y:S08]  /*8700*/  HMMA.16816.F32 R60, R4.reuse, R116, R60 ;  /* 0x00000074043c723c */ /* 0x040ff0000000183c */
[C---:B------:R-:W-:Y:S01]  /*8710*/  HMMA.16816.F32 R64, R4.reuse, R118, R64 ;  /* 0x000000760440723c */ /* 0x040fe20000001840 */
[----:B------:R-:W1:Y:S07]  /*8720*/  LDSM.16.MT88.4 R116, [R157+0x13800] ;  /* 0x013800009d74783b */ /* 0x000e6e0000004200 */
[C---:B------:R-:W-:Y:S01]  /*8730*/  HMMA.16816.F32 R56, R4.reuse, R126, R56 ;  /* 0x0000007e0438723c */ /* 0x040fe20000001838 */
[----:B-----5:R-:W5:Y:S07]  /*8740*/  LDSM.16.MT88.4 R124, [R180+0x13800] ;  /* 0x01380000b47c783b */ /* 0x020f6e0000004200 */
[----:B---3--:R-:W-:Y:S01]  /*8750*/  HMMA.16816.F32 R76, R4, R104, R76 ;  /* 0x00000068044c723c */ /* 0x008fe2000000184c */
[----:B------:R-:W-:-:S02]  /*8760*/  FFMA.FTZ R104, R141, UR7, -R140 ;  /* 0x000000078d687c23 */ /* 0x000fc4000801088c */
[----:B------:R-:W-:Y:S02]  /*8770*/  LDSM.16.MT88.4 R140, [R157+0x15800] ;  /* 0x015800009d8c783b */ /* 0x000fe40000004200 */
[----:B------:R3:W1:Y:S03]  /*8780*/  MUFU.EX2 R160, R104 ;  /* 0x0000006800a07308 */ /* 0x0006660000000800 */
        /* <DEDUP_REMOVED lines=10> */
[----:B---3--:R-:W-:Y:S07]  /*8830*/  LDSM.16.MT88.4 R104, [R154+0x5800] ;  /* 0x005800009a68783b */ /* 0x008fee0000004200 */
[C---:B--2---:R-:W-:Y:S08]  /*8840*/  HMMA.16816.F32 R84, R4.reuse, R112, R84 ;  /* 0x000000700454723c */ /* 0x044ff00000001854 */
[C---:B------:R-:W-:Y:S01]  /*8850*/  HMMA.16816.F32 R88, R4.reuse, R114, R88 ;  /* 0x000000720458723c */ /* 0x040fe20000001858 */
[----:B------:R-:W2:Y:S07]  /*8860*/  LDSM.16.MT88.4 R112, [R157+0x17800] ;  /* 0x017800009d70783b */ /* 0x000eae0000004200 */
[C---:B----4-:R-:W-:Y:S08]  /*8870*/  HMMA.16816.F32 R92, R4.reuse, R120, R92 ;  /* 0x00000078045c723c */ /* 0x050ff0000000185c */
[----:B------:R-:W-:Y:S01]  /*8880*/  HMMA.16816.F32 R96, R4, R122, R96 ;  /* 0x0000007a0460723c */ /* 0x000fe20000001860 */
[----:B-1----:R-:W-:Y:S01]  /*8890*/  F2FP.F16.F32.PACK_AB R4, R159, R178 ;  /* 0x000000b29f04723e */ /* 0x002fe200000000ff */
        /* <DEDUP_REMOVED lines=10> */
[----:B------:R-:W1:Y:S01]  /*8940*/  LDSM.16.MT88.4 R16, [R153+0x3800] ;  /* 0x003800009910783b */ /* 0x000e620000004200 */
[----:B------:R-:W-:Y:S01]  /*8950*/  FADD.FTZ R213, R160, R161 ;  /* 0x000000a1a0d57221 */ /* 0x000fe20000010000 */
[----:B------:R-:W-:-:S05]  /*8960*/  FADD.FTZ R211, R156, R155 ;  /* 0x0000009b9cd37221 */ /* 0x000fca0000010000 */
[C---:B------:R-:W-:Y:S08]  /*8970*/  HMMA.16816.F32 R52, R4.reuse, R128, R52 ;  /* 0x000000800434723c */ /* 0x040ff00000001834 */
[C---:B------:R-:W-:Y:S08]  /*8980*/  HMMA.16816.F32 R56, R4.reuse, R130, R56 ;  /* 0x000000820438723c */ /* 0x040ff00000001838 */
[C---:B------:R-:W-:Y:S01]  /*8990*/  HMMA.16816.F32 R116, R4.reuse, R118, R20 ;  /* 0x000000760474723c */ /* 0x040fe20000001814 */
[----:B------:R-:W3:Y:S07]  /*89a0*/  LDSM.16.MT88.4 R20, [R180+0x17800] ;  /* 0x01780000b414783b */ /* 0x000eee0000004200 */
[C---:B-----5:R-:W-:Y:S01]  /*89b0*/  HMMA.16816.F32 R128, R4.reuse, R124, R8 ;  /* 0x0000007c0480723c */ /* 0x060fe20000001808 */
[----:B------:R-:W4:Y:S07]  /*89c0*/  LDSM.16.MT88.4 R8, [R153+0x5800] ;  /* 0x005800009908783b */ /* 0x000f2e0000004200 */
[C---:B--2---:R-:W-:Y:S08]  /*89d0*/  HMMA.16816.F32 R76, R4.reuse, R112, R76 ;  /* 0x00000070044c723c */ /* 0x044ff0000000184c */
        /* <DEDUP_REMOVED lines=14> */
[C---:B------:R-:W-:Y:S08]  /*8ac0*/  HMMA.16816.F32 R72, R4.reuse, R22, R72 ;  /* 0x000000160448723c */ /* 0x040ff00000001848 */
[C---:B----4-:R-:W-:Y:S08]  /*8ad0*/  HMMA.16816.F32 R92, R4.reuse, R8, R92 ;  /* 0x00000008045c723c */ /* 0x050ff0000000185c */
[C---:B------:R-:W-:Y:S08]  /*8ae0*/  HMMA.16816.F32 R96, R4.reuse, R10, R96 ;  /* 0x0000000a0460723c */ /* 0x040ff00000001860 */
        /* <DEDUP_REMOVED lines=18> */
[-C--:B------:R-:W-:Y:S01]  /*8c10*/  LEA R14, P5, R8, R201.reuse, 0x7 ;  /* 0x000000c9080e7211 */ /* 0x080fe200078a38ff */
        /* <DEDUP_REMOVED lines=8> */
[----:B------:R-:W1:Y:S01]  /*8ca0*/  LDCU UR4, c[0x0][0x50c] ;  /* 0x0000a180ff0477ac */ /* 0x000e620008000800 */
[----:B------:R-:W-:-:S02]  /*8cb0*/  LOP3.LUT R6, R6, R0, R7, 0xf6, !PT ;  /* 0x0000000006067212 */ /* 0x000fc400078ef607 */
[----:B------:R-:W-:Y:S01]  /*8cc0*/  LEA.HI.X R13, R4, R200, R3, 0x1, P4 ;  /* 0x000000c8040d7211 */ /* 0x000fe200020f0c03 */
[----:B------:R-:W-:Y:S01]  /*8cd0*/  VIADD R3, R185, UR5 ;  /* 0x00000005b9037c36 */ /* 0x000fe20008000000 */
[----:B------:R-:W-:Y:S01]  /*8ce0*/  LEA R197, R6, UR5, 0x1 ;  /* 0x0000000506c57c11 */ /* 0x000fe2000f8e08ff */
[----:B------:R-:W-:Y:S01]  /*8cf0*/  UISETP.NE.AND UP0, UPT, UR19, 0x3, UPT ;  /* 0x000000031300788c */ /* 0x000fe2000bf05270 */
        /* <DEDUP_REMOVED lines=44> */
[----:B------:R-:W1:Y:S04]  /*8fc0*/  LDSM.16.M88.4 R148, [R186+0xc800] ;  /* 0x00c80000ba94783b */ /* 0x000e680000000200 */
[----:B------:R-:W1:Y:S04]  /*8fd0*/  LDSM.16.M88.4 R20, [R186+0xd000] ;  /* 0x00d00000ba14783b */ /* 0x000e680000000200 */
[----:B--2---:R-:W2:Y:S04]  /*8fe0*/  LDSM.16.M88.4 R12, [R186+0xd800] ;  /* 0x00d80000ba0c783b */ /* 0x004ea80000000200 */
[----:B------:R-:W-:Y:S01]  /*8ff0*/  LDSM.16.M88.4 R16, [R188] ;  /* 0x00000000bc10783b */ /* 0x000fe20000000200 */
[C---:B---3--:R-:W-:Y:S03]  /*9000*/  HMMA.16816.F32 R144, R8.reuse, R140, RZ ;  /* 0x0000008c0890723c */ /* 0x048fe600000018ff */
[----:B------:R-:W3:Y:S04]  /*9010*/  LDSM.16.M88.4 R4, [R3+0xc000] ;  /* 0x00c000000304783b */ /* 0x000ee80000000200 */
[----:B------:R-:W3:Y:S01]  /*9020*/  LDSM.16.M88.4 R152, [R3+0xc800] ;  /* 0x00c800000398783b */ /* 0x000ee20000000200 */
[C---:B----4-:R-:W-:Y:S03]  /*9030*/  HMMA.16816.F32 R136, R8.reuse, R132, RZ ;  /* 0x000000840888723c */ /* 0x050fe600000018ff */
[----:B------:R-:W-:Y:S04]  /*9040*/  LDSM.16.M88.4 R172, [R189] ;  /* 0x00000000bdac783b */ /* 0x000fe80000000200 */
[----:B------:R-:W-:Y:S01]  /*9050*/  LDSM.16.M88.4 R176, [R187+0xd800] ;  /* 0x00d80000bbb0783b */ /* 0x000fe20000000200 */
[C---:B------:R-:W-:Y:S03]  /*9060*/  HMMA.16816.F32 R140, R8.reuse, R142, RZ ;  /* 0x0000008e088c723c */ /* 0x040fe600000018ff */
[----:B------:R-:W-:Y:S04]  /*9070*/  LDSM.16.M88.4 R164, [R197+0x4000] ;  /* 0x00400000c5a4783b */ /* 0x000fe80000000200 */
[----:B------:R-:W0:Y:S01]  /*9080*/  LDGDEPBAR ;  /* 0x00000000000079af */ /* 0x000e220000000000 */
[C---:B------:R-:W-:Y:S08]  /*9090*/  HMMA.16816.F32 R132, R8.reuse, R134, RZ ;  /* 0x000000860884723c */ /* 0x040ff000000018ff */
[C---:B-----5:R-:W-:Y:S08]  /*90a0*/  HMMA.16816.F32 R32, R8.reuse, R28, RZ ;  /* 0x0000001c0820723c */ /* 0x060ff000000018ff */
[C---:B------:R-:W-:Y:S08]  /*90b0*/  HMMA.16816.F32 R28, R8.reuse, R30, RZ ;  /* 0x0000001e081c723c */ /* 0x040ff000000018ff */
[C---:B-1----:R-:W-:Y:S08]  /*90c0*/  HMMA.16816.F32 R24, R8.reuse, R160, RZ ;  /* 0x000000a00818723c */ /* 0x042ff000000018ff */
[----:B------:R-:W-:Y:S01]  /*90d0*/  HMMA.16816.F32 R8, R8, R162, RZ ;  /* 0x000000a20808723c */ /* 0x000fe200000018ff */
[----:B------:R-:W-:Y:S07]  /*90e0*/  LDSM.16.M88.4 R160, [R185+UR5+0xe000] ;  /* 0x00e00005b9a0783b */ /* 0x000fee0008000200 */
[C---:B------:R-:W-:Y:S08]  /*90f0*/  HMMA.16816.F32 R144, R168.reuse, R156, R144 ;  /* 0x0000009ca890723c */ /* 0x040ff00000001890 */
[C---:B------:R-:W-:Y:S01]  /*9100*/  HMMA.16816.F32 R140, R168.reuse, R158, R140 ;  /* 0x0000009ea88c723c */ /* 0x040fe2000000188c */
[----:B------:R-:W-:Y:S07]  /*9110*/  LDSM.16.M88.4 R156, [R185+UR5+0xe800] ;  /* 0x00e80005b99c783b */ /* 0x000fee0008000200 */
[C---:B------:R-:W-:Y:S08]  /*9120*/  HMMA.16816.F32 R136, R168.reuse, R148, R136 ;  /* 0x00000094a888723c */ /* 0x040ff00000001888 */
[C---:B------:R-:W-:Y:S01]  /*9130*/  HMMA.16816.F32 R132, R168.reuse, R150, R132 ;  /* 0x00000096a884723c */ /* 0x040fe20000001884 */
[----:B------:R-:W1:Y:S07]  /*9140*/  LDSM.16.M88.4 R148, [R3+0xd000] ;  /* 0x00d000000394783b */ /* 0x000e6e0000000200 */
[C---:B------:R-:W-:Y:S08]  /*9150*/  HMMA.16816.F32 R32, R168.reuse, R20, R32 ;  /* 0x00000014a820723c */ /* 0x040ff00000001820 */
[C---:B------:R-:W-:Y:S01]  /*9160*/  HMMA.16816.F32 R28, R168.reuse, R22, R28 ;  /* 0x00000016a81c723c */ /* 0x040fe2000000181c */
[----:B------:R-:W4:Y:S07]  /*9170*/  LDSM.16.M88.4 R20, [R3+0xd800] ;  /* 0x00d800000314783b */ /* 0x000f2e0000000200 */
[C---:B--2---:R-:W-:Y:S08]  /*9180*/  HMMA.16816.F32 R24, R168.reuse, R12, R24 ;  /* 0x0000000ca818723c */ /* 0x044ff00000001818 */
[----:B------:R-:W-:Y:S01]  /*9190*/  HMMA.16816.F32 R168, R168, R14, R8 ;  /* 0x0000000ea8a8723c */ /* 0x000fe20000001808 */
[----:B------:R-:W2:Y:S04]  /*91a0*/  LDSM.16.M88.4 R12, [R187+0xc000] ;  /* 0x00c00000bb0c783b */ /* 0x000ea80000000200 */
[----:B------:R-:W5:Y:S03]  /*91b0*/  LDSM.16.M88.4 R8, [R187+0xc800] ;  /* 0x00c80000bb08783b */ /* 0x000f660000000200 */
[C---:B---3--:R-:W-:Y:S08]  /*91c0*/  HMMA.16816.F32 R144, R16.reuse, R4, R144 ;  /* 0x000000041090723c */ /* 0x048ff00000001890 */
[C---:B------:R-:W-:Y:S01]  /*91d0*/  HMMA.16816.F32 R140, R16.reuse, R6, R140 ;  /* 0x00000006108c723c */ /* 0x040fe2000000188c */
[----:B------:R-:W3:Y:S07]  /*91e0*/  LDSM.16.M88.4 R4, [R187+0xd000] ;  /* 0x00d00000bb04783b */ /* 0x000eee0000000200 */
[C---:B------:R-:W-:Y:S08]  /*91f0*/  HMMA.16816.F32 R136, R16.reuse, R152, R136 ;  /* 0x000000981088723c */ /* 0x040ff00000001888 */
[C---:B------:R-:W-:Y:S01]  /*9200*/  HMMA.16816.F32 R132, R16.reuse, R154, R132 ;  /* 0x0000009a1084723c */ /* 0x040fe20000001884 */
[----:B------:R-:W3:Y:S07]  /*9210*/  LDSM.16.M88.4 R152, [R185+UR5+0xf000] ;  /* 0x00f00005b998783b */ /* 0x000eee0008000200 */
[C---:B-1----:R-:W-:Y:S08]  /*9220*/  HMMA.16816.F32 R32, R16.reuse, R148, R32 ;  /* 0x000000941020723c */ /* 0x042ff00000001820 */
[C---:B------:R-:W-:Y:S01]  /*9230*/  HMMA.16816.F32 R28, R16.reuse, R150, R28 ;  /* 0x00000096101c723c */ /* 0x040fe2000000181c */
[----:B------:R-:W1:Y:S07]  /*9240*/  LDSM.16.M88.4 R148, [R185+UR5+0xf800] ;  /* 0x00f80005b994783b */ /* 0x000e6e0008000200 */
[C---:B----4-:R-:W-:Y:S08]  /*9250*/  HMMA.16816.F32 R24, R16.reuse, R20, R24 ;  /* 0x000000141018723c */ /* 0x050ff00000001818 */
[----:B------:R-:W-:Y:S01]  /*9260*/  HMMA.16816.F32 R168, R16, R22, R168 ;  /* 0x0000001610a8723c */ /* 0x000fe200000018a8 */
[----:B------:R-:W-:Y:S04]  /*9270*/  LDSM.16.M88.4 R20, [R195+0x4000] ;  /* 0x00400000c314783b */ /* 0x000fe80000000200 */
[----:B------:R-:W-:Y:S03]  /*9280*/  LDSM.16.M88.4 R16, [R186+0xe000] ;  /* 0x00e00000ba10783b */ /* 0x000fe60000000200 */
[C---:B--2---:R-:W-:Y:S08]  /*9290*/  HMMA.16816.F32 R144, R172.reuse, R12, R144 ;  /* 0x0000000cac90723c */ /* 0x044ff00000001890 */
[C---:B------:R-:W-:Y:S01]  /*92a0*/  HMMA.16816.F32 R140, R172.reuse, R14, R140 ;  /* 0x0000000eac8c723c */ /* 0x040fe2000000188c */
[----:B------:R-:W2:Y:S07]  /*92b0*/  LDSM.16.M88.4 R12, [R186+0xe800] ;  /* 0x00e80000ba0c783b */ /* 0x000eae0000000200 */
[C---:B-----5:R-:W-:Y:S08]  /*92c0*/  HMMA.16816.F32 R136, R172.reuse, R8, R136 ;  /* 0x00000008ac88723c */ /* 0x060ff00000001888 */
[C---:B------:R-:W-:Y:S01]  /*92d0*/  HMMA.16816.F32 R132, R172.reuse, R10, R132 ;  /* 0x0000000aac84723c */ /* 0x040fe20000001884 */
[----:B------:R-:W4:Y:S07]  /*92e0*/  LDSM.16.M88.4 R8, [R186+0xf000] ;  /* 0x00f00000ba08783b */ /* 0x000f2e0000000200 */
[C---:B---3--:R-:W-:Y:S08]  /*92f0*/  HMMA.16816.F32 R32, R172.reuse, R4, R32 ;  /* 0x00000004ac20723c */ /* 0x048ff00000001820 */
[C---:B------:R-:W-:Y:S01]  /*9300*/  HMMA.16816.F32 R28, R172.reuse, R6, R28 ;  /* 0x00000006ac1c723c */ /* 0x040fe2000000181c */
[----:B------:R-:W3:Y:S07]  /*9310*/  LDSM.16.M88.4 R4, [R186+0xf800] ;  /* 0x00f80000ba04783b */ /* 0x000eee0000000200 */
[C---:B------:R-:W-:Y:S08]  /*9320*/  HMMA.16816.F32 R24, R172.reuse, R176, R24 ;  /* 0x000000b0ac18723c */ /* 0x040ff00000001818 */
[----:B------:R-:W-:Y:S08]  /*9330*/  HMMA.16816.F32 R168, R172, R178, R168 ;  /* 0x000000b2aca8723c */ /* 0x000ff000000018a8 */
[C---:B------:R-:W-:Y:S08]  /*9340*/  HMMA.16816.F32 R144, R164.reuse, R160, R144 ;  /* 0x000000a0a490723c */ /* 0x040ff00000001890 */
[C---:B------:R-:W-:Y:S08]  /*9350*/  HMMA.16816.F32 R140, R164.reuse, R162, R140 ;  /* 0x000000a2a48c723c */ /* 0x040ff0000000188c */
[C---:B------:R-:W-:Y:S08]  /*9360*/  HMMA.16816.F32 R136, R164.reuse, R156, R136 ;  /* 0x0000009ca488723c */ /* 0x040ff00000001888 */
[C---:B------:R-:W-:Y:S08]  /*9370*/  HMMA.16816.F32 R132, R164.reuse, R158, R132 ;  /* 0x0000009ea484723c */ /* 0x040ff00000001884 */
[C---:B------:R-:W-:Y:S08]  /*9380*/  HMMA.16816.F32 R32, R164.reuse, R152, R32 ;  /* 0x00000098a420723c */ /* 0x040ff00000001820 */
[C---:B------:R-:W-:Y:S01]  /*9390*/  HMMA.16816.F32 R156, R164.reuse, R154, R28 ;  /* 0x0000009aa49c723c */ /* 0x040fe2000000181c */
[----:B------:R-:W-:Y:S04]  /*93a0*/  LDSM.16.M88.4 R152, [R188+0x4000] ;  /* 0x00400000bc98783b */ /* 0x000fe80000000200 */
[----:B------:R-:W-:Y:S03]  /*93b0*/  LDSM.16.M88.4 R28, [R3+0xe000] ;  /* 0x00e00000031c783b */ /* 0x000fe60000000200 */
[C---:B-1----:R-:W-:Y:S01]  /*93c0*/  HMMA.16816.F32 R160, R164.reuse, R148, R24 ;  /* 0x00000094a4a0723c */ /* 0x042fe20000001818 */
[----:B------:R-:W1:Y:S07]  /*93d0*/  LDSM.16.M88.4 R24, [R3+0xe800] ;  /* 0x00e800000318783b */ /* 0x000e6e0000000200 */
[----:B------:R-:W-:Y:S01]  /*93e0*/  HMMA.16816.F32 R168, R164, R150, R168 ;  /* 0x00000096a4a8723c */ /* 0x000fe200000018a8 */
[----:B------:R-:W-:Y:S04]  /*93f0*/  LDSM.16.M88.4 R148, [R187+0xf000] ;  /* 0x00f00000bb94783b */ /* 0x000fe80000000200 */
[----:B------:R-:W-:Y:S03]  /*9400*/  LDSM.16.M88.4 R164, [R187+0xf800] ;  /* 0x00f80000bba4783b */ /* 0x000fe60000000200 */
[C---:B--2---:R-:W-:Y:S08]  /*9410*/  HMMA.16816.F32 R136, R20.reuse, R12, R136 ;  /* 0x0000000c1488723c */ /* 0x044ff00000001888 */
[C---:B------:R-:W-:Y:S01]  /*9420*/  HMMA.16816.F32 R132, R20.reuse, R14, R132 ;  /* 0x0000000e1484723c */ /* 0x040fe20000001884 */
[----:B------:R-:W-:Y:S07]  /*9430*/  LDSM.16.M88.4 R12, [R189+0x4000] ;  /* 0x00400000bd0c783b */ /* 0x000fee0000000200 */
[C---:B----4-:R-:W-:Y:S08]  /*9440*/  HMMA.16816.F32 R32, R20.reuse, R8, R32 ;  /* 0x000000081420723c */ /* 0x050ff00000001820 */
[C---:B------:R-:W-:Y:S01]  /*9450*/  HMMA.16816.F32 R156, R20.reuse, R10, R156 ;  /* 0x0000000a149c723c */ /* 0x040fe2000000189c */
[----:B------:R-:W2:Y:S07]  /*9460*/  LDSM.16.M88.4 R8, [R3+0xf000] ;  /* 0x00f000000308783b */ /* 0x000eae0000000200 */
[C---:B---3--:R-:W-:Y:S08]  /*9470*/  HMMA.16816.F32 R160, R20.reuse, R4, R160 ;  /* 0x0000000414a0723c */ /* 0x048ff000000018a0 */
[C---:B------:R-:W-:Y:S01]  /*9480*/  HMMA.16816.F32 R168, R20.reuse, R6, R168 ;  /* 0x0000000614a8723c */ /* 0x040fe200000018a8 */
[----:B------:R-:W3:Y:S07]  /*9490*/  LDSM.16.M88.4 R4, [R187+0xe000] ;  /* 0x00e00000bb04783b */ /* 0x000eee0000000200 */
[C---:B------:R-:W-:Y:S08]  /*94a0*/  HMMA.16816.F32 R144, R20.reuse, R16, R144 ;  /* 0x000000101490723c */ /* 0x040ff00000001890 */
[----:B------:R-:W-:Y:S01]  /*94b0*/  HMMA.16816.F32 R140, R20, R18, R140 ;  /* 0x00000012148c723c */ /* 0x000fe2000000188c */
[----:B------:R-:W4:Y:S04]  /*94c0*/  LDSM.16.M88.4 R20, [R3+0xf800] ;  /* 0x00f800000314783b */ /* 0x000f280000000200 */
[----:B------:R-:W5:Y:S03]  /*94d0*/  LDSM.16.M88.4 R16, [R187+0xe800] ;  /* 0x00e80000bb10783b */ /* 0x000f660000000200 */
[C---:B-1----:R-:W-:Y:S08]  /*94e0*/  HMMA.16816.F32 R136, R152.reuse, R24, R136 ;  /* 0x000000189888723c */ /* 0x042ff00000001888 */
[C---:B------:R-:W-:Y:S08]  /*94f0*/  HMMA.16816.F32 R144, R152.reuse, R28, R144 ;  /* 0x0000001c9890723c */ /* 0x040ff00000001890 */
[C---:B------:R-:W-:Y:S01]  /*9500*/  HMMA.16816.F32 R140, R152.reuse, R30, R140 ;  /* 0x0000001e988c723c */ /* 0x040fe2000000188c */
[----:B------:R-:W-:Y:S07]  /*9510*/  LDSM.16.M88.4 R28, [R197+0x8000] ;  /* 0x00800000c51c783b */ /* 0x000fee0000000200 */
[C---:B------:R-:W-:Y:S01]  /*9520*/  HMMA.16816.F32 R132, R152.reuse, R26, R132 ;  /* 0x0000001a9884723c */ /* 0x040fe20000001884 */
[----:B------:R-:W1:Y:S07]  /*9530*/  LDSM.16.M88.4 R24, [R185+UR5+0x10000] ;  /* 0x01000005b918783b */ /* 0x000e6e0008000200 */
[C---:B--2---:R-:W-:Y:S08]  /*9540*/  HMMA.16816.F32 R32, R152.reuse, R8, R32 ;  /* 0x000000089820723c */ /* 0x044ff00000001820 */
[----:B------:R-:W-:Y:S01]  /*9550*/  HMMA.16816.F32 R156, R152, R10, R156 ;  /* 0x0000000a989c723c */ /* 0x000fe2000000189c */
[----:B------:R-:W-:Y:S07]  /*9560*/  LDSM.16.M88.4 R8, [R186+0x10000] ;  /* 0x01000000ba08783b */ /* 0x000fee0000000200 */
[C---:B---3--:R-:W-:Y:S01]  /*9570*/  HMMA.16816.F32 R172, R12.reuse, R4, R144 ;  /* 0x000000040cac723c */ /* 0x048fe20000001890 */
[----:B------:R-:W2:Y:S07]  /*9580*/  LDSM.16.M88.4 R144, [R195+0x8000] ;  /* 0x00800000c390783b */ /* 0x000eae0000000200 */
[----:B------:R-:W-:Y:S01]  /*9590*/  HMMA.16816.F32 R140, R12, R6, R140 ;  /* 0x000000060c8c723c */ /* 0x000fe2000000188c */
[----:B------:R-:W-:Y:S07]  /*95a0*/  LDSM.16.M88.4 R4, [R3+0x10000] ;  /* 0x010000000304783b */ /* 0x000fee0000000200 */
[C---:B----4-:R-:W-:Y:S08]  /*95b0*/  HMMA.16816.F32 R160, R152.reuse, R20, R160 ;  /* 0x0000001498a0723c */ /* 0x050ff000000018a0 */
[----:B------:R-:W-:Y:S01]  /*95c0*/  HMMA.16816.F32 R168, R152, R22, R168 ;  /* 0x0000001698a8723c */ /* 0x000fe200000018a8 */
[----:B------:R-:W3:Y:S04]  /*95d0*/  LDSM.16.M88.4 R20, [R185+UR5+0x10800] ;  /* 0x01080005b914783b */ /* 0x000ee80008000200 */
[----:B------:R-:W-:Y:S03]  /*95e0*/  LDSM.16.M88.4 R152, [R187+0x11000] ;  /* 0x01100000bb98783b */ /* 0x000fe60000000200 */
[C---:B-----5:R-:W-:Y:S08]  /*95f0*/  HMMA.16816.F32 R136, R12.reuse, R16, R136 ;  /* 0x000000100c88723c */ /* 0x060ff00000001888 */
[----:B------:R-:W-:Y:S01]  /*9600*/  HMMA.16816.F32 R132, R12, R18, R132 ;  /* 0x000000120c84723c */ /* 0x000fe20000001884 */
[----:B------:R-:W4:Y:S07]  /*9610*/  LDSM.16.M88.4 R16, [R188+0x8000] ;  /* 0x00800000bc10783b */ /* 0x000f2e0000000200 */
[C---:B-1----:R-:W-:Y:S08]  /*9620*/  HMMA.16816.F32 R172, R28.reuse, R24, R172 ;  /* 0x000000181cac723c */ /* 0x042ff000000018ac */
[----:B------:R-:W-:Y:S01]  /*9630*/  HMMA.16816.F32 R140, R28, R26, R140 ;  /* 0x0000001a1c8c723c */ /* 0x000fe2000000188c */
[----:B------:R-:W-:Y:S07]  /*9640*/  LDSM.16.M88.4 R24, [R187+0x10000] ;  /* 0x01000000bb18783b */ /* 0x000fee0000000200 */
[C---:B------:R-:W-:Y:S08]  /*9650*/  HMMA.16816.F32 R32, R12.reuse, R148, R32 ;  /* 0x000000940c20723c */ /* 0x040ff00000001820 */
[C---:B------:R-:W-:Y:S01]  /*9660*/  HMMA.16816.F32 R156, R12.reuse, R150, R156 ;  /* 0x000000960c9c723c */ /* 0x040fe2000000189c */
[----:B------:R-:W-:Y:S07]  /*9670*/  LDSM.16.M88.4 R148, [R189+0x8000] ;  /* 0x00800000bd94783b */ /* 0x000fee0000000200 */
[C---:B------:R-:W-:Y:S08]  /*9680*/  HMMA.16816.F32 R160, R12.reuse, R164, R160 ;  /* 0x000000a40ca0723c */ /* 0x040ff000000018a0 */
[----:B------:R-:W-:Y:S01]  /*9690*/  HMMA.16816.F32 R168, R12, R166, R168 ;  /* 0x000000a60ca8723c */ /* 0x000fe200000018a8 */
[----:B------:R-:W1:Y:S07]  /*96a0*/  LDSM.16.M88.4 R12, [R186+0x10800] ;  /* 0x01080000ba0c783b */ /* 0x000e6e0000000200 */
[C---:B--2---:R-:W-:Y:S08]  /*96b0*/  HMMA.16816.F32 R172, R144.reuse, R8, R172 ;  /* 0x0000000890ac723c */ /* 0x044ff000000018ac */
[----:B------:R-:W-:Y:S01]  /*96c0*/  HMMA.16816.F32 R140, R144, R10, R140 ;  /* 0x0000000a908c723c */ /* 0x000fe2000000188c */
[----:B------:R-:W2:Y:S07]  /*96d0*/  LDSM.16.M88.4 R8, [R3+0x10800] ;  /* 0x010800000308783b */ /* 0x000eae0000000200 */
[----:B---3--:R-:W-:Y:S08]  /*96e0*/  HMMA.16816.F32 R136, R28, R20, R136 ;  /* 0x000000141c88723c */ /* 0x008ff00000001888 */
[----:B----4-:R-:W-:Y:S08]  /*96f0*/  HMMA.16816.F32 R172, R16, R4, R172 ;  /* 0x0000000410ac723c */ /* 0x010ff000000018ac */
[----:B------:R-:W-:Y:S01]  /*9700*/  HMMA.16816.F32 R132, R28, R22, R132 ;  /* 0x000000161c84723c */ /* 0x000fe20000001884 */
[----:B------:R-:W-:Y:S07]  /*9710*/  LDSM.16.M88.4 R20, [R187+0x10800] ;  /* 0x01080000bb14783b */ /* 0x000fee0000000200 */
[----:B------:R-:W-:Y:S01]  /*9720*/  HMMA.16816.F32 R140, R16, R6, R140 ;  /* 0x00000006108c723c */ /* 0x000fe2000000188c */
[----:B------:R-:W3:Y:S07]  /*9730*/  LDSM.16.M88.4 R4, [R185+UR5+0x11000] ;  /* 0x01100005b904783b */ /* 0x000eee0008000200 */
[C---:B-1----:R-:W-:Y:S08]  /*9740*/  HMMA.16816.F32 R136, R144.reuse, R12, R136 ;  /* 0x0000000c9088723c */ /* 0x042ff00000001888 */
[----:B------:R-:W-:Y:S01]  /*9750*/  HMMA.16816.F32 R132, R144, R14, R132 ;  /* 0x0000000e9084723c */ /* 0x000fe20000001884 */
[----:B------:R-:W1:Y:S07]  /*9760*/  LDSM.16.M88.4 R12, [R186+0x11000] ;  /* 0x01100000ba0c783b */ /* 0x000e6e0000000200 */
[----:B------:R-:W-:Y:S08]  /*9770*/  HMMA.16816.F32 R172, R148, R24, R172 ;  /* 0x0000001894ac723c */ /* 0x000ff000000018ac */
[----:B--2---:R-:W-:Y:S08]  /*9780*/  HMMA.16816.F32 R136, R16, R8, R136 ;  /* 0x000000081088723c */ /* 0x004ff00000001888 */
[----:B------:R-:W-:Y:S01]  /*9790*/  HMMA.16816.F32 R140, R148, R26, R140 ;  /* 0x0000001a948c723c */ /* 0x000fe2000000188c */
[----:B------:R-:W2:Y:S02]  /*97a0*/  LDSM.16.M88.4 R24, [R185+UR5+0x11800] ;  /* 0x01180005b918783b */ /* 0x000ea40008000200 */
[----:B------:R-:W-:Y:S01]  /*97b0*/  FMUL.FTZ R164, R172, UR4 ;  /* 0x00000004aca47c20 */ /* 0x000fe20008410000 */
[----:B------:R-:W-:Y:S01]  /*97c0*/  FMUL.FTZ R166, R174, UR4 ;  /* 0x00000004aea67c20 */ /* 0x000fe20008410000 */
[----:B------:R-:W-:Y:S01]  /*97d0*/  FMUL.FTZ R165, R173, UR4 ;  /* 0x00000004ada57c20 */ /* 0x000fe20008410000 */
[----:B------:R-:W-:-:S02]  /*97e0*/  FMUL.FTZ R167, R175, UR4 ;  /* 0x00000004afa77c20 */ /* 0x000fc40008410000 */
[----:B---3--:R-:W-:Y:S01]  /*97f0*/  HMMA.16816.F32 R32, R28, R4, R32 ;  /* 0x000000041c20723c */ /* 0x008fe20000001820 */
[----:B------:R-:W3:Y:S07]  /*9800*/  MUFU.TANH R164, R164 ;  /* 0x000000a400a47308 */ /* 0x000eee0000002400 */
[----:B------:R-:W-:Y:S01]  /*9810*/  HMMA.16816.F32 R136, R148, R20, R136 ;  /* 0x000000149488723c */ /* 0x000fe20000001888 */
[----:B------:R-:W4:Y:S02]  /*9820*/  MUFU.TANH R166, R166 ;  /* 0x000000a600a67308 */ /* 0x000f240000002400 */
[----:B------:R-:W-:Y:S01]  /*9830*/  FMUL.FTZ R140, R140, UR4 ;  /* 0x000000048c8c7c20 */ /* 0x000fe20008410000 */
[----:B------:R-:W-:Y:S01]  /*9840*/  FMUL.FTZ R21, R142, UR4 ;  /* 0x000000048e157c20 */ /* 0x000fe20008410000 */
[----:B------:R-:W-:Y:S01]  /*9850*/  FMUL.FTZ R20, R141, UR4 ;  /* 0x000000048d147c20 */ /* 0x000fe20008410000 */
[----:B------:R-:W-:-:S02]  /*9860*/  FMUL.FTZ R141, R143, UR4 ;  /* 0x000000048f8d7c20 */ /* 0x000fc40008410000 */
[----:B------:R-:W-:Y:S01]  /*9870*/  HMMA.16816.F32 R132, R16, R10, R132 ;  /* 0x0000000a1084723c */ /* 0x000fe20000001884 */
[----:B------:R-:W5:Y:S01]  /*9880*/  LDSM.16.M88.4 R8, [R3+0x11000] ;  /* 0x011000000308783b */ /* 0x000f620000000200 */
[----:B------:R-:W4:Y:S06]  /*9890*/  MUFU.TANH R165, R165 ;  /* 0x000000a500a57308 */ /* 0x000f2c0000002400 */
[----:B------:R-:W-:Y:S01]  /*98a0*/  HMMA.16816.F32 R156, R28, R6, R156 ;  /* 0x000000061c9c723c */ /* 0x000fe2000000189c */
[----:B------:R-:W3:Y:S01]  /*98b0*/  LDSM.16.M88.4 R4, [R186+0x11800] ;  /* 0x01180000ba04783b */ /* 0x000ee20000000200 */
[----:B------:R-:W4:Y:S01]  /*98c0*/  MUFU.TANH R167, R167 ;  /* 0x000000a700a77308 */ /* 0x000f220000002400 */
[----:B------:R-:W-:Y:S01]  /*98d0*/  FMUL.FTZ R138, R138, UR4 ;  /* 0x000000048a8a7c20 */ /* 0x000fe20008410000 */
[----:B------:R-:W-:-:S04]  /*98e0*/  FMUL.FTZ R137, R137, UR4 ;  /* 0x0000000489897c20 */ /* 0x000fc80008410000 */
[----:B-1----:R-:W-:Y:S01]  /*98f0*/  HMMA.16816.F32 R32, R144, R12, R32 ;  /* 0x0000000c9020723c */ /* 0x002fe20000001820 */
[----:B------:R-:W-:Y:S01]  /*9900*/  FMUL.FTZ R12, R136, UR4 ;  /* 0x00000004880c7c20 */ /* 0x000fe20008410000 */
[----:B------:R-:W1:Y:S01]  /*9910*/  MUFU.TANH R140, R140 ;  /* 0x0000008c008c7308 */ /* 0x000e620000002400 */
[----:B------:R-:W-:-:S05]  /*9920*/  FMUL.FTZ R136, R139, UR4 ;  /* 0x000000048b887c20 */ /* 0x000fca0008410000 */
[----:B------:R-:W-:Y:S02]  /*9930*/  HMMA.16816.F32 R132, R148, R22, R132 ;  /* 0x000000169484723c */ /* 0x000fe40000001884 */
[----:B------:R4:W-:Y:S06]  /*9940*/  MUFU.TANH R22, R12 ;  /* 0x0000000c00167308 */ /* 0x0009ec0000002400 */
[----:B------:R-:W-:Y:S02]  /*9950*/  HMMA.16816.F32 R156, R144, R14, R156 ;  /* 0x0000000e909c723c */ /* 0x000fe4000000189c */
[----:B------:R-:W1:Y:S06]  /*9960*/  MUFU.TANH R21, R21 ;  /* 0x0000001500157308 */ /* 0x000e6c0000002400 */
[----:B--2---:R-:W-:Y:S02]  /*9970*/  HMMA.16816.F32 R160, R28, R24, R160 ;  /* 0x000000181ca0723c */ /* 0x004fe400000018a0 */
[----:B------:R-:W2:Y:S01]  /*9980*/  MUFU.TANH R20, R20 ;  /* 0x0000001400147308 */ /* 0x000ea20000002400 */
[----:B------:R-:W-:Y:S01]  /*9990*/  FMUL.FTZ R24, R134, UR4 ;  /* 0x0000000486187c20 */ /* 0x000fe20008410000 */
[----:B----4-:R4:W1:Y:S01]  /*99a0*/  LDSM.16.M88.4 R12, [R3+0x11800] ;  /* 0x01180000030c783b */ /* 0x0108620000000200 */
[----:B------:R-:W-:Y:S01]  /*99b0*/  FMUL.FTZ R132, R132, UR4 ;  /* 0x0000000484847c20 */ /* 0x000fe20008410000 */
[----:B------:R-:W-:Y:S01]  /*99c0*/  FMUL.FTZ R23, R133, UR4 ;  /* 0x0000000485177c20 */ /* 0x000fe20008410000 */
[----:B------:R-:W-:Y:S01]  /*99d0*/  FMUL.FTZ R135, R135, UR4 ;  /* 0x0000000487877c20 */ /* 0x000fe20008410000 */
[C---:B-----5:R-:W-:Y:S02]  /*99e0*/  HMMA.16816.F32 R32, R16.reuse, R8, R32 ;  /* 0x000000081020723c */ /* 0x060fe40000001820 */
[----:B------:R-:W5:Y:S06]  /*99f0*/  MUFU.TANH R141, R141 ;  /* 0x0000008d008d7308 */ /* 0x000f6c0000002400 */
[----:B------:R-:W-:Y:S01]  /*9a00*/  HMMA.16816.F32 R156, R16, R10, R156 ;  /* 0x0000000a109c723c */ /* 0x000fe2000000189c */
[----:B------:R-:W2:Y:S01]  /*9a10*/  LDSM.16.M88.4 R8, [R187+0x11800] ;  /* 0x01180000bb08783b */ /* 0x000ea20000000200 */
[----:B------:R-:W5:Y:S01]  /*9a20*/  MUFU.TANH R142, R138 ;  /* 0x0000008a008e7308 */ /* 0x000f620000002400 */
[----:B------:R-:W-:-:S05]  /*9a30*/  DEPBAR.LE SB0, 0x0 ;  /* 0x000080000000791a */ /* 0x000fca0000000000 */
[----:B---3--:R-:W-:Y:S01]  /*9a40*/  HMMA.16816.F32 R160, R144, R4, R160 ;  /* 0x0000000490a0723c */ /* 0x008fe200000018a0 */
[----:B------:R-:W-:Y:S01]  /*9a50*/  IMAD.SHL.U32 R4, R192, 0x2, RZ ;  /* 0x00000002c0047824 */ /* 0x000fe200078e00ff */
[----:B------:R-:W3:Y:S01]  /*9a60*/  MUFU.TANH R137, R137 ;  /* 0x0000008900897308 */ /* 0x000ee20000002400 */
[----:B----4-:R-:W-:-:S03]  /*9a70*/  IMAD.U32 R3, RZ, RZ, UR19 ;  /* 0x00000013ff037e24 */ /* 0x010fc6000f8e00ff */
[----:B------:R-:W-:Y:S02]  /*9a80*/  LOP3.LUT R4, R4, 0x6, RZ, 0xc0, !PT ;  /* 0x0000000604047812 */ /* 0x000fe400078ec0ff */
[----:B------:R-:W-:Y:S02]  /*9a90*/  HMMA.16816.F32 R168, R28, R26, R168 ;  /* 0x0000001a1ca8723c */ /* 0x000fe400000018a8 */
[----:B------:R-:W4:Y:S01]  /*9aa0*/  MUFU.TANH R136, R136 ;  /* 0x0000008800887308 */ /* 0x000f220000002400 */
[----:B------:R-:W-:-:S04]  /*9ab0*/  IMAD R3, R3, 0x40, R4 ;  /* 0x0000004003037824 */ /* 0x000fc800078e0204 */
[C---:B------:R-:W-:Y:S01]  /*9ac0*/  VIADD R4, R3.reuse, 0xffffff40 ;  /* 0xffffff4003047836 */ /* 0x040fe20000000000 */
[----:B------:R-:W-:Y:S02]  /*9ad0*/  HMMA.16816.F32 R32, R148, R152, R32 ;  /* 0x000000989420723c */ /* 0x000fe40000001820 */
[----:B------:R-:W4:Y:S02]  /*9ae0*/  MUFU.TANH R143, R132 ;  /* 0x00000084008f7308 */ /* 0x000f240000002400 */
[C---:B------:R-:W-:Y:S02]  /*9af0*/  ISETP.GE.AND P5, PT, R4.reuse, R184, PT ;  /* 0x000000b80400720c */ /* 0x040fe40003fa6270 */
[----:B------:R-:W-:Y:S02]  /*9b00*/  ISETP.GE.AND P4, PT, R4, R183, PT ;  /* 0x000000b70400720c */ /* 0x000fe40003f86270 */
[----:B-1----:R-:W-:Y:S01]  /*9b10*/  HMMA.16816.F32 R160, R16, R12, R160 ;  /* 0x0000000c10a0723c */ /* 0x002fe200000018a0 */
[----:B------:R-:W-:Y:S01]  /*9b20*/  FSEL R5, R164, -INF , !P5 ;  /* 0xff800000a4057808 */ /* 0x000fe20006800000 */
[C---:B------:R-:W-:Y:S01]  /*9b30*/  VIADD R13, R3.reuse, 0xffffff50 ;  /* 0xffffff50030d7836 */ /* 0x040fe20000000000 */
[----:B------:R-:W-:Y:S01]  /*9b40*/  FSEL R166, R166, -INF , !P4 ;  /* 0xff800000a6a67808 */ /* 0x000fe20006000000 */
[----:B------:R-:W1:Y:S04]  /*9b50*/  MUFU.TANH R24, R24 ;  /* 0x0000001800187308 */ /* 0x000e680000002400 */
[----:B------:R-:W-:Y:S01]  /*9b60*/  HMMA.16816.F32 R168, R144, R6, R168 ;  /* 0x0000000690a8723c */ /* 0x000fe200000018a8 */
[----:B------:R-:W-:-:S02]  /*9b70*/  VIADD R6, R3, 0xffffff41 ;  /* 0xffffff4103067836 */ /* 0x000fc40000000000 */
[----:B------:R-:W-:Y:S01]  /*9b80*/  FMUL.FTZ R32, R32, UR4 ;  /* 0x0000000420207c20 */ /* 0x000fe20008410000 */
[----:B------:R-:W1:Y:S01]  /*9b90*/  MUFU.TANH R23, R23 ;  /* 0x0000001700177308 */ /* 0x000e620000002400 */
[----:B------:R-:W-:Y:S01]  /*9ba0*/  FMUL.FTZ R34, R34, UR4 ;  /* 0x0000000422227c20 */ /* 0x000fe20008410000 */
[CC--:B------:R-:W-:Y:S01]  /*9bb0*/  ISETP.GE.AND P5, PT, R6.reuse, R184.reuse, PT ;  /* 0x000000b80600720c */ /* 0x0c0fe20003fa6270 */
[----:B------:R-:W-:Y:S01]  /*9bc0*/  FMUL.FTZ R33, R33, UR4 ;  /* 0x0000000421217c20 */ /* 0x000fe20008410000 */
[-C--:B------:R-:W-:Y:S01]  /*9bd0*/  ISETP.GE.AND P4, PT, R6, R183.reuse, PT ;  /* 0x000000b70600720c */ /* 0x080fe20003f86270 */
[----:B------:R-:W-:Y:S01]  /*9be0*/  VIADD R6, R3, 0xffffff48 ;  /* 0xffffff4803067836 */ /* 0x000fe20000000000 */
[----:B------:R-:W-:Y:S01]  /*9bf0*/  FSEL R165, R165, -INF , !P5 ;  /* 0xff800000a5a57808 */ /* 0x000fe20006800000 */
[----:B------:R-:W-:Y:S01]  /*9c00*/  HMMA.16816.F32 R156, R148, R154, R156 ;  /* 0x0000009a949c723c */ /* 0x000fe2000000189c */
[----:B------:R-:W-:Y:S01]  /*9c10*/  FSEL R4, R167, -INF , !P4 ;  /* 0xff800000a7047808 */ /* 0x000fe20006000000 */
[----:B------:R-:W1:Y:S01]  /*9c20*/  MUFU.TANH R138, R135 ;  /* 0x00000087008a7308 */ /* 0x000e620000002400 */
[C---:B------:R-:W-:Y:S01]  /*9c30*/  ISETP.GE.AND P5, PT, R6.reuse, R184, PT ;  /* 0x000000b80600720c */ /* 0x040fe20003fa6270 */
[----:B------:R-:W-:Y:S01]  /*9c40*/  FMUL.FTZ R35, R35, UR4 ;  /* 0x0000000423237c20 */ /* 0x000fe20008410000 */
[----:B------:R-:W-:-:S02]  /*9c50*/  ISETP.GE.AND P4, PT, R6, R183, PT ;  /* 0x000000b70600720c */ /* 0x000fc40003f86270 */
[----:B------:R-:W-:Y:S01]  /*9c60*/  FSEL R7, R140, -INF , !P5 ;  /* 0xff8000008c077808 */ /* 0x000fe20006800000 */
[----:B--2---:R-:W-:Y:S01]  /*9c70*/  HMMA.16816.F32 R160, R148, R8, R160 ;  /* 0x0000000894a0723c */ /* 0x004fe200000018a0 */
[----:B------:R-:W-:Y:S01]  /*9c80*/  VIADD R8, R3, 0xffffff49 ;  /* 0xffffff4903087836 */ /* 0x000fe20000000000 */
[----:B------:R-:W-:Y:S01]  /*9c90*/  FSEL R6, R21, -INF , !P4 ;  /* 0xff80000015067808 */ /* 0x000fe20006000000 */
[----:B------:R-:W2:Y:S03]  /*9ca0*/  MUFU.TANH R177, R32 ;  /* 0x0000002000b17308 */ /* 0x000ea60000002400 */
[CC--:B------:R-:W-:Y:S02]  /*9cb0*/  ISETP.GE.AND P5, PT, R8.reuse, R184.reuse, PT ;  /* 0x000000b80800720c */ /* 0x0c0fe40003fa6270 */
[----:B------:R-:W-:Y:S01]  /*9cc0*/  HMMA.16816.F32 R168, R16, R14, R168 ;  /* 0x0000000e10a8723c */ /* 0x000fe200000018a8 */
[-C--:B------:R-:W-:Y:S01]  /*9cd0*/  ISETP.GE.AND P4, PT, R8, R183.reuse, PT ;  /* 0x000000b70800720c */ /* 0x080fe20003f86270 */
[----:B------:R-:W-:Y:S01]  /*9ce0*/  VIADD R14, R3, 0xffffff58 ;  /* 0xffffff58030e7836 */ /* 0x000fe20000000000 */
[----:B------:R-:W-:Y:S01]  /*9cf0*/  FSEL R9, R20, -INF , !P5 ;  /* 0xff80000014097808 */ /* 0x000fe20006800000 */
[----:B------:R-:W2:Y:S01]  /*9d00*/  MUFU.TANH R186, R34 ;  /* 0x0000002200ba7308 */ /* 0x000ea20000002400 */
[----:B-----5:R-:W-:Y:S01]  /*9d10*/  FSEL R8, R141, -INF , !P4 ;  /* 0xff8000008d087808 */ /* 0x020fe20006000000 */
[----:B------:R-:W-:Y:S01]  /*9d20*/  FMUL.FTZ R156, R156, UR4 ;  /* 0x000000049c9c7c20 */ /* 0x000fe20008410000 */
[CC--:B------:R-:W-:Y:S01]  /*9d30*/  ISETP.GE.AND P5, PT, R13.reuse, R184.reuse, PT ;  /* 0x000000b80d00720c */ /* 0x0c0fe20003fa6270 */
[----:B------:R-:W-:Y:S01]  /*9d40*/  FMUL.FTZ R158, R158, UR4 ;  /* 0x000000049e9e7c20 */ /* 0x000fe20008410000 */
[-C--:B------:R-:W-:Y:S01]  /*9d50*/  ISETP.GE.AND P4, PT, R13, R183.reuse, PT ;  /* 0x000000b70d00720c */ /* 0x080fe20003f86270 */
[----:B------:R-:W-:Y:S01]  /*9d60*/  VIADD R13, R3, 0xffffff51 ;  /* 0xffffff51030d7836 */ /* 0x000fe20000000000 */
[----:B------:R-:W-:Y:S01]  /*9d70*/  FSEL R139, R22, -INF , !P5 ;  /* 0xff800000168b7808 */ /* 0x000fe20006800000 */
[----:B------:R-:W5:Y:S01]  /*9d80*/  MUFU.TANH R175, R33 ;  /* 0x0000002100af7308 */ /* 0x000f620000002400 */
[----:B------:R-:W-:Y:S01]  /*9d90*/  FSEL R142, R142, -INF , !P4 ;  /* 0xff8000008e8e7808 */ /* 0x000fe20006000000 */
[----:B------:R-:W-:Y:S01]  /*9da0*/  FMUL.FTZ R12, R157, UR4 ;  /* 0x000000049d0c7c20 */ /* 0x000fe20008410000 */
[-C--:B------:R-:W-:Y:S01]  /*9db0*/  ISETP.GE.AND P5, PT, R13, R184.reuse, PT ;  /* 0x000000b80d00720c */ /* 0x080fe20003fa6270 */
[----:B------:R-:W-:Y:S01]  /*9dc0*/  FMUL.FTZ R159, R159, UR4 ;  /* 0x000000049f9f7c20 */ /* 0x000fe20008410000 */
[-C--:B------:R-:W-:Y:S01]  /*9dd0*/  ISETP.GE.AND P4, PT, R13, R183.reuse, PT ;  /* 0x000000b70d00720c */ /* 0x080fe20003f86270 */
[----:B------:R-:W-:Y:S01]  /*9de0*/  FMUL.FTZ R160, R160, UR4 ;  /* 0x00000004a0a07c20 */ /* 0x000fe20008410000 */
[----:B---3--:R-:W-:Y:S01]  /*9df0*/  FSEL R137, R137, -INF , !P5 ;  /* 0xff80000089897808 */ /* 0x008fe20006800000 */
[----:B------:R-:W-:Y:S01]  /*9e00*/  HMMA.16816.F32 R168, R148, R10, R168 ;  /* 0x0000000a94a8723c */ /* 0x000fe200000018a8 */
[----:B----4-:R-:W-:Y:S01]  /*9e10*/  FSEL R136, R136, -INF , !P4 ;  /* 0xff80000088887808 */ /* 0x010fe20006000000 */
[C---:B------:R-:W-:Y:S01]  /*9e20*/  VIADD R11, R3.reuse, 0xffffff59 ;  /* 0xffffff59030b7836 */ /* 0x040fe20000000000 */
[CC--:B------:R-:W-:Y:S01]  /*9e30*/  ISETP.GE.AND P5, PT, R14.reuse, R184.reuse, PT ;  /* 0x000000b80e00720c */ /* 0x0c0fe20003fa6270 */
[----:B------:R-:W3:Y:S01]  /*9e40*/  MUFU.TANH R178, R35 ;  /* 0x0000002300b27308 */ /* 0x000ee20000002400 */
[-C--:B------:R-:W-:Y:S01]  /*9e50*/  ISETP.GE.AND P4, PT, R14, R183.reuse, PT ;  /* 0x000000b70e00720c */ /* 0x080fe20003f86270 */
[----:B------:R-:W-:Y:S01]  /*9e60*/  VIADD R10, R3, 0xffffff60 ;  /* 0xffffff60030a7836 */ /* 0x000fe20000000000 */
[----:B------:R-:W-:Y:S01]  /*9e70*/  FSEL R143, R143, -INF , !P5 ;  /* 0xff8000008f8f7808 */ /* 0x000fe20006800000 */
[----:B------:R-:W-:Y:S01]  /*9e80*/  FMUL.FTZ R162, R162, UR4 ;  /* 0x00000004a2a27c20 */ /* 0x000fe20008410000 */
[----:B-1----:R-:W-:Y:S01]  /*9e90*/  FSEL R140, R24, -INF , !P4 ;  /* 0xff800000188c7808 */ /* 0x002fe20006000000 */
[----:B------:R-:W-:Y:S01]  /*9ea0*/  FMUL.FTZ R145, R161, UR4 ;  /* 0x00000004a1917c20 */ /* 0x000fe20008410000 */
[C---:B------:R-:W-:Y:S01]  /*9eb0*/  ISETP.GE.AND P5, PT, R11.reuse, R184, PT ;  /* 0x000000b80b00720c */ /* 0x040fe20003fa6270 */
[----:B------:R-:W1:Y:S01]  /*9ec0*/  MUFU.TANH R173, R156 ;  /* 0x0000009c00ad7308 */ /* 0x000e620000002400 */
[----:B------:R-:W-:Y:S01]  /*9ed0*/  ISETP.GE.AND P4, PT, R11, R183, PT ;  /* 0x000000b70b00720c */ /* 0x000fe20003f86270 */
[----:B------:R-:W-:Y:S01]  /*9ee0*/  VIADD R11, R3, 0xffffff61 ;  /* 0xffffff61030b7836 */ /* 0x000fe20000000000 */
[----:B------:R-:W-:Y:S01]  /*9ef0*/  FSEL R141, R23, -INF , !P5 ;  /* 0xff800000178d7808 */ /* 0x000fe20006800000 */
[----:B------:R-:W-:Y:S01]  /*9f00*/  FMUL.FTZ R146, R163, UR4 ;  /* 0x00000004a3927c20 */ /* 0x000fe20008410000 */
[----:B------:R-:W-:-:S02]  /*9f10*/  FSEL R138, R138, -INF , !P4 ;  /* 0xff8000008a8a7808 */ /* 0x000fc40006000000 */
[CC--:B------:R-:W-:Y:S01]  /*9f20*/  ISETP.GE.AND P5, PT, R10.reuse, R184.reuse, PT ;  /* 0x000000b80a00720c */ /* 0x0c0fe20003fa6270 */
[----:B------:R-:W4:Y:S01]  /*9f30*/  MUFU.TANH R176, R158 ;  /* 0x0000009e00b07308 */ /* 0x000f220000002400 */
[-C--:B------:R-:W-:Y:S01]  /*9f40*/  ISETP.GE.AND P4, PT, R10, R183.reuse, PT ;  /* 0x000000b70a00720c */ /* 0x080fe20003f86270 */
[----:B------:R-:W-:Y:S01]  /*9f50*/  VIADD R10, R3, 0xffffff68 ;  /* 0xffffff68030a7836 */ /* 0x000fe20000000000 */
[----:B--2---:R-:W-:Y:S01]  /*9f60*/  FSEL R177, R177, -INF , !P5 ;  /* 0xff800000b1b17808 */ /* 0x004fe20006800000 */
[----:B------:R-:W-:Y:S01]  /*9f70*/  FMUL.FTZ R148, R168, UR4 ;  /* 0x00000004a8947c20 */ /* 0x000fe20008410000 */
[----:B------:R-:W-:Y:S01]  /*9f80*/  FSEL R186, R186, -INF , !P4 ;  /* 0xff800000baba7808 */ /* 0x000fe20006000000 */
[----:B------:R-:W-:Y:S01]  /*9f90*/  FMUL.FTZ R147, R169, UR4 ;  /* 0x00000004a9937c20 */ /* 0x000fe20008410000 */
[C---:B------:R-:W-:Y:S01]  /*9fa0*/  ISETP.GE.AND P5, PT, R11.reuse, R184, PT ;  /* 0x000000b80b00720c */ /* 0x040fe20003fa6270 */
[----:B------:R-:W2:Y:S01]  /*9fb0*/  MUFU.TANH R12, R12 ;  /* 0x0000000c000c7308 */ /* 0x000ea20000002400 */
[----:B------:R-:W-:Y:S01]  /*9fc0*/  ISETP.GE.AND P4, PT, R11, R183, PT ;  /* 0x000000b70b00720c */ /* 0x000fe20003f86270 */
[----:B------:R-:W-:Y:S01]  /*9fd0*/  VIADD R11, R3, 0xffffff69 ;  /* 0xffffff69030b7836 */ /* 0x000fe20000000000 */
[----:B-----5:R-:W-:Y:S01]  /*9fe0*/  FSEL R175, R175, -INF , !P5 ;  /* 0xff800000afaf7808 */ /* 0x020fe20006800000 */
[----:B------:R-:W-:Y:S01]  /*9ff0*/  FMUL.FTZ R144, R170, UR4 ;  /* 0x00000004aa907c20 */ /* 0x000fe20008410000 */
[----:B---3--:R-:W-:-:S02]  /*a000*/  FSEL R178, R178, -INF , !P4 ;  /* 0xff800000b2b27808 */ /* 0x008fc40006000000 */
[CC--:B------:R-:W-:Y:S01]  /*a010*/  ISETP.GE.AND P5, PT, R10.reuse, R184.reuse, PT ;  /* 0x000000b80a00720c */ /* 0x0c0fe20003fa6270 */
[----:B------:R-:W3:Y:S01]  /*a020*/  MUFU.TANH R174, R159 ;  /* 0x0000009f00ae7308 */ /* 0x000ee20000002400 */
[-C--:B------:R-:W-:Y:S01]  /*a030*/  ISETP.GE.AND P4, PT, R10, R183.reuse, PT ;  /* 0x000000b70a00720c */ /* 0x080fe20003f86270 */
[----:B------:R-:W-:Y:S01]  /*a040*/  VIADD R10, R3, 0xffffff70 ;  /* 0xffffff70030a7836 */ /* 0x000fe20000000000 */
[----:B-1----:R-:W-:Y:S02]  /*a050*/  FSEL R173, R173, -INF , !P5 ;  /* 0xff800000adad7808 */ /* 0x002fe40006800000 */
[----:B----4-:R-:W-:Y:S02]  /*a060*/  FSEL R176, R176, -INF , !P4 ;  /* 0xff800000b0b07808 */ /* 0x010fe40006000000 */
[C---:B------:R-:W-:Y:S01]  /*a070*/  ISETP.GE.AND P5, PT, R11.reuse, R184, PT ;  /* 0x000000b80b00720c */ /* 0x040fe20003fa6270 */
[----:B------:R-:W1:Y:S01]  /*a080*/  MUFU.TANH R13, R160 ;  /* 0x000000a0000d7308 */ /* 0x000e620000002400 */
[----:B------:R-:W-:Y:S01]  /*a090*/  ISETP.GE.AND P4, PT, R11, R183, PT ;  /* 0x000000b70b00720c */ /* 0x000fe20003f86270 */
[----:B------:R-:W-:Y:S01]  /*a0a0*/  VIADD R11, R3, 0xffffff71 ;  /* 0xffffff71030b7836 */ /* 0x000fe20000000000 */
[----:B--2---:R-:W-:-:S02]  /*a0b0*/  FSEL R151, R12, -INF , !P5 ;  /* 0xff8000000c977808 */ /* 0x004fc40006800000 */
[----:B------:R-:W-:-:S03]  /*a0c0*/  ISETP.GE.AND P5, PT, R10, R184, PT ;  /* 0x000000b80a00720c */ /* 0x000fc60003fa6270 */
[----:B------:R2:W4:Y:S01]  /*a0d0*/  MUFU.TANH R164, R162 ;  /* 0x000000a200a47308 */ /* 0x0005220000002400 */
[----:B---3--:R-:W-:Y:S02]  /*a0e0*/  FSEL R174, R174, -INF , !P4 ;  /* 0xff800000aeae7808 */ /* 0x008fe40006000000 */
[----:B------:R-:W-:Y:S01]  /*a0f0*/  ISETP.GE.AND P4, PT, R10, R183, PT ;  /* 0x000000b70a00720c */ /* 0x000fe20003f86270 */
[C---:B------:R-:W-:Y:S02]  /*a100*/  VIADD R10, R3.reuse, 0xffffff78 ;  /* 0xffffff78030a7836 */ /* 0x040fe40000000000 */
[----:B------:R-:W-:Y:S02]  /*a110*/  VIADD R3, R3, 0xffffff79 ;  /* 0xffffff7903037836 */ /* 0x000fe40000000000 */
[----:B------:R-:W3:Y:S01]  /*a120*/  MUFU.TANH R145, R145 ;  /* 0x0000009100917308 */ /* 0x000ee20000002400 */
[----:B-1----:R-:W-:Y:S01]  /*a130*/  FSEL R149, R13, -INF , !P5 ;  /* 0xff8000000d957808 */ /* 0x002fe20006800000 */
[----:B------:R-:W-:Y:S01]  /*a140*/  BAR.SYNC.DEFER_BLOCKING 0x0 ;  /* 0x0000000000007b1d */ /* 0x000fe20000010000 */
[----:B------:R-:W-:-:S05]  /*a150*/  ISETP.GE.AND P5, PT, R11, R184, PT ;  /* 0x000000b80b00720c */ /* 0x000fca0003fa6270 */
[----:B------:R-:W1:Y:S01]  /*a160*/  MUFU.TANH R146, R146 ;  /* 0x0000009200927308 */ /* 0x000e620000002400 */
[----:B--2---:R-:W-:Y:S01]  /*a170*/  FMUL.FTZ R162, R171, UR4 ;  /* 0x00000004aba27c20 */ /* 0x004fe20008410000 */
[----:B----4-:R-:W-:Y:S02]  /*a180*/  FSEL R164, R164, -INF , !P4 ;  /* 0xff800000a4a47808 */ /* 0x010fe40006000000 */
[----:B------:R-:W-:-:S04]  /*a190*/  ISETP.GE.AND P4, PT, R11, R183, PT ;  /* 0x000000b70b00720c */ /* 0x000fc80003f86270 */
[----:B------:R-:W2:Y:S01]  /*a1a0*/  MUFU.TANH R148, R148 ;  /* 0x0000009400947308 */ /* 0x000ea20000002400 */
[----:B---3--:R-:W-:Y:S02]  /*a1b0*/  FSEL R145, R145, -INF , !P5 ;  /* 0xff80000091917808 */ /* 0x008fe40006800000 */
[----:B------:R-:W-:-:S05]  /*a1c0*/  ISETP.GE.AND P5, PT, R10, R184, PT ;  /* 0x000000b80a00720c */ /* 0x000fca0003fa6270 */
[----:B------:R-:W3:Y:S01]  /*a1d0*/  MUFU.TANH R147, R147 ;  /* 0x0000009300937308 */ /* 0x000ee20000002400 */
[----:B-1----:R-:W-:Y:S02]  /*a1e0*/  FSEL R146, R146, -INF , !P4 ;  /* 0xff80000092927808 */ /* 0x002fe40006000000 */
[----:B------:R-:W-:-:S05]  /*a1f0*/  ISETP.GE.AND P4, PT, R3, R184, PT ;  /* 0x000000b80300720c */ /* 0x000fca0003f86270 */
[----:B------:R-:W1:Y:S01]  /*a200*/  MUFU.TANH R144, R144 ;  /* 0x0000009000907308 */ /* 0x000e620000002400 */
[----:B--2---:R-:W-:Y:S02]  /*a210*/  FSEL R148, R148, -INF , !P5 ;  /* 0xff80000094947808 */ /* 0x004fe40006800000 */
[----:B------:R-:W-:-:S05]  /*a220*/  ISETP.GE.AND P5, PT, R10, R183, PT ;  /* 0x000000b70a00720c */ /* 0x000fca0003fa6270 */
[----:B------:R-:W2:Y:S01]  /*a230*/  MUFU.TANH R162, R162 ;  /* 0x000000a200a27308 */ /* 0x000ea20000002400 */
[----:B---3--:R-:W-:Y:S02]  /*a240*/  FSEL R147, R147, -INF , !P4 ;  /* 0xff80000093937808 */ /* 0x008fe40006000000 */
[----:B------:R-:W-:Y:S02]  /*a250*/  ISETP.GE.AND P4, PT, R3, R183, PT ;  /* 0x000000b70300720c */ /* 0x000fe40003f86270 */
[----:B-1----:R-:W-:Y:S02]  /*a260*/  FSEL R144, R144, -INF , !P5 ;  /* 0xff80000090907808 */ /* 0x002fe40006800000 */
[----:B--2---:R-:W-:Y:S01]  /*a270*/  FSEL R162, R162, -INF , !P4 ;  /* 0xff800000a2a27808 */ /* 0x004fe20006000000 */
        /* <DEDUP_REMOVED lines=49> */
.L_x_208:
[----:B------:R3:W-:Y:S02]  /*a590*/  STS.128 [R204+0x11000], RZ ;  /* 0x011000ffcc007388 */ /* 0x0007e40000000c00 */
.L_x_209:
[----:B------:R-:W-:Y:S05]  /*a5a0*/  BSYNC.RECONVERGENT B0 ;  /* 0x0000000000007941 */ /* 0x000fea0003800200 */
.L_x_207:
[----:B------:R-:W0:Y:S02]  /*a5b0*/  LDGDEPBAR ;  /* 0x00000000000079af */ /* 0x000e240000000000 */
.L_x_206:
        /* <DEDUP_REMOVED lines=18> */
[C---:B-1----:R-:W-:Y:S01]  /*a6e0*/  IADD3 R16, PT, PT, R180.reuse, 0x12000, RZ ;  /* 0x00012000b4107810 */ /* 0x042fe20007ffe0ff */
[----:B------:R-:W1:Y:S01]  /*a6f0*/  SHFL.BFLY PT, R11, R12, 0x2, 0x1f ;  /* 0x0c401f000c0b7f89 */ /* 0x000e6200000e0000 */
[----:B------:R-:W-:-:S02]  /*a700*/  IADD3 R160, PT, PT, R180, 0x12040, RZ ;  /* 0x00012040b4a07810 */ /* 0x000fc40007ffe0ff */
[----:B------:R-:W-:Y:S01]  /*a710*/  @P0 IADD3 R160, PT, PT, R16, -0x40, RZ ;  /* 0xffffffc010a00810 */ /* 0x000fe20007ffe0ff */
[----:B------:R-:W5:Y:S01]  /*a720*/  SHFL.BFLY PT, R10, R13, 0x2, 0x1f ;  /* 0x0c401f000d0a7f89 */ /* 0x000f6200000e0000 */
[----:B------:R-:W-:-:S03]  /*a730*/  SEL R159, R190, 0xffffffe0, !P6 ;  /* 0xffffffe0be9f7807 */ /* 0x000fc60007000000 */
[----:B------:R-:W-:Y:S01]  /*a740*/  LDSM.16.MT88.4 R28, [R160] ;  /* 0x00000000a01c783b */ /* 0x000fe20000004200 */
[C---:B------:R-:W-:Y:S02]  /*a750*/  IADD3 R161, PT, PT, R159.reuse, R180, RZ ;  /* 0x000000b49fa17210 */ /* 0x040fe40007ffe0ff */
[----:B------:R-:W-:-:S03]  /*a760*/  IADD3 R159, PT, PT, R159, R160, RZ ;  /* 0x000000a09f9f7210 */ /* 0x000fc60007ffe0ff */
[----:B------:R-:W-:Y:S01]  /*a770*/  LDSM.16.MT88.4 R20, [R161+0x12000] ;  /* 0x01200000a114783b */ /* 0x000fe20000004200 */
[----:B-1----:R-:W-:Y:S02]  /*a780*/  FMNMX.FTZ R11, R12, R11, !PT ;  /* 0x0000000b0c0b7209 */ /* 0x002fe40007810000 */
[----:B-----5:R-:W-:-:S03]  /*a790*/  FMNMX.FTZ R10, R13, R10, !PT ;  /* 0x0000000a0d0a7209 */ /* 0x020fc60007810000 */
[----:B------:R-:W1:Y:S04]  /*a7a0*/  SHFL.BFLY PT, R132, R11, 0x1, 0x1f ;  /* 0x0c201f000b847f89 */ /* 0x000e6800000e0000 */
[----:B------:R-:W5:Y:S04]  /*a7b0*/  SHFL.BFLY PT, R3, R10, 0x1, 0x1f ;  /* 0x0c201f000a037f89 */ /* 0x000f6800000e0000 */
[----:B--2---:R-:W-:Y:S01]  /*a7c0*/  LDSM.16.MT88.4 R12, [R180+0x12000] ;  /* 0x01200000b40c783b */ /* 0x004fe20000004200 */
[----:B-1----:R-:W-:Y:S02]  /*a7d0*/  FMNMX.FTZ R132, R11, R132, !PT ;  /* 0x000000840b847209 */ /* 0x002fe40007810000 */
[----:B-----5:R-:W-:-:S03]  /*a7e0*/  FMNMX.FTZ R3, R10, R3, !PT ;  /* 0x000000030a037209 */ /* 0x020fc60007810000 */
[C---:B----4-:R-:W-:Y:S01]  /*a7f0*/  FMUL.FTZ R150, R132.reuse, UR4 ;  /* 0x0000000484967c20 */ /* 0x050fe20008410000 */
[----:B------:R-:W-:Y:S02]  /*a800*/  FSETP.NEU.FTZ.AND P2, PT, R132, -INF , PT ;  /* 0xff8000008400780b */ /* 0x000fe40003f5d000 */
[C---:B------:R-:W-:Y:S01]  /*a810*/  FSETP.NEU.FTZ.AND P1, PT, R3.reuse, -INF , PT ;  /* 0xff8000000300780b */ /* 0x040fe20003f3d000 */
[----:B------:R-:W-:Y:S01]  /*a820*/  FMUL.FTZ R163, R3, UR4 ;  /* 0x0000000403a37c20 */ /* 0x000fe20008410000 */
[----:B------:R-:W-:-:S04]  /*a830*/  FSEL R150, R150, RZ, P2 ;  /* 0x000000ff96967208 */ /* 0x000fc80001000000 */
[----:B------:R-:W-:Y:S01]  /*a840*/  FSEL R163, R163, RZ, P1 ;  /* 0x000000ffa3a37208 */ /* 0x000fe20000800000 */
[--C-:B------:R-:W-:Y:S01]  /*a850*/  FFMA.FTZ R158, R5, UR4, -R150.reuse ;  /* 0x00000004059e7c23 */ /* 0x100fe20008010896 */
[----:B------:R-:W-:Y:S01]  /*a860*/  FSEL R5, R132, RZ, P2 ;  /* 0x000000ff84057208 */ /* 0x000fe20001000000 */
[--C-:B------:R-:W-:Y:S01]  /*a870*/  FFMA.FTZ R153, R165, UR4, -R150.reuse ;  /* 0x00000004a5997c23 */ /* 0x100fe20008010896 */
[--C-:B------:R-:W-:Y:S01]  /*a880*/  FFMA.FTZ R152, R7, UR4, -R150.reuse ;  /* 0x0000000407987c23 */ /* 0x100fe20008010896 */
[----:B------:R-:W-:Y:S01]  /*a890*/  FFMA.FTZ R133, R4, UR4, -R163 ;  /* 0x0000000404857c23 */ /* 0x000fe200080108a3 */
[----:B------:R-:W-:Y:S01]  /*a8a0*/  FSEL R4, R3, RZ, P1 ;  /* 0x000000ff03047208 */ /* 0x000fe20000800000 */
[----:B------:R-:W-:Y:S01]  /*a8b0*/  FADD.FTZ R5, R182, -R5 ;  /* 0x80000005b6057221 */ /* 0x000fe20000010000 */
[----:B------:R-:W-:Y:S01]  /*a8c0*/  FFMA.FTZ R135, R9, UR4, -R150 ;  /* 0x0000000409877c23 */ /* 0x000fe20008010896 */
[--C-:B------:R-:W-:Y:S01]  /*a8d0*/  FFMA.FTZ R134, R166, UR4, -R163.reuse ;  /* 0x00000004a6867c23 */ /* 0x100fe200080108a3 */
[--C-:B------:R-:W-:Y:S01]  /*a8e0*/  FFMA.FTZ R154, R6, UR4, -R163.reuse ;  /* 0x00000004069a7c23 */ /* 0x100fe200080108a3 */
[----:B------:R-:W-:Y:S01]  /*a8f0*/  FADD.FTZ R4, R181, -R4 ;  /* 0x80000004b5047221 */ /* 0x000fe20000010000 */
[----:B------:R-:W-:Y:S01]  /*a900*/  FMUL.FTZ R157, R5, UR4 ;  /* 0x00000004059d7c20 */ /* 0x000fe20008410000 */
[--C-:B------:R-:W-:Y:S01]  /*a910*/  FFMA.FTZ R155, R8, UR4, -R163.reuse ;  /* 0x00000004089b7c23 */ /* 0x100fe200080108a3 */
[----:B------:R-:W-:Y:S01]  /*a920*/  MUFU.EX2 R158, R158 ;  /* 0x0000009e009e7308 */ /* 0x000fe20000000800 */
[----:B------:R-:W-:Y:S01]  /*a930*/  FMUL.FTZ R156, R4, UR4 ;  /* 0x00000004049c7c20 */ /* 0x000fe20008410000 */
[--C-:B------:R-:W-:Y:S01]  /*a940*/  FFMA.FTZ R166, R139, UR4, -R150.reuse ;  /* 0x000000048ba67c23 */ /* 0x100fe20008010896 */
[--C-:B------:R-:W-:Y:S01]  /*a950*/  FFMA.FTZ R167, R137, UR4, -R150.reuse ;  /* 0x0000000489a77c23 */ /* 0x100fe20008010896 */
[----:B------:R-:W1:Y:S01]  /*a960*/  MUFU.EX2 R157, R157 ;  /* 0x0000009d009d7308 */ /* 0x000e620000000800 */
        /* <DEDUP_REMOVED lines=8> */
[----:B------:R-:W-:Y:S01]  /*a9f0*/  LDSM.16.MT88.4 R140, [R160+0x800] ;  /* 0x00080000a08c783b */ /* 0x000fe20000004200 */
[--C-:B------:R-:W-:Y:S01]  /*aa00*/  FFMA.FTZ R182, R177, UR4, -R150.reuse ;  /* 0x00000004b1b67c23 */ /* 0x100fe20008010896 */
[--C-:B------:R-:W-:Y:S01]  /*aa10*/  FFMA.FTZ R184, R173, UR4, -R150.reuse ;  /* 0x00000004adb87c23 */ /* 0x100fe20008010896 */
[----:B------:R-:W-:Y:S01]  /*aa20*/  MUFU.EX2 R152, R152 ;  /* 0x0000009800987308 */ /* 0x000fe20000000800 */
[----:B------:R-:W-:Y:S01]  /*aa30*/  LDSM.16.MT88.4 R136, [R159+0x800] ;  /* 0x000800009f88783b */ /* 0x000fe20000004200 */
[-C--:B-1----:R-:W-:Y:S01]  /*aa40*/  FMUL.FTZ R32, R104, R157.reuse ;  /* 0x0000009d68207220 */ /* 0x082fe20000410000 */
[-C--:B------:R-:W-:Y:S01]  /*aa50*/  FMUL.FTZ R33, R105, R157.reuse ;  /* 0x0000009d69217220 */ /* 0x080fe20000410000 */
[----:B------:R-:W1:Y:S01]  /*aa60*/  MUFU.EX2 R135, R135 ;  /* 0x0000008700877308 */ /* 0x000e620000000800 */
[-C--:B------:R-:W-:Y:S01]  /*aa70*/  FMUL.FTZ R24, R112, R157.reuse ;  /* 0x0000009d70187220 */ /* 0x080fe20000410000 */
[-C--:B--2---:R-:W-:Y:S01]  /*aa80*/  FMUL.FTZ R34, R106, R156.reuse ;  /* 0x0000009c6a227220 */ /* 0x084fe20000410000 */
[----:B------:R-:W-:Y:S01]  /*aa90*/  FMUL.FTZ R35, R107, R156 ;  /* 0x0000009c6b237220 */ /* 0x000fe20000410000 */
[----:B------:R-:W-:Y:S01]  /*aaa0*/  MUFU.EX2 R134, R134 ;  /* 0x0000008600867308 */ /* 0x000fe20000000800 */
[-C--:B------:R-:W-:Y:S01]  /*aab0*/  FMUL.FTZ R25, R113, R157.reuse ;  /* 0x0000009d71197220 */ /* 0x080fe20000410000 */
[----:B----4-:R-:W-:Y:S01]  /*aac0*/  F2FP.F16.F32.PACK_AB R4, R153, R158 ;  /* 0x0000009e9904723e */ /* 0x010fe200000000ff */
[-C--:B------:R-:W-:Y:S01]  /*aad0*/  FMUL.FTZ R26, R114, R156.reuse ;  /* 0x0000009c721a7220 */ /* 0x080fe20000410000 */
[----:B------:R-:W2:Y:S01]  /*aae0*/  MUFU.EX2 R133, R133 ;  /* 0x0000008500857308 */ /* 0x000ea20000000800 */
[----:B------:R-:W-:Y:S01]  /*aaf0*/  FMUL.FTZ R27, R115, R156 ;  /* 0x0000009c731b7220 */ /* 0x000fe20000410000 */
[----:B------:R-:W4:Y:S01]  /*ab00*/  LDSM.16.MT88.4 R104, [R161+0x14000] ;  /* 0x01400000a168783b */ /* 0x000f220000004200 */
[-C--:B------:R-:W-:Y:S01]  /*ab10*/  FMUL.FTZ R108, R108, R157.reuse ;  /* 0x0000009d6c6c7220 */ /* 0x080fe20000410000 */
[----:B------:R-:W-:Y:S01]  /*ab20*/  MUFU.EX2 R154, R154 ;  /* 0x0000009a009a7308 */ /* 0x000fe20000000800 */
[-C--:B------:R-:W-:Y:S01]  /*ab30*/  FMUL.FTZ R109, R109, R157.reuse ;  /* 0x0000009d6d6d7220 */ /* 0x080fe20000410000 */
[----:B-1----:R-:W-:Y:S01]  /*ab40*/  F2FP.F16.F32.PACK_AB R6, R135, R152 ;  /* 0x000000988706723e */ /* 0x002fe200000000ff */
[-C--:B------:R-:W-:Y:S01]  /*ab50*/  FMUL.FTZ R110, R110, R156.reuse ;  /* 0x0000009c6e6e7220 */ /* 0x080fe20000410000 */
[----:B------:R-:W1:Y:S01]  /*ab60*/  MUFU.EX2 R155, R155 ;  /* 0x0000009b009b7308 */ /* 0x000e620000000800 */
[-C--:B------:R-:W-:Y:S01]  /*ab70*/  FMUL.FTZ R111, R111, R156.reuse ;  /* 0x0000009c6f6f7220 */ /* 0x080fe20000410000 */
[----:B------:R-:W5:Y:S01]  /*ab80*/  LDSM.16.MT88.4 R112, [R160+0x2000] ;  /* 0x00200000a070783b */ /* 0x000f620000004200 */
[-C--:B------:R-:W-:Y:S01]  /*ab90*/  FMUL.FTZ R44, R44, R157.reuse ;  /* 0x0000009d2c2c7220 */ /* 0x080fe20000410000 */
[-C--:B------:R-:W-:Y:S01]  /*aba0*/  FMUL.FTZ R45, R45, R157.reuse ;  /* 0x0000009d2d2d7220 */ /* 0x080fe20000410000 */
[----:B------:R-:W-:Y:S01]  /*abb0*/  FMUL.FTZ R46, R46, R156 ;  /* 0x0000009c2e2e7220 */ /* 0x000fe20000410000 */
[----:B--2---:R-:W-:Y:S01]  /*abc0*/  F2FP.F16.F32.PACK_AB R5, R133, R134 ;  /* 0x000000868505723e */ /* 0x004fe200000000ff */
[-C--:B------:R-:W-:Y:S01]  /*abd0*/  FMUL.FTZ R47, R47, R156.reuse ;  /* 0x0000009c2f2f7220 */ /* 0x080fe20000410000 */
[-C--:B------:R-:W-:Y:S01]  /*abe0*/  FMUL.FTZ R48, R48, R157.reuse ;  /* 0x0000009d30307220 */ /* 0x080fe20000410000 */
[-C--:B------:R-:W-:Y:S01]  /*abf0*/  FMUL.FTZ R49, R49, R157.reuse ;  /* 0x0000009d31317220 */ /* 0x080fe20000410000 */
[-C--:B------:R-:W-:Y:S01]  /*ac00*/  FMUL.FTZ R50, R50, R156.reuse ;  /* 0x0000009c32327220 */ /* 0x080fe20000410000 */
[----:B------:R-:W-:Y:S01]  /*ac10*/  FMUL.FTZ R51, R51, R156 ;  /* 0x0000009c33337220 */ /* 0x000fe20000410000 */
[-C--:B------:R-:W-:Y:S01]  /*ac20*/  FMUL.FTZ R52, R52, R157.reuse ;  /* 0x0000009d34347220 */ /* 0x080fe20000410000 */
[-C--:B------:R-:W-:Y:S01]  /*ac30*/  FMUL.FTZ R53, R53, R157.reuse ;  /* 0x0000009d35357220 */ /* 0x080fe20000410000 */
[----:B-1----:R-:W-:Y:S01]  /*ac40*/  F2FP.F16.F32.PACK_AB R7, R155, R154 ;  /* 0x0000009a9b07723e */ /* 0x002fe200000000ff */
        /* <DEDUP_REMOVED lines=23> */
[----:B------:R-:W-:Y:S01]  /*adc0*/  LDSM.16.MT88.4 R120, [R159] ;  /* 0x000000009f78783b */ /* 0x000fe20000004200 */
        /* <DEDUP_REMOVED lines=14> */
[C---:B-----5:R-:W-:Y:S01]  /*aeb0*/  HMMA.16816.F32 R52, R4.reuse, R112, R52 ;  /* 0x000000700434723c */ /* 0x060fe20000001834 */
        /* <DEDUP_REMOVED lines=39> */
[C---:B------:R-:W-:Y:S01]  /*b130*/  HMMA.16816.F32 R20, R4.reuse, R22, R116 ;  /* 0x000000160414723c */ /* 0x040fe20000001874 */
[----:B------:R-:W5:Y:S01]  /*b140*/  LDSM.16.MT88.4 R116, [R180+0x14000] ;  /* 0x01400000b474783b */ /* 0x000f620000004200 */
[-C--:B------:R-:W-:Y:S01]  /*b150*/  FMUL.FTZ R42, R42, R156.reuse ;  /* 0x0000009c2a2a7220 */ /* 0x080fe20000410000 */
[-C--:B------:R-:W-:Y:S01]  /*b160*/  FMUL.FTZ R43, R43, R156.reuse ;  /* 0x0000009c2b2b7220 */ /* 0x080fe20000410000 */
[----:B------:R-:W-:Y:S01]  /*b170*/  MUFU.EX2 R166, R166 ;  /* 0x000000a600a67308 */ /* 0x000fe20000000800 */
[-C--:B------:R-:W-:Y:S01]  /*b180*/  FMUL.FTZ R92, R92, R157.reuse ;  /* 0x0000009d5c5c7220 */ /* 0x080fe20000410000 */
[-C--:B------:R-:W-:Y:S01]  /*b190*/  FMUL.FTZ R93, R93, R157.reuse ;  /* 0x0000009d5d5d7220 */ /* 0x080fe20000410000 */
[-C--:B------:R-:W-:Y:S01]  /*b1a0*/  FMUL.FTZ R94, R94, R156.reuse ;  /* 0x0000009c5e5e7220 */ /* 0x080fe20000410000 */
[C---:B--2---:R-:W-:Y:S01]  /*b1b0*/  HMMA.16816.F32 R68, R4.reuse, R104, R68 ;  /* 0x000000680444723c */ /* 0x044fe20000001844 */
[----:B------:R-:W2:Y:S01]  /*b1c0*/  MUFU.EX2 R167, R167 ;  /* 0x000000a700a77308 */ /* 0x000ea20000000800 */
        /* <DEDUP_REMOVED lines=9> */
[--C-:B------:R-:W-:Y:S01]  /*b260*/  FFMA.FTZ R177, R186, UR4, -R163.reuse ;  /* 0x00000004bab17c23 */ /* 0x100fe200080108a3 */
[--C-:B------:R-:W-:Y:S01]  /*b270*/  FFMA.FTZ R179, R174, UR4, -R163.reuse ;  /* 0x00000004aeb37c23 */ /* 0x100fe200080108a3 */
[----:B------:R-:W-:Y:S01]  /*b280*/  LDSM.16.MT88.4 R128, [R161+0x14800] ;  /* 0x01480000a180783b */ /* 0x000fe20000004200 */
[----:B------:R-:W-:Y:S01]  /*b290*/  MUFU.EX2 R170, R170 ;  /* 0x000000aa00aa7308 */ /* 0x000fe20000000800 */
[--C-:B------:R-:W-:Y:S01]  /*b2a0*/  FFMA.FTZ R178, R178, UR4, -R163.reuse ;  /* 0x00000004b2b27c23 */ /* 0x100fe200080108a3 */
[C---:B------:R-:W-:Y:S01]  /*b2b0*/  HMMA.16816.F32 R32, R4.reuse, R120, R32 ;  /* 0x000000780420723c */ /* 0x040fe20000001820 */
[--C-:B------:R-:W-:Y:S01]  /*b2c0*/  FFMA.FTZ R185, R164, UR4, -R163.reuse ;  /* 0x00000004a4b97c23 */ /* 0x100fe200080108a3 */
[----:B------:R-:W2:Y:S01]  /*b2d0*/  MUFU.EX2 R171, R171 ;  /* 0x000000ab00ab7308 */ /* 0x000ea20000000800 */
[----:B------:R-:W-:Y:S01]  /*b2e0*/  FFMA.FTZ R186, R146, UR4, -R163 ;  /* 0x0000000492ba7c23 */ /* 0x000fe200080108a3 */
[--C-:B------:R-:W-:Y:S01]  /*b2f0*/  FFMA.FTZ R181, R149, UR4, -R150.reuse ;  /* 0x0000000495b57c23 */ /* 0x100fe20008010896 */
[----:B------:R-:W-:Y:S01]  /*b300*/  FFMA.FTZ R183, R148, UR4, -R150 ;  /* 0x0000000494b77c23 */ /* 0x000fe20008010896 */
[----:B------:R-:W-:Y:S01]  /*b310*/  MUFU.EX2 R169, R169 ;  /* 0x000000a900a97308 */ /* 0x000fe20000000800 */
[----:B------:R-:W-:Y:S01]  /*b320*/  FFMA.FTZ R158, R213, R157, R158 ;  /* 0x0000009dd59e7223 */ /* 0x000fe2000001009e */
[----:B------:R-:W-:Y:S01]  /*b330*/  HMMA.16816.F32 R100, R4, R122, R100 ;  /* 0x0000007a0464723c */ /* 0x000fe20000001864 */
[----:B------:R-:W-:Y:S01]  /*b340*/  LDSM.16.MT88.4 R120, [R180+0x14800] ;  /* 0x01480000b478783b */ /* 0x000fe20000004200 */
[----:B------:R-:W2:Y:S01]  /*b350*/  MUFU.EX2 R172, R172 ;  /* 0x000000ac00ac7308 */ /* 0x000ea20000000800 */
[----:B------:R-:W-:Y:S01]  /*b360*/  FFMA.FTZ R134, R211, R156, R134 ;  /* 0x0000009cd3867223 */ /* 0x000fe20000010086 */
[----:B------:R-:W-:-:S02]  /*b370*/  FADD.FTZ R153, R153, R158 ;  /* 0x0000009e99997221 */ /* 0x000fc40000010000 */
[----:B------:R-:W-:Y:S01]  /*b380*/  MUFU.EX2 R182, R182 ;  /* 0x000000b600b67308 */ /* 0x000fe20000000800 */
[----:B------:R-:W-:Y:S01]  /*b390*/  FADD.FTZ R133, R133, R134 ;  /* 0x0000008685857221 */ /* 0x000fe20000010000 */
[C---:B----4-:R-:W-:Y:S01]  /*b3a0*/  HMMA.16816.F32 R76, R4.reuse, R112, R76 ;  /* 0x00000070044c723c */ /* 0x050fe2000000184c */
[----:B------:R-:W-:Y:S01]  /*b3b0*/  FADD.FTZ R152, R152, R153 ;  /* 0x0000009998987221 */ /* 0x000fe20000010000 */
[----:B------:R-:W-:Y:S01]  /*b3c0*/  MUFU.EX2 R184, R184 ;  /* 0x000000b800b87308 */ /* 0x000fe20000000800 */
[----:B------:R-:W-:Y:S02]  /*b3d0*/  FADD.FTZ R154, R154, R133 ;  /* 0x000000859a9a7221 */ /* 0x000fe40000010000 */
[----:B------:R-:W-:Y:S01]  /*b3e0*/  FADD.FTZ R135, R135, R152 ;  /* 0x0000009887877221 */ /* 0x000fe20000010000 */
[----:B------:R-:W-:Y:S01]  /*b3f0*/  MUFU.EX2 R177, R177 ;  /* 0x000000b100b17308 */ /* 0x000fe20000000800 */
[----:B------:R-:W-:Y:S01]  /*b400*/  FADD.FTZ R155, R155, R154 ;  /* 0x0000009a9b9b7221 */ /* 0x000fe20000010000 */
[C---:B------:R-:W-:Y:S01]  /*b410*/  HMMA.16816.F32 R80, R4.reuse, R114, R80 ;  /* 0x000000720450723c */ /* 0x040fe20000001850 */
[----:B------:R-:W-:Y:S01]  /*b420*/  LDSM.16.MT88.4 R112, [R161+0x12800] ;  /* 0x01280000a170783b */ /* 0x000fe20000004200 */
[----:B------:R-:W-:Y:S04]  /*b430*/  MUFU.EX2 R179, R179 ;  /* 0x000000b300b37308 */ /* 0x000fe80000000800 */
[----:B------:R-:W-:Y:S02]  /*b440*/  MUFU.EX2 R181, R181 ;  /* 0x000000b500b57308 */ /* 0x000fe40000000800 */
[C---:B-1----:R-:W-:Y:S02]  /*b450*/  HMMA.16816.F32 R84, R4.reuse, R108, R84 ;  /* 0x0000006c0454723c */ /* 0x042fe40000001854 */
[----:B------:R-:W-:Y:S04]  /*b460*/  MUFU.EX2 R183, R183 ;  /* 0x000000b700b77308 */ /* 0x000fe80000000800 */
[----:B------:R-:W-:Y:S02]  /*b470*/  MUFU.EX2 R185, R185 ;  /* 0x000000b900b97308 */ /* 0x000fe40000000800 */
[C---:B------:R-:W-:Y:S01]  /*b480*/  HMMA.16816.F32 R88, R4.reuse, R110, R88 ;  /* 0x0000006e0458723c */ /* 0x040fe20000001858 */
[----:B------:R-:W1:Y:S01]  /*b490*/  LDSM.16.MT88.4 R108, [R180+0x12800] ;  /* 0x01280000b46c783b */ /* 0x000e620000004200 */
[----:B------:R-:W-:Y:S06]  /*b4a0*/  MUFU.EX2 R186, R186 ;  /* 0x000000ba00ba7308 */ /* 0x000fec0000000800 */
[C---:B------:R-:W-:Y:S08]  /*b4b0*/  HMMA.16816.F32 R8, R4.reuse, R12, R8 ;  /* 0x0000000c0408723c */ /* 0x040ff00000001808 */
[C---:B------:R-:W-:Y:S01]  /*b4c0*/  HMMA.16816.F32 R12, R4.reuse, R14, R124 ;  /* 0x0000000e040c723c */ /* 0x040fe2000000187c */
[----:B------:R-:W4:Y:S07]  /*b4d0*/  LDSM.16.MT88.4 R124, [R160+0x2800] ;  /* 0x00280000a07c783b */ /* 0x000f2e0000004200 */
[C---:B-----5:R-:W-:Y:S08]  /*b4e0*/  HMMA.16816.F32 R36, R4.reuse, R116, R36 ;  /* 0x000000740424723c */ /* 0x060ff00000001824 */
[C---:B------:R-:W-:Y:S01]  /*b4f0*/  HMMA.16816.F32 R40, R4.reuse, R118, R40 ;  /* 0x000000760428723c */ /* 0x040fe20000001828 */
[----:B------:R-:W5:Y:S07]  /*b500*/  LDSM.16.MT88.4 R116, [R159+0x2800] ;  /* 0x002800009f74783b */ /* 0x000f6e0000004200 */
[C---:B---3--:R-:W-:Y:S08]  /*b510*/  HMMA.16816.F32 R92, R4.reuse, R104, R92 ;  /* 0x00000068045c723c */ /* 0x048ff0000000185c */
[----:B------:R-:W-:Y:S01]  /*b520*/  HMMA.16816.F32 R4, R4, R106, R96 ;  /* 0x0000006a0404723c */ /* 0x000fe20000001860 */
[----:B--2---:R-:W-:Y:S01]  /*b530*/  F2FP.F16.F32.PACK_AB R96, R167, R166 ;  /* 0x000000a6a760723e */ /* 0x004fe200000000ff */
[----:B------:R-:W2:Y:S01]  /*b540*/  LDSM.16.MT88.4 R104, [R180+0x16800] ;  /* 0x01680000b468783b */ /* 0x000ea20000004200 */
[----:B------:R-:W-:Y:S01]  /*b550*/  F2FP.F16.F32.PACK_AB R97, R171, R170 ;  /* 0x000000aaab61723e */ /* 0x000fe200000000ff */
[----:B------:R-:W-:Y:S01]  /*b560*/  FADD.FTZ R166, R166, R135 ;  /* 0x00000087a6a67221 */ /* 0x000fe20000010000 */
[----:B------:R-:W-:-:S02]  /*b570*/  F2FP.F16.F32.PACK_AB R98, R165, R168 ;  /* 0x000000a8a562723e */ /* 0x000fc400000000ff */
[----:B------:R-:W-:Y:S01]  /*b580*/  F2FP.F16.F32.PACK_AB R99, R172, R169 ;  /* 0x000000a9ac63723e */ /* 0x000fe200000000ff */
[----:B------:R-:W-:-:S04]  /*b590*/  FADD.FTZ R167, R167, R166 ;  /* 0x000000a6a7a77221 */ /* 0x000fc80000010000 */
[----:B------:R-:W-:Y:S02]  /*b5a0*/  FADD.FTZ R168, R168, R167 ;  /* 0x000000a7a8a87221 */ /* 0x000fe40000010000 */
[----:B-1----:R-:W-:Y:S02]  /*b5b0*/  HMMA.16816.F32 R8, R96, R108, R8 ;  /* 0x0000006c6008723c */ /* 0x002fe40000001808 */
[----:B------:R-:W-:-:S06]  /*b5c0*/  FADD.FTZ R165, R165, R168 ;  /* 0x000000a8a5a57221 */ /* 0x000fcc0000010000 */
[C---:B------:R-:W-:Y:S01]  /*b5d0*/  HMMA.16816.F32 R12, R96.reuse, R110, R12 ;  /* 0x0000006e600c723c */ /* 0x040fe2000000180c */
[----:B------:R-:W1:Y:S07]  /*b5e0*/  LDSM.16.MT88.4 R108, [R161+0x16800] ;  /* 0x01680000a16c783b */ /* 0x000e6e0000004200 */
[C---:B------:R-:W-:Y:S08]  /*b5f0*/  HMMA.16816.F32 R16, R96.reuse, R112, R16 ;  /* 0x000000706010723c */ /* 0x040ff00000001810 */
        /* <DEDUP_REMOVED lines=17> */
[C---:B-----5:R-:W-:Y:S08]  /*b710*/  HMMA.16816.F32 R60, R96.reuse, R116, R60 ;  /* 0x00000074603c723c */ /* 0x060ff0000000183c */
[C---:B------:R-:W-:Y:S01]  /*b720*/  HMMA.16816.F32 R64, R96.reuse, R118, R64 ;  /* 0x000000766040723c */ /* 0x040fe20000001840 */
[----:B------:R-:W-:Y:S07]  /*b730*/  LDSM.16.MT88.4 R116, [R159+0x3000] ;  /* 0x003000009f74783b */ /* 0x000fee0000004200 */
[----:B--2---:R-:W-:Y:S01]  /*b740*/  HMMA.16816.F32 R68, R96, R104, R68 ;  /* 0x000000686044723c */ /* 0x004fe20000001844 */
[--C-:B------:R-:W-:Y:S01]  /*b750*/  FFMA.FTZ R105, R175, UR4, -R150.reuse ;  /* 0x00000004af697c23 */ /* 0x100fe20008010896 */
[----:B------:R-:W-:Y:S01]  /*b760*/  FFMA.FTZ R175, R151, UR4, -R150 ;  /* 0x0000000497af7c23 */ /* 0x000fe20008010896 */
[----:B------:R-:W-:-:S02]  /*b770*/  FFMA.FTZ R104, R176, UR4, -R163 ;  /* 0x00000004b0687c23 */ /* 0x000fc400080108a3 */
[----:B------:R-:W2:Y:S03]  /*b780*/  MUFU.EX2 R173, R105 ;  /* 0x0000006900ad7308 */ /* 0x000ea60000000800 */
[C---:B------:R-:W-:Y:S01]  /*b790*/  HMMA.16816.F32 R72, R96.reuse, R106, R72 ;  /* 0x0000006a6048723c */ /* 0x040fe20000001848 */
[----:B------:R-:W-:Y:S04]  /*b7a0*/  MUFU.EX2 R175, R175 ;  /* 0x000000af00af7308 */ /* 0x000fe80000000800 */
[----:B------:R4:W5:Y:S03]  /*b7b0*/  MUFU.EX2 R176, R178 ;  /* 0x000000b200b07308 */ /* 0x0009660000000800 */
[C---:B-1----:R-:W-:Y:S01]  /*b7c0*/  HMMA.16816.F32 R76, R96.reuse, R108, R76 ;  /* 0x0000006c604c723c */ /* 0x042fe2000000184c */
[----:B------:R1:W5:Y:S07]  /*b7d0*/  MUFU.EX2 R174, R104 ;  /* 0x0000006800ae7308 */ /* 0x00036e0000000800 */
[----:B------:R-:W-:Y:S01]  /*b7e0*/  HMMA.16816.F32 R80, R96, R110, R80 ;  /* 0x0000006e6050723c */ /* 0x000fe20000001850 */
[----:B------:R-:W5:Y:S01]  /*b7f0*/  LDSM.16.MT88.4 R108, [R180+0x13000] ;  /* 0x01300000b46c783b */ /* 0x000f620000004200 */
[----:B----4-:R-:W-:-:S03]  /*b800*/  FFMA.FTZ R178, R145, UR4, -R150 ;  /* 0x0000000491b27c23 */ /* 0x010fc60008010896 */
[----:B-1----:R-:W-:Y:S03]  /*b810*/  LDSM.16.MT88.4 R104, [R180+0x17000] ;  /* 0x01700000b468783b */ /* 0x002fe60000004200 */
[C---:B---3--:R-:W-:Y:S01]  /*b820*/  HMMA.16816.F32 R84, R96.reuse, R112, R84 ;  /* 0x000000706054723c */ /* 0x048fe20000001854 */
[----:B------:R-:W1:Y:S07]  /*b830*/  MUFU.EX2 R178, R178 ;  /* 0x000000b200b27308 */ /* 0x000e6e0000000800 */
[C---:B------:R-:W-:Y:S01]  /*b840*/  HMMA.16816.F32 R88, R96.reuse, R114, R88 ;  /* 0x000000726058723c */ /* 0x040fe20000001858 */
[----:B------:R-:W3:Y:S07]  /*b850*/  LDSM.16.MT88.4 R112, [R161+0x13000] ;  /* 0x01300000a170783b */ /* 0x000eee0000004200 */
[C---:B------:R-:W-:Y:S08]  /*b860*/  HMMA.16816.F32 R92, R96.reuse, R120, R92 ;  /* 0x00000078605c723c */ /* 0x040ff0000000185c */
[----:B------:R-:W-:Y:S01]  /*b870*/  HMMA.16816.F32 R96, R96, R122, R4 ;  /* 0x0000007a6060723c */ /* 0x000fe20000001804 */
[----:B------:R-:W4:Y:S01]  /*b880*/  LDSM.16.MT88.4 R120, [R161+0x15000] ;  /* 0x01500000a178783b */ /* 0x000f220000004200 */
[----:B--2---:R-:W-:Y:S01]  /*b890*/  F2FP.F16.F32.PACK_AB R4, R173, R182 ;  /* 0x000000b6ad04723e */ /* 0x004fe200000000ff */
[----:B------:R-:W-:Y:S01]  /*b8a0*/  FADD.FTZ R182, R182, R165 ;  /* 0x000000a5b6b67221 */ /* 0x000fe20000010000 */
[----:B-----5:R-:W-:-:S02]  /*b8b0*/  F2FP.F16.F32.PACK_AB R5, R176, R177 ;  /* 0x000000b1b005723e */ /* 0x020fc400000000ff */
[----:B------:R-:W-:Y:S01]  /*b8c0*/  F2FP.F16.F32.PACK_AB R6, R175, R184 ;  /* 0x000000b8af06723e */ /* 0x000fe200000000ff */
[----:B------:R-:W-:Y:S01]  /*b8d0*/  FADD.FTZ R173, R173, R182 ;  /* 0x000000b6adad7221 */ /* 0x000fe20000010000 */
[----:B------:R-:W-:-:S03]  /*b8e0*/  F2FP.F16.F32.PACK_AB R7, R179, R174 ;  /* 0x000000aeb307723e */ /* 0x000fc600000000ff */
[----:B------:R-:W-:-:S04]  /*b8f0*/  FADD.FTZ R184, R184, R173 ;  /* 0x000000adb8b87221 */ /* 0x000fc80000010000 */
[----:B------:R-:W-:Y:S01]  /*b900*/  HMMA.16816.F32 R8, R4, R108, R8 ;  /* 0x0000006c0408723c */ /* 0x000fe20000001808 */
[----:B------:R-:W-:-:S07]  /*b910*/  FADD.FTZ R184, R175, R184 ;  /* 0x000000b8afb87221 */ /* 0x000fce0000010000 */
[C---:B------:R-:W-:Y:S01]  /*b920*/  HMMA.16816.F32 R12, R4.reuse, R110, R12 ;  /* 0x0000006e040c723c */ /* 0x040fe2000000180c */
[----:B------:R-:W2:Y:S07]  /*b930*/  LDSM.16.MT88.4 R108, [R161+0x17000] ;  /* 0x01700000a16c783b */ /* 0x000eae0000004200 */
[C---:B---3--:R-:W-:Y:S08]  /*b940*/  HMMA.16816.F32 R16, R4.reuse, R112, R16 ;  /* 0x000000700410723c */ /* 0x048ff00000001810 */
[C---:B------:R-:W-:Y:S01]  /*b950*/  HMMA.16816.F32 R20, R4.reuse, R114, R20 ;  /* 0x000000720414723c */ /* 0x040fe20000001814 */
[----:B------:R-:W3:Y:S07]  /*b960*/  LDSM.16.MT88.4 R112, [R160+0x5000] ;  /* 0x00500000a070783b */ /* 0x000eee0000004200 */
[C---:B----4-:R-:W-:Y:S08]  /*b970*/  HMMA.16816.F32 R44, R4.reuse, R120, R44 ;  /* 0x00000078042c723c */ /* 0x050ff0000000182c */
[C---:B------:R-:W-:Y:S01]  /*b980*/  HMMA.16816.F32 R48, R4.reuse, R122, R48 ;  /* 0x0000007a0430723c */ /* 0x040fe20000001830 */
[----:B------:R-:W4:Y:S07]  /*b990*/  LDSM.16.MT88.4 R120, [R159+0x5000] ;  /* 0x005000009f78783b */ /* 0x000f2e0000004200 */
[C---:B------:R-:W-:Y:S08]  /*b9a0*/  HMMA.16816.F32 R52, R4.reuse, R124, R52 ;  /* 0x0000007c0434723c */ /* 0x040ff00000001834 */
[C---:B------:R-:W-:Y:S01]  /*b9b0*/  HMMA.16816.F32 R56, R4.reuse, R126, R56 ;  /* 0x0000007e0438723c */ /* 0x040fe20000001838 */
[----:B------:R-:W5:Y:S07]  /*b9c0*/  LDSM.16.MT88.4 R124, [R180+0x13800] ;  /* 0x01380000b47c783b */ /* 0x000f6e0000004200 */
[----:B------:R-:W-:Y:S01]  /*b9d0*/  HMMA.16816.F32 R36, R4, R128, R36 ;  /* 0x000000800424723c */ /* 0x000fe20000001824 */
[--C-:B------:R-:W-:Y:S01]  /*b9e0*/  FFMA.FTZ R128, R144, UR4, -R163.reuse ;  /* 0x0000000490807c23 */ /* 0x100fe200080108a3 */
[----:B------:R-:W-:-:S03]  /*b9f0*/  FFMA.FTZ R163, R162, UR4, -R163 ;  /* 0x00000004a2a37c23 */ /* 0x000fc600080108a3 */
[----:B------:R-:W-:Y:S03]  /*ba00*/  MUFU.EX2 R162, R128 ;  /* 0x0000008000a27308 */ /* 0x000fe60000000800 */
[C---:B------:R-:W-:Y:S01]  /*ba10*/  HMMA.16816.F32 R68, R4.reuse, R104, R68 ;  /* 0x000000680444723c */ /* 0x040fe20000001844 */
[----:B------:R-:W-:Y:S01]  /*ba20*/  FFMA.FTZ R104, R147, UR4, -R150 ;  /* 0x0000000493687c23 */ /* 0x000fe20008010896 */
[----:B------:R-:W-:Y:S01]  /*ba30*/  MUFU.EX2 R163, R163 ;  /* 0x000000a300a37308 */ /* 0x000fe20000000800 */
[----:B------:R-:W-:Y:S03]  /*ba40*/  LDSM.16.MT88.4 R148, [R180+0x15800] ;  /* 0x01580000b494783b */ /* 0x000fe60000004200 */
[----:B------:R1:W5:Y:S01]  /*ba50*/  MUFU.EX2 R164, R104 ;  /* 0x0000006800a47308 */ /* 0x0003620000000800 */
[----:B------:R-:W-:Y:S01]  /*ba60*/  LDSM.16.MT88.4 R144, [R180+0x17800] ;  /* 0x01780000b490783b */ /* 0x000fe20000004200 */
[C---:B------:R-:W-:Y:S08]  /*ba70*/  HMMA.16816.F32 R60, R4.reuse, R116, R60 ;  /* 0x00000074043c723c */ /* 0x040ff0000000183c */
        /* <DEDUP_REMOVED lines=10> */
[----:B-1----:R-:W1:Y:S07]  /*bb20*/  LDSM.16.MT88.4 R104, [R160+0x5800] ;  /* 0x00580000a068783b */ /* 0x002e6e0000004200 */
        /* <DEDUP_REMOVED lines=8> */
[----:B------:R-:W-:Y:S01]  /*bbb0*/  F2FP.F16.F32.PACK_AB R4, R178, R181 ;  /* 0x000000b5b204723e */ /* 0x000fe200000000ff */
[----:B------:R-:W-:Y:S01]  /*bbc0*/  FADD.FTZ R181, R181, R184 ;  /* 0x000000b8b5b57221 */ /* 0x000fe20000010000 */
[----:B------:R-:W-:-:S02]  /*bbd0*/  F2FP.F16.F32.PACK_AB R5, R186, R185 ;  /* 0x000000b9ba05723e */ /* 0x000fc400000000ff */
[----:B-----5:R-:W-:Y:S01]  /*bbe0*/  F2FP.F16.F32.PACK_AB R6, R164, R183 ;  /* 0x000000b7a406723e */ /* 0x020fe200000000ff */
[----:B------:R-:W-:Y:S01]  /*bbf0*/  FADD.FTZ R178, R178, R181 ;  /* 0x000000b5b2b27221 */ /* 0x000fe20000010000 */
[----:B------:R-:W-:-:S03]  /*bc00*/  F2FP.F16.F32.PACK_AB R7, R163, R162 ;  /* 0x000000a2a307723e */ /* 0x000fc600000000ff */
[----:B------:R-:W-:-:S04]  /*bc10*/  FADD.FTZ R183, R183, R178 ;  /* 0x000000b2b7b77221 */ /* 0x000fc80000010000 */
[----:B------:R-:W-:Y:S01]  /*bc20*/  HMMA.16816.F32 R128, R4, R124, R8 ;  /* 0x0000007c0480723c */ /* 0x000fe20000001808 */
[----:B------:R-:W3:Y:S01]  /*bc30*/  LDSM.16.MT88.4 R8, [R159+0x1800] ;  /* 0x001800009f08783b */ /* 0x000ee20000004200 */
[----:B------:R-:W-:-:S06]  /*bc40*/  FADD.FTZ R213, R164, R183 ;  /* 0x000000b7a4d57221 */ /* 0x000fcc0000010000 */
[C---:B------:R-:W-:Y:S01]  /*bc50*/  HMMA.16816.F32 R124, R4.reuse, R126, R12 ;  /* 0x0000007e047c723c */ /* 0x040fe2000000180c */
[----:B------:R-:W4:Y:S07]  /*bc60*/  LDSM.16.MT88.4 R12, [R159+0x3800] ;  /* 0x003800009f0c783b */ /* 0x000f2e0000004200 */
[C---:B------:R-:W-:Y:S01]  /*bc70*/  HMMA.16816.F32 R120, R4.reuse, R116, R16 ;  /* 0x000000740478723c */ /* 0x040fe20000001810 */
[----:B------:R-:W5:Y:S07]  /*bc80*/  LDSM.16.MT88.4 R16, [R159+0x5800] ;  /* 0x005800009f10783b */ /* 0x000f6e0000004200 */
[C---:B-1----:R-:W-:Y:S08]  /*bc90*/  HMMA.16816.F32 R84, R4.reuse, R104, R84 ;  /* 0x000000680454723c */ /* 0x042ff00000001854 */
[C---:B------:R-:W-:Y:S08]  /*bca0*/  HMMA.16816.F32 R88, R4.reuse, R106, R88 ;  /* 0x0000006a0458723c */ /* 0x040ff00000001858 */
[C---:B--2---:R-:W-:Y:S08]  /*bcb0*/  HMMA.16816.F32 R44, R4.reuse, R112, R44 ;  /* 0x00000070042c723c */ /* 0x044ff0000000182c */
[----:B---3--:R-:W-:Y:S01]  /*bcc0*/  HMMA.16816.F32 R104, R4, R8, R32 ;  /* 0x000000080468723c */ /* 0x008fe20000001820 */
[----:B------:R-:W-:-:S04]  /*bcd0*/  FADD.FTZ R8, R170, R155 ;  /* 0x0000009baa087221 */ /* 0x000fc80000010000 */
[----:B------:R-:W-:-:S03]  /*bce0*/  FADD.FTZ R8, R171, R8 ;  /* 0x00000008ab087221 */ /* 0x000fc60000010000 */
[----:B------:R-:W-:Y:S01]  /*bcf0*/  HMMA.16816.F32 R48, R4, R114, R48 ;  /* 0x000000720430723c */ /* 0x000fe20000001830 */
        /* <DEDUP_REMOVED lines=22> */
[C---:B----4-:R-:W-:Y:S08]  /*be60*/  HMMA.16816.F32 R60, R4.reuse, R12, R60 ;  /* 0x0000000c043c723c */ /* 0x050ff0000000183c */
[C---:B------:R-:W-:Y:S08]  /*be70*/  HMMA.16816.F32 R64, R4.reuse, R14, R64 ;  /* 0x0000000e0440723c */ /* 0x040ff00000001840 */
[C---:B-----5:R-:W-:Y:S08]  /*be80*/  HMMA.16816.F32 R92, R4.reuse, R16, R92 ;  /* 0x00000010045c723c */ /* 0x060ff0000000185c */
[----:B------:R-:W-:-:S15]  /*be90*/  HMMA.16816.F32 R96, R4, R18, R96 ;  /* 0x000000120460723c */ /* 0x000fde0000001860 */
[----:B------:R-:W-:-:S05]  /*bea0*/  NOP ;  /* 0x0000000000007918 */ /* 0x000fca0000000000 */
.L_x_201:
        /* <DEDUP_REMOVED lines=10> */
[----:B------:R-:W4:Y:S01]  /*bf50*/  LDC.64 R198, c[0x0][0x3c0] ;  /* 0x0000f000ffc67b82 */ /* 0x000f220000000a00 */
[----:B------:R-:W-:Y:S01]  /*bf60*/  SEL R188, R188, 0xffffffe0, !P6 ;  /* 0xffffffe0bcbc7807 */ /* 0x000fe20007000000 */
[----:B------:R-:W-:Y:S01]  /*bf70*/  IMAD.MOV.U32 R137, RZ, RZ, R132 ;  /* 0x000000ffff897224 */ /* 0x000fe200078e0084 */
[----:B------:R-:W-:Y:S01]  /*bf80*/  LEA R189, R189, UR5, 0x1 ;  /* 0x00000005bdbd7c11 */ /* 0x000fe2000f8e08ff */
[----:B------:R-:W-:Y:S01]  /*bf90*/  IMAD.MOV.U32 R187, RZ, RZ, 0x40 ;  /* 0x00000040ffbb7424 */ /* 0x000fe200078e00ff */
[----:B------:R-:W-:Y:S01]  /*bfa0*/  UMOV UR9, 0x400 ;  /* 0x0000040000097882 */ /* 0x000fe20000000000 */
[----:B------:R-:W2:Y:S02]  /*bfb0*/  LDCU UR10, c[0x0][0x440] ;  /* 0x00008800ff0a77ac */ /* 0x000ea40008000800 */
[----:B------:R-:W-:-:S02]  /*bfc0*/  IMAD.IADD R188, R188, 0x1, R189 ;  /* 0x00000001bcbc7824 */ /* 0x000fc400078e02bd */
[C---:B------:R-:W-:Y:S01]  /*bfd0*/  VIADD R207, R189.reuse, 0x12000 ;  /* 0x00012000bdcf7836 */ /* 0x040fe20000000000 */
[----:B------:R-:W4:Y:S01]  /*bfe0*/  LDCU UR7, c[0x0][0x50c] ;  /* 0x0000a180ff0777ac */ /* 0x000f220008000800 */
[----:B------:R-:W-:Y:S01]  /*bff0*/  VIADD R206, R189, 0x12040 ;  /* 0x00012040bdce7836 */ /* 0x000fe20000000000 */
[----:B---3--:R-:W-:Y:S01]  /*c000*/  ISETP.GE.AND P1, PT, R191, UR4, PT ;  /* 0x00000004bf007c0c */ /* 0x008fe2000bf26270 */
        /* <DEDUP_REMOVED lines=8> */
.L_x_213:
        /* <DEDUP_REMOVED lines=44> */
.L_x_211:
        /* <DEDUP_REMOVED lines=11> */
[----:B------:R-:W-:Y:S02]  /*c400*/  LOP3.LUT R209, R191, 0x40, RZ, 0xfc, !PT ;  /* 0x00000040bfd17812 */ /* 0x000fe400078efcff */
[-CC-:B------:R-:W-:Y:S02]  /*c410*/  LEA.HI.X R215, R132, R200.reuse, R133.reuse, 0x7, P0 ;  /* 0x000000c884d77211 */ /* 0x180fe400000f3c85 */
[----:B------:R-:W-:Y:S02]  /*c420*/  ISETP.GE.AND P3, PT, R209, UR10, PT ;  /* 0x0000000ad1007c0c */ /* 0x000fe4000bf66270 */
[C---:B------:R-:W-:Y:S02]  /*c430*/  LOP3.LUT R208, R191.reuse, 0x80, RZ, 0xfc, !PT ;  /* 0x00000080bfd07812 */ /* 0x040fe400078efcff */
[----:B------:R-:W-:Y:S02]  /*c440*/  LEA R134, P0, R198, R135, 0x5 ;  /* 0x00000087c6867211 */ /* 0x000fe400078028ff */
[----:B------:R-:W-:Y:S02]  /*c450*/  ISETP.GE.AND P2, PT, R208, UR10, PT ;  /* 0x0000000ad0007c0c */ /* 0x000fe4000bf46270 */
[----:B------:R-:W-:Y:S01]  /*c460*/  SHF.L.U64.HI R133, R132, 0x6, R133 ;  /* 0x0000000684857819 */ /* 0x000fe20000010285 */
[----:B------:R-:W-:Y:S01]  /*c470*/  @!PT LDS RZ, [RZ] ;  /* 0x00000000fffff984 */ /* 0x000fe20000000800 */
[----:B------:R-:W-:Y:S01]  /*c480*/  @!PT LDS RZ, [RZ] ;  /* 0x00000000fffff984 */ /* 0x000fe20000000800 */
[----:B------:R-:W-:Y:S01]  /*c490*/  @!PT LDS RZ, [RZ] ;  /* 0x00000000fffff984 */ /* 0x000fe20000000800 */
[----:B------:R-:W-:Y:S01]  /*c4a0*/  @!P1 LDGSTS.E.BYPASS.LTC128B.128 [R204+0x12000], desc[UR22][R214.64] ;  /* 0x12000000d6cc9fae */ /* 0x000fe2000b981a16 */
[C-C-:B------:R-:W-:Y:S01]  /*c4b0*/  LOP3.LUT R139, R191.reuse, 0x1c0, R186.reuse, 0xf8, !PT ;  /* 0x000001c0bf8b7812 */ /* 0x140fe200078ef8ba */
[----:B------:R-:W-:Y:S01]  /*c4c0*/  UMOV UR5, UR8 ;  /* 0x0000000800057c82 */ /* 0x000fe20008000000 */
[----:B------:R-:W-:Y:S03]  /*c4d0*/  LEA.HI.X R133, R198, R133, R199, 0x5, P0 ;  /* 0x00000085c6857211 */ /* 0x000fe600000f2cc7 */
[----:B------:R-:W-:Y:S01]  /*c4e0*/  @P1 STS.128 [R204+0x12000], RZ ;  /* 0x012000ffcc001388 */ /* 0x000fe20000000c00 */
[----:B------:R-:W-:Y:S02]  /*c4f0*/  ISETP.GE.AND P1, PT, R191, UR10, PT ;  /* 0x0000000abf007c0c */ /* 0x000fe4000bf26270 */
[C---:B------:R-:W-:Y:S03]  /*c500*/  LEA R132, P0, R134.reuse, R201, 0x1 ;  /* 0x000000c986847211 */ /* 0x040fe600078008ff */
[----:B------:R-:W-:Y:S01]  /*c510*/  @!PT LDS RZ, [RZ] ;  /* 0x00000000fffff984 */ /* 0x000fe20000000800 */
[----:B------:R-:W-:Y:S01]  /*c520*/  @!PT LDS RZ, [RZ] ;  /* 0x00000000fffff984 */ /* 0x000fe20000000800 */
[----:B------:R-:W-:Y:S01]  /*c530*/  @!PT LDS RZ, [RZ] ;  /* 0x00000000fffff984 */ /* 0x000fe20000000800 */
[----:B------:R-:W-:Y:S01]  /*c540*/  @!P3 LDGSTS.E.BYPASS.LTC128B.128 [R204+0x14000], desc[UR22][R214.64+0x80] ;  /* 0x14000080d6ccbfae */ /* 0x000fe2000b981a16 */
[----:B------:R-:W-:Y:S02]  /*c550*/  LOP3.LUT R3, R193, 0x200, R186, 0xf8, !PT ;  /* 0x00000200c1037812 */ /* 0x000fe400078ef8ba */
[----:B------:R-:W-:Y:S03]  /*c560*/  LEA.HI.X R133, R134, R200, R133, 0x1, P0 ;  /* 0x000000c886857211 */ /* 0x000fe600000f0c85 */
[----:B------:R-:W-:Y:S01]  /*c570*/  @P3 STS.128 [R204+0x14000], RZ ;  /* 0x014000ffcc003388 */ /* 0x000fe20000000c00 */
[----:B------:R-:W-:Y:S02]  /*c580*/  LOP3.LUT R2, R194, 0x8, RZ, 0xc0, !PT ;  /* 0x00000008c2027812 */ /* 0x000fe400078ec0ff */
[----:B------:R-:W-:Y:S03]  /*c590*/  LOP3.LUT R196, R139, 0x8, R192, 0x78, !PT ;  /* 0x000000088bc47812 */ /* 0x000fe600078e78c0 */
[----:B------:R-:W-:Y:S01]  /*c5a0*/  @!PT LDS RZ, [RZ] ;  /* 0x00000000fffff984 */ /* 0x000fe20000000800 */
[----:B------:R-:W-:Y:S01]  /*c5b0*/  @!PT LDS RZ, [RZ] ;  /* 0x00000000fffff984 */ /* 0x000fe20000000800 */
[----:B------:R-:W-:Y:S01]  /*c5c0*/  @!PT LDS RZ, [RZ] ;  /* 0x00000000fffff984 */ /* 0x000fe20000000800 */
[----:B------:R-:W-:Y:S01]  /*c5d0*/  @!P2 LDGSTS.E.BYPASS.LTC128B.128 [R204+0x16000], desc[UR22][R214.64+0x100] ;  /* 0x16000100d6ccafae */ /* 0x000fe2000b981a16 */
[----:B------:R-:W-:Y:S02]  /*c5e0*/  LOP3.LUT R2, R3, R139, R2, 0xf6, !PT ;  /* 0x0000008b03027212 */ /* 0x000fe400078ef602 */
[----:B------:R-:W-:Y:S03]  /*c5f0*/  LEA R196, R196, R185, 0x1 ;  /* 0x000000b9c4c47211 */ /* 0x000fe600078e08ff */
[----:B------:R-:W-:Y:S01]  /*c600*/  @P2 STS.128 [R204+0x16000], RZ ;  /* 0x016000ffcc002388 */ /* 0x000fe20000000c00 */
[----:B------:R-:W-:Y:S02]  /*c610*/  LEA R197, R2, UR5, 0x1 ;  /* 0x0000000502c57c11 */ /* 0x000fe4000f8e08ff */
[----:B------:R-:W-:Y:S03]  /*c620*/  LOP3.LUT P0, RZ, R192, 0x4, RZ, 0xc0, !PT ;  /* 0x00000004c0ff7812 */ /* 0x000fe6000780c0ff */
[----:B------:R-:W-:Y:S01]  /*c630*/  @!PT LDS RZ, [RZ] ;  /* 0x00000000fffff984 */ /* 0x000fe20000000800 */
[----:B------:R-:W-:Y:S01]  /*c640*/  @!PT LDS RZ, [RZ] ;  /* 0x00000000fffff984 */ /* 0x000fe20000000800 */
[----:B------:R-:W-:Y:S01]  /*c650*/  @!PT LDS RZ, [RZ] ;  /* 0x00000000fffff984 */ /* 0x000fe20000000800 */
[----:B------:R-:W-:Y:S01]  /*c660*/  @!P1 LDGSTS.E.BYPASS.LTC128B.128 [R204+0x13000], desc[UR22][R132.64] ;  /* 0x1300000084cc9fae */ /* 0x000fe2000b981a16 */
[----:B------:R-:W-:Y:S02]  /*c670*/  VIADD R3, R196, UR5 ;  /* 0x00000005c4037c36 */ /* 0x000fe40008000000 */
[--C-:B------:R-:W-:Y:S03]  /*c680*/  IMAD.IADD R195, R184, 0x1, R197.reuse ;  /* 0x00000001b8c37824 */ /* 0x100fe600078e02c5 */
[----:B------:R-:W-:Y:S01]  /*c690*/  @P1 STS.128 [R204+0x13000], RZ ;  /* 0x013000ffcc001388 */ /* 0x000fe20000000c00 */
[----:B------:R-:W-:Y:S02]  /*c6a0*/  SEL R2, R187, 0xffffffc0, !P0 ;  /* 0xffffffc0bb027807 */ /* 0x000fe40004000000 */
[C---:B------:R-:W-:Y:S03]  /*c6b0*/  IADD3 R138, PT, PT, R3.reuse, R184, RZ ;  /* 0x000000b8038a7210 */ /* 0x040fe60007ffe0ff */
[----:B------:R-:W-:Y:S01]  /*c6c0*/  @!PT LDS RZ, [RZ] ;  /* 0x00000000fffff984 */ /* 0x000fe20000000800 */
[----:B------:R-:W-:Y:S01]  /*c6d0*/  @!PT LDS RZ, [RZ] ;  /* 0x00000000fffff984 */ /* 0x000fe20000000800 */
[----:B------:R-:W-:Y:S01]  /*c6e0*/  @!PT LDS RZ, [RZ] ;  /* 0x00000000fffff984 */ /* 0x000fe20000000800 */
[----:B------:R-:W-:Y:S01]  /*c6f0*/  @!P3 LDGSTS.E.BYPASS.LTC128B.128 [R204+0x15000], desc[UR22][R132.64+0x80] ;  /* 0x1500008084ccbfae */ /* 0x000fe2000b981a16 */
[----:B------:R-:W-:Y:S01]  /*c700*/  IADD3 R3, PT, PT, R3, R2, RZ ;  /* 0x0000000203037210 */ /* 0x000fe20007ffe0ff */
[----:B------:R-:W-:Y:S04]  /*c710*/  IMAD.IADD R139, R2, 0x1, R197 ;  /* 0x00000001028b7824 */ /* 0x000fe800078e02c5 */
[----:B------:R-:W-:Y:S01]  /*c720*/  @P3 STS.128 [R204+0x15000], RZ ;  /* 0x015000ffcc003388 */ /* 0x000fe20000000c00 */
[C---:B------:R-:W-:Y:S01]  /*c730*/  IADD3 R2, PT, PT, R184.reuse, R3, RZ ;  /* 0x00000003b8027210 */ /* 0x040fe20007ffe0ff */
[----:B------:R-:W-:Y:S04]  /*c740*/  IMAD.IADD R136, R184, 0x1, R139 ;  /* 0x00000001b8887824 */ /* 0x000fe800078e028b */
[----:B------:R-:W-:Y:S01]  /*c750*/  @!PT LDS RZ, [RZ] ;  /* 0x00000000fffff984 */ /* 0x000fe20000000800 */
[----:B------:R-:W-:Y:S01]  /*c760*/  @!PT LDS RZ, [RZ] ;  /* 0x00000000fffff984 */ /* 0x000fe20000000800 */
[----:B------:R-:W-:Y:S01]  /*c770*/  @!PT LDS RZ, [RZ] ;  /* 0x00000000fffff984 */ /* 0x000fe20000000800 */
[----:B------:R1:W-:Y:S06]  /*c780*/  @!P2 LDGSTS.E.BYPASS.LTC128B.128 [R204+0x17000], desc[UR22][R132.64+0x100] ;  /* 0x1700010084ccafae */ /* 0x0003ec000b981a16 */
[----:B------:R-:W-:Y:S06]  /*c790*/  @P2 STS.128 [R204+0x17000], RZ ;  /* 0x017000ffcc002388 */ /* 0x000fec0000000c00 */
[----:B------:R-:W-:Y:S06]  /*c7a0*/  LDSM.16.M88.4 R140, [R197] ;  /* 0x00000000c58c783b */ /* 0x000fec0000000200 */
[----:B------:R-:W2:Y:S06]  /*c7b0*/  LDSM.16.M88.4 R144, [R196+UR5+0xc000] ;  /* 0x00c00005c490783b */ /* 0x000eac0008000200 */
[----:B------:R-:W3:Y:S06]  /*c7c0*/  LDSM.16.M88.4 R148, [R196+UR5+0xc800] ;  /* 0x00c80005c494783b */ /* 0x000eec0008000200 */
[----:B------:R-:W4:Y:S06]  /*c7d0*/  LDSM.16.M88.4 R152, [R196+UR5+0xd000] ;  /* 0x00d00005c498783b */ /* 0x000f2c0008000200 */
[----:B------:R-:W0:Y:S06]  /*c7e0*/  LDGDEPBAR ;  /* 0x00000000000079af */ /* 0x000e2c0000000000 */
[----:B------:R-:W5:Y:S06]  /*c7f0*/  LDSM.16.M88.4 R156, [R196+UR5+0xd800] ;  /* 0x00d80005c49c783b */ /* 0x000f6c0008000200 */
        /* <DEDUP_REMOVED lines=13> */
[----:B-1----:R-:W-:Y:S03]  /*c8d0*/  LDSM.16.M88.4 R132, [R136] ;  /* 0x000000008884783b */ /* 0x002fe60000000200 */
[C---:B------:R-:W-:Y:S03]  /*c8e0*/  HMMA.16816.F32 R24, R140.reuse, R154, RZ ;  /* 0x0000009a8c18723c */ /* 0x040fe600000018ff */
[----:B------:R-:W-:Y:S05]  /*c8f0*/  LDSM.16.M88.4 R152, [R3+0xd800] ;  /* 0x00d800000398783b */ /* 0x000fea0000000200 */
[C---:B-----5:R-:W-:Y:S08]  /*c900*/  HMMA.16816.F32 R28, R140.reuse, R156, RZ ;  /* 0x0000009c8c1c723c */ /* 0x060ff000000018ff */
[----:B------:R-:W-:Y:S01]  /*c910*/  HMMA.16816.F32 R32, R140, R158, RZ ;  /* 0x0000009e8c20723c */ /* 0x000fe200000018ff */
[----:B------:R-:W1:Y:S06]  /*c920*/  LDSM.16.M88.4 R140, [R3+0xc800] ;  /* 0x00c80000038c783b */ /* 0x000e6c0000000200 */
[----:B------:R-:W4:Y:S01]  /*c930*/  LDSM.16.M88.4 R156, [R2+0xc000] ;  /* 0x00c00000029c783b */ /* 0x000f220000000200 */
[C---:B------:R-:W-:Y:S08]  /*c940*/  HMMA.16816.F32 R4, R160.reuse, R164, R4 ;  /* 0x000000a4a004723c */ /* 0x040ff00000001804 */
[C---:B------:R-:W-:Y:S01]  /*c950*/  HMMA.16816.F32 R8, R160.reuse, R166, R8 ;  /* 0x000000a6a008723c */ /* 0x040fe20000001808 */
[----:B------:R-:W-:Y:S07]  /*c960*/  LDSM.16.M88.4 R164, [R2+0xd800] ;  /* 0x00d8000002a4783b */ /* 0x000fee0000000200 */
[C---:B--2---:R-:W-:Y:S08]  /*c970*/  HMMA.16816.F32 R12, R160.reuse, R168, R12 ;  /* 0x000000a8a00c723c */ /* 0x044ff0000000180c */
[C---:B------:R-:W-:Y:S01]  /*c980*/  HMMA.16816.F32 R16, R160.reuse, R170, R16 ;  /* 0x000000aaa010723c */ /* 0x040fe20000001810 */
[----:B------:R-:W-:Y:S07]  /*c990*/  LDSM.16.M88.4 R168, [R197+0x4000] ;  /* 0x00400000c5a8783b */ /* 0x000fee0000000200 */
[C---:B------:R-:W-:Y:S08]  /*c9a0*/  HMMA.16816.F32 R20, R160.reuse, R172, R20 ;  /* 0x000000aca014723c */ /* 0x040ff00000001814 */
[C---:B------:R-:W-:Y:S01]  /*c9b0*/  HMMA.16816.F32 R24, R160.reuse, R174, R24 ;  /* 0x000000aea018723c */ /* 0x040fe20000001818 */
[----:B------:R-:W-:Y:S07]  /*c9c0*/  LDSM.16.M88.4 R172, [R196+UR5+0xe000] ;  /* 0x00e00005c4ac783b */ /* 0x000fee0008000200 */
        /* <DEDUP_REMOVED lines=9> */
[----:B------:R-:W1:Y:S07]  /*ca60*/  LDSM.16.M88.4 R140, [R196+UR5+0xe800] ;  /* 0x00e80005c48c783b */ /* 0x000e6e0008000200 */
[C---:B------:R-:W-:Y:S08]  /*ca70*/  HMMA.16816.F32 R20, R176.reuse, R148, R20 ;  /* 0x00000094b014723c */ /* 0x040ff00000001814 */
[C---:B------:R-:W-:Y:S01]  /*ca80*/  HMMA.16816.F32 R24, R176.reuse, R150, R24 ;  /* 0x00000096b018723c */ /* 0x040fe20000001818 */
[----:B------:R-:W3:Y:S07]  /*ca90*/  LDSM.16.M88.4 R148, [R196+UR5+0xf000] ;  /* 0x00f00005c494783b */ /* 0x000eee0008000200 */
[C---:B------:R-:W-:Y:S08]  /*caa0*/  HMMA.16816.F32 R28, R176.reuse, R152, R28 ;  /* 0x00000098b01c723c */ /* 0x040ff0000000181c */
[----:B------:R-:W-:Y:S01]  /*cab0*/  HMMA.16816.F32 R32, R176, R154, R32 ;  /* 0x0000009ab020723c */ /* 0x000fe20000001820 */
[----:B------:R-:W3:Y:S06]  /*cac0*/  LDSM.16.M88.4 R152, [R196+UR5+0xf800] ;  /* 0x00f80005c498783b */ /* 0x000eec0008000200 */
[----:B------:R-:W3:Y:S01]  /*cad0*/  LDSM.16.M88.4 R176, [R195+0x4000] ;  /* 0x00400000c3b0783b */ /* 0x000ee20000000200 */
[C---:B----4-:R-:W-:Y:S08]  /*cae0*/  HMMA.16816.F32 R4, R132.reuse, R156, R4 ;  /* 0x0000009c8404723c */ /* 0x050ff00000001804 */
[C---:B------:R-:W-:Y:S01]  /*caf0*/  HMMA.16816.F32 R8, R132.reuse, R158, R8 ;  /* 0x0000009e8408723c */ /* 0x040fe20000001808 */
[----:B------:R-:W-:Y:S07]  /*cb00*/  LDSM.16.M88.4 R156, [R138+0xf800] ;  /* 0x00f800008a9c783b */ /* 0x000fee0000000200 */
[C---:B--2---:R-:W-:Y:S08]  /*cb10*/  HMMA.16816.F32 R12, R132.reuse, R144, R12 ;  /* 0x00000090840c723c */ /* 0x044ff0000000180c */
[C---:B------:R-:W-:Y:S01]  /*cb20*/  HMMA.16816.F32 R16, R132.reuse, R146, R16 ;  /* 0x000000928410723c */ /* 0x040fe20000001810 */
[----:B------:R-:W-:Y:S07]  /*cb30*/  LDSM.16.M88.4 R144, [R138+0xf000] ;  /* 0x00f000008a90783b */ /* 0x000fee0000000200 */
[C---:B-----5:R-:W-:Y:S08]  /*cb40*/  HMMA.16816.F32 R20, R132.reuse, R160, R20 ;  /* 0x000000a08414723c */ /* 0x060ff00000001814 */
[C---:B------:R-:W-:Y:S01]  /*cb50*/  HMMA.16816.F32 R24, R132.reuse, R162, R24 ;  /* 0x000000a28418723c */ /* 0x040fe20000001818 */
[----:B------:R-:W-:Y:S07]  /*cb60*/  LDSM.16.M88.4 R160, [R139+0x4000] ;  /* 0x004000008ba0783b */ /* 0x000fee0000000200 */
[C---:B------:R-:W-:Y:S08]  /*cb70*/  HMMA.16816.F32 R28, R132.reuse, R164, R28 ;  /* 0x000000a4841c723c */ /* 0x040ff0000000181c */
[----:B------:R-:W-:Y:S01]  /*cb80*/  HMMA.16816.F32 R32, R132, R166, R32 ;  /* 0x000000a68420723c */ /* 0x000fe20000001820 */
[----:B------:R-:W2:Y:S06]  /*cb90*/  LDSM.16.M88.4 R132, [R138+0xe800] ;  /* 0x00e800008a84783b */ /* 0x000eac0000000200 */
[----:B------:R-:W4:Y:S01]  /*cba0*/  LDSM.16.M88.4 R164, [R3+0xe000] ;  /* 0x00e0000003a4783b */ /* 0x000f220000000200 */
        /* <DEDUP_REMOVED lines=11> */
[----:B------:R-:W5:Y:S06]  /*cc60*/  LDSM.16.M88.4 R152, [R3+0xf800] ;  /* 0x00f800000398783b */ /* 0x000f6c0000000200 */
[----:B------:R-:W5:Y:S01]  /*cc70*/  LDSM.16.M88.4 R168, [R136+0x4000] ;  /* 0x0040000088a8783b */ /* 0x000f620000000200 */
        /* <DEDUP_REMOVED lines=8> */
[----:B------:R-:W2:Y:S07]  /*cd00*/  LDSM.16.M88.4 R144, [R2+0xf000] ;  /* 0x00f000000290783b */ /* 0x000eae0000000200 */
[C---:B------:R-:W-:Y:S08]  /*cd10*/  HMMA.16816.F32 R28, R176.reuse, R156, R28 ;  /* 0x0000009cb01c723c */ /* 0x040ff0000000181c */
[----:B------:R-:W-:Y:S01]  /*cd20*/  HMMA.16816.F32 R32, R176, R158, R32 ;  /* 0x0000009eb020723c */ /* 0x000fe20000001820 */
[----:B------:R-:W2:Y:S06]  /*cd30*/  LDSM.16.M88.4 R156, [R2+0xf800] ;  /* 0x00f80000029c783b */ /* 0x000eac0000000200 */
[----:B------:R-:W-:Y:S01]  /*cd40*/  LDSM.16.M88.4 R176, [R196+UR5+0x10000] ;  /* 0x01000005c4b0783b */ /* 0x000fe20008000200 */
[C---:B----4-:R-:W-:Y:S08]  /*cd50*/  HMMA.16816.F32 R4, R160.reuse, R164, R4 ;  /* 0x000000a4a004723c */ /* 0x050ff00000001804 */
[C---:B------:R-:W-:Y:S01]  /*cd60*/  HMMA.16816.F32 R8, R160.reuse, R166, R8 ;  /* 0x000000a6a008723c */ /* 0x040fe20000001808 */
[----:B------:R-:W4:Y:S07]  /*cd70*/  LDSM.16.M88.4 R164, [R197+0x8000] ;  /* 0x00800000c5a4783b */ /* 0x000f2e0000000200 */
[C---:B-1----:R-:W-:Y:S08]  /*cd80*/  HMMA.16816.F32 R12, R160.reuse, R140, R12 ;  /* 0x0000008ca00c723c */ /* 0x042ff0000000180c */
[C---:B------:R-:W-:Y:S01]  /*cd90*/  HMMA.16816.F32 R16, R160.reuse, R142, R16 ;  /* 0x0000008ea010723c */ /* 0x040fe20000001810 */
[----:B------:R-:W1:Y:S07]  /*cda0*/  LDSM.16.M88.4 R140, [R196+UR5+0x10800] ;  /* 0x01080005c48c783b */ /* 0x000e6e0008000200 */
[C---:B---3--:R-:W-:Y:S08]  /*cdb0*/  HMMA.16816.F32 R20, R160.reuse, R148, R20 ;  /* 0x00000094a014723c */ /* 0x048ff00000001814 */
[C---:B------:R-:W-:Y:S01]  /*cdc0*/  HMMA.16816.F32 R24, R160.reuse, R150, R24 ;  /* 0x00000096a018723c */ /* 0x040fe20000001818 */
[----:B------:R-:W3:Y:S07]  /*cdd0*/  LDSM.16.M88.4 R148, [R196+UR5+0x11000] ;  /* 0x01100005c494783b */ /* 0x000eee0008000200 */
[C---:B-----5:R-:W-:Y:S08]  /*cde0*/  HMMA.16816.F32 R28, R160.reuse, R152, R28 ;  /* 0x00000098a01c723c */ /* 0x060ff0000000181c */
[----:B------:R-:W-:Y:S01]  /*cdf0*/  HMMA.16816.F32 R32, R160, R154, R32 ;  /* 0x0000009aa020723c */ /* 0x000fe20000001820 */
[----:B------:R-:W5:Y:S06]  /*ce00*/  LDSM.16.M88.4 R152, [R196+UR5+0x11800] ;  /* 0x01180005c498783b */ /* 0x000f6c0008000200 */
[----:B------:R-:W-:Y:S01]  /*ce10*/  LDSM.16.M88.4 R160, [R195+0x8000] ;  /* 0x00800000c3a0783b */ /* 0x000fe20000000200 */
[C---:B------:R-:W-:Y:S08]  /*ce20*/  HMMA.16816.F32 R4, R168.reuse, R172, R4 ;  /* 0x000000aca804723c */ /* 0x040ff00000001804 */
[C---:B------:R-:W-:Y:S01]  /*ce30*/  HMMA.16816.F32 R8, R168.reuse, R174, R8 ;  /* 0x000000aea808723c */ /* 0x040fe20000001808 */
[----:B------:R-:W5:Y:S07]  /*ce40*/  LDSM.16.M88.4 R172, [R138+0x10000] ;  /* 0x010000008aac783b */ /* 0x000f6e0000000200 */
        /* <DEDUP_REMOVED lines=9> */
[----:B------:R-:W-:Y:S01]  /*cee0*/  LDSM.16.M88.4 R168, [R139+0x8000] ;  /* 0x008000008ba8783b */ /* 0x000fe20000000200 */
[C---:B----4-:R-:W-:Y:S08]  /*cef0*/  HMMA.16816.F32 R4, R164.reuse, R176, R4 ;  /* 0x000000b0a404723c */ /* 0x050ff00000001804 */
[C---:B------:R-:W-:Y:S01]  /*cf00*/  HMMA.16816.F32 R8, R164.reuse, R178, R8 ;  /* 0x000000b2a408723c */ /* 0x040fe20000001808 */
[----:B------:R-:W4:Y:S07]  /*cf10*/  LDSM.16.M88.4 R176, [R3+0x10000] ;  /* 0x0100000003b0783b */ /* 0x000f2e0000000200 */
[C---:B-1----:R-:W-:Y:S08]  /*cf20*/  HMMA.16816.F32 R12, R164.reuse, R140, R12 ;  /* 0x0000008ca40c723c */ /* 0x042ff0000000180c */
[C---:B------:R-:W-:Y:S01]  /*cf30*/  HMMA.16816.F32 R16, R164.reuse, R142, R16 ;  /* 0x0000008ea410723c */ /* 0x040fe20000001810 */
[----:B------:R-:W1:Y:S07]  /*cf40*/  LDSM.16.M88.4 R140, [R3+0x10800] ;  /* 0x01080000038c783b */ /* 0x000e6e0000000200 */
[C---:B---3--:R-:W-:Y:S08]  /*cf50*/  HMMA.16816.F32 R20, R164.reuse, R148, R20 ;  /* 0x00000094a414723c */ /* 0x048ff00000001814 */
[C---:B------:R-:W-:Y:S01]  /*cf60*/  HMMA.16816.F32 R24, R164.reuse, R150, R24 ;  /* 0x00000096a418723c */ /* 0x040fe20000001818 */
[----:B------:R-:W3:Y:S07]  /*cf70*/  LDSM.16.M88.4 R148, [R3+0x11000] ;  /* 0x011000000394783b */ /* 0x000eee0000000200 */
[C---:B-----5:R-:W-:Y:S08]  /*cf80*/  HMMA.16816.F32 R28, R164.reuse, R152, R28 ;  /* 0x00000098a41c723c */ /* 0x060ff0000000181c */
[----:B------:R-:W-:Y:S01]  /*cf90*/  HMMA.16816.F32 R32, R164, R154, R32 ;  /* 0x0000009aa420723c */ /* 0x000fe20000001820 */
[----:B------:R-:W5:Y:S06]  /*cfa0*/  LDSM.16.M88.4 R152, [R3+0x11800] ;  /* 0x011800000398783b */ /* 0x000f6c0000000200 */
[----:B------:R-:W5:Y:S01]  /*cfb0*/  LDSM.16.M88.4 R164, [R136+0x8000] ;  /* 0x0080000088a4783b */ /* 0x000f620000000200 */
[C---:B------:R-:W-:Y:S08]  /*cfc0*/  HMMA.16816.F32 R4, R160.reuse, R172, R4 ;  /* 0x000000aca004723c */ /* 0x040ff00000001804 */
[C---:B------:R-:W-:Y:S08]  /*cfd0*/  HMMA.16816.F32 R8, R160.reuse, R174, R8 ;  /* 0x000000aea008723c */ /* 0x040ff00000001808 */
[C---:B--2---:R-:W-:Y:S08]  /*cfe0*/  HMMA.16816.F32 R12, R160.reuse, R132, R12 ;  /* 0x00000084a00c723c */ /* 0x044ff0000000180c */
[C---:B------:R-:W-:Y:S01]  /*cff0*/  HMMA.16816.F32 R16, R160.reuse, R134, R16 ;  /* 0x00000086a010723c */ /* 0x040fe20000001810 */
[----:B------:R-:W2:Y:S07]  /*d000*/  LDSM.16.M88.4 R132, [R2+0x10800] ;  /* 0x010800000284783b */ /* 0x000eae0000000200 */
[C---:B------:R-:W-:Y:S08]  /*d010*/  HMMA.16816.F32 R20, R160.reuse, R144, R20 ;  /* 0x00000090a014723c */ /* 0x040ff00000001814 */
[C---:B------:R-:W-:Y:S08]  /*d020*/  HMMA.16816.F32 R24, R160.reuse, R146, R24 ;  /* 0x00000092a018723c */ /* 0x040ff00000001818 */
[C---:B------:R-:W-:Y:S08]  /*d030*/  HMMA.16816.F32 R28, R160.reuse, R156, R28 ;  /* 0x0000009ca01c723c */ /* 0x040ff0000000181c */
[----:B------:R-:W-:Y:S08]  /*d040*/  HMMA.16816.F32 R32, R160, R158, R32 ;  /* 0x0000009ea020723c */ /* 0x000ff00000001820 */
[C---:B----4-:R-:W-:Y:S08]  /*d050*/  HMMA.16816.F32 R4, R168.reuse, R176, R4 ;  /* 0x000000b0a804723c */ /* 0x050ff00000001804 */
[C---:B------:R-:W-:Y:S08]  /*d060*/  HMMA.16816.F32 R8, R168.reuse, R178, R8 ;  /* 0x000000b2a808723c */ /* 0x040ff00000001808 */
[C---:B-1----:R-:W-:Y:S08]  /*d070*/  HMMA.16816.F32 R12, R168.reuse, R140, R12 ;  /* 0x0000008ca80c723c */ /* 0x042ff0000000180c */
[C---:B------:R-:W-:Y:S01]  /*d080*/  HMMA.16816.F32 R16, R168.reuse, R142, R16 ;  /* 0x0000008ea810723c */ /* 0x040fe20000001810 */
[----:B------:R-:W1:Y:S07]  /*d090*/  LDSM.16.M88.4 R140, [R2+0x11000] ;  /* 0x01100000028c783b */ /* 0x000e6e0000000200 */
[C---:B---3--:R-:W-:Y:S08]  /*d0a0*/  HMMA.16816.F32 R20, R168.reuse, R148, R20 ;  /* 0x00000094a814723c */ /* 0x048ff00000001814 */
[C---:B------:R-:W-:Y:S08]  /*d0b0*/  HMMA.16816.F32 R24, R168.reuse, R150, R24 ;  /* 0x00000096a818723c */ /* 0x040ff00000001818 */
[C---:B-----5:R-:W-:Y:S08]  /*d0c0*/  HMMA.16816.F32 R28, R168.reuse, R152, R28 ;  /* 0x00000098a81c723c */ /* 0x060ff0000000181c */
[----:B------:R-:W-:Y:S08]  /*d0d0*/  HMMA.16816.F32 R32, R168, R154, R32 ;  /* 0x0000009aa820723c */ /* 0x000ff00000001820 */
[C---:B------:R-:W-:Y:S08]  /*d0e0*/  HMMA.16816.F32 R4, R164.reuse, R180, R4 ;  /* 0x000000b4a404723c */ /* 0x040ff00000001804 */
[C---:B------:R-:W-:Y:S08]  /*d0f0*/  HMMA.16816.F32 R8, R164.reuse, R182, R8 ;  /* 0x000000b6a408723c */ /* 0x040ff00000001808 */
[C---:B--2---:R-:W-:Y:S03]  /*d100*/  HMMA.16816.F32 R12, R164.reuse, R132, R12 ;  /* 0x00000084a40c723c */ /* 0x044fe6000000180c */
        /* <DEDUP_REMOVED lines=29> */
[----:B------:R-:W-:Y:S04]  /*d2e0*/  FMUL.FTZ R218, R23, UR7 ;  /* 0x0000000717da7c20 */ /* 0x000fe80008410000 */
[----:B------:R-:W-:Y:S01]  /*d2f0*/  MUFU.TANH R241, R241 ;  /* 0x000000f100f17308 */ /* 0x000fe20000002400 */
[----:B------:R-:W-:Y:S01]  /*d300*/  FMUL.FTZ R223, R24, UR7 ;  /* 0x0000000718df7c20 */ /* 0x000fe20008410000 */
[----:B------:R-:W-:Y:S01]  /*d310*/  FMUL.FTZ R225, R25, UR7 ;  /* 0x0000000719e17c20 */ /* 0x000fe20008410000 */
[----:B------:R-:W-:Y:S01]  /*d320*/  FMUL.FTZ R220, R26, UR7 ;  /* 0x000000071adc7c20 */ /* 0x000fe20008410000 */
[----:B------:R-:W-:Y:S06]  /*d330*/  FMUL.FTZ R216, R27, UR7 ;  /* 0x000000071bd87c20 */ /* 0x000fec0008410000 */
[----:B------:R-:W4:Y:S01]  /*d340*/  MUFU.TANH R239, R239 ;  /* 0x000000ef00ef7308 */ /* 0x000f220000002400 */
[C---:B--2---:R-:W-:Y:S03]  /*d350*/  HMMA.16816.F32 R28, R164.reuse, R132, R28 ;  /* 0x00000084a41c723c */ /* 0x044fe6000000181c */
[----:B-1----:R-:W-:Y:S02]  /*d360*/  FMNMX3.FTZ R132, R137, R237, R235, !PT ;  /* 0x000000ed89847276 */ /* 0x002fe400078100eb */
[----:B---3--:R-:W-:Y:S04]  /*d370*/  FMNMX3.FTZ R243, R0, R234, R232, !PT ;  /* 0x000000ea00f37276 */ /* 0x008fe800078100e8 */
[----:B------:R-:W-:Y:S01]  /*d380*/  MUFU.TANH R238, R238 ;  /* 0x000000ee00ee7308 */ /* 0x000fe20000002400 */
[----:B------:R-:W-:Y:S09]  /*d390*/  HMMA.16816.F32 R32, R164, R134, R32 ;  /* 0x00000086a420723c */ /* 0x000ff20000001820 */
[----:B------:R-:W1:Y:S01]  /*d3a0*/  MUFU.TANH R236, R236 ;  /* 0x000000ec00ec7308 */ /* 0x000e620000002400 */
[----:B----4-:R-:W-:Y:S01]  /*d3b0*/  FMNMX3.FTZ R132, R132, R241, R239, !PT ;  /* 0x000000f184847276 */ /* 0x010fe200078100ef */
        /* <DEDUP_REMOVED lines=43> */
[----:B--2---:R-:W-:Y:S02]  /*d670*/  FMNMX3.FTZ R240, R240, R212, R215, !PT ;  /* 0x000000d4f0f07276 */ /* 0x004fe400078100d7 */
[----:B-1----:R-:W-:Y:S01]  /*d680*/  FMNMX3.FTZ R7, R7, R134, R133, !PT ;  /* 0x0000008607077276 */ /* 0x002fe20007810085 */
[----:B------:R-:W-:Y:S06]  /*d690*/  BRA.U.ANY UP0, `(.L_x_213) ;  /* 0xffffffe9007c7547 */ /* 0x000fec000b93ffff */
.L_x_212:
[----:B------:R-:W1:Y:S01]  /*d6a0*/  SHFL.BFLY PT, R3, R240, 0x2, 0x1f ;  /* 0x0c401f00f0037f89 */ /* 0x000e6200000e0000 */
[----:B------:R-:W-:Y:S01]  /*d6b0*/  MOV R165, R206 ;  /* 0x000000ce00a57202 */ /* 0x000fe20000000f00 */
[----:B------:R-:W-:Y:S01]  /*d6c0*/  UISETP.NE.AND UP0, UPT, UR6, URZ, UPT ;  /* 0x000000ff0600728c */ /* 0x000fe2000bf05270 */
[----:B------:R-:W-:Y:S05]  /*d6d0*/  @P0 IADD3 R165, PT, PT, R207, -0x40, RZ ;  /* 0xffffffc0cfa50810 */ /* 0x000fea0007ffe0ff */
[----:B------:R-:W2:Y:S01]  /*d6e0*/  SHFL.BFLY PT, R2, R7, 0x2, 0x1f ;  /* 0x0c401f0007027f89 */ /* 0x000ea200000e0000 */
[----:B------:R-:W-:Y:S01]  /*d6f0*/  UIADD3 UR6, UPT, UPT, UR6, -0x1, URZ ;  /* 0xffffffff06067890 */ /* 0x000fe2000fffe0ff */
[----:B------:R-:W-:Y:S06]  /*d700*/  IADD3 R164, PT, PT, R184, R165, RZ ;  /* 0x000000a5b8a47210 */ /* 0x000fec0007ffe0ff */
[----:B------:R-:W-:Y:S08]  /*d710*/  LDSM.16.MT88.4 R12, [R189+0x12000] ;  /* 0x01200000bd0c783b */ /* 0x000ff00000004200 */
[----:B------:R-:W-:Y:S08]  /*d720*/  LDSM.16.MT88.4 R20, [R188+0x12000] ;  /* 0x01200000bc14783b */ /* 0x000ff00000004200 */
[----:B------:R-:W-:Y:S08]  /*d730*/  LDSM.16.MT88.4 R28, [R165] ;  /* 0x00000000a51c783b */ /* 0x000ff00000004200 */
[----:B------:R-:W-:Y:S08]  /*d740*/  LDSM.16.MT88.4 R140, [R164+0x2800] ;  /* 0x00280000a48c783b */ /* 0x000ff00000004200 */
[----:B------:R-:W-:Y:S08]  /*d750*/  LDSM.16.MT88.4 R144, [R189+0x16800] ;  /* 0x01680000bd90783b */ /* 0x000ff00000004200 */
[----:B------:R-:W-:Y:S08]  /*d760*/  LDSM.16.MT88.4 R148, [R165+0x4800] ;  /* 0x00480000a594783b */ /* 0x000ff00000004200 */
[----:B------:R-:W-:Y:S08]  /*d770*/  LDSM.16.MT88.4 R152, [R165+0x5000] ;  /* 0x00500000a598783b */ /* 0x000ff00000004200 */
        /* <DEDUP_REMOVED lines=17> */
[----:B------:R-:W-:Y:S02]  /*d890*/  FMUL.FTZ R0, R4, UR4 ;  /* 0x0000000404007c20 */ /* 0x000fe40008410000 */
        /* <DEDUP_REMOVED lines=33> */
[C---:B------:R-:W-:Y:S01]  /*dab0*/  FMUL.FTZ R16, R2.reuse, R116 ;  /* 0x0000007402107220 */ /* 0x040fe20000410000 */
        /* <DEDUP_REMOVED lines=32> */
[----:B------:R-:W-:Y:S04]  /*dcc0*/  MUFU.EX2 R177, R177 ;  /* 0x000000b100b17308 */ /* 0x000fe80000000800 */
[----:B------:R-:W-:Y:S01]  /*dcd0*/  LDSM.16.MT88.4 R124, [R188+0x14800] ;  /* 0x01480000bc7c783b */ /* 0x000fe20000004200 */
[C---:B------:R-:W-:Y:S01]  /*dce0*/  FMUL.FTZ R12, R2.reuse, R120 ;  /* 0x00000078020c7220 */ /* 0x040fe20000410000 */
[----:B------:R-:W-:Y:S01]  /*dcf0*/  FMUL.FTZ R13, R2, R121 ;  /* 0x00000079020d7220 */ /* 0x000fe20000410000 */
[C---:B------:R-:W-:Y:S03]  /*dd00*/  HMMA.16816.F32 R8, R128.reuse, R14, R8 ;  /* 0x0000000e8008723c */ /* 0x040fe60000001808 */
[----:B------:R-:W1:Y:S01]  /*dd10*/  MUFU.EX2 R172, R172 ;  /* 0x000000ac00ac7308 */ /* 0x000e620000000800 */
        /* <DEDUP_REMOVED lines=16> */
[----:B------:R-:W3:Y:S01]  /*de20*/  MUFU.EX2 R174, R174 ;  /* 0x000000ae00ae7308 */ /* 0x000ee20000000800 */
[C---:B------:R-:W-:Y:S01]  /*de30*/  FMUL.FTZ R22, R0.reuse, R114 ;  /* 0x0000007200167220 */ /* 0x040fe20000410000 */
[C---:B------:R-:W-:Y:S01]  /*de40*/  FMUL.FTZ R23, R0.reuse, R115 ;  /* 0x0000007300177220 */ /* 0x040fe20000410000 */
[C---:B------:R-:W-:Y:S01]  /*de50*/  FMUL.FTZ R54, R0.reuse, R54 ;  /* 0x0000003600367220 */ /* 0x040fe20000410000 */
[----:B------:R-:W4:Y:S01]  /*de60*/  LDSM.16.MT88.4 R112, [R189+0x14000] ;  /* 0x01400000bd70783b */ /* 0x000f220000004200 */
        /* <DEDUP_REMOVED lines=16> */
[----:B------:R-:W5:Y:S01]  /*df70*/  LDSM.16.MT88.4 R104, [R188+0x14000] ;  /* 0x01400000bc68783b */ /* 0x000f620000004200 */
        /* <DEDUP_REMOVED lines=37> */
[C---:B-----5:R-:W-:Y:S03]  /*e1d0*/  HMMA.16816.F32 R44, R128.reuse, R104, R44 ;  /* 0x00000068802c723c */ /* 0x060fe6000000182c */
        /* <DEDUP_REMOVED lines=16> */
[--C-:B------:R-:W-:Y:S01]  /*e2e0*/  FFMA.FTZ R196, R223, UR4, -R138.reuse ;  /* 0x00000004dfc47c23 */ /* 0x100fe2000801088a */
[--C-:B------:R-:W-:Y:S01]  /*e2f0*/  FFMA.FTZ R219, R225, UR4, -R138.reuse ;  /* 0x00000004e1db7c23 */ /* 0x100fe2000801088a */
[C---:B------:R-:W-:Y:S01]  /*e300*/  HMMA.16816.F32 R56, R128.reuse, R102, R56 ;  /* 0x000000668038723c */ /* 0x040fe20000001838 */
[----:B------:R-:W4:Y:S01]  /*e310*/  LDSM.16.MT88.4 R100, [R188+0x16000] ;  /* 0x01600000bc64783b */ /* 0x000f220000004200 */
        /* <DEDUP_REMOVED lines=8> */
[----:B------:R-:W-:Y:S01]  /*e3a0*/  FFMA.FTZ R135, R135, UR4, -R137 ;  /* 0x0000000487877c23 */ /* 0x000fe20008010889 */
[--C-:B------:R-:W-:Y:S01]  /*e3b0*/  FFMA.FTZ R212, R212, UR4, -R138.reuse ;  /* 0x00000004d4d47c23 */ /* 0x100fe2000801088a */
[----:B------:R-:W-:Y:S07]  /*e3c0*/  FFMA.FTZ R138, R215, UR4, -R138 ;  /* 0x00000004d78a7c23 */ /* 0x000fee000801088a */
[----:B------:R-:W-:Y:S01]  /*e3d0*/  MUFU.EX2 R219, R219 ;  /* 0x000000db00db7308 */ /* 0x000fe20000000800 */
[----:B------:R-:W-:Y:S01]  /*e3e0*/  FFMA.FTZ R175, R2, R213, R175 ;  /* 0x000000d502af7223 */ /* 0x000fe200000100af */
[C---:B------:R-:W-:Y:S01]  /*e3f0*/  HMMA.16816.F32 R64, R128.reuse, R110, R64 ;  /* 0x0000006e8040723c */ /* 0x040fe20000001840 */
[----:B------:R-:W5:Y:S07]  /*e400*/  LDSM.16.MT88.4 R108, [R165+0x4000] ;  /* 0x00400000a56c783b */ /* 0x000f6e0000004200 */
[----:B------:R-:W-:Y:S01]  /*e410*/  MUFU.EX2 R216, R220 ;  /* 0x000000dc00d87308 */ /* 0x000fe20000000800 */
[----:B------:R-:W-:Y:S01]  /*e420*/  FFMA.FTZ R173, R0, R211, R173 ;  /* 0x000000d300ad7223 */ /* 0x000fe200000100ad */
[----:B------:R-:W-:Y:S01]  /*e430*/  MOV R0, R3 ;  /* 0x0000000300007202 */ /* 0x000fe20000000f00 */
[----:B------:R-:W-:Y:S07]  /*e440*/  FADD.FTZ R175, R171, R175 ;  /* 0x000000afabaf7221 */ /* 0x000fee0000010000 */
[----:B------:R-:W-:Y:S01]  /*e450*/  MUFU.EX2 R221, R221 ;  /* 0x000000dd00dd7308 */ /* 0x000fe20000000800 */
[----:B------:R-:W-:Y:S01]  /*e460*/  FADD.FTZ R168, R168, R173 ;  /* 0x000000ada8a87221 */ /* 0x000fe20000010000 */
[C---:B--2---:R-:W-:Y:S08]  /*e470*/  HMMA.16816.F32 R68, R128.reuse, R104, R68 ;  /* 0x000000688044723c */ /* 0x044ff00000001844 */
[----:B------:R-:W-:Y:S01]  /*e480*/  MUFU.EX2 R214, R214 ;  /* 0x000000d600d67308 */ /* 0x000fe20000000800 */
[----:B------:R-:W-:Y:S01]  /*e490*/  FADD.FTZ R170, R170, R175 ;  /* 0x000000afaaaa7221 */ /* 0x000fe20000010000 */
[----:B------:R-:W-:Y:S08]  /*e4a0*/  FADD.FTZ R167, R167, R168 ;  /* 0x000000a8a7a77221 */ /* 0x000ff00000010000 */
[----:B------:R-:W2:Y:S01]  /*e4b0*/  MUFU.EX2 R217, R217 ;  /* 0x000000d900d97308 */ /* 0x000ea20000000800 */
[----:B------:R-:W-:Y:S01]  /*e4c0*/  FADD.FTZ R170, R169, R170 ;  /* 0x000000aaa9aa7221 */ /* 0x000fe20000010000 */
[C---:B------:R-:W-:Y:S01]  /*e4d0*/  HMMA.16816.F32 R72, R128.reuse, R106, R72 ;  /* 0x0000006a8048723c */ /* 0x040fe20000001848 */
[----:B------:R-:W5:Y:S07]  /*e4e0*/  LDSM.16.MT88.4 R104, [R164+0x4000] ;  /* 0x00400000a468783b */ /* 0x000f6e0000004200 */
[----:B------:R-:W-:Y:S01]  /*e4f0*/  MUFU.EX2 R218, R218 ;  /* 0x000000da00da7308 */ /* 0x000fe20000000800 */
[----:B------:R-:W-:Y:S09]  /*e500*/  FADD.FTZ R166, R166, R167 ;  /* 0x000000a7a6a67221 */ /* 0x000ff20000010000 */
[----:B------:R-:W-:Y:S01]  /*e510*/  MUFU.EX2 R135, R135 ;  /* 0x0000008700877308 */ /* 0x000fe20000000800 */
[C---:B----4-:R-:W-:Y:S09]  /*e520*/  HMMA.16816.F32 R76, R128.reuse, R100, R76 ;  /* 0x00000064804c723c */ /* 0x050ff2000000184c */
[----:B------:R-:W-:Y:S01]  /*e530*/  MUFU.EX2 R212, R212 ;  /* 0x000000d400d47308 */ /* 0x000fe20000000800 */
[----:B-1----:R-:W-:Y:S01]  /*e540*/  F2FP.F16.F32.PACK_AB R100, R172, R177 ;  /* 0x000000b1ac64723e */ /* 0x002fe200000000ff */
[----:B------:R-:W-:Y:S01]  /*e550*/  FADD.FTZ R177, R177, R170 ;  /* 0x000000aab1b17221 */ /* 0x000fe20000010000 */
[----:B---3--:R-:W-:Y:S07]  /*e560*/  F2FP.F16.F32.PACK_AB R101, R174, R181 ;  /* 0x000000b5ae65723e */ /* 0x008fee00000000ff */
[----:B------:R-:W1:Y:S01]  /*e570*/  MUFU.EX2 R215, R138 ;  /* 0x0000008a00d77308 */ /* 0x000e620000000800 */
[----:B--2---:R-:W-:Y:S01]  /*e580*/  F2FP.F16.F32.PACK_AB R136, R217, R214 ;  /* 0x000000d6d988723e */ /* 0x004fe200000000ff */
[C---:B------:R-:W-:Y:S03]  /*e590*/  HMMA.16816.F32 R80, R128.reuse, R102, R80 ;  /* 0x000000668050723c */ /* 0x040fe60000001850 */
[----:B------:R-:W-:Y:S01]  /*e5a0*/  F2FP.F16.F32.PACK_AB R102, R179, R176 ;  /* 0x000000b0b366723e */ /* 0x000fe200000000ff */
[----:B------:R-:W-:Y:S01]  /*e5b0*/  FADD.FTZ R181, R181, R166 ;  /* 0x000000a6b5b57221 */ /* 0x000fe20000010000 */
[----:B------:R-:W-:Y:S01]  /*e5c0*/  F2FP.F16.F32.PACK_AB R103, R178, R183 ;  /* 0x000000b7b267723e */ /* 0x000fe200000000ff */
[----:B------:R-:W-:Y:S02]  /*e5d0*/  FADD.FTZ R177, R172, R177 ;  /* 0x000000b1acb17221 */ /* 0x000fe40000010000 */
[C---:B-----5:R-:W-:Y:S03]  /*e5e0*/  HMMA.16816.F32 R84, R128.reuse, R108, R84 ;  /* 0x0000006c8054723c */ /* 0x060fe60000001854 */
[----:B------:R-:W-:Y:S01]  /*e5f0*/  FADD.FTZ R174, R174, R181 ;  /* 0x000000b5aeae7221 */ /* 0x000fe20000010000 */
[----:B-1----:R-:W-:Y:S01]  /*e600*/  F2FP.F16.F32.PACK_AB R138, R215, R212 ;  /* 0x000000d4d78a723e */ /* 0x002fe200000000ff */
[----:B------:R-:W-:Y:S02]  /*e610*/  FADD.FTZ R176, R176, R177 ;  /* 0x000000b1b0b07221 */ /* 0x000fe40000010000 */
[----:B------:R-:W-:Y:S01]  /*e620*/  FADD.FTZ R183, R183, R174 ;  /* 0x000000aeb7b77221 */ /* 0x000fe20000010000 */
[C---:B------:R-:W-:Y:S01]  /*e630*/  HMMA.16816.F32 R88, R128.reuse, R110, R88 ;  /* 0x0000006e8058723c */ /* 0x040fe20000001858 */
[----:B------:R-:W1:Y:S02]  /*e640*/  LDSM.16.MT88.4 R108, [R189+0x12800] ;  /* 0x01280000bd6c783b */ /* 0x000e640000004200 */
[----:B------:R-:W-:Y:S01]  /*e650*/  FADD.FTZ R176, R179, R176 ;  /* 0x000000b0b3b07221 */ /* 0x000fe20000010000 */
[----:B------:R-:W-:Y:S04]  /*e660*/  FADD.FTZ R178, R178, R183 ;  /* 0x000000b7b2b27221 */ /* 0x000fe80000010000 */
[C---:B------:R-:W-:Y:S08]  /*e670*/  HMMA.16816.F32 R92, R128.reuse, R104, R92 ;  /* 0x00000068805c723c */ /* 0x040ff0000000185c */
        /* <DEDUP_REMOVED lines=33> */
[C---:B------:R-:W-:Y:S08]  /*e890*/  HMMA.16816.F32 R84, R100.reuse, R148, R84 ;  /* 0x000000946454723c */ /* 0x040ff00000001854 */
[C---:B------:R-:W-:Y:S01]  /*e8a0*/  HMMA.16816.F32 R88, R100.reuse, R150, R88 ;  /* 0x000000966458723c */ /* 0x040fe20000001858 */
[----:B------:R-:W-:Y:S07]  /*e8b0*/  LDSM.16.MT88.4 R148, [R188+0x17000] ;  /* 0x01700000bc94783b */ /* 0x000fee0000004200 */
[C---:B--2---:R-:W-:Y:S08]  /*e8c0*/  HMMA.16816.F32 R92, R100.reuse, R104, R92 ;  /* 0x00000068645c723c */ /* 0x044ff0000000185c */
[----:B------:R-:W-:Y:S01]  /*e8d0*/  HMMA.16816.F32 R96, R100, R106, R96 ;  /* 0x0000006a6460723c */ /* 0x000fe20000001860 */
[----:B------:R-:W2:Y:S02]  /*e8e0*/  LDSM.16.MT88.4 R104, [R164+0x3000] ;  /* 0x00300000a468783b */ /* 0x000ea40000004200 */
[----:B------:R-:W-:Y:S01]  /*e8f0*/  F2FP.F16.F32.PACK_AB R100, R180, R195 ;  /* 0x000000c3b464723e */ /* 0x000fe200000000ff */
[----:B------:R-:W-:Y:S01]  /*e900*/  FADD.FTZ R195, R195, R176 ;  /* 0x000000b0c3c37221 */ /* 0x000fe20000010000 */
[----:B------:R-:W-:Y:S01]  /*e910*/  F2FP.F16.F32.PACK_AB R101, R182, R197 ;  /* 0x000000c5b665723e */ /* 0x000fe200000000ff */
[----:B------:R-:W-:Y:S01]  /*e920*/  FADD.FTZ R197, R197, R178 ;  /* 0x000000b2c5c57221 */ /* 0x000fe20000010000 */
[----:B------:R-:W-:Y:S01]  /*e930*/  F2FP.F16.F32.PACK_AB R102, R219, R196 ;  /* 0x000000c4db66723e */ /* 0x000fe200000000ff */
[----:B------:R-:W-:Y:S01]  /*e940*/  FADD.FTZ R195, R180, R195 ;  /* 0x000000c3b4c37221 */ /* 0x000fe20000010000 */
[----:B------:R-:W-:Y:S01]  /*e950*/  F2FP.F16.F32.PACK_AB R103, R221, R216 ;  /* 0x000000d8dd67723e */ /* 0x000fe200000000ff */
[----:B------:R-:W-:Y:S02]  /*e960*/  FADD.FTZ R197, R182, R197 ;  /* 0x000000c5b6c57221 */ /* 0x000fe40000010000 */
[----:B------:R-:W-:Y:S02]  /*e970*/  FADD.FTZ R196, R196, R195 ;  /* 0x000000c3c4c47221 */ /* 0x000fe40000010000 */
[----:B------:R-:W-:Y:S02]  /*e980*/  FADD.FTZ R216, R216, R197 ;  /* 0x000000c5d8d87221 */ /* 0x000fe40000010000 */
[C---:B-1----:R-:W-:Y:S03]  /*e990*/  HMMA.16816.F32 R4, R100.reuse, R108, R4 ;  /* 0x0000006c6404723c */ /* 0x042fe60000001804 */
[----:B------:R-:W-:Y:S01]  /*e9a0*/  FADD.FTZ R219, R219, R196 ;  /* 0x000000c4dbdb7221 */ /* 0x000fe20000010000 */
[----:B------:R-:W-:Y:S03]  /*e9b0*/  FADD.FTZ R221, R221, R216 ;  /* 0x000000d8dddd7221 */ /* 0x000fe60000010000 */
[----:B------:R-:W-:Y:S01]  /*e9c0*/  FADD.FTZ R214, R214, R219 ;  /* 0x000000dbd6d67221 */ /* 0x000fe20000010000 */
[C---:B------:R-:W-:Y:S01]  /*e9d0*/  HMMA.16816.F32 R8, R100.reuse, R110, R8 ;  /* 0x0000006e6408723c */ /* 0x040fe20000001808 */
[----:B------:R-:W1:Y:S02]  /*e9e0*/  LDSM.16.MT88.4 R108, [R164+0x5000] ;  /* 0x00500000a46c783b */ /* 0x000e640000004200 */
[----:B------:R-:W-:Y:S04]  /*e9f0*/  FADD.FTZ R217, R217, R214 ;  /* 0x000000d6d9d97221 */ /* 0x000fe80000010000 */
[----:B------:R-:W-:Y:S01]  /*ea00*/  FADD.FTZ R212, R212, R217 ;  /* 0x000000d9d4d47221 */ /* 0x000fe20000010000 */
[C---:B------:R-:W-:Y:S03]  /*ea10*/  HMMA.16816.F32 R12, R100.reuse, R112, R12 ;  /* 0x00000070640c723c */ /* 0x040fe6000000180c */
[--C-:B------:R-:W-:Y:S01]  /*ea20*/  FFMA.FTZ R112, R134, UR4, -R137.reuse ;  /* 0x0000000486707c23 */ /* 0x100fe20008010889 */
[----:B------:R-:W-:Y:S01]  /*ea30*/  FFMA.FTZ R137, R133, UR4, -R137 ;  /* 0x0000000485897c23 */ /* 0x000fe20008010889 */
[----:B------:R-:W-:Y:S02]  /*ea40*/  FADD.FTZ R213, R215, R212 ;  /* 0x000000d4d7d57221 */ /* 0x000fe40000010000 */
[----:B------:R-:W-:Y:S01]  /*ea50*/  MUFU.EX2 R133, R112 ;  /* 0x0000007000857308 */ /* 0x000fe20000000800 */
[C---:B------:R-:W-:Y:S09]  /*ea60*/  HMMA.16816.F32 R16, R100.reuse, R114, R16 ;  /* 0x000000726410723c */ /* 0x040ff20000001810 */
[----:B------:R3:W4:Y:S01]  /*ea70*/  MUFU.EX2 R134, R137 ;  /* 0x0000008900867308 */ /* 0x0007220000000800 */
[C---:B------:R-:W-:Y:S08]  /*ea80*/  HMMA.16816.F32 R20, R100.reuse, R116, R20 ;  /* 0x000000746414723c */ /* 0x040ff00000001814 */
[C---:B------:R-:W-:Y:S01]  /*ea90*/  HMMA.16816.F32 R24, R100.reuse, R118, R24 ;  /* 0x000000766418723c */ /* 0x040fe20000001818 */
[----:B------:R-:W-:Y:S02]  /*eaa0*/  LDSM.16.MT88.4 R116, [R188+0x13800] ;  /* 0x01380000bc74783b */ /* 0x000fe40000004200 */
[C---:B---3--:R-:W-:Y:S01]  /*eab0*/  F2FP.F16.F32.PACK_AB R137, R135.reuse, R218 ;  /* 0x000000da8789723e */ /* 0x048fe200000000ff */
[----:B------:R-:W-:Y:S01]  /*eac0*/  FADD.FTZ R218, R218, R221 ;  /* 0x000000dddada7221 */ /* 0x000fe20000010000 */
[C---:B----4-:R-:W-:Y:S03]  /*ead0*/  F2FP.F16.F32.PACK_AB R139, R134.reuse, R133 ;  /* 0x00000085868b723e */ /* 0x050fe600000000ff */
[C---:B------:R-:W-:Y:S03]  /*eae0*/  HMMA.16816.F32 R28, R100.reuse, R120, R28 ;  /* 0x00000078641c723c */ /* 0x040fe6000000181c */
[----:B------:R-:W-:Y:S04]  /*eaf0*/  FADD.FTZ R218, R135, R218 ;  /* 0x000000da87da7221 */ /* 0x000fe80000010000 */
[----:B------:R-:W-:Y:S01]  /*eb00*/  FADD.FTZ R133, R133, R218 ;  /* 0x000000da85857221 */ /* 0x000fe20000010000 */
[C---:B------:R-:W-:Y:S03]  /*eb10*/  HMMA.16816.F32 R32, R100.reuse, R122, R32 ;  /* 0x0000007a6420723c */ /* 0x040fe60000001820 */
[----:B------:R-:W-:Y:S05]  /*eb20*/  FADD.FTZ R211, R134, R133 ;  /* 0x0000008586d37221 */ /* 0x000fea0000010000 */
[C---:B------:R-:W-:Y:S08]  /*eb30*/  HMMA.16816.F32 R36, R100.reuse, R124, R36 ;  /* 0x0000007c6424723c */ /* 0x040ff00000001824 */
[C---:B------:R-:W-:Y:S01]  /*eb40*/  HMMA.16816.F32 R40, R100.reuse, R126, R40 ;  /* 0x0000007e6428723c */ /* 0x040fe20000001828 */
[----:B------:R-:W3:Y:S07]  /*eb50*/  LDSM.16.MT88.4 R124, [R189+0x13800] ;  /* 0x01380000bd7c783b */ /* 0x000eee0000004200 */
[C---:B------:R-:W-:Y:S08]  /*eb60*/  HMMA.16816.F32 R44, R100.reuse, R128, R44 ;  /* 0x00000080642c723c */ /* 0x040ff0000000182c */
[C---:B------:R-:W-:Y:S08]  /*eb70*/  HMMA.16816.F32 R48, R100.reuse, R130, R48 ;  /* 0x000000826430723c */ /* 0x040ff00000001830 */
        /* <DEDUP_REMOVED lines=17> */
[C---:B---3--:R-:W-:Y:S01]  /*ec90*/  HMMA.16816.F32 R128, R136.reuse, R124, R4 ;  /* 0x0000007c8880723c */ /* 0x048fe20000001804 */
[----:B------:R-:W1:Y:S07]  /*eca0*/  LDSM.16.MT88.4 R4, [R188+0x17800] ;  /* 0x01780000bc04783b */ /* 0x000e6e0000004200 */
[C---:B------:R-:W-:Y:S01]  /*ecb0*/  HMMA.16816.F32 R124, R136.reuse, R126, R8 ;  /* 0x0000007e887c723c */ /* 0x040fe20000001808 */
[----:B------:R-:W3:Y:S07]  /*ecc0*/  LDSM.16.MT88.4 R8, [R165+0x5800] ;  /* 0x00580000a508783b */ /* 0x000eee0000004200 */
[C---:B------:R-:W-:Y:S01]  /*ecd0*/  HMMA.16816.F32 R120, R136.reuse, R116, R12 ;  /* 0x000000748878723c */ /* 0x040fe2000000180c */
[----:B------:R-:W3:Y:S07]  /*ece0*/  LDSM.16.MT88.4 R12, [R164+0x5800] ;  /* 0x00580000a40c783b */ /* 0x000eee0000004200 */
[C---:B------:R-:W-:Y:S08]  /*ecf0*/  HMMA.16816.F32 R116, R136.reuse, R118, R16 ;  /* 0x000000768874723c */ /* 0x040ff00000001810 */
[C---:B--2---:R-:W-:Y:S08]  /*ed00*/  HMMA.16816.F32 R112, R136.reuse, R104, R20 ;  /* 0x000000688870723c */ /* 0x044ff00000001814 */
        /* <DEDUP_REMOVED lines=17> */
[C---:B------:R-:W-:Y:S08]  /*ee20*/  HMMA.16816.F32 R92, R136.reuse, R12, R92 ;  /* 0x0000000c885c723c */ /* 0x040ff0000000185c */
[----:B------:R-:W-:Y:S03]  /*ee30*/  HMMA.16816.F32 R96, R136, R14, R96 ;  /* 0x0000000e8860723c */ /* 0x000fe60000001860 */
[----:B------:R-:W-:Y:S05]  /*ee40*/  MOV R137, R132 ;  /* 0x0000008400897202 */ /* 0x000fea0000000f00 */
[----:B------:R-:W-:Y:S01]  /*ee50*/  @!UPT UIADD3 URZ, UPT, UPT, URZ, URZ, URZ ;  /* 0x000000fffffff290 */ /* 0x000fe2000fffe0ff */
[----:B------:R-:W-:Y:S11]  /*ee60*/  BRA.U UP0, `(.L_x_211) ;  /* 0xffffffd500387547 */ /* 0x000ff6000b83ffff */
.L_x_210:
        /* <DEDUP_REMOVED lines=263> */
.L_x_214:
        /* <DEDUP_REMOVED lines=45> */
.L_x_216:
[----:B------:R-:W-:Y:S05]  /*101b0*/  BSYNC.RECONVERGENT B0 ;  /* 0x0000000000007941 */ /* 0x000fea0003800200 */
.L_x_215:
        /* <DEDUP_REMOVED lines=39> */
.L_x_218:
[----:B------:R-:W-:Y:S05]  /*10430*/  BSYNC.RECONVERGENT B0 ;  /* 0x0000000000007941 */ /* 0x000fea0003800200 */
.L_x_217:
        /* <DEDUP_REMOVED lines=24> */
.L_x_220:
[----:B------:R-:W-:Y:S05]  /*105c0*/  BSYNC.RECONVERGENT B0 ;  /* 0x0000000000007941 */ /* 0x000fea0003800200 */
.L_x_219:
        /* <DEDUP_REMOVED lines=24> */
.L_x_222:
[----:B------:R-:W-:Y:S05]  /*10750*/  BSYNC.RECONVERGENT B0 ;  /* 0x0000000000007941 */ /* 0x000fea0003800200 */
.L_x_221:
        /* <DEDUP_REMOVED lines=24> */
.L_x_223:
        /* <DEDUP_REMOVED lines=10> */
.L_x_935:


//--------------------- .text._ZN5flash16flash_fwd_kernelI23Flash_fwd_kernel_traitsILi192ELi128ELi64ELi8ELb0ELb0EN7cutlass6half_tE19Flash_kernel_traitsILi192ELi128ELi64ELi8ES3_EELb0ELb1ELb0ELb1ELb0ELb0ELb0ELb0EEEvNS_16Flash_fwd_paramsE --------------------------
	.section	.text._ZN5flash16flash_fwd_kernelI23Flash_fwd_kernel_traitsILi192ELi128ELi64ELi8ELb0ELb0EN7cutlass6half_tE19Flash_kernel_traitsILi192ELi128ELi64ELi8ES3_EELb0ELb1ELb0ELb1ELb0ELb0ELb0ELb0EEEvNS_16Flash_fwd_paramsE,"ax",@progbits
	.align	128
        .global         _ZN5flash16flash_fwd_kernelI23Flash_fwd_kernel_traitsILi192ELi128ELi64ELi8ELb0ELb0EN7cutlass6half_tE19Flash_kernel_traitsILi192ELi128ELi64ELi8ES3_EELb0ELb1ELb0ELb1ELb0ELb0ELb0ELb0EEEvNS_16Flash_fwd_paramsE
        .type           _ZN5flash16flash_fwd_kernelI23Flash_fwd_kernel_traitsILi192ELi128ELi64ELi8ELb0ELb0EN7cutlass6half_tE19Flash_kernel_traitsILi192ELi128ELi64ELi8ES3_EELb0ELb1ELb0ELb1ELb0ELb0ELb0ELb0EEEvNS_16Flash_fwd_paramsE,@function
        .size           _ZN5flash16flash_fwd_kernelI23Flash_fwd_kernel_traitsILi192ELi128ELi64ELi8ELb0ELb0EN7cutlass6half_tE19Flash_kernel_traitsILi192ELi128ELi64ELi8ES3_EELb0ELb1ELb0ELb1ELb0ELb0ELb0ELb0EEEvNS_16Flash_fwd_paramsE,(.L_x_936 - _ZN5flash16flash_fwd_kernelI23Flash_fwd_kernel_traitsILi192ELi128ELi64ELi8ELb0ELb0EN7cutlass6half_tE19Flash_kernel_traitsILi192ELi128ELi64ELi8ES3_EELb0ELb1ELb0ELb1ELb0ELb0ELb0ELb0EEEvNS_16Flash_fwd_paramsE)
        .other          _ZN5flash16flash_fwd_kernelI23Flash_fwd_kernel_traitsILi192ELi128ELi64ELi8ELb0ELb0EN7cutlass6half_tE19Flash_kernel_traitsILi192ELi128ELi64ELi8ES3_EELb0ELb1ELb0ELb1ELb0ELb0ELb0ELb0EEEvNS_16Flash_fwd_paramsE,@"STO_CUDA_ENTRY STV_DEFAULT"
_ZN5flash16flash_fwd_kernelI23Flash_fwd_kernel_traitsILi192ELi128ELi64ELi8ELb0ELb0EN7cutlass6half_tE19Flash_kernel_traitsILi192ELi128ELi64ELi8ES3_EELb0ELb1ELb0ELb1ELb0ELb0ELb0ELb0EEEvNS_16Flash_fwd_paramsE:
.text._ZN5flash16flash_fwd_kernelI23Flash_fwd_kernel_traitsILi192ELi128ELi64ELi8ELb0ELb0EN7cutlass6half_tE19Flash_kernel_traitsILi192ELi128ELi64ELi8ES3_EELb0ELb1ELb0ELb1ELb0ELb0ELb0ELb0EEEvNS_16Flash_fwd_paramsE:
        /* <DEDUP_REMOVED lines=72> */
.L_x_224:
[----:B-----5:R-:W-:Y:S01]  /*0480*/  @P0 R2UR UR22, R0 ;  /* 0x00000000001602ca */ /* 0x020fe200000e0000 */
[----:B------:R-:W-:Y:S01]  /*0490*/  @!UP0 UISETP.NE.AND.EX UP2, UPT, UR5, URZ, UPT, UP2 ;  /* 0x000000ff0500828c */ /* 0x000fe2000bf45320 */
[----:B-1----:R-:W-:-:S13]  /*04a0*/  @!P1 EXIT ;  /* 0x000000000000994d */ /* 0x002fda0003800000 */
[----:B------:R-:W1:Y:S01]  /*04b0*/  LDCU UR23, c[0x0][0x508] ;  /* 0x0000a100ff1777ac */ /* 0x000e620008000800 */
[----:B------:R-:W2:Y:S01]  /*04c0*/  S2UR UR24, SR_CTAID.Z ;  /* 0x00000000001879c3 */ /* 0x000ea20000002700 */
[----:B------:R-:W3:Y:S01]  /*04d0*/  S2R R188, SR_TID.X ;  /* 0x0000000000bc7919 */ /* 0x000ee20000002100 */
        /* <DEDUP_REMOVED lines=43> */
.L_x_226:
        /* <DEDUP_REMOVED lines=13> */
[----:B----4-:R-:W-:Y:S01]  /*0860*/  UIMAD UR11, UR24, UR11, URZ ;  /* 0x0000000b180b72a4 */ /* 0x010fe2000f8e02ff */
[----:B------:R-:W-:Y:S01]  /*0870*/  LOP3.LUT R11, R0, 0x40, RZ, 0xfc, !PT ;  /* 0x00000040000b7812 */ /* 0x000fe200078efcff */
[----:B-1----:R-:W-:Y:S01]  /*0880*/  UIMAD UR26, UR26, UR6, URZ ;  /* 0x000000061a1a72a4 */ /* 0x002fe2000f8e02ff */
[----:B------:R-:W-:Y:S01]  /*0890*/  ISETP.GE.AND P3, PT, R188, UR27, PT ;  /* 0x0000001bbc007c0c */ /* 0x000fe2000bf66270 */
[----:B--2---:R-:W-:Y:S01]  /*08a0*/  UIMAD UR7, UR25, UR7, URZ ;  /* 0x00000007190772a4 */ /* 0x004fe2000f8e02ff */
[----:B------:R-:W-:Y:S01]  /*08b0*/  IMAD.X R5, RZ, RZ, UR9, P0 ;  /* 0x00000009ff057e24 */ /* 0x000fe200080e06ff */
[----:B------:R-:W-:Y:S01]  /*08c0*/  @!UP1 UIMAD UR11, UR25, UR8, UR11 ;  /* 0x00000008190b92a4 */ /* 0x000fe2000f8e020b */
[----:B------:R-:W-:Y:S01]  /*08d0*/  ISETP.GE.AND P2, PT, R9, UR27, PT ;  /* 0x0000001b09007c0c */ /* 0x000fe2000bf46270 */
[----:B------:R-:W-:Y:S01]  /*08e0*/  USEL UR7, UR7, UR18, !UP0 ;  /* 0x0000001207077287 */ /* 0x000fe2000c000000 */
[----:B---3--:R-:W-:Y:S01]  /*08f0*/  IMAD.U32 R2, RZ, RZ, UR4 ;  /* 0x00000004ff027e24 */ /* 0x008fe2000f8e00ff */
[----:B------:R-:W-:Y:S01]  /*0900*/  USHF.R.S32.HI UR10, URZ, 0x1f, UR26 ;  /* 0x0000001fff0a7899 */ /* 0x000fe2000801141a */
[----:B------:R-:W-:Y:S01]  /*0910*/  IMAD.U32 R15, RZ, RZ, UR5 ;  /* 0x00000005ff0f7e24 */ /* 0x000fe2000f8e00ff */
[----:B------:R-:W-:Y:S01]  /*0920*/  USHF.R.S32.HI UR4, URZ, 0x1f, UR7 ;  /* 0x0000001fff047899 */ /* 0x000fe20008011407 */
[----:B------:R-:W-:Y:S01]  /*0930*/  IMAD.WIDE.U32 R2, R2, UR24, R4 ;  /* 0x0000001802027c25 */ /* 0x000fe2000f8e0004 */
[----:B------:R-:W-:Y:S01]  /*0940*/  USEL UR7, UR7, URZ, UP1 ;  /* 0x000000ff07077287 */ /* 0x000fe20008800000 */
[----:B------:R-:W-:Y:S01]  /*0950*/  ISETP.GE.AND P1, PT, R8, UR27, PT ;  /* 0x0000001b08007c0c */ /* 0x000fe2000bf26270 */
[----:B------:R-:W-:Y:S01]  /*0960*/  USEL UR4, UR4, URZ, UP1 ;  /* 0x000000ff04047287 */ /* 0x000fe20008800000 */
[----:B------:R-:W-:Y:S01]  /*0970*/  ISETP.GE.AND P0, PT, R6, UR27, PT ;  /* 0x0000001b06007c0c */ /* 0x000fe2000bf06270 */
[----:B------:R-:W-:Y:S01]  /*0980*/  USHF.R.S32.HI UR5, URZ, 0x1f, UR11 ;  /* 0x0000001fff057899 */ /* 0x000fe2000801140b */
[----:B------:R-:W-:Y:S01]  /*0990*/  LOP3.LUT R10, R0, 0x80, RZ, 0xfc, !PT ;  /* 0x00000080000a7812 */ /* 0x000fe200078efcff */
[----:B------:R-:W-:Y:S01]  /*09a0*/  UIADD3 UR7, UP1, UP0, UR26, UR7, UR11 ;  /* 0x000000071a077290 */ /* 0x000fe2000f83e00b */
[----:B------:R-:W-:Y:S01]  /*09b0*/  IMAD R15, R15, UR24, R3 ;  /* 0x000000180f0f7c24 */ /* 0x000fe2000f8e0203 */
[----:B------:R-:W-:-:S02]  /*09c0*/  UIMAD.WIDE.U32 UR28, UR28, 0x80, URZ ;  /* 0x000000801c1c78a5 */ /* 0x000fc4000f8e00ff */
        /* <DEDUP_REMOVED lines=20> */
.L_x_228:
[----:B------:R-:W-:Y:S05]  /*0b10*/  BSYNC.RECONVERGENT B0 ;  /* 0x0000000000007941 */ /* 0x000fea0003800200 */
.L_x_227:
        /* <DEDUP_REMOVED lines=22> */
.L_x_230:
[----:B------:R-:W-:Y:S05]  /*0c80*/  BSYNC.RECONVERGENT B0 ;  /* 0x0000000000007941 */ /* 0x000fea0003800200 */
.L_x_229:
        /* <DEDUP_REMOVED lines=22> */
.L_x_232:
[----:B------:R-:W-:Y:S05]  /*0df0*/  BSYNC.RECONVERGENT B0 ;  /* 0x0000000000007941 */ /* 0x000fea0003800200 */
.L_x_231:
        /* <DEDUP_REMOVED lines=24> */
.L_x_234:
[----:B------:R-:W-:Y:S05]  /*0f80*/  BSYNC.RECONVERGENT B0 ;  /* 0x0000000000007941 */ /* 0x000fea0003800200 */
.L_x_233:
        /* <DEDUP_REMOVED lines=10> */
.L_x_236:
[----:B------:R-:W-:Y:S05]  /*1030*/  BSYNC.RECONVERGENT B0 ;  /* 0x0000000000007941 */ /* 0x000fea0003800200 */
.L_x_235:
        /* <DEDUP_REMOVED lines=10> */
.L_x_238:
[----:B------:R-:W-:Y:S05]  /*10e0*/  BSYNC.RECONVERGENT B0 ;  /* 0x0000000000007941 */ /* 0x000fea0003800200 */
.L_x_237:
        /* <DEDUP_REMOVED lines=10> */
.L_x_240:
[----:B------:R-:W-:Y:S05]  /*1190*/  BSYNC.RECONVERGENT B0 ;  /* 0x0000000000007941 */ /* 0x000fea0003800200 */
.L_x_239:
        /* <DEDUP_REMOVED lines=10> */
.L_x_225:
        /* <DEDUP_REMOVED lines=21> */
.L_x_241:
[----:B------:R-:W1:Y:S01]  /*1390*/  LDCU.64 UR10, c[0x0][0x3b8] ;  /* 0x00007700ff0a77ac */ /* 0x000e620008000a00 */
[----:B------:R-:W-:-:S04]  /*13a0*/  UIADD3 UR12, UPT, UPT, UR13, UR14, URZ ;  /* 0x0000000e0d0c7290 */ /* 0x000fc8000fffe0ff */
[----:B-1----:R-:W-:Y:S02]  /*13b0*/  UIMAD.WIDE.U32 UR6, UR12, UR10, URZ ;  /* 0x0000000a0c0672a5 */ /* 0x002fe4000f8e00ff */
[----:B------:R-:W-:-:S04]  /*13c0*/  UIMAD UR12, UR12, UR11, URZ ;  /* 0x0000000b0c0c72a4 */ /* 0x000fc8000f8e02ff */
[----:B------:R-:W-:Y:S02]  /*13d0*/  UIADD3 UR12, UPT, UPT, UR7, UR12, URZ ;  /* 0x0000000c070c7290 */ /* 0x000fe4000fffe0ff */
.L_x_242:
        /* <DEDUP_REMOVED lines=35> */
[----:B------:R-:W-:Y:S01]  /*1610*/  UIMAD UR14, UR25, UR5, UR33 ;  /* 0x00000005190e72a4 */ /* 0x000fe2000f8e0221 */
[----:B------:R-:W-:Y:S11]  /*1620*/  BRA `(.L_x_244) ;  /* 0x0000000000147947 */ /* 0x000ff60003800000 */
.L_x_243:
[----:B------:R-:W1:Y:S01]  /*1630*/  LDCU.64 UR8, c[0x0][0x3c0] ;  /* 0x00007800ff0877ac */ /* 0x000e620008000a00 */
[----:B------:R-:W-:-:S04]  /*1640*/  UIADD3 UR13, UPT, UPT, UR13, UR14, URZ ;  /* 0x0000000e0d0d7290 */ /* 0x000fc8000fffe0ff */
[----:B-1----:R-:W-:Y:S02]  /*1650*/  UIMAD.WIDE.U32 UR32, UR13, UR8, URZ ;  /* 0x000000080d2072a5 */ /* 0x002fe4000f8e00ff */
[----:B------:R-:W-:-:S04]  /*1660*/  UIMAD UR13, UR13, UR9, URZ ;  /* 0x000000090d0d72a4 */ /* 0x000fc8000f8e02ff */
[----:B------:R-:W-:-:S12]  /*1670*/  UIADD3 UR14, UPT, UPT, UR33, UR13, URZ ;  /* 0x0000000d210e7290 */ /* 0x000fd8000fffe0ff */
.L_x_244:
[C---:B------:R-:W-:Y:S01]  /*1680*/  IMAD.SHL.U32 R208, R188.reuse, 0x8, RZ ;  /* 0x00000008bcd07824 */ /* 0x040fe200078e00ff */
[----:B------:R-:W-:Y:S01]  /*1690*/  SHF.R.U32.HI R5, RZ, 0x3, R188 ;  /* 0x00000003ff057819 */ /* 0x000fe200000116bc */
[----:B------:R-:W1:Y:S01]  /*16a0*/  S2UR UR31, SR_CgaCtaId ;  /* 0x00000000001f79c3 */ /* 0x000e620000008800 */
[----:B------:R-:W2:Y:S01]  /*16b0*/  LDCU.64 UR16, c[0x0][0x388] ;  /* 0x00007100ff1077ac */ /* 0x000ea20008000a00 */
[----:B------:R-:W-:Y:S01]  /*16c0*/  IMAD.SHL.U32 R196, R188, 0x40, RZ ;  /* 0x00000040bcc47824 */ /* 0x000fe200078e00ff */
[C---:B------:R-:W-:Y:S01]  /*16d0*/  LOP3.LUT R187, R208.reuse, 0x38, RZ, 0xc0, !PT ;  /* 0x00000038d0bb7812 */ /* 0x040fe200078ec0ff */
[----:B------:R-:W-:Y:S01]  /*16e0*/  BSSY.RECONVERGENT B0, `(.L_x_245) ;  /* 0x0000050000007945 */ /* 0x000fe20003800200 */
        /* <DEDUP_REMOVED lines=16> */
[----:B------:R-:W-:Y:S01]  /*17f0*/  SHF.R.U32.HI R190, RZ, 0x1, R188 ;  /* 0x00000001ffbe7819 */ /* 0x000fe200000116bc */
[----:B---3--:R-:W-:Y:S01]  /*1800*/  IMAD R13, R9, UR4, RZ ;  /* 0x00000004090d7c24 */ /* 0x008fe2000f8e02ff */
[----:B------:R-:W-:Y:S01]  /*1810*/  LOP3.LUT R185, R187, 0x1c0, R196, 0xf8, !PT ;  /* 0x000001c0bbb97812 */ /* 0x000fe200078ef8c4 */
[----:B------:R-:W-:Y:S01]  /*1820*/  IMAD R9, R9, UR6, RZ ;  /* 0x0000000609097c24 */ /* 0x000fe2000f8e02ff */
[----:B------:R-:W-:Y:S01]  /*1830*/  LOP3.LUT R0, R190, 0x8, RZ, 0xc0, !PT ;  /* 0x00000008be007812 */ /* 0x000fe200078ec0ff */
[----:B------:R-:W-:Y:S01]  /*1840*/  IMAD R15, R5, UR9, R15 ;  /* 0x00000009050f7c24 */ /* 0x000fe2000f8e020f */
[C---:B------:R-:W-:Y:S01]  /*1850*/  LOP3.LUT R207, R187.reuse, 0x40, RZ, 0xfc, !PT ;  /* 0x00000040bbcf7812 */ /* 0x040fe200078efcff */
[C---:B------:R-:W-:Y:S01]  /*1860*/  IMAD R13, R2.reuse, UR5, R13 ;  /* 0x00000005020d7c24 */ /* 0x040fe2000f8e020d */
[----:B------:R-:W-:Y:S01]  /*1870*/  LOP3.LUT R206, R187, 0x80, RZ, 0xfc, !PT ;  /* 0x00000080bbce7812 */ /* 0x000fe200078efcff */
[----:B------:R-:W-:-:S04]  /*1880*/  IMAD.WIDE.U32 R6, R2, UR4, R6 ;  /* 0x0000000402067c25 */ /* 0x000fc8000f8e0006 */
[C---:B------:R-:W-:Y:S01]  /*1890*/  IMAD R9, R2.reuse, UR7, R9 ;  /* 0x0000000702097c24 */ /* 0x040fe2000f8e0209 */
[----:B------:R-:W-:Y:S01]  /*18a0*/  UIADD3 UR7, UPT, UPT, -UR26, UR27, URZ ;  /* 0x0000001b1a077290 */ /* 0x000fe2000fffe1ff */
[----:B------:R-:W-:Y:S01]  /*18b0*/  IMAD.WIDE.U32 R2, R2, UR6, R14 ;  /* 0x0000000602027c25 */ /* 0x000fe2000f8e000e */
[----:B------:R-:W-:Y:S01]  /*18c0*/  UMOV UR6, 0x400 ;  /* 0x0000040000067882 */ /* 0x000fe20000000000 */
[----:B--2---:R-:W-:Y:S01]  /*18d0*/  LEA R201, P1, R6, UR16, 0x1 ;  /* 0x0000001006c97c11 */ /* 0x004fe2000f8208ff */
[----:B-1----:R-:W-:Y:S01]  /*18e0*/  ULEA UR6, UR31, UR6, 0x18 ;  /* 0x000000061f067291 */ /* 0x002fe2000f8ec0ff */
[----:B------:R-:W-:Y:S01]  /*18f0*/  IMAD.X R11, RZ, RZ, UR29, P0 ;  /* 0x0000001dff0b7e24 */ /* 0x000fe200080e06ff */
[----:B----4-:R-:W-:Y:S01]  /*1900*/  LEA R199, P0, R2, UR14, 0x1 ;  /* 0x0000000e02c77c11 */ /* 0x010fe2000f8008ff */
[----:B------:R-:W-:Y:S01]  /*1910*/  IMAD.IADD R198, R3, 0x1, R9 ;  /* 0x0000000103c67824 */ /* 0x000fe200078e0209 */
[----:B------:R-:W-:Y:S01]  /*1920*/  LOP3.LUT R3, R185, R0, RZ, 0x3c, !PT ;  /* 0x00000000b9037212 */ /* 0x000fe200078e3cff */
[----:B-----5:R-:W-:Y:S01]  /*1930*/  IMAD.U32 R8, RZ, RZ, UR12 ;  /* 0x0000000cff087e24 */ /* 0x020fe2000f8e00ff */
[----:B------:R-:W-:Y:S01]  /*1940*/  LEA R202, R202, UR6, 0x1 ;  /* 0x00000006caca7c11 */ /* 0x000fe2000f8e08ff */
[----:B------:R-:W-:Y:S01]  /*1950*/  IMAD.IADD R200, R7, 0x1, R13 ;  /* 0x0000000107c87824 */ /* 0x000fe200078e020d */
[----:B------:R-:W-:Y:S01]  /*1960*/  LEA.HI.X R198, R2, UR15, R198, 0x1, P0 ;  /* 0x0000000f02c67c11 */ /* 0x000fe200080f0cc6 */
[----:B------:R-:W-:Y:S01]  /*1970*/  UIMAD.WIDE.U32 UR14, UR28, 0x80, URZ ;  /* 0x000000801c0e78a5 */ /* 0x000fe2000f8e00ff */
[----:B------:R-:W-:Y:S01]  /*1980*/  ISETP.GE.AND P0, PT, R5, UR7, PT ;  /* 0x0000000705007c0c */ /* 0x000fe2000bf06270 */
[----:B------:R-:W-:Y:S01]  /*1990*/  IMAD.WIDE.U32 R8, R8, UR24, R10 ;  /* 0x0000001808087c25 */ /* 0x000fe2000f8e000a */
[----:B------:R-:W-:-:S03]  /*19a0*/  LEA.HI.X R200, R6, UR17, R200, 0x1, P1 ;  /* 0x0000001106c87c11 */ /* 0x000fc600088f0cc8 */
[----:B------:R-:W-:Y:S01]  /*19b0*/  IMAD.U32 R13, RZ, RZ, UR13 ;  /* 0x0000000dff0d7e24 */ /* 0x000fe2000f8e00ff */
[----:B------:R-:W-:-:S03]  /*19c0*/  LOP3.LUT R4, R5, UR14, RZ, 0xfc, !PT ;  /* 0x0000000e05047c12 */ /* 0x000fc6000f8efcff */
[----:B------:R-:W-:-:S04]  /*19d0*/  IMAD R13, R13, UR24, R9 ;  /* 0x000000180d0d7c24 */ /* 0x000fc8000f8e0209 */
        /* <DEDUP_REMOVED lines=31> */
.L_x_247:
[----:B------:R2:W-:Y:S02]  /*1bd0*/  STS.128 [R202+0x8000], RZ ;  /* 0x008000ffca007388 */ /* 0x0005e40000000c00 */
.L_x_246:
[----:B------:R-:W-:Y:S05]  /*1be0*/  BSYNC.RECONVERGENT B0 ;  /* 0x0000000000007941 */ /* 0x000fea0003800200 */
.L_x_245:
        /* <DEDUP_REMOVED lines=36> */
.L_x_250:
[----:B------:R3:W-:Y:S02]  /*1e30*/  STS.128 [R202+0x9000], RZ ;  /* 0x009000ffca007388 */ /* 0x0007e40000000c00 */
.L_x_249:
[----:B------:R-:W-:Y:S05]  /*1e40*/  BSYNC.RECONVERGENT B0 ;  /* 0x0000000000007941 */ /* 0x000fea0003800200 */
.L_x_248:
        /* <DEDUP_REMOVED lines=36> */
.L_x_253:
[----:B------:R2:W-:Y:S02]  /*2090*/  STS.128 [R202+0xa000], RZ ;  /* 0x00a000ffca007388 */ /* 0x0005e40000000c00 */
.L_x_252:
[----:B------:R-:W-:Y:S05]  /*20a0*/  BSYNC.RECONVERGENT B0 ;  /* 0x0000000000007941 */ /* 0x000fea0003800200 */
.L_x_251:
        /* <DEDUP_REMOVED lines=37> */
.L_x_256:
[----:B------:R2:W-:Y:S02]  /*2300*/  STS.128 [R202+0xb000], RZ ;  /* 0x00b000ffca007388 */ /* 0x0005e40000000c00 */
.L_x_255:
[----:B------:R-:W-:Y:S05]  /*2310*/  BSYNC.RECONVERGENT B0 ;  /* 0x0000000000007941 */ /* 0x000fea0003800200 */
.L_x_254:
        /* <DEDUP_REMOVED lines=33> */
.L_x_259:
[----:B------:R2:W-:Y:S02]  /*2530*/  STS.128 [R202+0x10000], RZ ;  /* 0x010000ffca007388 */ /* 0x0005e40000000c00 */
.L_x_258:
[----:B------:R-:W-:Y:S05]  /*2540*/  BSYNC.RECONVERGENT B0 ;  /* 0x0000000000007941 */ /* 0x000fea0003800200 */
.L_x_257:
[----:B------:R-:W-:Y:S01]  /*2550*/  ISETP.GE.AND P0, PT, R2, UR14, PT ;  /* 0x0000000e02007c0c */ /* 0x000fe2000bf06270 */
[----:B------:R-:W-:Y:S01]  /*2560*/  USHF.L.U64.HI UR28, UR10, 0x5, UR11 ;  /* 0x000000050a1c7899 */ /* 0x000fe2000801020b */
[----:B------:R-:W-:Y:S01]  /*2570*/  BSSY.RECONVERGENT B0, `(.L_x_260) ;  /* 0x000001e000007945 */ /* 0x000fe20003800200 */
[----:B------:R-:W-:-:S10]  /*2580*/  USHF.L.U32 UR29, UR10, 0x5, URZ ;  /* 0x000000050a1d7899 */ /* 0x000fd400080006ff */
[----:B------:R-:W-:Y:S05]  /*2590*/  @P0 BRA `(.L_x_261) ;  /* 0x00000000006c0947 */ /* 0x000fea0003800000 */
[----:B------:R-:W5:Y:S01]  /*25a0*/  LDCU UR4, c[0x0][0x440] ;  /* 0x00008800ff0477ac */ /* 0x000f620008000800 */
[----:B------:R-:W-:-:S04]  /*25b0*/  UIADD3 UR13, UP0, UPT, UR29, UR30, URZ ;  /* 0x0000001e1d0d7290 */ /* 0x000fc8000ff1e0ff */
[----:B------:R-:W-:Y:S02]  /*25c0*/  UIADD3.X UR12, UPT, UPT, UR28, UR5, URZ, UP0, !UPT ;  /* 0x000000051c0c7290 */ /* 0x000fe400087fe4ff */
[----:B------:R-:W-:-:S04]  /*25d0*/  IMAD.U32 R0, RZ, RZ, UR13 ;  /* 0x0000000dff007e24 */ /* 0x000fc8000f8e00ff */
[----:B------:R-:W-:Y:S01]  /*25e0*/  IMAD.U32 R5, RZ, RZ, UR12 ;  /* 0x0000000cff057e24 */ /* 0x000fe2000f8e00ff */
[C---:B------:R-:W-:Y:S02]  /*25f0*/  LEA R4, P2, R0.reuse, R201, 0x1 ;  /* 0x000000c900047211 */ /* 0x040fe400078408ff */
        /* <DEDUP_REMOVED lines=20> */
.L_x_262:
[----:B------:R1:W-:Y:S02]  /*2740*/  STS.128 [R202+0x11000], RZ ;  /* 0x011000ffca007388 */ /* 0x0003e40000000c00 */
.L_x_261:
[----:B------:R-:W-:Y:S05]  /*2750*/  BSYNC.RECONVERGENT B0 ;  /* 0x0000000000007941 */ /* 0x000fea0003800200 */
.L_x_260:
[----:B------:R-:W5:Y:S01]  /*2760*/  LDCU.64 UR12, c[0x0][0x538] ;  /* 0x0000a700ff0c77ac */ /* 0x000f620008000a00 */
[----:B------:R-:W0:Y:S01]  /*2770*/  LDGDEPBAR ;  /* 0x00000000000079af */ /* 0x000e220000000000 */
[----:B-----5:R-:W-:-:S04]  /*2780*/  UISETP.NE.U32.AND UP1, UPT, UR12, URZ, UPT ;  /* 0x000000ff0c00728c */ /* 0x020fc8000bf25070 */
[----:B------:R-:W-:Y:S01]  /*2790*/  UISETP.NE.AND.EX UP1, UPT, UR13, URZ, UPT, UP1 ;  /* 0x000000ff0d00728c */ /* 0x000fe2000bf25310 */
[----:B-1----:R-:W-:Y:S01]  /*27a0*/  IMAD.U32 R5, RZ, RZ, UR26 ;  /* 0x0000001aff057e24 */ /* 0x002fe2000f8e00ff */
[----:B------:R-:W-:Y:S01]  /*27b0*/  LOP3.LUT R4, R190, 0x1f0, RZ, 0xc0, !PT ;  /* 0x000001f0be047812 */ /* 0x000fe200078ec0ff */
[----:B------:R-:W-:Y:S01]  /*27c0*/  IMAD.SHL.U32 R189, R188, 0x20, RZ ;  /* 0x00000020bcbd7824 */ /* 0x000fe200078e00ff */
[----:B------:R-:W-:-:S04]  /*27d0*/  DEPBAR.LE SB0, 0x0 ;  /* 0x000080000000791a */ /* 0x000fc80000000000 */
[----:B------:R-:W-:-:S03]  /*27e0*/  PLOP3.LUT P0, PT, PT, PT, UP1, 0x80, 0x8 ;  /* 0x000000000008781c */ /* 0x000fc60003f0f018 */
[----:B------:R-:W1:Y:S01]  /*27f0*/  @UP1 LDCU.64 UR4, c[0x0][0x540] ;  /* 0x0000a800ff0417ac */ /* 0x000e620008000a00 */
[----:B------:R-:W-:Y:S01]  /*2800*/  @UP1 UMOV UR30, UR24 ;  /* 0x00000018001e1c82 */ /* 0x000fe20008000000 */
[----:B------:R-:W-:Y:S02]  /*2810*/  @UP1 UMOV UR31, URZ ;  /* 0x000000ff001f1c82 */ /* 0x000fe40008000000 */
[----:B-1----:R-:W-:Y:S01]  /*2820*/  @UP1 UIMAD.WIDE.U32 UR30, UR25, UR4, UR30 ;  /* 0x00000004191e12a5 */ /* 0x002fe2000f8e001e */
[----:B------:R-:W1:Y:S03]  /*2830*/  @UP1 LDCU UR4, c[0x0][0x458] ;  /* 0x00008b00ff0417ac */ /* 0x000e660008000800 */
[----:B------:R-:W-:Y:S02]  /*2840*/  @UP1 UIMAD UR5, UR25, UR5, UR31 ;  /* 0x00000005190512a4 */ /* 0x000fe4000f8e021f */
[----:B------:R-:W-:-:S04]  /*2850*/  @UP1 ULEA UR12, UP0, UR30, UR12, 0x2 ;  /* 0x0000000c1e0c1291 */ /* 0x000fc8000f8010ff */
[----:B------:R-:W-:Y:S02]  /*2860*/  @UP1 ULEA.HI.X UR13, UR30, UR13, UR5, 0x2, UP0 ;  /* 0x0000000d1e0d1291 */ /* 0x000fe400080f1405 */
[----:B--234-:R-:W-:-:S04]  /*2870*/  IMAD.U32 R6, RZ, RZ, UR12 ;  /* 0x0000000cff067e24 */ /* 0x01cfc8000f8e00ff */
[----:B------:R-:W-:-:S06]  /*2880*/  IMAD.U32 R7, RZ, RZ, UR13 ;  /* 0x0000000dff077e24 */ /* 0x000fcc000f8e00ff */
[----:B------:R-:W2:Y:S01]  /*2890*/  @P0 LDG.E R7, desc[UR20][R6.64] ;  /* 0x0000001406070981 */ /* 0x000ea2000c1e1900 */
[----:B-1----:R-:W2:Y:S01]  /*28a0*/  @P0 MUFU.RCP R0, UR4 ;  /* 0x0000000400000d08 */ /* 0x002ea20008001000 */
[----:B------:R-:W-:Y:S01]  /*28b0*/  USHF.L.U32 UR24, UR8, 0x6, URZ ;  /* 0x0000000608187899 */ /* 0x000fe200080006ff */
[----:B------:R-:W-:Y:S01]  /*28c0*/  IADD3 R5, PT, PT, R4, 0x1, R5 ;  /* 0x0000000104057810 */ /* 0x000fe20007ffe005 */
[----:B------:R-:W-:Y:S01]  /*28d0*/  USHF.L.U64.HI UR12, UR8, 0x6, UR9 ;  /* 0x00000006080c7899 */ /* 0x000fe20008010209 */
[----:B------:R-:W-:Y:S01]  /*28e0*/  LOP3.LUT R189, R189, 0x7c00, RZ, 0xc0, !PT ;  /* 0x00007c00bdbd7812 */ /* 0x000fe200078ec0ff */
[----:B------:R-:W-:Y:S01]  /*28f0*/  UIMAD.WIDE.U32 UR24, UR24, UR15, URZ ;  /* 0x0000000f181872a5 */ /* 0x000fe2000f8e00ff */
[----:B------:R-:W-:Y:S01]  /*2900*/  BSSY.RECONVERGENT B0, `(.L_x_263) ;  /* 0x000002e000007945 */ /* 0x000fe20003800200 */
[----:B------:R-:W-:Y:S01]  /*2910*/  UIMAD UR12, UR12, UR15, URZ ;  /* 0x0000000f0c0c72a4 */ /* 0x000fe2000f8e02ff */
[----:B------:R-:W-:Y:S01]  /*2920*/  LOP3.LUT R4, R189, 0x200, R196, 0xf8, !PT ;  /* 0x00000200bd047812 */ /* 0x000fe200078ef8c4 */
[----:B------:R-:W-:-:S02]  /*2930*/  UMOV UR5, URZ ;  /* 0x000000ff00057c82 */ /* 0x000fc40008000000 */
[----:B------:R-:W-:Y:S02]  /*2940*/  UIADD3 UR12, UPT, UPT, UR25, UR12, URZ ;  /* 0x0000000c190c7290 */ /* 0x000fe4000fffe0ff */
[----:B------:R-:W-:Y:S01]  /*2950*/  IMAD.IADD R91, R3, 0x1, R4 ;  /* 0x00000001035b7824 */ /* 0x000fe200078e0204 */
[----:B------:R-:W-:Y:S01]  /*2960*/  BAR.SYNC.DEFER_BLOCKING 0x0 ;  /* 0x0000000000007b1d */ /* 0x000fe20000010000 */
[----:B--2---:R-:W-:-:S05]  /*2970*/  @P0 FMUL.FTZ R0, R7, R0 ;  /* 0x0000000007000220 */ /* 0x004fca0000410000 */
[----:B------:R-:W-:Y:S02]  /*2980*/  @P0 R2UR UR4, R0 ;  /* 0x00000000000402ca */ /* 0x000fe400000e0000 */
[----:B------:R-:W-:-:S04]  /*2990*/  SHF.R.U32.HI R0, RZ, 0x2, R188 ;  /* 0x00000002ff007819 */ /* 0x000fc800000116bc */
[----:B------:R-:W-:-:S04]  /*29a0*/  LOP3.LUT R0, R0, 0x7, RZ, 0xc0, !PT ;  /* 0x0000000700007812 */ /* 0x000fc800078ec0ff */
[----:B------:R-:W-:Y:S01]  /*29b0*/  IADD3 R5, PT, PT, R5, -UR27, R0 ;  /* 0x8000001b05057c10 */ /* 0x000fe2000fffe000 */
[----:B------:R-:W-:Y:S02]  /*29c0*/  IMAD.U32 R0, RZ, RZ, UR22 ;  /* 0x00000016ff007e24 */ /* 0x000fe4000f8e00ff */
[----:B------:R-:W-:-:S03]  /*29d0*/  @UP1 UMOV UR5, UR4 ;  /* 0x0000000400051c82 */ /* 0x000fc60008000000 */
[----:B------:R-:W-:Y:S01]  /*29e0*/  IADD3 R0, PT, PT, R5, UR23, R0 ;  /* 0x0000001705007c10 */ /* 0x000fe2000fffe000 */
[----:B------:R-:W-:Y:S06]  /*29f0*/  @P3 BRA `(.L_x_264) ;  /* 0x00000000006c3947 */ /* 0x000fec0003800000 */
        /* <DEDUP_REMOVED lines=25> */
.L_x_265:
[----:B------:R3:W-:Y:S01]  /*2b90*/  STS.128 [R202+0x16000], RZ ;  /* 0x016000ffca007388 */ /* 0x0007e20000000c00 */
[----:B------:R-:W-:Y:S05]  /*2ba0*/  BRA `(.L_x_266) ;  /* 0x00000000000c7947 */ /* 0x000fea0003800000 */
.L_x_264:
[----:B------:R4:W-:Y:S04]  /*2bb0*/  STS.128 [R202+0x12000], RZ ;  /* 0x012000ffca007388 */ /* 0x0009e80000000c00 */
[----:B------:R4:W-:Y:S04]  /*2bc0*/  STS.128 [R202+0x14000], RZ ;  /* 0x014000ffca007388 */ /* 0x0009e80000000c00 */
[----:B------:R4:W-:Y:S02]  /*2bd0*/  STS.128 [R202+0x16000], RZ ;  /* 0x016000ffca007388 */ /* 0x0009e40000000c00 */
.L_x_266:
[----:B------:R-:W-:Y:S05]  /*2be0*/  BSYNC.RECONVERGENT B0 ;  /* 0x0000000000007941 */ /* 0x000fea0003800200 */
.L_x_263:
[----:B------:R-:W-:Y:S01]  /*2bf0*/  ISETP.GE.AND P0, PT, R2, UR14, PT ;  /* 0x0000000e02007c0c */ /* 0x000fe2000bf06270 */
[C---:B------:R-:W-:Y:S01]  /*2c00*/  IMAD.SHL.U32 R87, R188.reuse, 0x2, RZ ;  /* 0x00000002bc577824 */ /* 0x040fe200078e00ff */
[----:B------:R-:W-:Y:S01]  /*2c10*/  BSSY.RECONVERGENT B0, `(.L_x_267) ;  /* 0x0000022000007945 */ /* 0x000fe20003800200 */
[----:B------:R-:W-:-:S03]  /*2c20*/  LOP3.LUT R4, R188, 0x8, RZ, 0xc0, !PT ;  /* 0x00000008bc047812 */ /* 0x000fc600078ec0ff */
[----:B------:R-:W-:-:S07]  /*2c30*/  LOP3.LUT R87, R87, 0x6, RZ, 0xc0, !PT ;  /* 0x0000000657577812 */ /* 0x000fce00078ec0ff */
        /* <DEDUP_REMOVED lines=9> */
[C---:B-12---:R-:W-:Y:S02]  /*2cd0*/  LEA R6, P2, R2.reuse, R199, 0x1 ;  /* 0x000000c702067211 */ /* 0x046fe400078408ff */
        /* <DEDUP_REMOVED lines=20> */
.L_x_269:
[----:B------:R2:W-:Y:S02]  /*2e20*/  STS.128 [R202+0x17000], RZ ;  /* 0x017000ffca007388 */ /* 0x0005e40000000c00 */
.L_x_268:
[----:B------:R-:W-:Y:S05]  /*2e30*/  BSYNC.RECONVERGENT B0 ;  /* 0x0000000000007941 */ /* 0x000fea0003800200 */
.L_x_267:
[----:B------:R-:W-:Y:S01]  /*2e40*/  LOP3.LUT R4, R185, R4, RZ, 0x3c, !PT ;  /* 0x00000004b9047212 */ /* 0x000fe200078e3cff */
[----:B------:R-:W-:Y:S01]  /*2e50*/  IMAD.MOV.U32 R186, RZ, RZ, 0x20 ;  /* 0x00000020ffba7424 */ /* 0x000fe200078e00ff */
[----:B------:R-:W-:Y:S01]  /*2e60*/  LOP3.LUT R191, R196, 0x400, RZ, 0xc0, !PT ;  /* 0x00000400c4bf7812 */ /* 0x000fe200078ec0ff */
[----:B------:R-:W-:Y:S01]  /*2e70*/  IMAD.MOV.U32 R133, RZ, RZ, 0x40 ;  /* 0x00000040ff857424 */ /* 0x000fe200078e00ff */
[----:B------:R-:W-:Y:S01]  /*2e80*/  LEA R91, R91, UR6, 0x1 ;  /* 0x000000065b5b7c11 */ /* 0x000fe2000f8e08ff */
[----:B------:R-:W0:Y:S01]  /*2e90*/  LDGDEPBAR ;  /* 0x00000000000079af */ /* 0x000e220000000000 */
[----:B------:R-:W-:Y:S01]  /*2ea0*/  LOP3.LUT P6, RZ, R188, 0x2, RZ, 0xc0, !PT ;  /* 0x00000002bcff7812 */ /* 0x000fe200078cc0ff */
[----:B------:R-:W-:Y:S01]  /*2eb0*/  IMAD R191, R4, 0x2, R191 ;  /* 0x0000000204bf7824 */ /* 0x000fe200078e02bf */
[----:B------:R-:W-:Y:S01]  /*2ec0*/  LOP3.LUT P0, RZ, R188, 0x4, RZ, 0xc0, !PT ;  /* 0x00000004bcff7812 */ /* 0x000fe2000780c0ff */
[----:B------:R-:W-:Y:S01]  /*2ed0*/  LDSM.16.M88.4 R52, [R91] ;  /* 0x000000005b34783b */ /* 0x000fe20000000200 */
[----:B------:R-:W-:Y:S01]  /*2ee0*/  SEL R84, R186, 0xffffffe0, !P6 ;  /* 0xffffffe0ba547807 */ /* 0x000fe20007000000 */
[----:B------:R-:W-:Y:S01]  /*2ef0*/  VIADD R85, R191, UR6 ;  /* 0x00000006bf557c36 */ /* 0x000fe20008000000 */
[----:B------:R-:W-:Y:S01]  /*2f00*/  SEL R133, R133, 0xffffffc0, !P0 ;  /* 0xffffffc085857807 */ /* 0x000fe20004000000 */
[----:B------:R-:W5:Y:S01]  /*2f10*/  LDSM.16.M88.4 R24, [R191+UR6+0xc000] ;  /* 0x00c00006bf18783b */ /* 0x000f620008000200 */
[----:B------:R-:W-:Y:S01]  /*2f20*/  UISETP.NE.AND UP1, UPT, UR19, 0x1, UPT ;  /* 0x000000011300788c */ /* 0x000fe2000bf25270 */
[----:B------:R-:W-:-:S02]  /*2f30*/  IMAD.IADD R90, R91, 0x1, R84 ;  /* 0x000000015b5a7824 */ /* 0x000fc400078e0254 */
[----:B------:R-:W3:Y:S01]  /*2f40*/  LDSM.16.M88.4 R16, [R191+UR6+0xc800] ;  /* 0x00c80006bf10783b */ /* 0x000ee20008000200 */
[----:B------:R-:W-:Y:S02]  /*2f50*/  IMAD.IADD R86, R85, 0x1, R84 ;  /* 0x0000000155567824 */ /* 0x000fe400078e0254 */
[--C-:B------:R-:W-:Y:S01]  /*2f60*/  IMAD.IADD R89, R91, 0x1, R133.reuse ;  /* 0x000000015b597824 */ /* 0x100fe200078e0285 */
[----:B------:R-:W4:Y:S01]  /*2f70*/  LDSM.16.M88.4 R60, [R191+UR6+0xd000] ;  /* 0x00d00006bf3c783b */ /* 0x000f220008000200 */
[----:B------:R-:W-:Y:S02]  /*2f80*/  IMAD.IADD R85, R85, 0x1, R133 ;  /* 0x0000000155557824 */ /* 0x000fe400078e0285 */
[C---:B------:R-:W-:Y:S01]  /*2f90*/  IMAD.IADD R88, R84.reuse, 0x1, R89 ;  /* 0x0000000154587824 */ /* 0x040fe200078e0259 */
[----:B------:R-:W4:Y:S01]  /*2fa0*/  LDSM.16.M88.4 R8, [R191+UR6+0xd800] ;  /* 0x00d80006bf08783b */ /* 0x000f220008000200 */
[----:B------:R-:W-:-:S03]  /*2fb0*/  IMAD.IADD R2, R84, 0x1, R85 ;  /* 0x0000000154027824 */ /* 0x000fc600078e0255 */
[----:B------:R-:W-:Y:S04]  /*2fc0*/  LDSM.16.M88.4 R48, [R90] ;  /* 0x000000005a30783b */ /* 0x000fe80000000200 */
[----:B-12---:R-:W1:Y:S04]  /*2fd0*/  LDSM.16.M88.4 R4, [R86+0xc000] ;  /* 0x00c000005604783b */ /* 0x006e680000000200 */
[----:B------:R-:W2:Y:S04]  /*2fe0*/  LDSM.16.M88.4 R32, [R86+0xc800] ;  /* 0x00c800005620783b */ /* 0x000ea80000000200 */
[----:B------:R-:W-:Y:S04]  /*2ff0*/  LDSM.16.M88.4 R40, [R89] ;  /* 0x000000005928783b */ /* 0x000fe80000000200 */
[----:B------:R-:W2:Y:S04]  /*3000*/  LDSM.16.M88.4 R44, [R85+0xc000] ;  /* 0x00c00000552c783b */ /* 0x000ea80000000200 */
[----:B------:R-:W-:Y:S01]  /*3010*/  LDSM.16.M88.4 R12, [R85+0xc800] ;  /* 0x00c80000550c783b */ /* 0x000fe20000000200 */
[C---:B-----5:R-:W-:Y:S03]  /*3020*/  HMMA.16816.F32 R28, R52.reuse, R24, RZ ;  /* 0x00000018341c723c */ /* 0x060fe600000018ff */
[----:B------:R-:W-:Y:S04]  /*3030*/  LDSM.16.M88.4 R68, [R86+0xd800] ;  /* 0x00d800005644783b */ /* 0x000fe80000000200 */
[----:B------:R-:W-:Y:S01]  /*3040*/  LDSM.16.M88.4 R72, [R88] ;  /* 0x000000005848783b */ /* 0x000fe20000000200 */
[C---:B---3--:R-:W-:Y:S03]  /*3050*/  HMMA.16816.F32 R20, R52.reuse, R16, RZ ;  /* 0x000000103414723c */ /* 0x048fe600000018ff */
[----:B------:R-:W-:Y:S04]  /*3060*/  LDSM.16.M88.4 R80, [R85+0xd800] ;  /* 0x00d800005550783b */ /* 0x000fe80000000200 */
[----:B------:R-:W-:Y:S01]  /*3070*/  LDSM.16.M88.4 R36, [R2+0xc000] ;  /* 0x00c000000224783b */ /* 0x000fe20000000200 */
[C---:B----4-:R-:W-:Y:S03]  /*3080*/  HMMA.16816.F32 R64, R52.reuse, R60, RZ ;  /* 0x0000003c3440723c */ /* 0x050fe600000018ff */
[----:B------:R-:W-:Y:S05]  /*3090*/  LDSM.16.M88.4 R76, [R2+0xd800] ;  /* 0x00d80000024c783b */ /* 0x000fea0000000200 */
[C---:B------:R-:W-:Y:S08]  /*30a0*/  HMMA.16816.F32 R24, R52.reuse, R26, RZ ;  /* 0x0000001a3418723c */ /* 0x040ff000000018ff */
[C---:B------:R-:W-:Y:S08]  /*30b0*/  HMMA.16816.F32 R16, R52.reuse, R18, RZ ;  /* 0x000000123410723c */ /* 0x040ff000000018ff */
[C---:B------:R-:W-:Y:S08]  /*30c0*/  HMMA.16816.F32 R60, R52.reuse, R62, RZ ;  /* 0x0000003e343c723c */ /* 0x040ff000000018ff */
[C---:B------:R-:W-:Y:S08]  /*30d0*/  HMMA.16816.F32 R56, R52.reuse, R8, RZ ;  /* 0x000000083438723c */ /* 0x040ff000000018ff */
[----:B------:R-:W-:Y:S01]  /*30e0*/  HMMA.16816.F32 R52, R52, R10, RZ ;  /* 0x0000000a3434723c */ /* 0x000fe200000018ff */
[----:B------:R-:W3:Y:S07]  /*30f0*/  LDSM.16.M88.4 R8, [R86+0xd000] ;  /* 0x00d000005608783b */ /* 0x000eee0000000200 */
[C---:B-1----:R-:W-:Y:S08]  /*3100*/  HMMA.16816.F32 R28, R48.reuse, R4, R28 ;  /* 0x00000004301c723c */ /* 0x042ff0000000181c */
[C---:B------:R-:W-:Y:S01]  /*3110*/  HMMA.16816.F32 R24, R48.reuse, R6, R24 ;  /* 0x000000063018723c */ /* 0x040fe20000001818 */
[----:B------:R-:W1:Y:S07]  /*3120*/  LDSM.16.M88.4 R4, [R85+0xd000] ;  /* 0x00d000005504783b */ /* 0x000e6e0000000200 */
[C---:B--2---:R-:W-:Y:S08]  /*3130*/  HMMA.16816.F32 R20, R48.reuse, R32, R20 ;  /* 0x000000203014723c */ /* 0x044ff00000001814 */
[----:B------:R-:W-:Y:S01]  /*3140*/  HMMA.16816.F32 R16, R48, R34, R16 ;  /* 0x000000223010723c */ /* 0x000fe20000001810 */
[----:B------:R-:W2:Y:S07]  /*3150*/  LDSM.16.M88.4 R32, [R2+0xc800] ;  /* 0x00c800000220783b */ /* 0x000eae0000000200 */
[----:B------:R-:W-:Y:S08]  /*3160*/  HMMA.16816.F32 R28, R40, R44, R28 ;  /* 0x0000002c281c723c */ /* 0x000ff0000000181c */
[C---:B---3--:R-:W-:Y:S08]  /*3170*/  HMMA.16816.F32 R64, R48.reuse, R8, R64 ;  /* 0x000000083040723c */ /* 0x048ff00000001840 */
[----:B------:R-:W-:Y:S01]  /*3180*/  HMMA.16816.F32 R60, R48, R10, R60 ;  /* 0x0000000a303c723c */ /* 0x000fe2000000183c */
[----:B------:R-:W3:Y:S07]  /*3190*/  LDSM.16.M88.4 R8, [R2+0xd000] ;  /* 0x00d000000208783b */ /* 0x000eee0000000200 */
[C---:B------:R-:W-:Y:S01]  /*31a0*/  HMMA.16816.F32 R24, R40.reuse, R46, R24 ;  /* 0x0000002e2818723c */ /* 0x040fe20000001818 */
[----:B------:R-:W-:Y:S07]  /*31b0*/  LDSM.16.M88.4 R44, [R91+0x4000] ;  /* 0x004000005b2c783b */ /* 0x000fee0000000200 */
[C---:B------:R-:W-:Y:S08]  /*31c0*/  HMMA.16816.F32 R20, R40.reuse, R12, R20 ;  /* 0x0000000c2814723c */ /* 0x040ff00000001814 */
[C---:B------:R-:W-:Y:S01]  /*31d0*/  HMMA.16816.F32 R16, R40.reuse, R14, R16 ;  /* 0x0000000e2810723c */ /* 0x040fe20000001810 */
[----:B------:R-:W4:Y:S07]  /*31e0*/  LDSM.16.M88.4 R12, [R191+UR6+0xe800] ;  /* 0x00e80006bf0c783b */ /* 0x000f2e0008000200 */
[C---:B-1----:R-:W-:Y:S08]  /*31f0*/  HMMA.16816.F32 R64, R40.reuse, R4, R64 ;  /* 0x000000042840723c */ /* 0x042ff00000001840 */
[----:B------:R-:W-:Y:S01]  /*3200*/  HMMA.16816.F32 R60, R40, R6, R60 ;  /* 0x00000006283c723c */ /* 0x000fe2000000183c */
[----:B------:R-:W1:Y:S07]  /*3210*/  LDSM.16.M88.4 R4, [R191+UR6+0xf000] ;  /* 0x00f00006bf04783b */ /* 0x000e6e0008000200 */
[C---:B------:R-:W-:Y:S08]  /*3220*/  HMMA.16816.F32 R56, R48.reuse, R68, R56 ;  /* 0x000000443038723c */ /* 0x040ff00000001838 */
[----:B------:R-:W-:Y:S01]  /*3230*/  HMMA.16816.F32 R52, R48, R70, R52 ;  /* 0x000000463034723c */ /* 0x000fe20000001834 */
[----:B------:R-:W5:Y:S04]  /*3240*/  LDSM.16.M88.4 R68, [R191+UR6+0xe000] ;  /* 0x00e00006bf44783b */ /* 0x000f680008000200 */
[----:B------:R-:W5:Y:S03]  /*3250*/  LDSM.16.M88.4 R48, [R191+UR6+0xf800] ;  /* 0x00f80006bf30783b */ /* 0x000f660008000200 */
[C---:B--2---:R-:W-:Y:S08]  /*3260*/  HMMA.16816.F32 R20, R72.reuse, R32, R20 ;  /* 0x000000204814723c */ /* 0x044ff00000001814 */
[----:B------:R-:W-:Y:S01]  /*3270*/  HMMA.16816.F32 R16, R72, R34, R16 ;  /* 0x000000224810723c */ /* 0x000fe20000001810 */
[----:B------:R-:W-:Y:S07]  /*3280*/  LDSM.16.M88.4 R32, [R86+0xf000] ;  /* 0x00f000005620783b */ /* 0x000fee0000000200 */
[C---:B------:R-:W-:Y:S08]  /*3290*/  HMMA.16816.F32 R56, R40.reuse, R80, R56 ;  /* 0x000000502838723c */ /* 0x040ff00000001838 */
[----:B------:R-:W-:Y:S01]  /*32a0*/  HMMA.16816.F32 R52, R40, R82, R52 ;  /* 0x000000522834723c */ /* 0x000fe20000001834 */
[----:B------:R-:W-:Y:S04]  /*32b0*/  LDSM.16.M88.4 R40, [R86+0xe000] ;  /* 0x00e000005628783b */ /* 0x000fe80000000200 */
[----:B------:R-:W-:Y:S03]  /*32c0*/  LDSM.16.M88.4 R80, [R85+0xe800] ;  /* 0x00e800005550783b */ /* 0x000fe60000000200 */
[C---:B---3--:R-:W-:Y:S08]  /*32d0*/  HMMA.16816.F32 R64, R72.reuse, R8, R64 ;  /* 0x000000084840723c */ /* 0x048ff00000001840 */
[C---:B------:R-:W-:Y:S01]  /*32e0*/  HMMA.16816.F32 R60, R72.reuse, R10, R60 ;  /* 0x0000000a483c723c */ /* 0x040fe2000000183c */
[----:B------:R-:W2:Y:S07]  /*32f0*/  LDSM.16.M88.4 R8, [R90+0x4000] ;  /* 0x004000005a08783b */ /* 0x000eae0000000200 */
[C---:B------:R-:W-:Y:S08]  /*3300*/  HMMA.16816.F32 R28, R72.reuse, R36, R28 ;  /* 0x00000024481c723c */ /* 0x040ff0000000181c */
[----:B------:R-:W-:Y:S01]  /*3310*/  HMMA.16816.F32 R24, R72, R38, R24 ;  /* 0x000000264818723c */ /* 0x000fe20000001818 */
[----:B------:R-:W3:Y:S07]  /*3320*/  LDSM.16.M88.4 R36, [R86+0xe800] ;  /* 0x00e800005624783b */ /* 0x000eee0000000200 */
[C---:B----4-:R-:W-:Y:S08]  /*3330*/  HMMA.16816.F32 R20, R44.reuse, R12, R20 ;  /* 0x0000000c2c14723c */ /* 0x050ff00000001814 */
[----:B------:R-:W-:Y:S01]  /*3340*/  HMMA.16816.F32 R16, R44, R14, R16 ;  /* 0x0000000e2c10723c */ /* 0x000fe20000001810 */
[----:B------:R-:W4:Y:S07]  /*3350*/  LDSM.16.M88.4 R12, [R86+0xf800] ;  /* 0x00f80000560c783b */ /* 0x000f2e0000000200 */
[C---:B------:R-:W-:Y:S08]  /*3360*/  HMMA.16816.F32 R56, R72.reuse, R76, R56 ;  /* 0x0000004c4838723c */ /* 0x040ff00000001838 */
[----:B------:R-:W-:Y:S01]  /*3370*/  HMMA.16816.F32 R52, R72, R78, R52 ;  /* 0x0000004e4834723c */ /* 0x000fe20000001834 */
[----:B------:R-:W-:Y:S04]  /*3380*/  LDSM.16.M88.4 R76, [R89+0x4000] ;  /* 0x00400000594c783b */ /* 0x000fe80000000200 */
[----:B------:R-:W-:Y:S03]  /*3390*/  LDSM.16.M88.4 R72, [R85+0xf000] ;  /* 0x00f000005548783b */ /* 0x000fe60000000200 */
[C---:B-1----:R-:W-:Y:S08]  /*33a0*/  HMMA.16816.F32 R64, R44.reuse, R4, R64 ;  /* 0x000000042c40723c */ /* 0x042ff00000001840 */
[C---:B------:R-:W-:Y:S01]  /*33b0*/  HMMA.16816.F32 R60, R44.reuse, R6, R60 ;  /* 0x000000062c3c723c */ /* 0x040fe2000000183c */
[----:B------:R-:W1:Y:S07]  /*33c0*/  LDSM.16.M88.4 R4, [R85+0xe000] ;  /* 0x00e000005504783b */ /* 0x000e6e0000000200 */
[C---:B-----5:R-:W-:Y:S08]  /*33d0*/  HMMA.16816.F32 R28, R44.reuse, R68, R28 ;  /* 0x000000442c1c723c */ /* 0x060ff0000000181c */
[C---:B------:R-:W-:Y:S01]  /*33e0*/  HMMA.16816.F32 R24, R44.reuse, R70, R24 ;  /* 0x000000462c18723c */ /* 0x040fe20000001818 */
[----:B------:R-:W5:Y:S07]  /*33f0*/  LDSM.16.M88.4 R68, [R85+0xf800] ;  /* 0x00f800005544783b */ /* 0x000f6e0000000200 */
[C---:B------:R-:W-:Y:S08]  /*3400*/  HMMA.16816.F32 R56, R44.reuse, R48, R56 ;  /* 0x000000302c38723c */ /* 0x040ff00000001838 */
[----:B------:R-:W-:Y:S01]  /*3410*/  HMMA.16816.F32 R52, R44, R50, R52 ;  /* 0x000000322c34723c */ /* 0x000fe20000001834 */
[----:B------:R-:W-:Y:S04]  /*3420*/  LDSM.16.M88.4 R48, [R88+0x4000] ;  /* 0x004000005830783b */ /* 0x000fe80000000200 */
[----:B------:R-:W5:Y:S03]  /*3430*/  LDSM.16.M88.4 R44, [R2+0xe000] ;  /* 0x00e00000022c783b */ /* 0x000f660000000200 */
        /* <DEDUP_REMOVED lines=8> */
[----:B------:R-:W3:Y:S07]  /*34c0*/  LDSM.16.M88.4 R32, [R2+0xf800] ;  /* 0x00f800000220783b */ /* 0x000eee0000000200 */
[C---:B----4-:R-:W-:Y:S08]  /*34d0*/  HMMA.16816.F32 R56, R8.reuse, R12, R56 ;  /* 0x0000000c0838723c */ /* 0x050ff00000001838 */
[----:B------:R-:W-:Y:S01]  /*34e0*/  HMMA.16816.F32 R52, R8, R14, R52 ;  /* 0x0000000e0834723c */ /* 0x000fe20000001834 */
[----:B------:R-:W-:Y:S04]  /*34f0*/  LDSM.16.M88.4 R12, [R91+0x8000] ;  /* 0x008000005b0c783b */ /* 0x000fe80000000200 */
[----:B------:R-:W4:Y:S03]  /*3500*/  LDSM.16.M88.4 R8, [R191+UR6+0x10000] ;  /* 0x01000006bf08783b */ /* 0x000f260008000200 */
[C---:B-1----:R-:W-:Y:S08]  /*3510*/  HMMA.16816.F32 R28, R76.reuse, R4, R28 ;  /* 0x000000044c1c723c */ /* 0x042ff0000000181c */
[C---:B------:R-:W-:Y:S01]  /*3520*/  HMMA.16816.F32 R24, R76.reuse, R6, R24 ;  /* 0x000000064c18723c */ /* 0x040fe20000001818 */
[----:B------:R-:W1:Y:S07]  /*3530*/  LDSM.16.M88.4 R4, [R191+UR6+0x10800] ;  /* 0x01080006bf04783b */ /* 0x000e6e0008000200 */
[C---:B------:R-:W-:Y:S08]  /*3540*/  HMMA.16816.F32 R20, R76.reuse, R80, R20 ;  /* 0x000000504c14723c */ /* 0x040ff00000001814 */
[C---:B------:R-:W-:Y:S01]  /*3550*/  HMMA.16816.F32 R16, R76.reuse, R82, R16 ;  /* 0x000000524c10723c */ /* 0x040fe20000001810 */
[----:B------:R-:W-:Y:S07]  /*3560*/  LDSM.16.M88.4 R80, [R2+0x10000] ;  /* 0x010000000250783b */ /* 0x000fee0000000200 */
[C---:B------:R-:W-:Y:S08]  /*3570*/  HMMA.16816.F32 R64, R76.reuse, R72, R64 ;  /* 0x000000484c40723c */ /* 0x040ff00000001840 */
[C---:B------:R-:W-:Y:S01]  /*3580*/  HMMA.16816.F32 R60, R76.reuse, R74, R60 ;  /* 0x0000004a4c3c723c */ /* 0x040fe2000000183c */
[----:B------:R-:W-:Y:S07]  /*3590*/  LDSM.16.M88.4 R72, [R89+0x8000] ;  /* 0x008000005948783b */ /* 0x000fee0000000200 */
[C---:B-----5:R-:W-:Y:S08]  /*35a0*/  HMMA.16816.F32 R56, R76.reuse, R68, R56 ;  /* 0x000000444c38723c */ /* 0x060ff00000001838 */
[----:B------:R-:W-:Y:S01]  /*35b0*/  HMMA.16816.F32 R52, R76, R70, R52 ;  /* 0x000000464c34723c */ /* 0x000fe20000001834 */
[----:B------:R-:W-:Y:S04]  /*35c0*/  LDSM.16.M88.4 R68, [R191+UR6+0x11800] ;  /* 0x01180006bf44783b */ /* 0x000fe80008000200 */
[----:B------:R-:W-:Y:S03]  /*35d0*/  LDSM.16.M88.4 R76, [R85+0x11000] ;  /* 0x01100000554c783b */ /* 0x000fe60000000200 */
[C---:B------:R-:W-:Y:S08]  /*35e0*/  HMMA.16816.F32 R28, R48.reuse, R44, R28 ;  /* 0x0000002c301c723c */ /* 0x040ff0000000181c */
[C---:B------:R-:W-:Y:S01]  /*35f0*/  HMMA.16816.F32 R24, R48.reuse, R46, R24 ;  /* 0x0000002e3018723c */ /* 0x040fe20000001818 */
[----:B------:R-:W5:Y:S07]  /*3600*/  LDSM.16.M88.4 R44, [R191+UR6+0x11000] ;  /* 0x01100006bf2c783b */ /* 0x000f6e0008000200 */
[C---:B--2---:R-:W-:Y:S08]  /*3610*/  HMMA.16816.F32 R20, R48.reuse, R40, R20 ;  /* 0x000000283014723c */ /* 0x044ff00000001814 */
[C---:B------:R-:W-:Y:S01]  /*3620*/  HMMA.16816.F32 R16, R48.reuse, R42, R16 ;  /* 0x0000002a3010723c */ /* 0x040fe20000001810 */
[----:B------:R-:W-:Y:S07]  /*3630*/  LDSM.16.M88.4 R40, [R86+0x11000] ;  /* 0x011000005628783b */ /* 0x000fee0000000200 */
[C---:B---3--:R-:W-:Y:S08]  /*3640*/  HMMA.16816.F32 R64, R48.reuse, R36, R64 ;  /* 0x000000243040723c */ /* 0x048ff00000001840 */
[C---:B------:R-:W-:Y:S01]  /*3650*/  HMMA.16816.F32 R60, R48.reuse, R38, R60 ;  /* 0x00000026303c723c */ /* 0x040fe2000000183c */
[----:B------:R-:W-:Y:S07]  /*3660*/  LDSM.16.M88.4 R36, [R86+0x11800] ;  /* 0x011800005624783b */ /* 0x000fee0000000200 */
[C---:B------:R-:W-:Y:S08]  /*3670*/  HMMA.16816.F32 R56, R48.reuse, R32, R56 ;  /* 0x000000203038723c */ /* 0x040ff00000001838 */
[----:B------:R-:W-:Y:S01]  /*3680*/  HMMA.16816.F32 R52, R48, R34, R52 ;  /* 0x000000223034723c */ /* 0x000fe20000001834 */
[----:B------:R-:W-:Y:S04]  /*3690*/  LDSM.16.M88.4 R32, [R90+0x8000] ;  /* 0x008000005a20783b */ /* 0x000fe80000000200 */
[----:B------:R-:W-:Y:S03]  /*36a0*/  LDSM.16.M88.4 R48, [R85+0x10000] ;  /* 0x010000005530783b */ /* 0x000fe60000000200 */
[C---:B----4-:R-:W-:Y:S08]  /*36b0*/  HMMA.16816.F32 R28, R12.reuse, R8, R28 ;  /* 0x000000080c1c723c */ /* 0x050ff0000000181c */
[C---:B------:R-:W-:Y:S01]  /*36c0*/  HMMA.16816.F32 R24, R12.reuse, R10, R24 ;  /* 0x0000000a0c18723c */ /* 0x040fe20000001818 */
[----:B------:R-:W2:Y:S07]  /*36d0*/  LDSM.16.M88.4 R8, [R86+0x10000] ;  /* 0x010000005608783b */ /* 0x000eae0000000200 */
[C---:B-1----:R-:W-:Y:S08]  /*36e0*/  HMMA.16816.F32 R20, R12.reuse, R4, R20 ;  /* 0x000000040c14723c */ /* 0x042ff00000001814 */
[C---:B------:R-:W-:Y:S01]  /*36f0*/  HMMA.16816.F32 R16, R12.reuse, R6, R16 ;  /* 0x000000060c10723c */ /* 0x040fe20000001810 */
[----:B------:R-:W1:Y:S07]  /*3700*/  LDSM.16.M88.4 R4, [R86+0x10800] ;  /* 0x010800005604783b */ /* 0x000e6e0000000200 */
[C---:B-----5:R-:W-:Y:S08]  /*3710*/  HMMA.16816.F32 R64, R12.reuse, R44, R64 ;  /* 0x0000002c0c40723c */ /* 0x060ff00000001840 */
[C---:B------:R-:W-:Y:S01]  /*3720*/  HMMA.16816.F32 R60, R12.reuse, R46, R60 ;  /* 0x0000002e0c3c723c */ /* 0x040fe2000000183c */
[----:B------:R-:W3:Y:S07]  /*3730*/  LDSM.16.M88.4 R44, [R85+0x11800] ;  /* 0x01180000552c783b */ /* 0x000eee0000000200 */
[C---:B------:R-:W-:Y:S08]  /*3740*/  HMMA.16816.F32 R52, R12.reuse, R70, R52 ;  /* 0x000000460c34723c */ /* 0x040ff00000001834 */
[----:B------:R-:W-:Y:S01]  /*3750*/  HMMA.16816.F32 R56, R12, R68, R56 ;  /* 0x000000440c38723c */ /* 0x000fe20000001838 */
[----:B------:R-:W4:Y:S07]  /*3760*/  LDSM.16.M88.4 R12, [R85+0x10800] ;  /* 0x01080000550c783b */ /* 0x000f2e0000000200 */
[C---:B--2---:R-:W-:Y:S08]  /*3770*/  HMMA.16816.F32 R28, R32.reuse, R8, R28 ;  /* 0x00000008201c723c */ /* 0x044ff0000000181c */
[C---:B------:R-:W-:Y:S01]  /*3780*/  HMMA.16816.F32 R24, R32.reuse, R10, R24 ;  /* 0x0000000a2018723c */ /* 0x040fe20000001818 */
[----:B------:R-:W-:Y:S07]  /*3790*/  LDSM.16.M88.4 R8, [R88+0x8000] ;  /* 0x008000005808783b */ /* 0x000fee0000000200 */
[C---:B------:R-:W-:Y:S01]  /*37a0*/  HMMA.16816.F32 R68, R32.reuse, R38, R52 ;  /* 0x000000262044723c */ /* 0x040fe20000001834 */
[----:B------:R-:W2:Y:S07]  /*37b0*/  LDSM.16.M88.4 R52, [R2+0x11800] ;  /* 0x011800000234783b */ /* 0x000eae0000000200 */
[C---:B-1----:R-:W-:Y:S01]  /*37c0*/  HMMA.16816.F32 R92, R32.reuse, R4, R20 ;  /* 0x00000004205c723c */ /* 0x042fe20000001814 */
[----:B------:R-:W-:Y:S07]  /*37d0*/  LDSM.16.M88.4 R20, [R2+0x10800] ;  /* 0x010800000214783b */ /* 0x000fee0000000200 */
[----:B------:R-:W-:Y:S01]  /*37e0*/  HMMA.16816.F32 R16, R32, R6, R16 ;  /* 0x000000062010723c */ /* 0x000fe20000001810 */
[----:B------:R1:W5:Y:S01]  /*37f0*/  LDSM.16.M88.4 R4, [R2+0x11000] ;  /* 0x011000000204783b */ /* 0x0003620000000200 */
[----:B------:R-:W-:-:S06]  /*3800*/  DEPBAR.LE SB0, 0x0 ;  /* 0x000080000000791a */ /* 0x000fcc0000000000 */
[----:B------:R-:W-:Y:S08]  /*3810*/  HMMA.16816.F32 R64, R32, R40, R64 ;  /* 0x000000282040723c */ /* 0x000ff00000001840 */
[C---:B---3--:R-:W-:Y:S08]  /*3820*/  HMMA.16816.F32 R68, R72.reuse, R46, R68 ;  /* 0x0000002e4844723c */ /* 0x048ff00000001844 */
[----:B------:R-:W-:Y:S01]  /*3830*/  HMMA.16816.F32 R28, R72, R48, R28 ;  /* 0x00000030481c723c */ /* 0x000fe2000000181c */
[----:B-1----:R-:W-:-:S07]  /*3840*/  VIMNMX R2, PT, PT, R0, UR22, PT ;  /* 0x0000001600027c48 */ /* 0x002fce000bfe0100 */
[C---:B------:R-:W-:Y:S08]  /*3850*/  HMMA.16816.F32 R24, R72.reuse, R50, R24 ;  /* 0x000000324818723c */ /* 0x040ff00000001818 */
[----:B----4-:R-:W-:Y:S01]  /*3860*/  HMMA.16816.F32 R92, R72, R12, R92 ;  /* 0x0000000c485c723c */ /* 0x010fe2000000185c */
[----:B------:R-:W-:-:S04]  /*3870*/  IMAD.U32 R12, RZ, RZ, UR15 ;  /* 0x0000000fff0c7e24 */ /* 0x000fc8000f8e00ff */
[----:B------:R-:W-:-:S03]  /*3880*/  IMAD R87, R12, 0x40, R87 ;  /* 0x000000400c577824 */ /* 0x000fc600078e0257 */
[----:B------:R-:W-:Y:S01]  /*3890*/  HMMA.16816.F32 R64, R72, R76, R64 ;  /* 0x0000004c4840723c */ /* 0x000fe20000001840 */
[----:B------:R-:W-:-:S05]  /*38a0*/  VIADD R13, R87, 0x38 ;  /* 0x00000038570d7836 */ /* 0x000fca0000000000 */
[----:B------:R-:W-:Y:S02]  /*38b0*/  ISETP.GE.AND P4, PT, R13, R2, PT ;  /* 0x000000020d00720c */ /* 0x000fe40003f86270 */
[----:B--2---:R-:W-:Y:S08]  /*38c0*/  HMMA.16816.F32 R68, R8, R54, R68 ;  /* 0x000000360844723c */ /* 0x004ff00000001844 */
[----:B------:R-:W-:Y:S08]  /*38d0*/  HMMA.16816.F32 R60, R32, R42, R60 ;  /* 0x0000002a203c723c */ /* 0x000ff0000000183c */
[----:B------:R-:W-:Y:S01]  /*38e0*/  HMMA.16816.F32 R16, R72, R14, R16 ;  /* 0x0000000e4810723c */ /* 0x000fe20000001810 */
[----:B------:R-:W-:-:S05]  /*38f0*/  IMAD.U32 R15, RZ, RZ, UR22 ;  /* 0x00000016ff0f7e24 */ /* 0x000fca000f8e00ff */
[----:B------:R-:W-:Y:S01]  /*3900*/  VIADDMNMX R0, R0, 0x8, R15, PT ;  /* 0x0000000800007846 */ /* 0x000fe2000380010f */
[----:B------:R-:W-:Y:S01]  /*3910*/  VIADD R15, R87, 0x1 ;  /* 0x00000001570f7836 */ /* 0x000fe20000000000 */
[C---:B------:R-:W-:Y:S02]  /*3920*/  HMMA.16816.F32 R28, R8.reuse, R80, R28 ;  /* 0x00000050081c723c */ /* 0x040fe4000000181c */
[----:B------:R-:W-:Y:S02]  /*3930*/  ISETP.GE.AND P5, PT, R13, R0, PT ;  /* 0x000000000d00720c */ /* 0x000fe40003fa6270 */
[----:B------:R-:W-:Y:S02]  /*3940*/  I2FP.F32.U32 R13, R13 ;  /* 0x0000000d000d7245 */ /* 0x000fe40000201000 */
[----:B------:R-:W-:Y:S02]  /*3950*/  ISETP.GE.AND P3, PT, R15, R2, PT ;  /* 0x000000020f00720c */ /* 0x000fe40003f66270 */
[C---:B------:R-:W-:Y:S01]  /*3960*/  HMMA.16816.F32 R24, R8.reuse, R82, R24 ;  /* 0x000000520818723c */ /* 0x040fe20000001818 */
[----:B------:R-:W-:Y:S01]  /*3970*/  FFMA.FTZ R68, R13, UR5, R68 ;  /* 0x000000050d447c23 */ /* 0x000fe20008010044 */
[----:B------:R-:W-:Y:S01]  /*3980*/  ISETP.GE.AND P1, PT, R15, R0, PT ;  /* 0x000000000f00720c */ /* 0x000fe20003f26270 */
[----:B------:R-:W-:Y:S01]  /*3990*/  FFMA.FTZ R70, R13, UR5, R70 ;  /* 0x000000050d467c23 */ /* 0x000fe20008010046 */
[----:B------:R-:W-:Y:S01]  /*39a0*/  I2FP.F32.U32 R12, R15 ;  /* 0x0000000f000c7245 */ /* 0x000fe20000201000 */
[C---:B------:R-:W-:Y:S01]  /*39b0*/  VIADD R15, R87.reuse, 0x9 ;  /* 0x00000009570f7836 */ /* 0x040fe20000000000 */
[----:B------:R-:W-:Y:S01]  /*39c0*/  FSEL R175, R68, -INF , !P4 ;  /* 0xff80000044af7808 */ /* 0x000fe20006000000 */
[C---:B------:R-:W-:Y:S01]  /*39d0*/  VIADD R13, R87.reuse, 0x10 ;  /* 0x00000010570d7836 */ /* 0x040fe20000000000 */
[----:B-----5:R-:W-:Y:S01]  /*39e0*/  HMMA.16816.F32 R64, R8, R4, R64 ;  /* 0x000000040840723c */ /* 0x020fe20000001840 */
[----:B------:R-:W-:Y:S01]  /*39f0*/  VIADD R5, R87, 0x8 ;  /* 0x0000000857057836 */ /* 0x000fe20000000000 */
[----:B------:R-:W-:Y:S01]  /*3a00*/  FSEL R166, R70, -INF , !P5 ;  /* 0xff80000046a67808 */ /* 0x000fe20006800000 */
[----:B------:R-:W-:Y:S01]  /*3a10*/  FFMA.FTZ R29, R12, UR5, R29 ;  /* 0x000000050c1d7c23 */ /* 0x000fe2000801001d */
[-C--:B------:R-:W-:Y:S01]  /*3a20*/  ISETP.GE.AND P5, PT, R15, R2.reuse, PT ;  /* 0x000000020f00720c */ /* 0x080fe20003fa6270 */
[----:B------:R-:W-:Y:S01]  /*3a30*/  BAR.SYNC.DEFER_BLOCKING 0x0 ;  /* 0x0000000000007b1d */ /* 0x000fe20000010000 */
[----:B------:R-:W-:-:S02]  /*3a40*/  ISETP.GE.AND P2, PT, R5, R2, PT ;  /* 0x000000020500720c */ /* 0x000fc40003f46270 */
[----:B------:R-:W-:Y:S01]  /*3a50*/  HMMA.16816.F32 R56, R32, R36, R56 ;  /* 0x000000242038723c */ /* 0x000fe20000001838 */
[-C--:B------:R-:W-:Y:S02]  /*3a60*/  ISETP.GE.AND P4, PT, R5, R0.reuse, PT ;  /* 0x000000000500720c */ /* 0x080fe40003f86270 */
[----:B------:R-:W-:Y:S02]  /*3a70*/  I2FP.F32.U32 R5, R5 ;  /* 0x0000000500057245 */ /* 0x000fe40000201000 */
[----:B------:R-:W-:Y:S02]  /*3a80*/  FSEL R29, R29, -INF , !P3 ;  /* 0xff8000001d1d7808 */ /* 0x000fe40005800000 */
[----:B------:R-:W-:Y:S01]  /*3a90*/  ISETP.GE.AND P3, PT, R15, R0, PT ;  /* 0x000000000f00720c */ /* 0x000fe20003f66270 */
[----:B------:R-:W-:Y:S01]  /*3aa0*/  HMMA.16816.F32 R60, R72, R78, R60 ;  /* 0x0000004e483c723c */ /* 0x000fe2000000183c */
[C---:B------:R-:W-:Y:S01]  /*3ab0*/  FFMA.FTZ R24, R5.reuse, UR5, R24 ;  /* 0x0000000505187c23 */ /* 0x040fe20008010018 */
[----:B------:R-:W-:-:S05]  /*3ac0*/  FFMA.FTZ R4, R5, UR5, R26 ;  /* 0x0000000505047c23 */ /* 0x000fca000801001a */
[----:B------:R-:W-:Y:S01]  /*3ad0*/  FSEL R4, R4, -INF , !P4 ;  /* 0xff80000004047808 */ /* 0x000fe20006000000 */
[C---:B------:R-:W-:Y:S08]  /*3ae0*/  HMMA.16816.F32 R92, R8.reuse, R20, R92 ;  /* 0x00000014085c723c */ /* 0x040ff0000000185c */
[----:B------:R-:W-:Y:S01]  /*3af0*/  HMMA.16816.F32 R16, R8, R22, R16 ;  /* 0x000000160810723c */ /* 0x000fe20000001810 */
[----:B------:R-:W-:Y:S01]  /*3b00*/  FFMA.FTZ R22, R12, UR5, R31 ;  /* 0x000000050c167c23 */ /* 0x000fe2000801001f */
[----:B------:R-:W-:Y:S01]  /*3b10*/  I2FP.F32.U32 R12, R15 ;  /* 0x0000000f000c7245 */ /* 0x000fe20000201000 */
[----:B------:R-:W-:-:S03]  /*3b20*/  VIADD R15, R87, 0x11 ;  /* 0x00000011570f7836 */ /* 0x000fc60000000000 */
[----:B------:R-:W-:Y:S01]  /*3b30*/  FSEL R22, R22, -INF , !P1 ;  /* 0xff80000016167808 */ /* 0x000fe20004800000 */
[----:B------:R-:W-:Y:S01]  /*3b40*/  FFMA.FTZ R5, R12, UR5, R25 ;  /* 0x000000050c057c23 */ /* 0x000fe20008010019 */
[----:B------:R-:W-:Y:S01]  /*3b50*/  FSEL R25, R24, -INF , !P2 ;  /* 0xff80000018197808 */ /* 0x000fe20005000000 */
[----:B------:R-:W-:Y:S01]  /*3b60*/  HMMA.16816.F32 R56, R72, R44, R56 ;  /* 0x0000002c4838723c */ /* 0x000fe20000001838 */
[C---:B------:R-:W-:Y:S02]  /*3b70*/  ISETP.GE.AND P1, PT, R13.reuse, R2, PT ;  /* 0x000000020d00720c */ /* 0x040fe40003f26270 */
[----:B------:R-:W-:Y:S02]  /*3b80*/  ISETP.GE.AND P2, PT, R13, R0, PT ;  /* 0x000000000d00720c */ /* 0x000fe40003f46270 */
[----:B------:R-:W-:Y:S02]  /*3b90*/  I2FP.F32.U32 R13, R13 ;  /* 0x0000000d000d7245 */ /* 0x000fe40000201000 */
[----:B------:R-:W-:Y:S01]  /*3ba0*/  FSEL R5, R5, -INF , !P5 ;  /* 0xff80000005057808 */ /* 0x000fe20006800000 */
[C---:B------:R-:W-:Y:S01]  /*3bb0*/  HMMA.16816.F32 R60, R8.reuse, R6, R60 ;  /* 0x00000006083c723c */ /* 0x040fe2000000183c */
[C---:B------:R-:W-:Y:S01]  /*3bc0*/  ISETP.GE.AND P4, PT, R15.reuse, R2, PT ;  /* 0x000000020f00720c */ /* 0x040fe20003f86270 */
[----:B------:R-:W-:Y:S01]  /*3bd0*/  FFMA.FTZ R6, R12, UR5, R27 ;  /* 0x000000050c067c23 */ /* 0x000fe2000801001b */
[----:B------:R-:W-:Y:S01]  /*3be0*/  ISETP.GE.AND P5, PT, R15, R0, PT ;  /* 0x000000000f00720c */ /* 0x000fe20003fa6270 */
[----:B------:R-:W-:Y:S01]  /*3bf0*/  FFMA.FTZ R23, R13, UR5, R92 ;  /* 0x000000050d177c23 */ /* 0x000fe2000801005c */
[----:B------:R-:W-:Y:S01]  /*3c00*/  I2FP.F32.U32 R14, R15 ;  /* 0x0000000f000e7245 */ /* 0x000fe20000201000 */
[C---:B------:R-:W-:Y:S01]  /*3c10*/  VIADD R15, R87.reuse, 0x18 ;  /* 0x00000018570f7836 */ /* 0x040fe20000000000 */
[----:B------:R-:W-:Y:S01]  /*3c20*/  FSEL R6, R6, -INF , !P3 ;  /* 0xff80000006067808 */ /* 0x000fe20005800000 */
[----:B------:R-:W-:Y:S01]  /*3c30*/  VIADD R7, R87, 0x20 ;  /* 0x0000002057077836 */ /* 0x000fe20000000000 */
[----:B------:R-:W-:Y:S01]  /*3c40*/  FSEL R23, R23, -INF , !P1 ;  /* 0xff80000017177808 */ /* 0x000fe20004800000 */
[C---:B------:R-:W-:Y:S01]  /*3c50*/  FFMA.FTZ R20, R14.reuse, UR5, R95 ;  /* 0x000000050e147c23 */ /* 0x040fe2000801005f */
[----:B------:R-:W-:Y:S01]  /*3c60*/  ISETP.GE.AND P3, PT, R15, R2, PT ;  /* 0x000000020f00720c */ /* 0x000fe20003f66270 */
[----:B------:R-:W-:Y:S01]  /*3c70*/  FFMA.FTZ R12, R13, UR5, R94 ;  /* 0x000000050d0c7c23 */ /* 0x000fe2000801005e */
[----:B------:R-:W-:Y:S01]  /*3c80*/  ISETP.GE.AND P1, PT, R15, R0, PT ;  /* 0x000000000f00720c */ /* 0x000fe20003f26270 */
[C---:B------:R-:W-:Y:S01]  /*3c90*/  VIADD R27, R87.reuse, 0x21 ;  /* 0x00000021571b7836 */ /* 0x040fe20000000000 */
[----:B------:R-:W-:Y:S01]  /*3ca0*/  I2FP.F32.U32 R15, R15 ;  /* 0x0000000f000f7245 */ /* 0x000fe20000201000 */
[----:B------:R-:W-:Y:S01]  /*3cb0*/  FFMA.FTZ R21, R14, UR5, R93 ;  /* 0x000000050e157c23 */ /* 0x000fe2000801005d */
[----:B------:R-:W-:Y:S01]  /*3cc0*/  VIADD R13, R87, 0x19 ;  /* 0x00000019570d7836 */ /* 0x000fe20000000000 */
[----:B------:R-:W-:Y:S01]  /*3cd0*/  FSEL R20, R20, -INF , !P5 ;  /* 0xff80000014147808 */ /* 0x000fe20006800000 */
[----:B------:R-:W-:Y:S01]  /*3ce0*/  HMMA.16816.F32 R56, R8, R52, R56 ;  /* 0x000000340838723c */ /* 0x000fe20000001838 */
[C---:B------:R-:W-:Y:S01]  /*3cf0*/  FFMA.FTZ R16, R15.reuse, UR5, R16 ;  /* 0x000000050f107c23 */ /* 0x040fe20008010010 */
[----:B------:R-:W-:Y:S01]  /*3d00*/  FFMA.FTZ R14, R15, UR5, R18 ;  /* 0x000000050f0e7c23 */ /* 0x000fe20008010012 */
[----:B------:R-:W-:Y:S01]  /*3d10*/  ISETP.GE.AND P5, PT, R7, R2, PT ;  /* 0x000000020700720c */ /* 0x000fe20003fa6270 */
[C---:B------:R-:W-:Y:S01]  /*3d20*/  VIADD R9, R87.reuse, 0x29 ;  /* 0x0000002957097836 */ /* 0x040fe20000000000 */
[----:B------:R-:W-:Y:S01]  /*3d30*/  I2FP.F32.U32 R24, R13 ;  /* 0x0000000d00187245 */ /* 0x000fe20000201000 */
[----:B------:R-:W-:Y:S01]  /*3d40*/  VIADD R11, R87, 0x28 ;  /* 0x00000028570b7836 */ /* 0x000fe20000000000 */
[----:B------:R-:W-:-:S02]  /*3d50*/  FSEL R15, R16, -INF , !P3 ;  /* 0xff800000100f7808 */ /* 0x000fc40005800000 */
[----:B------:R-:W-:Y:S01]  /*3d60*/  ISETP.GE.AND P3, PT, R7, R0, PT ;  /* 0x000000000700720c */ /* 0x000fe20003f66270 */
[----:B------:R-:W-:Y:S01]  /*3d70*/  FFMA.FTZ R8, R24, UR5, R19 ;  /* 0x0000000518087c23 */ /* 0x000fe20008010013 */
[----:B------:R-:W-:Y:S02]  /*3d80*/  I2FP.F32.U32 R7, R7 ;  /* 0x0000000700077245 */ /* 0x000fe40000201000 */
[----:B------:R-:W-:Y:S02]  /*3d90*/  I2FP.F32.U32 R16, R27 ;  /* 0x0000001b00107245 */ /* 0x000fe40000201000 */
[----:B------:R-:W-:Y:S01]  /*3da0*/  FSEL R14, R14, -INF , !P1 ;  /* 0xff8000000e0e7808 */ /* 0x000fe20004800000 */
[----:B------:R-:W-:Y:S01]  /*3db0*/  FFMA.FTZ R66, R7, UR5, R66 ;  /* 0x0000000507427c23 */ /* 0x000fe20008010042 */
[----:B------:R-:W-:Y:S01]  /*3dc0*/  FSEL R21, R21, -INF , !P4 ;  /* 0xff80000015157808 */ /* 0x000fe20006000000 */
[----:B------:R-:W-:Y:S01]  /*3dd0*/  FFMA.FTZ R65, R16, UR5, R65 ;  /* 0x0000000510417c23 */ /* 0x000fe20008010041 */
[----:B------:R-:W-:Y:S01]  /*3de0*/  ISETP.GE.AND P1, PT, R27, R2, PT ;  /* 0x000000021b00720c */ /* 0x000fe20003f26270 */
[----:B------:R-:W-:Y:S01]  /*3df0*/  FFMA.FTZ R64, R7, UR5, R64 ;  /* 0x0000000507407c23 */ /* 0x000fe20008010040 */
[----:B------:R-:W-:Y:S01]  /*3e00*/  ISETP.GE.AND P4, PT, R13, R0, PT ;  /* 0x000000000d00720c */ /* 0x000fe20003f86270 */
[----:B------:R-:W-:Y:S01]  /*3e10*/  VIADD R7, R87, 0x30 ;  /* 0x0000003057077836 */ /* 0x000fe20000000000 */
[----:B------:R-:W-:Y:S01]  /*3e20*/  FSEL R192, R66, -INF , !P3 ;  /* 0xff80000042c07808 */ /* 0x000fe20005800000 */
[----:B------:R-:W-:Y:S01]  /*3e30*/  FFMA.FTZ R67, R16, UR5, R67 ;  /* 0x0000000510437c23 */ /* 0x000fe20008010043 */
[----:B------:R-:W-:-:S02]  /*3e40*/  FSEL R171, R65, -INF , !P1 ;  /* 0xff80000041ab7808 */ /* 0x000fc40004800000 */
[----:B------:R-:W-:Y:S02]  /*3e50*/  FSEL R12, R12, -INF , !P2 ;  /* 0xff8000000c0c7808 */ /* 0x000fe40005000000 */
[----:B------:R-:W-:Y:S02]  /*3e60*/  FSEL R8, R8, -INF , !P4 ;  /* 0xff80000008087808 */ /* 0x000fe40006000000 */
[----:B------:R-:W-:Y:S02]  /*3e70*/  FSEL R183, R64, -INF , !P5 ;  /* 0xff80000040b77808 */ /* 0x000fe40006800000 */
[C---:B------:R-:W-:Y:S02]  /*3e80*/  ISETP.GE.AND P3, PT, R9.reuse, R2, PT ;  /* 0x000000020900720c */ /* 0x040fe40003f66270 */
[----:B------:R-:W-:Y:S02]  /*3e90*/  ISETP.GE.AND P1, PT, R9, R0, PT ;  /* 0x000000000900720c */ /* 0x000fe40003f26270 */
[----:B------:R-:W-:-:S02]  /*3ea0*/  I2FP.F32.U32 R10, R9 ;  /* 0x00000009000a7245 */ /* 0x000fc40000201000 */
[-C--:B------:R-:W-:Y:S01]  /*3eb0*/  ISETP.GE.AND P2, PT, R13, R2.reuse, PT ;  /* 0x000000020d00720c */ /* 0x080fe20003f46270 */
[----:B------:R-:W-:Y:S01]  /*3ec0*/  FFMA.FTZ R13, R24, UR5, R17 ;  /* 0x00000005180d7c23 */ /* 0x000fe20008010011 */
[C---:B------:R-:W-:Y:S01]  /*3ed0*/  ISETP.GE.AND P4, PT, R11.reuse, R2, PT ;  /* 0x000000020b00720c */ /* 0x040fe20003f86270 */
[C---:B------:R-:W-:Y:S01]  /*3ee0*/  FFMA.FTZ R61, R10.reuse, UR5, R61 ;  /* 0x000000050a3d7c23 */ /* 0x040fe2000801003d */
[-C--:B------:R-:W-:Y:S01]  /*3ef0*/  ISETP.GE.AND P5, PT, R11, R0.reuse, PT ;  /* 0x000000000b00720c */ /* 0x080fe20003fa6270 */
[----:B------:R-:W-:Y:S01]  /*3f00*/  FFMA.FTZ R63, R10, UR5, R63 ;  /* 0x000000050a3f7c23 */ /* 0x000fe2000801003f */
[----:B------:R-:W-:Y:S02]  /*3f10*/  I2FP.F32.U32 R9, R7 ;  /* 0x0000000700097245 */ /* 0x000fe40000201000 */
[----:B------:R-:W-:Y:S02]  /*3f20*/  I2FP.F32.U32 R11, R11 ;  /* 0x0000000b000b7245 */ /* 0x000fe40000201000 */
[----:B------:R-:W-:Y:S01]  /*3f30*/  FSEL R13, R13, -INF , !P2 ;  /* 0xff8000000d0d7808 */ /* 0x000fe20005000000 */
[C---:B------:R-:W-:Y:S01]  /*3f40*/  FFMA.FTZ R56, R9.reuse, UR5, R56 ;  /* 0x0000000509387c23 */ /* 0x040fe20008010038 */
[----:B------:R-:W-:Y:S01]  /*3f50*/  FFMA.FTZ R58, R9, UR5, R58 ;  /* 0x00000005093a7c23 */ /* 0x000fe2000801003a */
[----:B------:R-:W-:Y:S01]  /*3f60*/  FFMA.FTZ R60, R11, UR5, R60 ;  /* 0x000000050b3c7c23 */ /* 0x000fe2000801003c */
[----:B------:R-:W-:Y:S01]  /*3f70*/  VIADD R9, R87, 0x31 ;  /* 0x0000003157097836 */ /* 0x000fe20000000000 */
[----:B------:R-:W-:Y:S01]  /*3f80*/  ISETP.GE.AND P2, PT, R27, R0, PT ;  /* 0x000000001b00720c */ /* 0x000fe20003f46270 */
[----:B------:R-:W-:Y:S01]  /*3f90*/  FFMA.FTZ R62, R11, UR5, R62 ;  /* 0x000000050b3e7c23 */ /* 0x000fe2000801003e */
[----:B------:R-:W-:-:S02]  /*3fa0*/  FSEL R173, R61, -INF , !P3 ;  /* 0xff8000003dad7808 */ /* 0x000fc40005800000 */
[----:B------:R-:W-:Y:S02]  /*3fb0*/  FSEL R182, R67, -INF , !P2 ;  /* 0xff80000043b67808 */ /* 0x000fe40005000000 */
[----:B------:R-:W-:Y:S02]  /*3fc0*/  FSEL R181, R60, -INF , !P4 ;  /* 0xff8000003cb57808 */ /* 0x000fe40006000000 */
[----:B------:R-:W-:Y:S02]  /*3fd0*/  I2FP.F32.U32 R10, R9 ;  /* 0x00000009000a7245 */ /* 0x000fe40000201000 */
[C---:B------:R-:W-:Y:S02]  /*3fe0*/  ISETP.GE.AND P2, PT, R7.reuse, R2, PT ;  /* 0x000000020700720c */ /* 0x040fe40003f46270 */
[----:B------:R-:W-:Y:S01]  /*3ff0*/  ISETP.GE.AND P4, PT, R7, R0, PT ;  /* 0x000000000700720c */ /* 0x000fe20003f86270 */
[----:B------:R-:W-:Y:S01]  /*4000*/  VIADD R7, R87, 0x39 ;  /* 0x0000003957077836 */ /* 0x000fe20000000000 */
[----:B------:R-:W-:Y:S01]  /*4010*/  FSEL R180, R62, -INF , !P5 ;  /* 0xff8000003eb47808 */ /* 0x000fe20006800000 */
[C---:B------:R-:W-:Y:S01]  /*4020*/  FFMA.FTZ R57, R10.reuse, UR5, R57 ;  /* 0x000000050a397c23 */ /* 0x040fe20008010039 */
[----:B------:R-:W-:Y:S01]  /*4030*/  FSEL R178, R63, -INF , !P1 ;  /* 0xff8000003fb27808 */ /* 0x000fe20004800000 */
[----:B------:R-:W-:Y:S01]  /*4040*/  FFMA.FTZ R59, R10, UR5, R59 ;  /* 0x000000050a3b7c23 */ /* 0x000fe2000801003b */
[----:B------:R-:W-:-:S02]  /*4050*/  ISETP.GE.AND P5, PT, R87, R2, PT ;  /* 0x000000025700720c */ /* 0x000fc40003fa6270 */
[----:B------:R-:W-:Y:S02]  /*4060*/  ISETP.GE.AND P3, PT, R87, R0, PT ;  /* 0x000000005700720c */ /* 0x000fe40003f66270 */
[-C--:B------:R-:W-:Y:S02]  /*4070*/  ISETP.GE.AND P1, PT, R9, R2.reuse, PT ;  /* 0x000000020900720c */ /* 0x080fe40003f26270 */
[----:B------:R-:W-:Y:S02]  /*4080*/  I2FP.F32.U32 R87, R87 ;  /* 0x0000005700577245 */ /* 0x000fe40000201000 */
[----:B------:R-:W-:Y:S02]  /*4090*/  I2FP.F32.U32 R16, R7 ;  /* 0x0000000700107245 */ /* 0x000fe40000201000 */
[----:B------:R-:W-:Y:S01]  /*40a0*/  FSEL R170, R58, -INF , !P4 ;  /* 0xff8000003aaa7808 */ /* 0x000fe20006000000 */
[----:B------:R-:W-:Y:S01]  /*40b0*/  FFMA.FTZ R10, R87, UR5, R30 ;  /* 0x00000005570a7c23 */ /* 0x000fe2000801001e */
[----:B------:R-:W-:Y:S01]  /*40c0*/  FSEL R177, R57, -INF , !P1 ;  /* 0xff80000039b17808 */ /* 0x000fe20004800000 */
[C---:B------:R-:W-:Y:S01]  /*40d0*/  FFMA.FTZ R69, R16.reuse, UR5, R69 ;  /* 0x0000000510457c23 */ /* 0x040fe20008010045 */
[C---:B------:R-:W-:Y:S01]  /*40e0*/  ISETP.GE.AND P4, PT, R7.reuse, R2, PT ;  /* 0x000000020700720c */ /* 0x040fe20003f86270 */
[----:B------:R-:W-:Y:S01]  /*40f0*/  FFMA.FTZ R71, R16, UR5, R71 ;  /* 0x0000000510477c23 */ /* 0x000fe20008010047 */
[----:B------:R-:W-:Y:S01]  /*4100*/  ISETP.GE.AND P1, PT, R7, R0, PT ;  /* 0x000000000700720c */ /* 0x000fe20003f26270 */
[----:B------:R-:W-:Y:S01]  /*4110*/  FFMA.FTZ R7, R87, UR5, R28 ;  /* 0x0000000557077c23 */ /* 0x000fe2000801001c */
[----:B------:R-:W-:-:S02]  /*4120*/  FSEL R179, R56, -INF , !P2 ;  /* 0xff80000038b37808 */ /* 0x000fc40005000000 */
[----:B------:R-:W-:Y:S02]  /*4130*/  ISETP.GE.AND P2, PT, R9, R0, PT ;  /* 0x000000000900720c */ /* 0x000fe40003f46270 */
[----:B------:R-:W-:Y:S02]  /*4140*/  FSEL R7, R7, -INF , !P5 ;  /* 0xff80000007077808 */ /* 0x000fe40006800000 */
[----:B------:R-:W-:Y:S02]  /*4150*/  FSEL R168, R59, -INF , !P2 ;  /* 0xff8000003ba87808 */ /* 0x000fe40005000000 */
[----:B------:R-:W-:Y:S02]  /*4160*/  FSEL R10, R10, -INF , !P3 ;  /* 0xff8000000a0a7808 */ /* 0x000fe40005800000 */
[----:B------:R-:W-:Y:S02]  /*4170*/  FSEL R169, R69, -INF , !P4 ;  /* 0xff80000045a97808 */ /* 0x000fe40006000000 */
[----:B------:R-:W-:Y:S01]  /*4180*/  FSEL R164, R71, -INF , !P1 ;  /* 0xff80000047a47808 */ /* 0x000fe20004800000 */
[----:B------:R-:W-:Y:S06]  /*4190*/  BRA.U !UP1, `(.L_x_270) ;  /* 0x0000000109d87547 */ /* 0x000fec000b800000 */
        /* <DEDUP_REMOVED lines=51> */
.L_x_272:
[----:B------:R3:W-:Y:S02]  /*44d0*/  STS.128 [R202+0x11000], RZ ;  /* 0x011000ffca007388 */ /* 0x0007e40000000c00 */
.L_x_273:
[----:B------:R-:W-:Y:S05]  /*44e0*/  BSYNC.RECONVERGENT B0 ;  /* 0x0000000000007941 */ /* 0x000fea0003800200 */
.L_x_271:
[----:B------:R-:W0:Y:S02]  /*44f0*/  LDGDEPBAR ;  /* 0x00000000000079af */ /* 0x000e240000000000 */
.L_x_270:
[----:B------:R-:W-:Y:S01]  /*4500*/  FMNMX3.FTZ R18, R7, R29, R25, !PT ;  /* 0x0000001d07127276 */ /* 0x000fe20007810019 */
[----:B------:R-:W4:Y:S01]  /*4510*/  LDCU UR4, c[0x0][0x45c] ;  /* 0x00008b80ff0477ac */ /* 0x000f220008000800 */
[----:B------:R-:W-:Y:S02]  /*4520*/  FMNMX3.FTZ R17, R10, R22, R4, !PT ;  /* 0x000000160a117276 */ /* 0x000fe40007810004 */
[----:B------:R-:W-:Y:S01]  /*4530*/  FMNMX3.FTZ R18, R18, R5, R23, !PT ;  /* 0x0000000512127276 */ /* 0x000fe20007810017 */
[----:B------:R-:W-:Y:S01]  /*4540*/  UMOV UR12, 0xffffffff ;  /* 0xffffffff000c7882 */ /* 0x000fe20000000000 */
        /* <DEDUP_REMOVED lines=11> */
[----:B------:R-:W-:Y:S02]  /*4600*/  FMNMX.FTZ R18, R169, R18, !PT ;  /* 0x00000012a9127209 */ /* 0x000fe40007810000 */
[----:B------:R-:W-:Y:S02]  /*4610*/  FMNMX.FTZ R17, R164, R17, !PT ;  /* 0x00000011a4117209 */ /* 0x000fe40007810000 */
[----:B------:R-:W-:Y:S01]  /*4620*/  LOP3.LUT R184, R3, 0x200, R196, 0xf8, !PT ;  /* 0x0000020003b87812 */ /* 0x000fe200078ef8c4 */
[----:B------:R-:W5:Y:S03]  /*4630*/  SHFL.BFLY PT, R11, R18, 0x2, 0x1f ;  /* 0x0c401f00120b7f89 */ /* 0x000f6600000e0000 */
[----:B------:R-:W-:Y:S01]  /*4640*/  LEA R184, R184, UR6, 0x1 ;  /* 0x00000006b8b87c11 */ /* 0x000fe2000f8e08ff */
[----:B------:R-:W1:Y:S03]  /*4650*/  SHFL.BFLY PT, R16, R17, 0x2, 0x1f ;  /* 0x0c401f0011107f89 */ /* 0x000e6600000e0000 */
[-C--:B------:R-:W-:Y:S01]  /*4660*/  IADD3 R167, PT, PT, R84, R184.reuse, RZ ;  /* 0x000000b854a77210 */ /* 0x080fe20007ffe0ff */
[----:B------:R-:W-:Y:S01]  /*4670*/  LDSM.16.MT88.4 R124, [R184+0x12000] ;  /* 0x01200000b87c783b */ /* 0x000fe20000004200 */
[----:B------:R-:W-:-:S03]  /*4680*/  IADD3 R163, PT, PT, R133, R184, RZ ;  /* 0x000000b885a37210 */ /* 0x000fc60007ffe0ff */
[----:B------:R-:W-:Y:S01]  /*4690*/  LDSM.16.MT88.4 R40, [R167+0x12000] ;  /* 0x01200000a728783b */ /* 0x000fe20000004200 */
[----:B------:R-:W-:-:S03]  /*46a0*/  IADD3 R162, PT, PT, R84, R163, RZ ;  /* 0x000000a354a27210 */ /* 0x000fc60007ffe0ff */
[----:B------:R-:W-:Y:S04]  /*46b0*/  LDSM.16.MT88.4 R72, [R167+0x14000] ;  /* 0x01400000a748783b */ /* 0x000fe80000004200 */
[----:B------:R-:W-:Y:S01]  /*46c0*/  LDSM.16.MT88.4 R104, [R167+0x16000] ;  /* 0x01600000a768783b */ /* 0x000fe20000004200 */
[----:B-----5:R-:W-:-:S03]  /*46d0*/  FMNMX.FTZ R11, R18, R11, !PT ;  /* 0x0000000b120b7209 */ /* 0x020fc60007810000 */
[----:B------:R-:W-:Y:S01]  /*46e0*/  LDSM.16.MT88.4 R48, [R163+0x12000] ;  /* 0x01200000a330783b */ /* 0x000fe20000004200 */
[----:B-1----:R-:W-:-:S03]  /*46f0*/  FMNMX.FTZ R16, R17, R16, !PT ;  /* 0x0000001011107209 */ /* 0x002fc60007810000 */
[----:B------:R-:W1:Y:S04]  /*4700*/  SHFL.BFLY PT, R132, R11, 0x1, 0x1f ;  /* 0x0c201f000b847f89 */ /* 0x000e6800000e0000 */
[----:B------:R-:W5:Y:S04]  /*4710*/  SHFL.BFLY PT, R9, R16, 0x1, 0x1f ;  /* 0x0c201f0010097f89 */ /* 0x000f6800000e0000 */
[----:B------:R-:W3:Y:S04]  /*4720*/  LDSM.16.MT88.4 R56, [R162+0x12000] ;  /* 0x01200000a238783b */ /* 0x000ee80000004200 */
[----:B------:R-:W3:Y:S04]  /*4730*/  LDSM.16.MT88.4 R64, [R184+0x14000] ;  /* 0x01400000b840783b */ /* 0x000ee80000004200 */
[----:B------:R-:W-:Y:S04]  /*4740*/  LDSM.16.MT88.4 R96, [R184+0x16000] ;  /* 0x01600000b860783b */ /* 0x000fe80000004200 */
[----:B------:R-:W3:Y:S01]  /*4750*/  LDSM.16.MT88.4 R80, [R163+0x14000] ;  /* 0x01400000a350783b */ /* 0x000ee20000004200 */
[----:B-1----:R-:W-:-:S03]  /*4760*/  FMNMX.FTZ R132, R11, R132, !PT ;  /* 0x000000840b847209 */ /* 0x002fc60007810000 */
[----:B------:R-:W1:Y:S01]  /*4770*/  LDSM.16.MT88.4 R88, [R162+0x14000] ;  /* 0x01400000a258783b */ /* 0x000e620000004200 */
[----:B-----5:R-:W-:Y:S01]  /*4780*/  FMNMX.FTZ R3, R16, R9, !PT ;  /* 0x0000000910037209 */ /* 0x020fe20007810000 */
[C---:B----4-:R-:W-:Y:S01]  /*4790*/  FMUL.FTZ R172, R132.reuse, UR4 ;  /* 0x0000000484ac7c20 */ /* 0x050fe20008410000 */
[----:B------:R-:W-:Y:S01]  /*47a0*/  FSETP.NEU.FTZ.AND P1, PT, R132, -INF , PT ;  /* 0xff8000008400780b */ /* 0x000fe20003f3d000 */
[----:B------:R-:W4:Y:S02]  /*47b0*/  LDSM.16.MT88.4 R112, [R163+0x16000] ;  /* 0x01600000a370783b */ /* 0x000f240000004200 */
[C---:B------:R-:W-:Y:S01]  /*47c0*/  FMUL.FTZ R165, R3.reuse, UR4 ;  /* 0x0000000403a57c20 */ /* 0x040fe20008410000 */
[----:B------:R-:W-:Y:S01]  /*47d0*/  FSEL R172, R172, RZ, P1 ;  /* 0x000000ffacac7208 */ /* 0x000fe20000800000 */
[----:B------:R-:W-:Y:S01]  /*47e0*/  LDSM.16.MT88.4 R16, [R167+0x12800] ;  /* 0x01280000a710783b */ /* 0x000fe20000004200 */
[----:B------:R-:W-:-:S03]  /*47f0*/  FSETP.NEU.FTZ.AND P1, PT, R3, -INF , PT ;  /* 0xff8000000300780b */ /* 0x000fc60003f3d000 */
[--C-:B------:R-:W-:Y:S01]  /*4800*/  FFMA.FTZ R161, R7, UR4, -R172.reuse ;  /* 0x0000000407a17c23 */ /* 0x100fe200080108ac */
[----:B------:R-:W-:Y:S01]  /*4810*/  FSEL R165, R165, RZ, P1 ;  /* 0x000000ffa5a57208 */ /* 0x000fe20000800000 */
[--C-:B------:R-:W-:Y:S01]  /*4820*/  FFMA.FTZ R156, R5, UR4, -R172.reuse ;  /* 0x00000004059c7c23 */ /* 0x100fe200080108ac */
[--C-:B------:R-:W-:Y:S01]  /*4830*/  FFMA.FTZ R160, R29, UR4, -R172.reuse ;  /* 0x000000041da07c23 */ /* 0x100fe200080108ac */
[--C-:B------:R-:W-:Y:S01]  /*4840*/  FFMA.FTZ R157, R25, UR4, -R172.reuse ;  /* 0x00000004199d7c23 */ /* 0x100fe200080108ac */
[--C-:B------:R-:W-:Y:S01]  /*4850*/  FFMA.FTZ R153, R23, UR4, -R172.reuse ;  /* 0x0000000417997c23 */ /* 0x100fe200080108ac */
[--C-:B------:R-:W-:Y:S01]  /*4860*/  FFMA.FTZ R155, R4, UR4, -R165.reuse ;  /* 0x00000004049b7c23 */ /* 0x100fe200080108a5 */
[--C-:B------:R-:W-:Y:S01]  /*4870*/  FFMA.FTZ R154, R6, UR4, -R165.reuse ;  /* 0x00000004069a7c23 */ /* 0x100fe200080108a5 */
[--C-:B------:R-:W-:Y:S01]  /*4880*/  FFMA.FTZ R159, R10, UR4, -R165.reuse ;  /* 0x000000040a9f7c23 */ /* 0x100fe200080108a5 */
[----:B------:R-:W5:Y:S01]  /*4890*/  LDSM.16.MT88.4 R4, [R162+0x16000] ;  /* 0x01600000a204783b */ /* 0x000f620000004200 */
        /* <DEDUP_REMOVED lines=9> */
[----:B------:R-:W-:Y:S01]  /*4930*/  MUFU.EX2 R157, R157 ;  /* 0x0000009d009d7308 */ /* 0x000fe20000000800 */
[--C-:B------:R-:W-:Y:S01]  /*4940*/  FFMA.FTZ R134, R8, UR4, -R165.reuse ;  /* 0x0000000408867c23 */ /* 0x100fe200080108a5 */
[----:B------:R-:W5:Y:S01]  /*4950*/  LDSM.16.MT88.4 R12, [R163+0x12800] ;  /* 0x01280000a30c783b */ /* 0x000f620000004200 */
[--C-:B------:R-:W-:Y:S01]  /*4960*/  FFMA.FTZ R183, R183, UR4, -R172.reuse ;  /* 0x00000004b7b77c23 */ /* 0x100fe200080108ac */
[----:B------:R-:W3:Y:S01]  /*4970*/  MUFU.EX2 R156, R156 ;  /* 0x0000009c009c7308 */ /* 0x000ee20000000800 */
[--C-:B------:R-:W-:Y:S01]  /*4980*/  FFMA.FTZ R176, R171, UR4, -R172.reuse ;  /* 0x00000004abb07c23 */ /* 0x100fe200080108ac */
[----:B------:R-:W5:Y:S01]  /*4990*/  LDSM.16.MT88.4 R8, [R184+0x16800] ;  /* 0x01680000b808783b */ /* 0x000f620000004200 */
[--C-:B------:R-:W-:Y:S01]  /*49a0*/  FFMA.FTZ R174, R181, UR4, -R172.reuse ;  /* 0x00000004b5ae7c23 */ /* 0x100fe200080108ac */
[----:B------:R-:W-:Y:S01]  /*49b0*/  MUFU.EX2 R159, R159 ;  /* 0x0000009f009f7308 */ /* 0x000fe20000000800 */
[--C-:B------:R-:W-:Y:S01]  /*49c0*/  FFMA.FTZ R173, R173, UR4, -R172.reuse ;  /* 0x00000004adad7c23 */ /* 0x100fe200080108ac */
[----:B--2---:R-:W-:Y:S01]  /*49d0*/  F2FP.F16.F32.PACK_AB R116, R160, R161 ;  /* 0x000000a1a074723e */ /* 0x004fe200000000ff */
[----:B------:R-:W2:Y:S01]  /*49e0*/  LDSM.16.MT88.4 R20, [R162+0x14800] ;  /* 0x01480000a214783b */ /* 0x000ea20000004200 */
[----:B------:R-:W1:Y:S01]  /*49f0*/  MUFU.EX2 R158, R158 ;  /* 0x0000009e009e7308 */ /* 0x000e620000000800 */
[--C-:B------:R-:W-:Y:S01]  /*4a00*/  FFMA.FTZ R181, R192, UR4, -R165.reuse ;  /* 0x00000004c0b57c23 */ /* 0x100fe200080108a5 */
[--C-:B------:R-:W-:Y:S01]  /*4a10*/  FFMA.FTZ R182, R182, UR4, -R165.reuse ;  /* 0x00000004b6b67c23 */ /* 0x100fe200080108a5 */
[----:B------:R-:W-:Y:S01]  /*4a20*/  LDSM.16.MT88.4 R28, [R184+0x14800] ;  /* 0x01480000b81c783b */ /* 0x000fe20000004200 */
[----:B------:R-:W-:Y:S01]  /*4a30*/  MUFU.EX2 R155, R155 ;  /* 0x0000009b009b7308 */ /* 0x000fe20000000800 */
[----:B------:R-:W-:Y:S01]  /*4a40*/  FFMA.FTZ R211, R169, UR4, -R172 ;  /* 0x00000004a9d37c23 */ /* 0x000fe200080108ac */
[----:B---3--:R-:W-:Y:S01]  /*4a50*/  F2FP.F16.F32.PACK_AB R118, R156, R157 ;  /* 0x0000009d9c76723e */ /* 0x008fe200000000ff */
[----:B------:R-:W-:Y:S01]  /*4a60*/  LDSM.16.MT88.4 R144, [R167+0x14800] ;  /* 0x01480000a790783b */ /* 0x000fe20000004200 */
[----:B------:R-:W3:Y:S01]  /*4a70*/  MUFU.EX2 R154, R154 ;  /* 0x0000009a009a7308 */ /* 0x000ee20000000800 */
[----:B------:R-:W-:Y:S01]  /*4a80*/  FFMA.FTZ R209, R164, UR4, -R165 ;  /* 0x00000004a4d17c23 */ /* 0x000fe200080108a5 */
[----:B------:R-:W-:Y:S01]  /*4a90*/  FADD.FTZ R160, R161, R160 ;  /* 0x000000a0a1a07221 */ /* 0x000fe20000010000 */
[----:B------:R-:W-:Y:S01]  /*4aa0*/  LDSM.16.MT88.4 R140, [R167+0x16800] ;  /* 0x01680000a78c783b */ /* 0x000fe20000004200 */
[----:B------:R-:W-:Y:S01]  /*4ab0*/  MUFU.EX2 R153, R153 ;  /* 0x0000009900997308 */ /* 0x000fe20000000800 */
[----:B-1----:R-:W-:-:S02]  /*4ac0*/  F2FP.F16.F32.PACK_AB R117, R158, R159 ;  /* 0x0000009f9e75723e */ /* 0x002fc400000000ff */
[----:B------:R-:W-:Y:S01]  /*4ad0*/  LDSM.16.MT88.4 R136, [R184+0x12800] ;  /* 0x01280000b888783b */ /* 0x000fe20000004200 */
[----:B------:R-:W1:Y:S01]  /*4ae0*/  MUFU.EX2 R152, R152 ;  /* 0x0000009800987308 */ /* 0x000e620000000800 */
[----:B------:R-:W-:Y:S01]  /*4af0*/  FADD.FTZ R158, R159, R158 ;  /* 0x0000009e9f9e7221 */ /* 0x000fe20000010000 */
[----:B------:R-:W-:Y:S01]  /*4b00*/  FADD.FTZ R157, R157, R160 ;  /* 0x000000a09d9d7221 */ /* 0x000fe20000010000 */
[----:B------:R-:W-:Y:S01]  /*4b10*/  LDSM.16.MT88.4 R32, [R162+0x12800] ;  /* 0x01280000a220783b */ /* 0x000fe20000004200 */
[----:B------:R-:W-:Y:S01]  /*4b20*/  MUFU.EX2 R149, R149 ;  /* 0x0000009500957308 */ /* 0x000fe20000000800 */
[----:B---3--:R-:W-:Y:S02]  /*4b30*/  F2FP.F16.F32.PACK_AB R119, R154, R155 ;  /* 0x0000009b9a77723e */ /* 0x008fe400000000ff */
[----:B------:R-:W-:Y:S01]  /*4b40*/  LDSM.16.MT88.4 R24, [R163+0x14800] ;  /* 0x01480000a318783b */ /* 0x000fe20000004200 */
[----:B------:R-:W-:Y:S01]  /*4b50*/  MUFU.EX2 R148, R148 ;  /* 0x0000009400947308 */ /* 0x000fe20000000800 */
[----:B------:R-:W-:Y:S01]  /*4b60*/  FADD.FTZ R155, R155, R158 ;  /* 0x0000009e9b9b7221 */ /* 0x000fe20000010000 */
[----:B------:R-:W-:-:S02]  /*4b70*/  FADD.FTZ R156, R156, R157 ;  /* 0x0000009d9c9c7221 */ /* 0x000fc40000010000 */
[----:B------:R-:W-:Y:S01]  /*4b80*/  MUFU.EX2 R151, R151 ;  /* 0x0000009700977308 */ /* 0x000fe20000000800 */
[C---:B------:R-:W-:Y:S01]  /*4b90*/  HMMA.16816.F32 R36, R116.reuse, R40, RZ ;  /* 0x000000287424723c */ /* 0x040fe200000018ff */
[----:B------:R-:W-:Y:S02]  /*4ba0*/  FADD.FTZ R154, R154, R155 ;  /* 0x0000009b9a9a7221 */ /* 0x000fe40000010000 */
[----:B------:R-:W3:Y:S04]  /*4bb0*/  MUFU.EX2 R150, R150 ;  /* 0x0000009600967308 */ /* 0x000ee80000000800 */
[----:B------:R-:W-:Y:S01]  /*4bc0*/  MUFU.EX2 R135, R135 ;  /* 0x0000008700877308 */ /* 0x000fe20000000800 */
[C---:B------:R-:W-:Y:S03]  /*4bd0*/  HMMA.16816.F32 R40, R116.reuse, R42, RZ ;  /* 0x0000002a7428723c */ /* 0x040fe600000018ff */
[----:B------:R-:W2:Y:S04]  /*4be0*/  MUFU.EX2 R134, R134 ;  /* 0x0000008600867308 */ /* 0x000ea80000000800 */
[----:B------:R4:W-:Y:S01]  /*4bf0*/  MUFU.EX2 R171, R183 ;  /* 0x000000b700ab7308 */ /* 0x0009e20000000800 */
[C---:B------:R-:W-:Y:S03]  /*4c00*/  HMMA.16816.F32 R68, R116.reuse, R72, RZ ;  /* 0x000000487444723c */ /* 0x040fe600000018ff */
[----:B------:R-:W2:Y:S04]  /*4c10*/  MUFU.EX2 R176, R176 ;  /* 0x000000b000b07308 */ /* 0x000ea80000000800 */
[----:B------:R-:W-:Y:S01]  /*4c20*/  MUFU.EX2 R174, R174 ;  /* 0x000000ae00ae7308 */ /* 0x000fe20000000800 */
[----:B------:R-:W-:Y:S03]  /*4c30*/  HMMA.16816.F32 R100, R116, R104, RZ ;  /* 0x000000687464723c */ /* 0x000fe600000018ff */
[----:B------:R-:W-:Y:S01]  /*4c40*/  MUFU.EX2 R173, R173 ;  /* 0x000000ad00ad7308 */ /* 0x000fe20000000800 */
[----:B----4-:R-:W-:-:S03]  /*4c50*/  FFMA.FTZ R183, R178, UR4, -R165 ;  /* 0x00000004b2b77c23 */ /* 0x010fc600080108a5 */
        /* <DEDUP_REMOVED lines=22> */
[----:B-----5:R-:W-:Y:S01]  /*4dc0*/  HMMA.16816.F32 R120, R116, R4, RZ ;  /* 0x000000047478723c */ /* 0x020fe200000018ff */
[----:B-1----:R-:W-:Y:S01]  /*4dd0*/  F2FP.F16.F32.PACK_AB R4, R152, R153 ;  /* 0x000000999804723e */ /* 0x002fe200000000ff */
[----:B------:R-:W-:Y:S01]  /*4de0*/  FADD.FTZ R153, R153, R156 ;  /* 0x0000009c99997221 */ /* 0x000fe20000010000 */
[----:B---3--:R-:W-:Y:S01]  /*4df0*/  F2FP.F16.F32.PACK_AB R5, R150, R151 ;  /* 0x000000979605723e */ /* 0x008fe200000000ff */
[----:B------:R-:W-:-:S02]  /*4e00*/  FADD.FTZ R151, R151, R154 ;  /* 0x0000009a97977221 */ /* 0x000fc40000010000 */
[----:B------:R-:W-:Y:S02]  /*4e10*/  FADD.FTZ R152, R152, R153 ;  /* 0x0000009998987221 */ /* 0x000fe40000010000 */
[----:B------:R-:W-:Y:S01]  /*4e20*/  HMMA.16816.F32 R116, R116, R6, RZ ;  /* 0x000000067474723c */ /* 0x000fe200000018ff */
[----:B------:R-:W-:Y:S01]  /*4e30*/  F2FP.F16.F32.PACK_AB R6, R148, R149 ;  /* 0x000000959406723e */ /* 0x000fe200000000ff */
[----:B------:R-:W-:Y:S01]  /*4e40*/  FADD.FTZ R150, R150, R151 ;  /* 0x0000009796967221 */ /* 0x000fe20000010000 */
[----:B--2---:R-:W-:Y:S01]  /*4e50*/  F2FP.F16.F32.PACK_AB R7, R134, R135 ;  /* 0x000000878607723e */ /* 0x004fe200000000ff */
        /* <DEDUP_REMOVED lines=13> */
[----:B------:R-:W-:Y:S01]  /*4f30*/  HMMA.16816.F32 R84, R4, R20, R84 ;  /* 0x000000140454723c */ /* 0x000fe20000001854 */
[----:B------:R-:W-:-:S02]  /*4f40*/  FFMA.FTZ R20, R180, UR4, -R165 ;  /* 0x00000004b4147c23 */ /* 0x000fc400080108a5 */
[----:B------:R-:W4:Y:S04]  /*4f50*/  MUFU.EX2 R180, R182 ;  /* 0x000000b600b47308 */ /* 0x000f280000000800 */
[----:B------:R5:W4:Y:S01]  /*4f60*/  MUFU.EX2 R178, R20 ;  /* 0x0000001400b27308 */ /* 0x000b220000000800 */
        /* <DEDUP_REMOVED lines=24> */
[----:B------:R-:W-:Y:S01]  /*50f0*/  HMMA.16816.F32 R116, R4, R14, R116 ;  /* 0x0000000e0474723c */ /* 0x000fe20000001874 */
[----:B------:R-:W-:Y:S01]  /*5100*/  F2FP.F16.F32.PACK_AB R4, R176, R171 ;  /* 0x000000abb004723e */ /* 0x000fe200000000ff */
[----:B------:R-:W2:Y:S01]  /*5110*/  LDSM.16.MT88.4 R12, [R184+0x17000] ;  /* 0x01700000b80c783b */ /* 0x000ea20000004200 */
[----:B----4-:R-:W-:-:S02]  /*5120*/  F2FP.F16.F32.PACK_AB R5, R180, R181 ;  /* 0x000000b5b405723e */ /* 0x010fc400000000ff */
[----:B------:R-:W-:Y:S02]  /*5130*/  F2FP.F16.F32.PACK_AB R6, R173, R174 ;  /* 0x000000aead06723e */ /* 0x000fe400000000ff */
[----:B------:R-:W-:-:S07]  /*5140*/  F2FP.F16.F32.PACK_AB R7, R183, R178 ;  /* 0x000000b2b707723e */ /* 0x000fce00000000ff */
[C---:B---3--:R-:W-:Y:S08]  /*5150*/  HMMA.16816.F32 R36, R4.reuse, R8, R36 ;  /* 0x000000080424723c */ /* 0x048ff00000001824 */
[C---:B------:R-:W-:Y:S01]  /*5160*/  HMMA.16816.F32 R40, R4.reuse, R10, R40 ;  /* 0x0000000a0428723c */ /* 0x040fe20000001828 */
[----:B------:R-:W3:Y:S07]  /*5170*/  LDSM.16.MT88.4 R8, [R163+0x17000] ;  /* 0x01700000a308783b */ /* 0x000eee0000004200 */
[C---:B-1----:R-:W-:Y:S08]  /*5180*/  HMMA.16816.F32 R60, R4.reuse, R16, R60 ;  /* 0x00000010043c723c */ /* 0x042ff0000000183c */
[C---:B------:R-:W-:Y:S01]  /*5190*/  HMMA.16816.F32 R64, R4.reuse, R18, R64 ;  /* 0x000000120440723c */ /* 0x040fe20000001840 */
[----:B------:R-:W1:Y:S07]  /*51a0*/  LDSM.16.MT88.4 R16, [R162+0x17000] ;  /* 0x01700000a210783b */ /* 0x000e6e0000004200 */
[C---:B--2---:R-:W-:Y:S08]  /*51b0*/  HMMA.16816.F32 R92, R4.reuse, R12, R92 ;  /* 0x0000000c045c723c */ /* 0x044ff0000000185c */
[C---:B------:R-:W-:Y:S01]  /*51c0*/  HMMA.16816.F32 R96, R4.reuse, R14, R96 ;  /* 0x0000000e0460723c */ /* 0x040fe20000001860 */
[----:B------:R-:W-:Y:S07]  /*51d0*/  LDSM.16.MT88.4 R12, [R167+0x13800] ;  /* 0x01380000a70c783b */ /* 0x000fee0000004200 */
[----:B------:R-:W-:Y:S01]  /*51e0*/  HMMA.16816.F32 R68, R4, R144, R68 ;  /* 0x000000900444723c */ /* 0x000fe20000001844 */
[--C-:B------:R-:W-:Y:S01]  /*51f0*/  FFMA.FTZ R144, R179, UR4, -R172.reuse ;  /* 0x00000004b3907c23 */ /* 0x100fe200080108ac */
[----:B------:R-:W-:-:S05]  /*5200*/  FFMA.FTZ R145, R177, UR4, -R172 ;  /* 0x00000004b1917c23 */ /* 0x000fca00080108ac */
[----:B------:R-:W-:Y:S01]  /*5210*/  MUFU.EX2 R144, R144 ;  /* 0x0000009000907308 */ /* 0x000fe20000000800 */
[C---:B---3--:R-:W-:Y:S03]  /*5220*/  HMMA.16816.F32 R108, R4.reuse, R8, R108 ;  /* 0x00000008046c723c */ /* 0x048fe6000000186c */
[----:B------:R-:W2:Y:S05]  /*5230*/  MUFU.EX2 R145, R145 ;  /* 0x0000009100917308 */ /* 0x000eaa0000000800 */
[C---:B------:R-:W-:Y:S01]  /*5240*/  HMMA.16816.F32 R112, R4.reuse, R10, R112 ;  /* 0x0000000a0470723c */ /* 0x040fe20000001870 */
[----:B------:R-:W3:Y:S07]  /*5250*/  LDSM.16.MT88.4 R8, [R163+0x15800] ;  /* 0x01580000a308783b */ /* 0x000eee0000004200 */
[C---:B-1----:R-:W-:Y:S08]  /*5260*/  HMMA.16816.F32 R120, R4.reuse, R16, R120 ;  /* 0x000000100478723c */ /* 0x042ff00000001878 */
[C---:B------:R-:W-:Y:S01]  /*5270*/  HMMA.16816.F32 R116, R4.reuse, R18, R116 ;  /* 0x000000120474723c */ /* 0x040fe20000001874 */
[----:B------:R-:W1:Y:S07]  /*5280*/  LDSM.16.MT88.4 R16, [R184+0x15800] ;  /* 0x01580000b810783b */ /* 0x000e6e0000004200 */
[----:B------:R-:W-:Y:S01]  /*5290*/  HMMA.16816.F32 R72, R4, R146, R72 ;  /* 0x000000920448723c */ /* 0x000fe20000001848 */
[----:B------:R-:W-:Y:S01]  /*52a0*/  FFMA.FTZ R146, R175, UR4, -R172 ;  /* 0x00000004af927c23 */ /* 0x000fe200080108ac */
[----:B------:R-:W-:-:S05]  /*52b0*/  FFMA.FTZ R147, R170, UR4, -R165 ;  /* 0x00000004aa937c23 */ /* 0x000fca00080108a5 */
[----:B------:R-:W-:Y:S01]  /*52c0*/  MUFU.EX2 R146, R146 ;  /* 0x0000009200927308 */ /* 0x000fe20000000800 */
[C---:B------:R-:W-:Y:S01]  /*52d0*/  HMMA.16816.F32 R84, R4.reuse, R20, R84 ;  /* 0x000000140454723c */ /* 0x040fe20000001854 */
[--C-:B------:R-:W-:Y:S01]  /*52e0*/  FFMA.FTZ R20, R168, UR4, -R165.reuse ;  /* 0x00000004a8147c23 */ /* 0x100fe200080108a5 */
[----:B------:R-:W-:Y:S01]  /*52f0*/  FFMA.FTZ R168, R166, UR4, -R165 ;  /* 0x00000004a6a87c23 */ /* 0x000fe200080108a5 */
[----:B------:R-:W-:Y:S04]  /*5300*/  MUFU.EX2 R147, R147 ;  /* 0x0000009300937308 */ /* 0x000fe80000000800 */
[----:B------:R4:W5:Y:S01]  /*5310*/  MUFU.EX2 R166, R20 ;  /* 0x0000001400a67308 */ /* 0x0009620000000800 */
[C---:B------:R-:W-:Y:S03]  /*5320*/  HMMA.16816.F32 R76, R4.reuse, R24, R76 ;  /* 0x00000018044c723c */ /* 0x040fe6000000184c */
[----:B------:R-:W3:Y:S05]  /*5330*/  MUFU.EX2 R164, R168 ;  /* 0x000000a800a47308 */ /* 0x000eea0000000800 */
[C---:B------:R-:W-:Y:S01]  /*5340*/  HMMA.16816.F32 R80, R4.reuse, R26, R80 ;  /* 0x0000001a0450723c */ /* 0x040fe20000001850 */
[----:B------:R-:W-:Y:S07]  /*5350*/  LDSM.16.MT88.4 R24, [R184+0x13800] ;  /* 0x01380000b818783b */ /* 0x000fee0000004200 */
[C---:B------:R-:W-:Y:S08]  /*5360*/  HMMA.16816.F32 R100, R4.reuse, R140, R100 ;  /* 0x0000008c0464723c */ /* 0x040ff00000001864 */
        /* <DEDUP_REMOVED lines=11> */
[----:B------:R-:W-:Y:S01]  /*5420*/  HMMA.16816.F32 R88, R4, R22, R88 ;  /* 0x000000160458723c */ /* 0x000fe20000001858 */
[----:B--2---:R-:W-:Y:S01]  /*5430*/  F2FP.F16.F32.PACK_AB R4, R145, R144 ;  /* 0x000000909104723e */ /* 0x004fe200000000ff */
[----:B----4-:R-:W-:Y:S01]  /*5440*/  LDSM.16.MT88.4 R20, [R162+0x13800] ;  /* 0x01380000a214783b */ /* 0x010fe20000004200 */
[----:B-----5:R-:W-:-:S02]  /*5450*/  F2FP.F16.F32.PACK_AB R5, R166, R147 ;  /* 0x00000093a605723e */ /* 0x020fc400000000ff */
[----:B------:R-:W-:Y:S02]  /*5460*/  F2FP.F16.F32.PACK_AB R6, R211, R146 ;  /* 0x00000092d306723e */ /* 0x000fe400000000ff */
[----:B---3--:R-:W-:-:S07]  /*5470*/  F2FP.F16.F32.PACK_AB R7, R209, R164 ;  /* 0x000000a4d107723e */ /* 0x008fce00000000ff */
[C---:B------:R-:W-:Y:S08]  /*5480*/  HMMA.16816.F32 R76, R4.reuse, R8, R76 ;  /* 0x00000008044c723c */ /* 0x040ff0000000184c */
[C---:B------:R-:W-:Y:S01]  /*5490*/  HMMA.16816.F32 R80, R4.reuse, R10, R80 ;  /* 0x0000000a0450723c */ /* 0x040fe20000001850 */
[----:B------:R-:W2:Y:S07]  /*54a0*/  LDSM.16.MT88.4 R8, [R184+0x17800] ;  /* 0x01780000b808783b */ /* 0x000eae0000004200 */
[C---:B------:R-:W-:Y:S08]  /*54b0*/  HMMA.16816.F32 R36, R4.reuse, R12, R36 ;  /* 0x0000000c0424723c */ /* 0x040ff00000001824 */
[C---:B------:R-:W-:Y:S01]  /*54c0*/  HMMA.16816.F32 R40, R4.reuse, R14, R40 ;  /* 0x0000000e0428723c */ /* 0x040fe20000001828 */
[----:B------:R-:W3:Y:S07]  /*54d0*/  LDSM.16.MT88.4 R12, [R162+0x15800] ;  /* 0x01580000a20c783b */ /* 0x000eee0000004200 */
[C---:B-1----:R-:W-:Y:S08]  /*54e0*/  HMMA.16816.F32 R60, R4.reuse, R16, R60 ;  /* 0x00000010043c723c */ /* 0x042ff0000000183c */
[C---:B------:R-:W-:Y:S01]  /*54f0*/  HMMA.16816.F32 R64, R4.reuse, R18, R64 ;  /* 0x000000120440723c */ /* 0x040fe20000001840 */
[----:B------:R-:W1:Y:S07]  /*5500*/  LDSM.16.MT88.4 R16, [R162+0x17800] ;  /* 0x01780000a210783b */ /* 0x000e6e0000004200 */
[C---:B------:R-:W-:Y:S08]  /*5510*/  HMMA.16816.F32 R68, R4.reuse, R140, R68 ;  /* 0x0000008c0444723c */ /* 0x040ff00000001844 */
[----:B--2---:R-:W-:Y:S01]  /*5520*/  HMMA.16816.F32 R92, R4, R8, R92 ;  /* 0x00000008045c723c */ /* 0x004fe2000000185c */
        /* <DEDUP_REMOVED lines=30> */
[C---:B-1----:R-:W-:Y:S08]  /*5710*/  HMMA.16816.F32 R120, R4.reuse, R16, R120 ;  /* 0x000000100478723c */ /* 0x042ff00000001878 */
        /* <DEDUP_REMOVED lines=10> */
[----:B------:R-:W-:Y:S01]  /*57c0*/  UIMAD UR15, UR15, UR9, UR17 ;  /* 0x000000090f0f72a4 */ /* 0x000fe2000f8e0211 */
[----:B------:R-:W-:Y:S01]  /*57d0*/  IMAD.U32 R14, RZ, RZ, UR16 ;  /* 0x00000010ff0e7e24 */ /* 0x000fe2000f8e00ff */
[----:B------:R-:W-:Y:S01]  /*57e0*/  USHF.L.U32 UR13, UR16, 0x6, URZ ;  /* 0x00000006100d7899 */ /* 0x000fe200080006ff */
[----:B------:R-:W-:Y:S01]  /*57f0*/  LOP3.LUT R189, R189, 0x7c00, RZ, 0xc0, !PT ;  /* 0x00007c00bdbd7812 */ /* 0x000fe200078ec0ff */
[----:B------:R-:W-:Y:S01]  /*5800*/  USHF.L.U64.HI UR14, UR16, 0x6, UR15 ;  /* 0x00000006100e7899 */ /* 0x000fe2000801020f */
[----:B------:R-:W-:Y:S01]  /*5810*/  LOP3.LUT R6, R190, 0x8, RZ, 0xc0, !PT ;  /* 0x00000008be067812 */ /* 0x000fe200078ec0ff */
[----:B------:R-:W-:Y:S01]  /*5820*/  ULEA UR13, UP0, UR8, UR13, 0x5 ;  /* 0x0000000d080d7291 */ /* 0x000fe2000f8028ff */
[----:B------:R-:W-:Y:S01]  /*5830*/  IMAD.U32 R7, RZ, RZ, UR15 ;  /* 0x0000000fff077e24 */ /* 0x000fe2000f8e00ff */
[CC--:B------:R-:W-:Y:S01]  /*5840*/  LEA R12, P2, R14.reuse, R199.reuse, 0x7 ;  /* 0x000000c70e0c7211 */ /* 0x0c0fe200078438ff */
[----:B------:R-:W-:Y:S01]  /*5850*/  VIADD R134, R191, UR6 ;  /* 0x00000006bf867c36 */ /* 0x000fe20008000000 */
[----:B------:R-:W-:Y:S01]  /*5860*/  ULEA.HI.X UR14, UR8, UR14, UR9, 0x5, UP0 ;  /* 0x0000000e080e7291 */ /* 0x000fe200080f2c09 */
[----:B------:R-:W-:Y:S01]  /*5870*/  LOP3.LUT R8, R189, 0x200, R196, 0xf8, !PT ;  /* 0x00000200bd087812 */ /* 0x000fe200078ef8c4 */
[----:B------:R-:W-:Y:S01]  /*5880*/  IMAD.U32 R4, RZ, RZ, UR13 ;  /* 0x0000000dff047e24 */ /* 0x000fe2000f8e00ff */
[----:B------:R-:W-:Y:S01]  /*5890*/  LEA.HI.X R13, R14, R198, R7, 0x7, P2 ;  /* 0x000000c60e0d7211 */ /* 0x000fe200010f3c07 */
[----:B------:R-:W-:Y:S01]  /*58a0*/  IMAD.U32 R15, RZ, RZ, UR17 ;  /* 0x00000011ff0f7e24 */ /* 0x000fe2000f8e00ff */
[----:B------:R-:W-:Y:S01]  /*58b0*/  BAR.SYNC.DEFER_BLOCKING 0x0 ;  /* 0x0000000000007b1d */ /* 0x000fe20000010000 */
[----:B------:R-:W-:Y:S01]  /*58c0*/  IMAD.U32 R5, RZ, RZ, UR14 ;  /* 0x0000000eff057e24 */ /* 0x000fe2000f8e00ff */
[----:B------:R-:W-:Y:S01]  /*58d0*/  LEA R10, P1, R4, R199, 0x1 ;  /* 0x000000c7040a7211 */ /* 0x000fe200078208ff */
[----:B------:R-:W-:Y:S01]  /*58e0*/  UISETP.GE.U32.AND UP0, UPT, UR19, 0x3, UPT ;  /* 0x000000031300788c */ /* 0x000fe2000bf06070 */
[----:B-1----:R-:W-:-:S02]  /*58f0*/  ISETP.GE.AND P3, PT, R187, UR4, PT ;  /* 0x00000004bb007c0c */ /* 0x002fc4000bf66270 */
[----:B------:R-:W-:Y:S02]  /*5900*/  ISETP.GE.AND P2, PT, R207, UR4, PT ;  /* 0x00000004cf007c0c */ /* 0x000fe4000bf46270 */
[----:B------:R-:W-:Y:S02]  /*5910*/  LEA.HI.X R11, R4, R198, R5, 0x1, P1 ;  /* 0x000000c6040b7211 */ /* 0x000fe400008f0c05 */
[----:B------:R-:W-:Y:S02]  /*5920*/  ISETP.GE.AND P1, PT, R206, UR4, PT ;  /* 0x00000004ce007c0c */ /* 0x000fe4000bf26270 */
[----:B------:R-:W-:Y:S02]  /*5930*/  LOP3.LUT R6, R8, R185, R6, 0xf6, !PT ;  /* 0x000000b908067212 */ /* 0x000fe400078ef606 */
[----:B------:R-:W-:Y:S02]  /*5940*/  SEL R135, R135, 0xffffffe0, !P6 ;  /* 0xffffffe087877807 */ /* 0x000fe40007000000 */
[----:B------:R-:W-:-:S03]  /*5950*/  LEA R210, R6, UR6, 0x1 ;  /* 0x0000000606d27c11 */ /* 0x000fc6000f8e08ff */
[C---:B------:R-:W-:Y:S02]  /*5960*/  IMAD.IADD R197, R134.reuse, 0x1, R135 ;  /* 0x0000000186c57824 */ /* 0x040fe400078e0287 */
[--C-:B------:R-:W-:Y:S02]  /*5970*/  IMAD.IADD R205, R135, 0x1, R210.reuse ;  /* 0x0000000187cd7824 */ /* 0x100fe400078e02d2 */
[----:B------:R-:W-:Y:S01]  /*5980*/  IMAD.IADD R203, R133, 0x1, R210 ;  /* 0x0000000185cb7824 */ /* 0x000fe200078e02d2 */
[----:B------:R-:W-:Y:S01]  /*5990*/  @!PT LDS RZ, [RZ] ;  /* 0x00000000fffff984 */ /* 0x000fe20000000800 */
[----:B------:R-:W-:Y:S01]  /*59a0*/  @!PT LDS RZ, [RZ] ;  /* 0x00000000fffff984 */ /* 0x000fe20000000800 */
[----:B------:R-:W-:Y:S01]  /*59b0*/  @!PT LDS RZ, [RZ] ;  /* 0x00000000fffff984 */ /* 0x000fe20000000800 */
[----:B------:R-:W-:Y:S01]  /*59c0*/  @!P3 LDGSTS.E.BYPASS.LTC128B.128 [R202+0x12000], desc[UR20][R12.64] ;  /* 0x120000000ccabfae */ /* 0x000fe2000b981a14 */
[----:B------:R-:W-:Y:S02]  /*59d0*/  IMAD.IADD R134, R134, 0x1, R133 ;  /* 0x0000000186867824 */ /* 0x000fe400078e0285 */
[C---:B------:R-:W-:Y:S01]  /*59e0*/  IMAD.IADD R204, R135.reuse, 0x1, R203 ;  /* 0x0000000187cc7824 */ /* 0x040fe200078e02cb */
[----:B------:R-:W-:Y:S01]  /*59f0*/  @P3 STS.128 [R202+0x12000], RZ ;  /* 0x012000ffca003388 */ /* 0x000fe20000000c00 */
[----:B------:R-:W-:-:S03]  /*5a00*/  IMAD.IADD R135, R135, 0x1, R134 ;  /* 0x0000000187877824 */ /* 0x000fc600078e0286 */
        /* <DEDUP_REMOVED lines=33> */
[----:B--2---:R-:W2:Y:S04]  /*5c20*/  LDSM.16.M88.4 R8, [R197+0xd000] ;  /* 0x00d00000c508783b */ /* 0x004ea80000000200 */
[----:B------:R-:W2:Y:S04]  /*5c30*/  LDSM.16.M88.4 R156, [R197+0xd800] ;  /* 0x00d80000c59c783b */ /* 0x000ea80000000200 */
[----:B------:R-:W-:Y:S01]  /*5c40*/  LDSM.16.M88.4 R24, [R203] ;  /* 0x00000000cb18783b */ /* 0x000fe20000000200 */
[C---:B---3--:R-:W-:Y:S03]  /*5c50*/  HMMA.16816.F32 R20, R16.reuse, R152, RZ ;  /* 0x000000981014723c */ /* 0x048fe600000018ff */
[----:B------:R-:W3:Y:S04]  /*5c60*/  LDSM.16.M88.4 R28, [R134+0xc000] ;  /* 0x00c00000861c783b */ /* 0x000ee80000000200 */
[----:B------:R-:W3:Y:S01]  /*5c70*/  LDSM.16.M88.4 R4, [R134+0xc800] ;  /* 0x00c800008604783b */ /* 0x000ee20000000200 */
[C---:B----4-:R-:W-:Y:S03]  /*5c80*/  HMMA.16816.F32 R148, R16.reuse, R144, RZ ;  /* 0x000000901094723c */ /* 0x050fe600000018ff */
[----:B------:R-:W-:Y:S04]  /*5c90*/  LDSM.16.M88.4 R180, [R191+UR6+0xe000] ;  /* 0x00e00006bfb4783b */ /* 0x000fe80008000200 */
[----:B------:R-:W-:Y:S01]  /*5ca0*/  LDSM.16.M88.4 R176, [R191+UR6+0xe800] ;  /* 0x00e80006bfb0783b */ /* 0x000fe20008000200 */
[C---:B-----5:R-:W-:Y:S03]  /*5cb0*/  HMMA.16816.F32 R140, R16.reuse, R136, RZ ;  /* 0x00000088108c723c */ /* 0x060fe600000018ff */
[----:B------:R-:W-:Y:S04]  /*5cc0*/  LDSM.16.M88.4 R172, [R191+UR6+0xf000] ;  /* 0x00f00006bfac783b */ /* 0x000fe80008000200 */
[----:B------:R-:W-:Y:S01]  /*5cd0*/  LDSM.16.M88.4 R192, [R191+UR6+0x11800] ;  /* 0x01180006bfc0783b */ /* 0x000fe20008000200 */
[C---:B------:R-:W-:Y:S03]  /*5ce0*/  HMMA.16816.F32 R152, R16.reuse, R154, RZ ;  /* 0x0000009a1098723c */ /* 0x040fe600000018ff */
[----:B------:R-:W0:Y:S05]  /*5cf0*/  LDGDEPBAR ;  /* 0x00000000000079af */ /* 0x000e2a0000000000 */
[C---:B------:R-:W-:Y:S08]  /*5d00*/  HMMA.16816.F32 R144, R16.reuse, R146, RZ ;  /* 0x000000921090723c */ /* 0x040ff000000018ff */
[C---:B------:R-:W-:Y:S08]  /*5d10*/  HMMA.16816.F32 R136, R16.reuse, R138, RZ ;  /* 0x0000008a1088723c */ /* 0x040ff000000018ff */
[C---:B------:R-:W-:Y:S08]  /*5d20*/  HMMA.16816.F32 R168, R16.reuse, R164, RZ ;  /* 0x000000a410a8723c */ /* 0x040ff000000018ff */
[----:B------:R-:W-:Y:S01]  /*5d30*/  HMMA.16816.F32 R16, R16, R166, RZ ;  /* 0x000000a61010723c */ /* 0x000fe200000018ff */
[----:B------:R-:W4:Y:S07]  /*5d40*/  LDSM.16.M88.4 R164, [R134+0xd000] ;  /* 0x00d0000086a4783b */ /* 0x000f2e0000000200 */
[C---:B------:R-:W-:Y:S08]  /*5d50*/  HMMA.16816.F32 R20, R32.reuse, R160, R20 ;  /* 0x000000a02014723c */ /* 0x040ff00000001814 */
[C---:B------:R-:W-:Y:S01]  /*5d60*/  HMMA.16816.F32 R152, R32.reuse, R162, R152 ;  /* 0x000000a22098723c */ /* 0x040fe20000001898 */
[----:B------:R-:W5:Y:S07]  /*5d70*/  LDSM.16.M88.4 R160, [R134+0xd800] ;  /* 0x00d8000086a0783b */ /* 0x000f6e0000000200 */
[C---:B-1----:R-:W-:Y:S08]  /*5d80*/  HMMA.16816.F32 R148, R32.reuse, R12, R148 ;  /* 0x0000000c2094723c */ /* 0x042ff00000001894 */
[C---:B------:R-:W-:Y:S01]  /*5d90*/  HMMA.16816.F32 R144, R32.reuse, R14, R144 ;  /* 0x0000000e2090723c */ /* 0x040fe20000001890 */
[----:B------:R-:W-:Y:S07]  /*5da0*/  LDSM.16.M88.4 R12, [R204] ;  /* 0x00000000cc0c783b */ /* 0x000fee0000000200 */
[C---:B--2---:R-:W-:Y:S08]  /*5db0*/  HMMA.16816.F32 R140, R32.reuse, R8, R140 ;  /* 0x00000008208c723c */ /* 0x044ff0000000188c */
[C---:B------:R-:W-:Y:S01]  /*5dc0*/  HMMA.16816.F32 R136, R32.reuse, R10, R136 ;  /* 0x0000000a2088723c */ /* 0x040fe20000001888 */
[----:B------:R-:W1:Y:S07]  /*5dd0*/  LDSM.16.M88.4 R8, [R135+0xc000] ;  /* 0x00c000008708783b */ /* 0x000e6e0000000200 */
[C---:B------:R-:W-:Y:S08]  /*5de0*/  HMMA.16816.F32 R168, R32.reuse, R156, R168 ;  /* 0x0000009c20a8723c */ /* 0x040ff000000018a8 */
[----:B------:R-:W-:Y:S01]  /*5df0*/  HMMA.16816.F32 R16, R32, R158, R16 ;  /* 0x0000009e2010723c */ /* 0x000fe20000001810 */
[----:B------:R-:W2:Y:S04]  /*5e00*/  LDSM.16.M88.4 R156, [R135+0xc800] ;  /* 0x00c80000879c783b */ /* 0x000ea80000000200 */
[----:B------:R-:W2:Y:S03]  /*5e10*/  LDSM.16.M88.4 R32, [R135+0xd000] ;  /* 0x00d000008720783b */ /* 0x000ea60000000200 */
[C---:B---3--:R-:W-:Y:S08]  /*5e20*/  HMMA.16816.F32 R20, R24.reuse, R28, R20 ;  /* 0x0000001c1814723c */ /* 0x048ff00000001814 */
[C---:B------:R-:W-:Y:S01]  /*5e30*/  HMMA.16816.F32 R152, R24.reuse, R30, R152 ;  /* 0x0000001e1898723c */ /* 0x040fe20000001898 */
[----:B------:R-:W3:Y:S07]  /*5e40*/  LDSM.16.M88.4 R28, [R135+0xd800] ;  /* 0x00d80000871c783b */ /* 0x000eee0000000200 */
[C---:B------:R-:W-:Y:S08]  /*5e50*/  HMMA.16816.F32 R148, R24.reuse, R4, R148 ;  /* 0x000000041894723c */ /* 0x040ff00000001894 */
[C---:B------:R-:W-:Y:S01]  /*5e60*/  HMMA.16816.F32 R144, R24.reuse, R6, R144 ;  /* 0x000000061890723c */ /* 0x040fe20000001890 */
[----:B------:R-:W3:Y:S07]  /*5e70*/  LDSM.16.M88.4 R4, [R210+0x4000] ;  /* 0x00400000d204783b */ /* 0x000eee0000000200 */
[C---:B----4-:R-:W-:Y:S08]  /*5e80*/  HMMA.16816.F32 R140, R24.reuse, R164, R140 ;  /* 0x000000a4188c723c */ /* 0x050ff0000000188c */
[C---:B------:R-:W-:Y:S01]  /*5e90*/  HMMA.16816.F32 R136, R24.reuse, R166, R136 ;  /* 0x000000a61888723c */ /* 0x040fe20000001888 */
[----:B------:R-:W-:Y:S07]  /*5ea0*/  LDSM.16.M88.4 R164, [R203+0x4000] ;  /* 0x00400000cba4783b */ /* 0x000fee0000000200 */
[C---:B-----5:R-:W-:Y:S08]  /*5eb0*/  HMMA.16816.F32 R168, R24.reuse, R160, R168 ;  /* 0x000000a018a8723c */ /* 0x060ff000000018a8 */
[----:B------:R-:W-:Y:S01]  /*5ec0*/  HMMA.16816.F32 R16, R24, R162, R16 ;  /* 0x000000a21810723c */ /* 0x000fe20000001810 */
[----:B------:R-:W-:Y:S04]  /*5ed0*/  LDSM.16.M88.4 R24, [R205+0x4000] ;  /* 0x00400000cd18783b */ /* 0x000fe80000000200 */
[----:B------:R-:W-:Y:S03]  /*5ee0*/  LDSM.16.M88.4 R160, [R197+0xe000] ;  /* 0x00e00000c5a0783b */ /* 0x000fe60000000200 */
[C---:B-1----:R-:W-:Y:S08]  /*5ef0*/  HMMA.16816.F32 R20, R12.reuse, R8, R20 ;  /* 0x000000080c14723c */ /* 0x042ff00000001814 */
[C---:B------:R-:W-:Y:S01]  /*5f00*/  HMMA.16816.F32 R152, R12.reuse, R10, R152 ;  /* 0x0000000a0c98723c */ /* 0x040fe20000001898 */
[----:B------:R-:W1:Y:S07]  /*5f10*/  LDSM.16.M88.4 R8, [R191+UR6+0xf800] ;  /* 0x00f80006bf08783b */ /* 0x000e6e0008000200 */
[C---:B--2---:R-:W-:Y:S08]  /*5f20*/  HMMA.16816.F32 R148, R12.reuse, R156, R148 ;  /* 0x0000009c0c94723c */ /* 0x044ff00000001894 */
[C---:B------:R-:W-:Y:S01]  /*5f30*/  HMMA.16816.F32 R144, R12.reuse, R158, R144 ;  /* 0x0000009e0c90723c */ /* 0x040fe20000001890 */
[----:B------:R-:W2:Y:S07]  /*5f40*/  LDSM.16.M88.4 R156, [R197+0xe800] ;  /* 0x00e80000c59c783b */ /* 0x000eae0000000200 */
[C---:B------:R-:W-:Y:S08]  /*5f50*/  HMMA.16816.F32 R140, R12.reuse, R32, R140 ;  /* 0x000000200c8c723c */ /* 0x040ff0000000188c */
[C---:B------:R-:W-:Y:S01]  /*5f60*/  HMMA.16816.F32 R136, R12.reuse, R34, R136 ;  /* 0x000000220c88723c */ /* 0x040fe20000001888 */
[----:B------:R-:W4:Y:S07]  /*5f70*/  LDSM.16.M88.4 R32, [R197+0xf000] ;  /* 0x00f00000c520783b */ /* 0x000f2e0000000200 */
[C---:B---3--:R-:W-:Y:S08]  /*5f80*/  HMMA.16816.F32 R168, R12.reuse, R28, R168 ;  /* 0x0000001c0ca8723c */ /* 0x048ff000000018a8 */
[----:B------:R-:W-:Y:S01]  /*5f90*/  HMMA.16816.F32 R16, R12, R30, R16 ;  /* 0x0000001e0c10723c */ /* 0x000fe20000001810 */
[----:B------:R-:W3:Y:S04]  /*5fa0*/  LDSM.16.M88.4 R28, [R197+0xf800] ;  /* 0x00f80000c51c783b */ /* 0x000ee80000000200 */
[----:B------:R-:W5:Y:S03]  /*5fb0*/  LDSM.16.M88.4 R12, [R134+0xe000] ;  /* 0x00e00000860c783b */ /* 0x000f660000000200 */
[C---:B------:R-:W-:Y:S08]  /*5fc0*/  HMMA.16816.F32 R20, R4.reuse, R180, R20 ;  /* 0x000000b40414723c */ /* 0x040ff00000001814 */
[C---:B------:R-:W-:Y:S01]  /*5fd0*/  HMMA.16816.F32 R152, R4.reuse, R182, R152 ;  /* 0x000000b60498723c */ /* 0x040fe20000001898 */
[----:B------:R-:W-:Y:S07]  /*5fe0*/  LDSM.16.M88.4 R180, [R197+0x10000] ;  /* 0x01000000c5b4783b */ /* 0x000fee0000000200 */
[C---:B------:R-:W-:Y:S08]  /*5ff0*/  HMMA.16816.F32 R148, R4.reuse, R176, R148 ;  /* 0x000000b00494723c */ /* 0x040ff00000001894 */
[C---:B------:R-:W-:Y:S01]  /*6000*/  HMMA.16816.F32 R144, R4.reuse, R178, R144 ;  /* 0x000000b20490723c */ /* 0x040fe20000001890 */
[----:B------:R-:W5:Y:S07]  /*6010*/  LDSM.16.M88.4 R176, [R134+0xf800] ;  /* 0x00f8000086b0783b */ /* 0x000f6e0000000200 */
[C---:B------:R-:W-:Y:S08]  /*6020*/  HMMA.16816.F32 R140, R4.reuse, R172, R140 ;  /* 0x000000ac048c723c */ /* 0x040ff0000000188c */
[C---:B------:R-:W-:Y:S01]  /*6030*/  HMMA.16816.F32 R136, R4.reuse, R174, R136 ;  /* 0x000000ae0488723c */ /* 0x040fe20000001888 */
[----:B------:R-:W-:Y:S07]  /*6040*/  LDSM.16.M88.4 R172, [R210+0x8000] ;  /* 0x00800000d2ac783b */ /* 0x000fee0000000200 */
[C---:B-1----:R-:W-:Y:S08]  /*6050*/  HMMA.16816.F32 R168, R4.reuse, R8, R168 ;  /* 0x0000000804a8723c */ /* 0x042ff000000018a8 */
[----:B------:R-:W-:Y:S01]  /*6060*/  HMMA.16816.F32 R16, R4, R10, R16 ;  /* 0x0000000a0410723c */ /* 0x000fe20000001810 */
[----:B------:R-:W1:Y:S04]  /*6070*/  LDSM.16.M88.4 R8, [R134+0xe800] ;  /* 0x00e800008608783b */ /* 0x000e680000000200 */
[----:B------:R-:W1:Y:S03]  /*6080*/  LDSM.16.M88.4 R4, [R134+0xf000] ;  /* 0x00f000008604783b */ /* 0x000e660000000200 */
[C---:B------:R-:W-:Y:S08]  /*6090*/  HMMA.16816.F32 R20, R24.reuse, R160, R20 ;  /* 0x000000a01814723c */ /* 0x040ff00000001814 */
[C---:B------:R-:W-:Y:S01]  /*60a0*/  HMMA.16816.F32 R152, R24.reuse, R162, R152 ;  /* 0x000000a21898723c */ /* 0x040fe20000001898 */
[----:B------:R-:W-:Y:S07]  /*60b0*/  LDSM.16.M88.4 R160, [R135+0xe000] ;  /* 0x00e0000087a0783b */ /* 0x000fee0000000200 */
[C---:B--2---:R-:W-:Y:S08]  /*60c0*/  HMMA.16816.F32 R148, R24.reuse, R156, R148 ;  /* 0x0000009c1894723c */ /* 0x044ff00000001894 */
[C---:B------:R-:W-:Y:S01]  /*60d0*/  HMMA.16816.F32 R144, R24.reuse, R158, R144 ;  /* 0x0000009e1890723c */ /* 0x040fe20000001890 */
[----:B------:R-:W-:Y:S07]  /*60e0*/  LDSM.16.M88.4 R156, [R135+0xe800] ;  /* 0x00e80000879c783b */ /* 0x000fee0000000200 */
[C---:B----4-:R-:W-:Y:S08]  /*60f0*/  HMMA.16816.F32 R140, R24.reuse, R32, R140 ;  /* 0x00000020188c723c */ /* 0x050ff0000000188c */
[C---:B------:R-:W-:Y:S01]  /*6100*/  HMMA.16816.F32 R136, R24.reuse, R34, R136 ;  /* 0x000000221888723c */ /* 0x040fe20000001888 */
[----:B------:R-:W-:Y:S07]  /*6110*/  LDSM.16.M88.4 R32, [R135+0xf000] ;  /* 0x00f000008720783b */ /* 0x000fee0000000200 */
[C---:B---3--:R-:W-:Y:S08]  /*6120*/  HMMA.16816.F32 R168, R24.reuse, R28, R168 ;  /* 0x0000001c18a8723c */ /* 0x048ff000000018a8 */
[----:B------:R-:W-:Y:S01]  /*6130*/  HMMA.16816.F32 R16, R24, R30, R16 ;  /* 0x0000001e1810723c */ /* 0x000fe20000001810 */
[----:B------:R-:W2:Y:S04]  /*6140*/  LDSM.16.M88.4 R24, [R204+0x4000] ;  /* 0x00400000cc18783b */ /* 0x000ea80000000200 */
[----:B------:R-:W3:Y:S03]  /*6150*/  LDSM.16.M88.4 R28, [R135+0xf800] ;  /* 0x00f80000871c783b */ /* 0x000ee60000000200 */
[C---:B-----5:R-:W-:Y:S08]  /*6160*/  HMMA.16816.F32 R20, R164.reuse, R12, R20 ;  /* 0x0000000ca414723c */ /* 0x060ff00000001814 */
[C---:B------:R-:W-:Y:S01]  /*6170*/  HMMA.16816.F32 R152, R164.reuse, R14, R152 ;  /* 0x0000000ea498723c */ /* 0x040fe20000001898 */
[----:B------:R-:W4:Y:S07]  /*6180*/  LDSM.16.M88.4 R12, [R191+UR6+0x10000] ;  /* 0x01000006bf0c783b */ /* 0x000f2e0008000200 */
[C---:B------:R-:W-:Y:S08]  /*6190*/  HMMA.16816.F32 R16, R164.reuse, R178, R16 ;  /* 0x000000b2a410723c */ /* 0x040ff00000001810 */
[C---:B-1----:R-:W-:Y:S08]  /*61a0*/  HMMA.16816.F32 R148, R164.reuse, R8, R148 ;  /* 0x00000008a494723c */ /* 0x042ff00000001894 */
[C---:B------:R-:W-:Y:S01]  /*61b0*/  HMMA.16816.F32 R144, R164.reuse, R10, R144 ;  /* 0x0000000aa490723c */ /* 0x040fe20000001890 */
[----:B------:R-:W1:Y:S07]  /*61c0*/  LDSM.16.M88.4 R8, [R191+UR6+0x10800] ;  /* 0x01080006bf08783b */ /* 0x000e6e0008000200 */
[C---:B------:R-:W-:Y:S08]  /*61d0*/  HMMA.16816.F32 R140, R164.reuse, R4, R140 ;  /* 0x00000004a48c723c */ /* 0x040ff0000000188c */
[C---:B------:R-:W-:Y:S01]  /*61e0*/  HMMA.16816.F32 R136, R164.reuse, R6, R136 ;  /* 0x00000006a488723c */ /* 0x040fe20000001888 */
[----:B------:R-:W-:Y:S07]  /*61f0*/  LDSM.16.M88.4 R4, [R191+UR6+0x11000] ;  /* 0x01100006bf04783b */ /* 0x000fee0008000200 */
[----:B------:R-:W-:Y:S01]  /*6200*/  HMMA.16816.F32 R168, R164, R176, R168 ;  /* 0x000000b0a4a8723c */ /* 0x000fe200000018a8 */
[----:B------:R-:W5:Y:S04]  /*6210*/  LDSM.16.M88.4 R164, [R205+0x8000] ;  /* 0x00800000cda4783b */ /* 0x000f680000000200 */
[----:B------:R-:W5:Y:S03]  /*6220*/  LDSM.16.M88.4 R176, [R197+0x11800] ;  /* 0x01180000c5b0783b */ /* 0x000f660000000200 */
[C---:B--2---:R-:W-:Y:S08]  /*6230*/  HMMA.16816.F32 R20, R24.reuse, R160, R20 ;  /* 0x000000a01814723c */ /* 0x044ff00000001814 */
        /* <DEDUP_REMOVED lines=9> */
[----:B------:R-:W-:Y:S01]  /*62d0*/  HMMA.16816.F32 R168, R24, R28, R168 ;  /* 0x0000001c18a8723c */ /* 0x000fe200000018a8 */
[----:B------:R-:W2:Y:S04]  /*62e0*/  LDSM.16.M88.4 R28, [R134+0x10000] ;  /* 0x01000000861c783b */ /* 0x000ea80000000200 */
[----:B------:R-:W3:Y:S03]  /*62f0*/  LDSM.16.M88.4 R24, [R134+0x11800] ;  /* 0x011800008618783b */ /* 0x000ee60000000200 */
[C---:B----4-:R-:W-:Y:S08]  /*6300*/  HMMA.16816.F32 R20, R172.reuse, R12, R20 ;  /* 0x0000000cac14723c */ /* 0x050ff00000001814 */
[C---:B------:R-:W-:Y:S08]  /*6310*/  HMMA.16816.F32 R16, R172.reuse, R194, R16 ;  /* 0x000000c2ac10723c */ /* 0x040ff00000001810 */
[C---:B------:R-:W-:Y:S01]  /*6320*/  HMMA.16816.F32 R152, R172.reuse, R14, R152 ;  /* 0x0000000eac98723c */ /* 0x040fe20000001898 */
[----:B------:R-:W-:Y:S07]  /*6330*/  LDSM.16.M88.4 R12, [R204+0x8000] ;  /* 0x00800000cc0c783b */ /* 0x000fee0000000200 */
[C---:B-1----:R-:W-:Y:S08]  /*6340*/  HMMA.16816.F32 R148, R172.reuse, R8, R148 ;  /* 0x00000008ac94723c */ /* 0x042ff00000001894 */
[----:B------:R-:W-:Y:S01]  /*6350*/  HMMA.16816.F32 R144, R172, R10, R144 ;  /* 0x0000000aac90723c */ /* 0x000fe20000001890 */
[----:B------:R-:W1:Y:S07]  /*6360*/  LDSM.16.M88.4 R8, [R135+0x10000] ;  /* 0x010000008708783b */ /* 0x000e6e0000000200 */
[----:B-----5:R-:W-:Y:S08]  /*6370*/  HMMA.16816.F32 R20, R164, R180, R20 ;  /* 0x000000b4a414723c */ /* 0x020ff00000001814 */
[C---:B------:R-:W-:Y:S08]  /*6380*/  HMMA.16816.F32 R140, R172.reuse, R4, R140 ;  /* 0x00000004ac8c723c */ /* 0x040ff0000000188c */
[----:B------:R-:W-:Y:S01]  /*6390*/  HMMA.16816.F32 R136, R172, R6, R136 ;  /* 0x00000006ac88723c */ /* 0x000fe20000001888 */
[----:B------:R-:W4:Y:S07]  /*63a0*/  LDSM.16.M88.4 R4, [R135+0x11800] ;  /* 0x011800008704783b */ /* 0x000f2e0000000200 */
[----:B------:R-:W-:Y:S08]  /*63b0*/  HMMA.16816.F32 R16, R164, R178, R16 ;  /* 0x000000b2a410723c */ /* 0x000ff00000001810 */
[----:B--2---:R-:W-:Y:S08]  /*63c0*/  HMMA.16816.F32 R20, R32, R28, R20 ;  /* 0x0000001c2014723c */ /* 0x004ff00000001814 */
[----:B------:R-:W-:Y:S01]  /*63d0*/  HMMA.16816.F32 R172, R172, R192, R168 ;  /* 0x000000c0acac723c */ /* 0x000fe200000018a8 */
[----:B------:R-:W2:Y:S07]  /*63e0*/  LDSM.16.M88.4 R168, [R134+0x10800] ;  /* 0x0108000086a8783b */ /* 0x000eae0000000200 */
[----:B------:R-:W-:Y:S08]  /*63f0*/  HMMA.16816.F32 R152, R164, R182, R152 ;  /* 0x000000b6a498723c */ /* 0x000ff00000001898 */
[----:B---3--:R-:W-:Y:S08]  /*6400*/  HMMA.16816.F32 R16, R32, R26, R16 ;  /* 0x0000001a2010723c */ /* 0x008ff00000001810 */
[----:B-1----:R-:W-:Y:S01]  /*6410*/  HMMA.16816.F32 R20, R12, R8, R20 ;  /* 0x000000080c14723c */ /* 0x002fe20000001814 */
[----:B------:R-:W-:-:S07]  /*6420*/  IMAD.SHL.U32 R8, R188, 0x2, RZ ;  /* 0x00000002bc087824 */ /* 0x000fce00078e00ff */
[----:B------:R-:W-:Y:S01]  /*6430*/  HMMA.16816.F32 R152, R32, R30, R152 ;  /* 0x0000001e2098723c */ /* 0x000fe20000001898 */
[----:B------:R-:W1:Y:S07]  /*6440*/  LDSM.16.M88.4 R28, [R135+0x10800] ;  /* 0x01080000871c783b */ /* 0x000e6e0000000200 */
[----:B------:R-:W-:Y:S08]  /*6450*/  HMMA.16816.F32 R148, R164, R160, R148 ;  /* 0x000000a0a494723c */ /* 0x000ff00000001894 */
[----:B----4-:R-:W-:Y:S01]  /*6460*/  HMMA.16816.F32 R16, R12, R6, R16 ;  /* 0x000000060c10723c */ /* 0x010fe20000001810 */
[----:B------:R-:W-:Y:S01]  /*6470*/  LOP3.LUT R7, R8, 0x6, RZ, 0xc0, !PT ;  /* 0x0000000608077812 */ /* 0x000fe200078ec0ff */
[----:B------:R-:W-:-:S04]  /*6480*/  IMAD.U32 R6, RZ, RZ, UR19 ;  /* 0x00000013ff067e24 */ /* 0x000fc8000f8e00ff */
[----:B------:R-:W-:Y:S02]  /*6490*/  IMAD R6, R6, 0x40, R7 ;  /* 0x0000004006067824 */ /* 0x000fe400078e0207 */
[----:B------:R-:W-:Y:S02]  /*64a0*/  HMMA.16816.F32 R140, R164, R156, R140 ;  /* 0x0000009ca48c723c */ /* 0x000fe4000000188c */
[C---:B------:R-:W-:Y:S02]  /*64b0*/  VIADD R27, R6.reuse, 0xffffff80 ;  /* 0xffffff80061b7836 */ /* 0x040fe40000000000 */
[----:B------:R-:W-:-:S03]  /*64c0*/  VIADD R9, R6, 0xffffffb8 ;  /* 0xffffffb806097836 */ /* 0x000fc60000000000 */
[----:B------:R-:W-:Y:S01]  /*64d0*/  I2FP.F32.U32 R7, R27 ;  /* 0x0000001b00077245 */ /* 0x000fe20000201000 */
[C---:B------:R-:W-:Y:S01]  /*64e0*/  HMMA.16816.F32 R136, R164.reuse, R158, R136 ;  /* 0x0000009ea488723c */ /* 0x040fe20000001888 */
[----:B------:R3:W4:Y:S01]  /*64f0*/  LDSM.16.M88.4 R156, [R134+0x11000] ;  /* 0x01100000869c783b */ /* 0x0007220000000200 */
[----:B------:R-:W-:Y:S02]  /*6500*/  ISETP.GE.AND P5, PT, R27, R2, PT ;  /* 0x000000021b00720c */ /* 0x000fe40003fa6270 */
[C---:B------:R-:W-:Y:S01]  /*6510*/  FFMA.FTZ R20, R7.reuse, UR5, R20 ;  /* 0x0000000507147c23 */ /* 0x040fe20008010014 */
[----:B------:R-:W-:Y:S01]  /*6520*/  FFMA.FTZ R7, R7, UR5, R22 ;  /* 0x0000000507077c23 */ /* 0x000fe20008010016 */
[----:B------:R-:W-:Y:S01]  /*6530*/  ISETP.GE.AND P4, PT, R27, R0, PT ;  /* 0x000000001b00720c */ /* 0x000fe20003f86270 */
[----:B------:R-:W-:Y:S01]  /*6540*/  VIADD R27, R6, 0xffffff81 ;  /* 0xffffff81061b7836 */ /* 0x000fe20000000000 */
[----:B------:R-:W-:Y:S01]  /*6550*/  HMMA.16816.F32 R144, R164, R162, R144 ;  /* 0x000000a2a490723c */ /* 0x000fe20000001890 */
[----:B------:R-:W-:-:S02]  /*6560*/  FSEL R20, R20, -INF , !P5 ;  /* 0xff80000014147808 */ /* 0x000fc40006800000 */
[----:B------:R-:W-:Y:S02]  /*6570*/  FSEL R7, R7, -INF , !P4 ;  /* 0xff80000007077808 */ /* 0x000fe40006000000 */
[C---:B------:R-:W-:Y:S02]  /*6580*/  ISETP.GE.AND P5, PT, R9.reuse, R2, PT ;  /* 0x000000020900720c */ /* 0x040fe40003fa6270 */
[----:B------:R-:W-:Y:S01]  /*6590*/  ISETP.GE.AND P4, PT, R9, R0, PT ;  /* 0x000000000900720c */ /* 0x000fe20003f86270 */
[----:B--2---:R-:W-:Y:S08]  /*65a0*/  HMMA.16816.F32 R148, R32, R168, R148 ;  /* 0x000000a82094723c */ /* 0x004ff00000001894 */
[----:B------:R-:W-:Y:S01]  /*65b0*/  HMMA.16816.F32 R152, R12, R10, R152 ;  /* 0x0000000a0c98723c */ /* 0x000fe20000001898 */
[----:B------:R-:W-:-:S05]  /*65c0*/  I2FP.F32.U32 R11, R9 ;  /* 0x00000009000b7245 */ /* 0x000fca0000201000 */
[C---:B------:R-:W-:Y:S01]  /*65d0*/  FFMA.FTZ R16, R11.reuse, UR5, R16 ;  /* 0x000000050b107c23 */ /* 0x040fe20008010010 */
[----:B------:R-:W-:Y:S01]  /*65e0*/  FFMA.FTZ R18, R11, UR5, R18 ;  /* 0x000000050b127c23 */ /* 0x000fe20008010012 */
[----:B------:R-:W-:Y:S01]  /*65f0*/  HMMA.16816.F32 R144, R32, R170, R144 ;  /* 0x000000aa2090723c */ /* 0x000fe20000001890 */
[----:B------:R2:W5:Y:S01]  /*6600*/  LDSM.16.M88.4 R8, [R135+0x11000] ;  /* 0x011000008708783b */ /* 0x0005620000000200 */
[----:B------:R-:W-:-:S04]  /*6610*/  DEPBAR.LE SB0, 0x0 ;  /* 0x000080000000791a */ /* 0x000fc80000000000 */
[----:B------:R-:W-:Y:S02]  /*6620*/  FSEL R160, R16, -INF , !P5 ;  /* 0xff80000010a07808 */ /* 0x000fe40006800000 */
[----:B------:R-:W-:Y:S01]  /*6630*/  I2FP.F32.U32 R16, R27 ;  /* 0x0000001b00107245 */ /* 0x000fe20000201000 */
[----:B-1----:R-:W-:Y:S01]  /*6640*/  HMMA.16816.F32 R148, R12, R28, R148 ;  /* 0x0000001c0c94723c */ /* 0x002fe20000001894 */
[----:B---3--:R-:W-:Y:S01]  /*6650*/  FSEL R134, R18, -INF , !P4 ;  /* 0xff80000012867808 */ /* 0x008fe20006000000 */
[----:B------:R-:W-:Y:S01]  /*6660*/  VIADD R29, R6, 0xffffff89 ;  /* 0xffffff89061d7836 */ /* 0x000fe20000000000 */
[C---:B------:R-:W-:Y:S01]  /*6670*/  ISETP.GE.AND P5, PT, R27.reuse, R2, PT ;  /* 0x000000021b00720c */ /* 0x040fe20003fa6270 */
[----:B------:R-:W-:Y:S01]  /*6680*/  FFMA.FTZ R21, R16, UR5, R21 ;  /* 0x0000000510157c23 */ /* 0x000fe20008010015 */
[----:B------:R-:W-:Y:S01]  /*6690*/  ISETP.GE.AND P4, PT, R27, R0, PT ;  /* 0x000000001b00720c */ /* 0x000fe20003f86270 */
[----:B------:R-:W-:Y:S02]  /*66a0*/  VIADD R27, R6, 0xffffff88 ;  /* 0xffffff88061b7836 */ /* 0x000fe40000000000 */
[----:B------:R-:W-:Y:S01]  /*66b0*/  FFMA.FTZ R18, R16, UR5, R23 ;  /* 0x0000000510127c23 */ /* 0x000fe20008010017 */
[----:B----4-:R-:W-:Y:S01]  /*66c0*/  HMMA.16816.F32 R140, R32, R156, R140 ;  /* 0x0000009c208c723c */ /* 0x010fe2000000188c */
[----:B------:R-:W-:-:S02]  /*66d0*/  FSEL R16, R21, -INF , !P5 ;  /* 0xff80000015107808 */ /* 0x000fc40006800000 */
[----:B------:R-:W-:Y:S02]  /*66e0*/  I2FP.F32.U32 R23, R27 ;  /* 0x0000001b00177245 */ /* 0x000fe40000201000 */
[----:B------:R-:W-:Y:S02]  /*66f0*/  FSEL R21, R18, -INF , !P4 ;  /* 0xff80000012157808 */ /* 0x000fe40006000000 */
[----:B------:R-:W-:Y:S01]  /*6700*/  ISETP.GE.AND P5, PT, R27, R2, PT ;  /* 0x000000021b00720c */ /* 0x000fe20003fa6270 */
[C---:B------:R-:W-:Y:S01]  /*6710*/  FFMA.FTZ R18, R23.reuse, UR5, R152 ;  /* 0x0000000517127c23 */ /* 0x040fe20008010098 */
[----:B------:R-:W-:Y:S01]  /*6720*/  FFMA.FTZ R23, R23, UR5, R154 ;  /* 0x0000000517177c23 */ /* 0x000fe2000801009a */
[----:B------:R-:W-:Y:S01]  /*6730*/  ISETP.GE.AND P4, PT, R27, R0, PT ;  /* 0x000000001b00720c */ /* 0x000fe20003f86270 */
[----:B--2---:R-:W-:Y:S01]  /*6740*/  VIADD R135, R6, 0xffffff90 ;  /* 0xffffff9006877836 */ /* 0x004fe20000000000 */
[----:B------:R-:W-:Y:S01]  /*6750*/  I2FP.F32.U32 R26, R29 ;  /* 0x0000001d001a7245 */ /* 0x000fe20000201000 */
[----:B------:R-:W-:Y:S01]  /*6760*/  HMMA.16816.F32 R144, R12, R30, R144 ;  /* 0x0000001e0c90723c */ /* 0x000fe20000001890 */
[----:B------:R-:W-:Y:S01]  /*6770*/  FSEL R18, R18, -INF , !P5 ;  /* 0xff80000012127808 */ /* 0x000fe20006800000 */
[----:B------:R-:W-:Y:S01]  /*6780*/  VIADD R31, R6, 0xffffff91 ;  /* 0xffffff91061f7836 */ /* 0x000fe20000000000 */
[----:B------:R-:W-:Y:S01]  /*6790*/  FSEL R23, R23, -INF , !P4 ;  /* 0xff80000017177808 */ /* 0x000fe20006000000 */
[C---:B------:R-:W-:Y:S01]  /*67a0*/  FFMA.FTZ R22, R26.reuse, UR5, R153 ;  /* 0x000000051a167c23 */ /* 0x040fe20008010099 */
[----:B------:R-:W-:Y:S01]  /*67b0*/  BAR.SYNC.DEFER_BLOCKING 0x0 ;  /* 0x0000000000007b1d */ /* 0x000fe20000010000 */
[C---:B------:R-:W-:Y:S01]  /*67c0*/  ISETP.GE.AND P5, PT, R29.reuse, R2, PT ;  /* 0x000000021d00720c */ /* 0x040fe20003fa6270 */
[----:B------:R-:W-:Y:S01]  /*67d0*/  FFMA.FTZ R27, R26, UR5, R155 ;  /* 0x000000051a1b7c23 */ /* 0x000fe2000801009b */
[----:B------:R-:W-:Y:S01]  /*67e0*/  ISETP.GE.AND P4, PT, R29, R0, PT ;  /* 0x000000001d00720c */ /* 0x000fe20003f86270 */
[----:B------:R-:W-:Y:S01]  /*67f0*/  HMMA.16816.F32 R172, R164, R176, R172 ;  /* 0x000000b0a4ac723c */ /* 0x000fe200000018ac */
[----:B------:R-:W-:-:S02]  /*6800*/  I2FP.F32.U32 R29, R135 ;  /* 0x00000087001d7245 */ /* 0x000fc40000201000 */
[----:B------:R-:W-:Y:S02]  /*6810*/  FSEL R22, R22, -INF , !P5 ;  /* 0xff80000016167808 */ /* 0x000fe40006800000 */
[----:B------:R-:W-:Y:S01]  /*6820*/  FSEL R27, R27, -INF , !P4 ;  /* 0xff8000001b1b7808 */ /* 0x000fe20006000000 */
[C---:B------:R-:W-:Y:S01]  /*6830*/  FFMA.FTZ R148, R29.reuse, UR5, R148 ;  /* 0x000000051d947c23 */ /* 0x040fe20008010094 */
[----:B------:R-:W-:Y:S01]  /*6840*/  FFMA.FTZ R150, R29, UR5, R150 ;  /* 0x000000051d967c23 */ /* 0x000fe20008010096 */
[C---:B------:R-:W-:Y:S01]  /*6850*/  ISETP.GE.AND P5, PT, R135.reuse, R2, PT ;  /* 0x000000028700720c */ /* 0x040fe20003fa6270 */
[----:B------:R-:W-:Y:S01]  /*6860*/  VIADD R29, R6, 0xffffff98 ;  /* 0xffffff98061d7836 */ /* 0x000fe20000000000 */
[----:B------:R-:W-:Y:S01]  /*6870*/  ISETP.GE.AND P4, PT, R135, R0, PT ;  /* 0x000000008700720c */ /* 0x000fe20003f86270 */
[----:B------:R-:W-:Y:S01]  /*6880*/  HMMA.16816.F32 R136, R32, R158, R136 ;  /* 0x0000009e2088723c */ /* 0x000fe20000001888 */
[----:B------:R-:W-:Y:S02]  /*6890*/  I2FP.F32.U32 R26, R31 ;  /* 0x0000001f001a7245 */ /* 0x000fe40000201000 */
[----:B------:R-:W-:-:S02]  /*68a0*/  FSEL R148, R148, -INF , !P5 ;  /* 0xff80000094947808 */ /* 0x000fc40006800000 */
[----:B------:R-:W-:Y:S01]  /*68b0*/  FSEL R179, R150, -INF , !P4 ;  /* 0xff80000096b37808 */ /* 0x000fe20006000000 */
[C---:B------:R-:W-:Y:S01]  /*68c0*/  FFMA.FTZ R149, R26.reuse, UR5, R149 ;  /* 0x000000051a957c23 */ /* 0x040fe20008010095 */
[C---:B------:R-:W-:Y:S01]  /*68d0*/  ISETP.GE.AND P5, PT, R31.reuse, R2, PT ;  /* 0x000000021f00720c */ /* 0x040fe20003fa6270 */
[----:B------:R-:W-:Y:S01]  /*68e0*/  FFMA.FTZ R151, R26, UR5, R151 ;  /* 0x000000051a977c23 */ /* 0x000fe20008010097 */
[----:B------:R-:W-:Y:S01]  /*68f0*/  ISETP.GE.AND P4, PT, R31, R0, PT ;  /* 0x000000001f00720c */ /* 0x000fe20003f86270 */
[----:B-----5:R-:W-:Y:S01]  /*6900*/  HMMA.16816.F32 R140, R12, R8, R140 ;  /* 0x000000080c8c723c */ /* 0x020fe2000000188c */
[----:B------:R-:W-:Y:S01]  /*6910*/  I2FP.F32.U32 R31, R29 ;  /* 0x0000001d001f7245 */ /* 0x000fe20000201000 */
[----:B------:R-:W-:Y:S01]  /*6920*/  VIADD R9, R6, 0xffffff99 ;  /* 0xffffff9906097836 */ /* 0x000fe20000000000 */
[----:B------:R-:W-:Y:S02]  /*6930*/  FSEL R150, R149, -INF , !P5 ;  /* 0xff80000095967808 */ /* 0x000fe40006800000 */
[----:B------:R-:W-:Y:S01]  /*6940*/  FSEL R181, R151, -INF , !P4 ;  /* 0xff80000097b57808 */ /* 0x000fe20006000000 */
[C---:B------:R-:W-:Y:S01]  /*6950*/  FFMA.FTZ R144, R31.reuse, UR5, R144 ;  /* 0x000000051f907c23 */ /* 0x040fe20008010090 */
[----:B------:R-:W-:Y:S01]  /*6960*/  FFMA.FTZ R146, R31, UR5, R146 ;  /* 0x000000051f927c23 */ /* 0x000fe20008010092 */
[C---:B------:R-:W-:Y:S01]  /*6970*/  ISETP.GE.AND P5, PT, R29.reuse, R2, PT ;  /* 0x000000021d00720c */ /* 0x040fe20003fa6270 */
[----:B------:R-:W-:Y:S01]  /*6980*/  HMMA.16816.F32 R172, R32, R24, R172 ;  /* 0x0000001820ac723c */ /* 0x000fe200000018ac */
[----:B------:R-:W-:-:S02]  /*6990*/  ISETP.GE.AND P4, PT, R29, R0, PT ;  /* 0x000000001d00720c */ /* 0x000fc40003f86270 */
[----:B------:R-:W-:Y:S02]  /*69a0*/  FSEL R144, R144, -INF , !P5 ;  /* 0xff80000090907808 */ /* 0x000fe40006800000 */
[----:B------:R-:W-:Y:S02]  /*69b0*/  FSEL R205, R146, -INF , !P4 ;  /* 0xff80000092cd7808 */ /* 0x000fe40006000000 */
[----:B------:R-:W-:Y:S01]  /*69c0*/  I2FP.F32.U32 R8, R9 ;  /* 0x0000000900087245 */ /* 0x000fe20000201000 */
[----:B------:R-:W-:Y:S01]  /*69d0*/  HMMA.16816.F32 R136, R12, R10, R136 ;  /* 0x0000000a0c88723c */ /* 0x000fe20000001888 */
[C---:B------:R-:W-:Y:S01]  /*69e0*/  ISETP.GE.AND P5, PT, R9.reuse, R2, PT ;  /* 0x000000020900720c */ /* 0x040fe20003fa6270 */
[C---:B------:R-:W-:Y:S01]  /*69f0*/  VIADD R11, R6.reuse, 0xffffffa1 ;  /* 0xffffffa1060b7836 */ /* 0x040fe20000000000 */
[----:B------:R-:W-:Y:S01]  /*6a00*/  ISETP.GE.AND P4, PT, R9, R0, PT ;  /* 0x000000000900720c */ /* 0x000fe20003f86270 */
[----:B------:R-:W-:Y:S02]  /*6a10*/  VIADD R9, R6, 0xffffffa0 ;  /* 0xffffffa006097836 */ /* 0x000fe40000000000 */
[C---:B------:R-:W-:Y:S01]  /*6a20*/  FFMA.FTZ R145, R8.reuse, UR5, R145 ;  /* 0x0000000508917c23 */ /* 0x040fe20008010091 */
[----:B------:R-:W-:Y:S01]  /*6a30*/  FFMA.FTZ R147, R8, UR5, R147 ;  /* 0x0000000508937c23 */ /* 0x000fe20008010093 */
[----:B------:R-:W-:-:S02]  /*6a40*/  I2FP.F32.U32 R8, R11 ;  /* 0x0000000b00087245 */ /* 0x000fc40000201000 */
[----:B------:R-:W-:Y:S02]  /*6a50*/  I2FP.F32.U32 R25, R9 ;  /* 0x0000000900197245 */ /* 0x000fe40000201000 */
[----:B------:R-:W-:Y:S01]  /*6a60*/  FSEL R146, R145, -INF , !P5 ;  /* 0xff80000091927808 */ /* 0x000fe20006800000 */
[C---:B------:R-:W-:Y:S01]  /*6a70*/  FFMA.FTZ R141, R8.reuse, UR5, R141 ;  /* 0x00000005088d7c23 */ /* 0x040fe2000801008d */
[----:B------:R-:W-:Y:S01]  /*6a80*/  FSEL R203, R147, -INF , !P4 ;  /* 0xff80000093cb7808 */ /* 0x000fe20006000000 */
[C---:B------:R-:W-:Y:S01]  /*6a90*/  FFMA.FTZ R140, R25.reuse, UR5, R140 ;  /* 0x00000005198c7c23 */ /* 0x040fe2000801008c */
[----:B------:R-:W-:Y:S01]  /*6aa0*/  FFMA.FTZ R142, R25, UR5, R142 ;  /* 0x00000005198e7c23 */ /* 0x000fe2000801008e */
[C---:B------:R-:W-:Y:S01]  /*6ab0*/  ISETP.GE.AND P5, PT, R9.reuse, R2, PT ;  /* 0x000000020900720c */ /* 0x040fe20003fa6270 */
[----:B------:R-:W-:Y:S01]  /*6ac0*/  FFMA.FTZ R143, R8, UR5, R143 ;  /* 0x00000005088f7c23 */ /* 0x000fe2000801008f */
[----:B------:R-:W-:Y:S01]  /*6ad0*/  ISETP.GE.AND P4, PT, R9, R0, PT ;  /* 0x000000000900720c */ /* 0x000fe20003f86270 */
[----:B------:R-:W-:Y:S01]  /*6ae0*/  VIADD R9, R6, 0xffffffa8 ;  /* 0xffffffa806097836 */ /* 0x000fe20000000000 */
[----:B------:R-:W-:Y:S01]  /*6af0*/  FSEL R154, R140, -INF , !P5 ;  /* 0xff8000008c9a7808 */ /* 0x000fe20006800000 */
[----:B------:R-:W-:Y:S01]  /*6b00*/  HMMA.16816.F32 R172, R12, R4, R172 ;  /* 0x000000040cac723c */ /* 0x000fe200000018ac */
[----:B------:R-:W-:Y:S01]  /*6b10*/  FSEL R155, R142, -INF , !P4 ;  /* 0xff8000008e9b7808 */ /* 0x000fe20006000000 */
[----:B------:R-:W-:Y:S01]  /*6b20*/  VIADD R5, R6, 0xffffffb0 ;  /* 0xffffffb006057836 */ /* 0x000fe20000000000 */
[----:B------:R-:W-:-:S02]  /*6b30*/  ISETP.GE.AND P5, PT, R11, R2, PT ;  /* 0x000000020b00720c */ /* 0x000fc40003fa6270 */
[----:B------:R-:W-:Y:S02]  /*6b40*/  ISETP.GE.AND P4, PT, R11, R0, PT ;  /* 0x000000000b00720c */ /* 0x000fe40003f86270 */
[----:B------:R-:W-:Y:S02]  /*6b50*/  FSEL R152, R141, -INF , !P5 ;  /* 0xff8000008d987808 */ /* 0x000fe40006800000 */
[----:B------:R-:W-:Y:S02]  /*6b60*/  FSEL R153, R143, -INF , !P4 ;  /* 0xff8000008f997808 */ /* 0x000fe40006000000 */
[C---:B------:R-:W-:Y:S02]  /*6b70*/  ISETP.GE.AND P5, PT, R9.reuse, R2, PT ;  /* 0x000000020900720c */ /* 0x040fe40003fa6270 */
[----:B------:R-:W-:Y:S02]  /*6b80*/  I2FP.F32.U32 R11, R9 ;  /* 0x00000009000b7245 */ /* 0x000fe40000201000 */
[----:B------:R-:W-:Y:S01]  /*6b90*/  ISETP.GE.AND P4, PT, R9, R0, PT ;  /* 0x000000000900720c */ /* 0x000fe20003f86270 */
[----:B------:R-:W-:-:S02]  /*6ba0*/  VIADD R9, R6, 0xffffffa9 ;  /* 0xffffffa906097836 */ /* 0x000fc40000000000 */
[C---:B------:R-:W-:Y:S01]  /*6bb0*/  FFMA.FTZ R136, R11.reuse, UR5, R136 ;  /* 0x000000050b887c23 */ /* 0x040fe20008010088 */
[----:B------:R-:W-:Y:S01]  /*6bc0*/  FFMA.FTZ R138, R11, UR5, R138 ;  /* 0x000000050b8a7c23 */ /* 0x000fe2000801008a */
        /* <DEDUP_REMOVED lines=9> */
[----:B------:R-:W-:Y:S01]  /*6c60*/  VIADD R9, R6, 0xffffffb1 ;  /* 0xffffffb106097836 */ /* 0x000fe20000000000 */
[----:B------:R-:W-:Y:S01]  /*6c70*/  FSEL R194, R137, -INF , !P5 ;  /* 0xff80000089c27808 */ /* 0x000fe20006800000 */
[----:B------:R-:W-:Y:S01]  /*6c80*/  FFMA.FTZ R161, R11, UR5, R174 ;  /* 0x000000050ba17c23 */ /* 0x000fe200080100ae */
[----:B------:R-:W-:-:S02]  /*6c90*/  FSEL R183, R139, -INF , !P4 ;  /* 0xff8000008bb77808 */ /* 0x000fc40006000000 */
[C---:B------:R-:W-:Y:S02]  /*6ca0*/  ISETP.GE.AND P5, PT, R5.reuse, R2, PT ;  /* 0x000000020500720c */ /* 0x040fe40003fa6270 */
[----:B------:R-:W-:Y:S02]  /*6cb0*/  I2FP.F32.U32 R4, R9 ;  /* 0x0000000900047245 */ /* 0x000fe40000201000 */
[----:B------:R-:W-:Y:S01]  /*6cc0*/  ISETP.GE.AND P4, PT, R5, R0, PT ;  /* 0x000000000500720c */ /* 0x000fe20003f86270 */
[----:B------:R-:W-:Y:S01]  /*6cd0*/  VIADD R5, R6, 0xffffffb9 ;  /* 0xffffffb906057836 */ /* 0x000fe20000000000 */
[----:B------:R-:W-:Y:S01]  /*6ce0*/  FSEL R162, R162, -INF , !P5 ;  /* 0xff800000a2a27808 */ /* 0x000fe20006800000 */
[C---:B------:R-:W-:Y:S01]  /*6cf0*/  FFMA.FTZ R158, R4.reuse, UR5, R173 ;  /* 0x00000005049e7c23 */ /* 0x040fe200080100ad */
[----:B------:R-:W-:Y:S01]  /*6d00*/  FFMA.FTZ R159, R4, UR5, R175 ;  /* 0x00000005049f7c23 */ /* 0x000fe200080100af */
[----:B------:R-:W-:Y:S02]  /*6d10*/  FSEL R161, R161, -INF , !P4 ;  /* 0xff800000a1a17808 */ /* 0x000fe40006000000 */
[----:B------:R-:W-:-:S02]  /*6d20*/  I2FP.F32.U32 R4, R5 ;  /* 0x0000000500047245 */ /* 0x000fc40000201000 */
[C---:B------:R-:W-:Y:S02]  /*6d30*/  ISETP.GE.AND P5, PT, R9.reuse, R2, PT ;  /* 0x000000020900720c */ /* 0x040fe40003fa6270 */
[----:B------:R-:W-:Y:S01]  /*6d40*/  ISETP.GE.AND P4, PT, R9, R0, PT ;  /* 0x000000000900720c */ /* 0x000fe20003f86270 */
[----:B------:R-:W-:Y:S01]  /*6d50*/  FFMA.FTZ R17, R4, UR5, R17 ;  /* 0x0000000504117c23 */ /* 0x000fe20008010011 */
[----:B------:R-:W-:Y:S01]  /*6d60*/  FSEL R158, R158, -INF , !P5 ;  /* 0xff8000009e9e7808 */ /* 0x000fe20006800000 */
[----:B------:R-:W-:Y:S01]  /*6d70*/  FFMA.FTZ R19, R4, UR5, R19 ;  /* 0x0000000504137c23 */ /* 0x000fe20008010013 */
[----:B------:R-:W-:Y:S02]  /*6d80*/  FSEL R159, R159, -INF , !P4 ;  /* 0xff8000009f9f7808 */ /* 0x000fe40006000000 */
[C---:B------:R-:W-:Y:S02]  /*6d90*/  ISETP.GE.AND P5, PT, R5.reuse, R2, PT ;  /* 0x000000020500720c */ /* 0x040fe40003fa6270 */
[----:B------:R-:W-:-:S02]  /*6da0*/  ISETP.GE.AND P4, PT, R5, R0, PT ;  /* 0x000000000500720c */ /* 0x000fc40003f86270 */
        /* <DEDUP_REMOVED lines=51> */
.L_x_277:
[----:B------:R2:W-:Y:S02]  /*70e0*/  STS.128 [R202+0x11000], RZ ;  /* 0x011000ffca007388 */ /* 0x0005e40000000c00 */
.L_x_278:
[----:B------:R-:W-:Y:S05]  /*70f0*/  BSYNC.RECONVERGENT B0 ;  /* 0x0000000000007941 */ /* 0x000fea0003800200 */
.L_x_276:
[----:B------:R-:W0:Y:S02]  /*7100*/  LDGDEPBAR ;  /* 0x00000000000079af */ /* 0x000e240000000000 */
.L_x_275:
[----:B------:R-:W-:Y:S01]  /*7110*/  FMNMX3.FTZ R9, R132, R20, R16, !PT ;  /* 0x0000001484097276 */ /* 0x000fe20007810010 */
[----:B------:R-:W4:Y:S01]  /*7120*/  LDCU UR4, c[0x0][0x45c] ;  /* 0x00008b80ff0477ac */ /* 0x000f220008000800 */
[----:B------:R-:W-:Y:S01]  /*7130*/  FMNMX3.FTZ R6, R3, R7, R21, !PT ;  /* 0x0000000703067276 */ /* 0x000fe20007810015 */
[----:B-1----:R-:W-:Y:S01]  /*7140*/  LDSM.16.MT88.4 R12, [R184+0x12000] ;  /* 0x01200000b80c783b */ /* 0x002fe20000004200 */
        /* <DEDUP_REMOVED lines=14> */
[----:B------:R-:W-:Y:S01]  /*7230*/  IADD3 R171, PT, PT, R184, 0x12040, RZ ;  /* 0x00012040b8ab7810 */ /* 0x000fe20007ffe0ff */
[----:B------:R-:W1:Y:S01]  /*7240*/  SHFL.BFLY PT, R4, R9, 0x2, 0x1f ;  /* 0x0c401f0009047f89 */ /* 0x000e6200000e0000 */
[----:B------:R-:W-:-:S03]  /*7250*/  SEL R197, R186, 0xffffffe0, !P6 ;  /* 0xffffffe0bac57807 */ /* 0x000fc60007000000 */
[----:B------:R-:W5:Y:S01]  /*7260*/  SHFL.BFLY PT, R5, R6, 0x2, 0x1f ;  /* 0x0c401f0006057f89 */ /* 0x000f6200000e0000 */
[----:B------:R-:W-:Y:S02]  /*7270*/  IADD3 R172, PT, PT, R197, R184, RZ ;  /* 0x000000b8c5ac7210 */ /* 0x000fe40007ffe0ff */
[----:B-1----:R-:W-:Y:S02]  /*7280*/  FMNMX.FTZ R4, R9, R4, !PT ;  /* 0x0000000409047209 */ /* 0x002fe40007810000 */
[----:B-----5:R-:W-:-:S03]  /*7290*/  FMNMX.FTZ R5, R6, R5, !PT ;  /* 0x0000000506057209 */ /* 0x020fc60007810000 */
[----:B------:R-:W1:Y:S04]  /*72a0*/  SHFL.BFLY PT, R193, R4, 0x1, 0x1f ;  /* 0x0c201f0004c17f89 */ /* 0x000e6800000e0000 */
[----:B------:R-:W5:Y:S01]  /*72b0*/  SHFL.BFLY PT, R192, R5, 0x1, 0x1f ;  /* 0x0c201f0005c07f89 */ /* 0x000f6200000e0000 */
[----:B-1----:R-:W-:-:S04]  /*72c0*/  FMNMX.FTZ R193, R4, R193, !PT ;  /* 0x000000c104c17209 */ /* 0x002fc80007810000 */
[C---:B------:R-:W-:Y:S01]  /*72d0*/  FSETP.NEU.FTZ.AND P5, PT, R193.reuse, -INF , PT ;  /* 0xff800000c100780b */ /* 0x040fe20003fbd000 */
[----:B----4-:R-:W-:Y:S01]  /*72e0*/  FMUL.FTZ R173, R193, UR4 ;  /* 0x00000004c1ad7c20 */ /* 0x010fe20008410000 */
[----:B-----5:R-:W-:Y:S02]  /*72f0*/  FMNMX.FTZ R192, R5, R192, !PT ;  /* 0x000000c005c07209 */ /* 0x020fe40007810000 */
[----:B------:R-:W-:Y:S02]  /*7300*/  FSEL R5, R193, RZ, P5 ;  /* 0x000000ffc1057208 */ /* 0x000fe40002800000 */
[----:B------:R-:W-:Y:S01]  /*7310*/  FSEL R173, R173, RZ, P5 ;  /* 0x000000ffadad7208 */ /* 0x000fe20002800000 */
[C---:B------:R-:W-:Y:S01]  /*7320*/  FMUL.FTZ R156, R192.reuse, UR4 ;  /* 0x00000004c09c7c20 */ /* 0x040fe20008410000 */
[----:B------:R-:W-:Y:S01]  /*7330*/  FSETP.NEU.FTZ.AND P4, PT, R192, -INF , PT ;  /* 0xff800000c000780b */ /* 0x000fe20003f9d000 */
[----:B------:R-:W-:Y:S02]  /*7340*/  FADD.FTZ R5, R132, -R5 ;  /* 0x8000000584057221 */ /* 0x000fe40000010000 */
[--C-:B------:R-:W-:Y:S01]  /*7350*/  FFMA.FTZ R166, R16, UR4, -R173.reuse ;  /* 0x0000000410a67c23 */ /* 0x100fe200080108ad */
[----:B------:R-:W-:Y:S01]  /*7360*/  IADD3 R16, PT, PT, R184, 0x12000, RZ ;  /* 0x00012000b8107810 */ /* 0x000fe20007ffe0ff */
[----:B------:R-:W-:Y:S01]  /*7370*/  FMUL.FTZ R169, R5, UR4 ;  /* 0x0000000405a97c20 */ /* 0x000fe20008410000 */
[----:B------:R-:W-:Y:S01]  /*7380*/  FSEL R4, R192, RZ, P4 ;  /* 0x000000ffc0047208 */ /* 0x000fe20002000000 */
[--C-:B------:R-:W-:Y:S01]  /*7390*/  FFMA.FTZ R170, R20, UR4, -R173.reuse ;  /* 0x0000000414aa7c23 */ /* 0x100fe200080108ad */
[----:B------:R-:W-:Y:S01]  /*73a0*/  @P0 IADD3 R171, PT, PT, R16, -0x40, RZ ;  /* 0xffffffc010ab0810 */ /* 0x000fe20007ffe0ff */
[--C-:B------:R-:W-:Y:S01]  /*73b0*/  FFMA.FTZ R165, R18, UR4, -R173.reuse ;  /* 0x0000000412a57c23 */ /* 0x100fe200080108ad */
[----:B------:R-:W-:Y:S01]  /*73c0*/  FSEL R156, R156, RZ, P4 ;  /* 0x000000ff9c9c7208 */ /* 0x000fe20002000000 */
[----:B------:R-:W-:Y:S01]  /*73d0*/  FADD.FTZ R4, R3, -R4 ;  /* 0x8000000403047221 */ /* 0x000fe20000010000 */
[--C-:B------:R-:W-:Y:S01]  /*73e0*/  FFMA.FTZ R164, R22, UR4, -R173.reuse ;  /* 0x0000000416a47c23 */ /* 0x100fe200080108ad */
[----:B------:R-:W1:Y:S01]  /*73f0*/  LDSM.16.MT88.4 R28, [R171] ;  /* 0x00000000ab1c783b */ /* 0x000e620000004200 */
[----:B------:R-:W4:Y:S01]  /*7400*/  MUFU.EX2 R169, R169 ;  /* 0x000000a900a97308 */ /* 0x000f220000000800 */
[----:B------:R-:W-:Y:S01]  /*7410*/  FMUL.FTZ R167, R4, UR4 ;  /* 0x0000000404a77c20 */ /* 0x000fe20008410000 */
[--C-:B------:R-:W-:Y:S01]  /*7420*/  FFMA.FTZ R168, R7, UR4, -R156.reuse ;  /* 0x0000000407a87c23 */ /* 0x100fe2000801089c */
[--C-:B------:R-:W-:Y:S01]  /*7430*/  FFMA.FTZ R135, R21, UR4, -R156.reuse ;  /* 0x0000000415877c23 */ /* 0x100fe2000801089c */
[--C-:B------:R-:W-:Y:S01]  /*7440*/  FFMA.FTZ R6, R23, UR4, -R156.reuse ;  /* 0x0000000417067c23 */ /* 0x100fe2000801089c */
[--C-:B------:R-:W-:Y:S01]  /*7450*/  FFMA.FTZ R27, R27, UR4, -R156.reuse ;  /* 0x000000041b1b7c23 */ /* 0x100fe2000801089c */
[----:B------:R-:W-:Y:S01]  /*7460*/  MUFU.EX2 R170, R170 ;  /* 0x000000aa00aa7308 */ /* 0x000fe20000000800 */
[----:B------:R-:W5:Y:S01]  /*7470*/  LDSM.16.MT88.4 R20, [R172+0x12000] ;  /* 0x01200000ac14783b */ /* 0x000f620000004200 */
[----:B------:R-:W-:Y:S01]  /*7480*/  IADD3 R197, PT, PT, R197, R171, RZ ;  /* 0x000000abc5c57210 */ /* 0x000fe20007ffe0ff */
[--C-:B------:R-:W-:Y:S01]  /*7490*/  FFMA.FTZ R180, R181, UR4, -R156.reuse ;  /* 0x00000004b5b47c23 */ /* 0x100fe2000801089c */
[----:B------:R-:W3:Y:S01]  /*74a0*/  MUFU.EX2 R167, R167 ;  /* 0x000000a700a77308 */ /* 0x000ee20000000800 */
[--C-:B------:R-:W-:Y:S01]  /*74b0*/  FFMA.FTZ R175, R148, UR4, -R173.reuse ;  /* 0x0000000494af7c23 */ /* 0x100fe200080108ad */
[--C-:B------:R-:W-:Y:S01]  /*74c0*/  FFMA.FTZ R174, R150, UR4, -R173.reuse ;  /* 0x0000000496ae7c23 */ /* 0x100fe200080108ad */
[--C-:B------:R-:W-:Y:S01]  /*74d0*/  FFMA.FTZ R177, R144, UR4, -R173.reuse ;  /* 0x0000000490b17c23 */ /* 0x100fe200080108ad */
[----:B------:R-:W2:Y:S01]  /*74e0*/  MUFU.EX2 R166, R166 ;  /* 0x000000a600a67308 */ /* 0x000ea20000000800 */
[-C--:B----4-:R-:W-:Y:S01]  /*74f0*/  FMUL.FTZ R16, R36, R169.reuse ;  /* 0x000000a924107220 */ /* 0x090fe20000410000 */
[-C--:B------:R-:W-:Y:S01]  /*7500*/  FMUL.FTZ R17, R37, R169.reuse ;  /* 0x000000a925117220 */ /* 0x080fe20000410000 */
[-C--:B------:R-:W-:Y:S01]  /*7510*/  FMUL.FTZ R24, R44, R169.reuse ;  /* 0x000000a92c187220 */ /* 0x080fe20000410000 */
[----:B------:R-:W-:Y:S01]  /*7520*/  MUFU.EX2 R165, R165 ;  /* 0x000000a500a57308 */ /* 0x000fe20000000800 */
[-C--:B------:R-:W-:Y:S01]  /*7530*/  FMUL.FTZ R25, R45, R169.reuse ;  /* 0x000000a92d197220 */ /* 0x080fe20000410000 */
[-C--:B------:R-:W-:Y:S01]  /*7540*/  FMUL.FTZ R48, R48, R169.reuse ;  /* 0x000000a930307220 */ /* 0x080fe20000410000 */
[-C--:B------:R-:W-:Y:S01]  /*7550*/  FMUL.FTZ R49, R49, R169.reuse ;  /* 0x000000a931317220 */ /* 0x080fe20000410000 */
[----:B------:R-:W-:Y:S01]  /*7560*/  MUFU.EX2 R164, R164 ;  /* 0x000000a400a47308 */ /* 0x000fe20000000800 */
[----:B------:R-:W-:Y:S01]  /*7570*/  FMUL.FTZ R32, R52, R169 ;  /* 0x000000a934207220 */ /* 0x000fe20000410000 */
[-C--:B---3--:R-:W-:Y:S01]  /*7580*/  FMUL.FTZ R18, R38, R167.reuse ;  /* 0x000000a726127220 */ /* 0x088fe20000410000 */
[-C--:B------:R-:W-:Y:S01]  /*7590*/  FMUL.FTZ R19, R39, R167.reuse ;  /* 0x000000a727137220 */ /* 0x080fe20000410000 */
[----:B------:R-:W-:Y:S01]  /*75a0*/  MUFU.EX2 R168, R168 ;  /* 0x000000a800a87308 */ /* 0x000fe20000000800 */
[----:B------:R-:W3:Y:S01]  /*75b0*/  LDSM.16.MT88.4 R36, [R197] ;  /* 0x00000000c524783b */ /* 0x000ee20000004200 */
[-C--:B------:R-:W-:Y:S01]  /*75c0*/  FMUL.FTZ R26, R46, R167.reuse ;  /* 0x000000a72e1a7220 */ /* 0x080fe20000410000 */
[----:B--2---:R-:W-:Y:S01]  /*75d0*/  F2FP.F16.F32.PACK_AB R4, R166, R170 ;  /* 0x000000aaa604723e */ /* 0x004fe200000000ff */
[----:B------:R-:W2:Y:S01]  /*75e0*/  MUFU.EX2 R135, R135 ;  /* 0x0000008700877308 */ /* 0x000ea20000000800 */
[-C--:B------:R-:W-:Y:S01]  /*75f0*/  FMUL.FTZ R50, R50, R167.reuse ;  /* 0x000000a732327220 */ /* 0x080fe20000410000 */
[----:B------:R-:W-:Y:S01]  /*7600*/  FMUL.FTZ R51, R51, R167 ;  /* 0x000000a733337220 */ /* 0x000fe20000410000 */
[----:B------:R-:W-:Y:S01]  /*7610*/  FMUL.FTZ R33, R53, R169 ;  /* 0x000000a935217220 */ /* 0x000fe20000410000 */
[----:B------:R4:W-:Y:S01]  /*7620*/  MUFU.EX2 R132, R6 ;  /* 0x0000000600847308 */ /* 0x0009e20000000800 */
[-C--:B------:R-:W-:Y:S01]  /*7630*/  FMUL.FTZ R34, R54, R167.reuse ;  /* 0x000000a736227220 */ /* 0x080fe20000410000 */
[----:B------:R-:W-:Y:S01]  /*7640*/  FMUL.FTZ R35, R55, R167 ;  /* 0x000000a737237220 */ /* 0x000fe20000410000 */
[-C--:B------:R-:W-:Y:S01]  /*7650*/  FMUL.FTZ R40, R40, R169.reuse ;  /* 0x000000a928287220 */ /* 0x080fe20000410000 */
[----:B------:R1:W5:Y:S01]  /*7660*/  MUFU.EX2 R3, R27 ;  /* 0x0000001b00037308 */ /* 0x0003620000000800 */
[----:B------:R-:W-:Y:S01]  /*7670*/  LDSM.16.MT88.4 R52, [R172+0x14000] ;  /* 0x01400000ac34783b */ /* 0x000fe20000004200 */
[----:B------:R-:W-:Y:S01]  /*7680*/  FMUL.FTZ R41, R41, R169 ;  /* 0x000000a929297220 */ /* 0x000fe20000410000 */
[-C--:B------:R-:W-:Y:S01]  /*7690*/  FMUL.FTZ R42, R42, R167.reuse ;  /* 0x000000a72a2a7220 */ /* 0x080fe20000410000 */
[----:B------:R-:W-:Y:S01]  /*76a0*/  FMUL.FTZ R43, R43, R167 ;  /* 0x000000a72b2b7220 */ /* 0x000fe20000410000 */
[-C--:B------:R-:W-:Y:S01]  /*76b0*/  FMUL.FTZ R56, R56, R169.reuse ;  /* 0x000000a938387220 */ /* 0x080fe20000410000 */
[----:B--2---:R-:W-:Y:S01]  /*76c0*/  F2FP.F16.F32.PACK_AB R5, R135, R168 ;  /* 0x000000a88705723e */ /* 0x004fe200000000ff */
[----:B------:R-:W-:Y:S01]  /*76d0*/  FMUL.FTZ R57, R57, R169 ;  /* 0x000000a939397220 */ /* 0x000fe20000410000 */
[-C--:B------:R-:W-:Y:S01]  /*76e0*/  FMUL.FTZ R58, R58, R167.reuse ;  /* 0x000000a73a3a7220 */ /* 0x080fe20000410000 */
[----:B------:R-:W-:Y:S01]  /*76f0*/  FMUL.FTZ R59, R59, R167 ;  /* 0x000000a73b3b7220 */ /* 0x000fe20000410000 */
[----:B----4-:R-:W-:Y:S01]  /*7700*/  F2FP.F16.F32.PACK_AB R6, R164, R165 ;  /* 0x000000a5a406723e */ /* 0x010fe200000000ff */
[-C--:B------:R-:W-:Y:S01]  /*7710*/  FMUL.FTZ R64, R64, R169.reuse ;  /* 0x000000a940407220 */ /* 0x080fe20000410000 */
[----:B------:R-:W-:Y:S01]  /*7720*/  FMUL.FTZ R65, R65, R169 ;  /* 0x000000a941417220 */ /* 0x000fe20000410000 */
[-C--:B------:R-:W-:Y:S01]  /*7730*/  FMUL.FTZ R66, R66, R167.reuse ;  /* 0x000000a742427220 */ /* 0x080fe20000410000 */
[-C--:B-1----:R-:W-:Y:S01]  /*7740*/  FMUL.FTZ R27, R47, R167.reuse ;  /* 0x000000a72f1b7220 */ /* 0x082fe20000410000 */
[----:B-----5:R-:W-:Y:S01]  /*7750*/  F2FP.F16.F32.PACK_AB R7, R3, R132 ;  /* 0x000000840307723e */ /* 0x020fe200000000ff */
[----:B------:R-:W1:Y:S01]  /*7760*/  LDSM.16.MT88.4 R44, [R184+0x14000] ;  /* 0x01400000b82c783b */ /* 0x000e620000004200 */
        /* <DEDUP_REMOVED lines=19> */
[----:B------:R-:W2:Y:S01]  /*78a0*/  LDSM.16.MT88.4 R68, [R197+0x2000] ;  /* 0x00200000c544783b */ /* 0x000ea20000004200 */
[--C-:B------:R-:W-:Y:S01]  /*78b0*/  FFMA.FTZ R176, R146, UR4, -R173.reuse ;  /* 0x0000000492b07c23 */ /* 0x100fe200080108ad */
[C---:B------:R-:W-:Y:S01]  /*78c0*/  HMMA.16816.F32 R16, R4.reuse, R20, R16 ;  /* 0x000000140410723c */ /* 0x040fe20000001810 */
[--C-:B------:R-:W-:Y:S01]  /*78d0*/  FFMA.FTZ R179, R179, UR4, -R156.reuse ;  /* 0x00000004b3b37c23 */ /* 0x100fe2000801089c */
[----:B------:R-:W-:Y:S01]  /*78e0*/  LDSM.16.MT88.4 R128, [R184+0x14800] ;  /* 0x01480000b880783b */ /* 0x000fe20000004200 */
[--C-:B------:R-:W-:Y:S01]  /*78f0*/  FFMA.FTZ R181, R205, UR4, -R156.reuse ;  /* 0x00000004cdb57c23 */ /* 0x100fe2000801089c */
[--C-:B------:R-:W-:Y:S01]  /*7900*/  FFMA.FTZ R178, R203, UR4, -R156.reuse ;  /* 0x00000004cbb27c23 */ /* 0x100fe2000801089c */
        /* <DEDUP_REMOVED lines=10> */
[----:B------:R-:W-:Y:S01]  /*79b0*/  MUFU.EX2 R175, R175 ;  /* 0x000000af00af7308 */ /* 0x000fe20000000800 */
[C---:B---3--:R-:W-:Y:S01]  /*79c0*/  HMMA.16816.F32 R32, R4.reuse, R36, R32 ;  /* 0x000000240420723c */ /* 0x048fe20000001820 */
        /* <DEDUP_REMOVED lines=14> */
[----:B------:R-:W-:Y:S01]  /*7ab0*/  FMUL.FTZ R125, R125, R169 ;  /* 0x000000a97d7d7220 */ /* 0x000fe20000410000 */
[C---:B-1----:R-:W-:Y:S01]  /*7ac0*/  HMMA.16816.F32 R40, R4.reuse, R44, R40 ;  /* 0x0000002c0428723c */ /* 0x042fe20000001828 */
[----:B------:R-:W-:Y:S01]  /*7ad0*/  MUFU.EX2 R179, R179 ;  /* 0x000000b300b37308 */ /* 0x000fe20000000800 */
[-C--:B------:R-:W-:Y:S01]  /*7ae0*/  FMUL.FTZ R126, R126, R167.reuse ;  /* 0x000000a77e7e7220 */ /* 0x080fe20000410000 */
[----:B------:R-:W-:Y:S01]  /*7af0*/  FMUL.FTZ R127, R127, R167 ;  /* 0x000000a77f7f7220 */ /* 0x000fe20000410000 */
[-C--:B------:R-:W-:Y:S01]  /*7b00*/  FMUL.FTZ R112, R112, R169.reuse ;  /* 0x000000a970707220 */ /* 0x080fe20000410000 */
[----:B------:R-:W1:Y:S01]  /*7b10*/  MUFU.EX2 R180, R180 ;  /* 0x000000b400b47308 */ /* 0x000e620000000800 */
        /* <DEDUP_REMOVED lines=8> */
[----:B------:R-:W1:Y:S01]  /*7ba0*/  LDSM.16.MT88.4 R84, [R172+0x16000] ;  /* 0x01600000ac54783b */ /* 0x000e620000004200 */
[----:B------:R-:W-:Y:S01]  /*7bb0*/  FMUL.FTZ R115, R115, R167 ;  /* 0x000000a773737220 */ /* 0x000fe20000410000 */
[C---:B------:R-:W-:Y:S01]  /*7bc0*/  HMMA.16816.F32 R48, R4.reuse, R52, R48 ;  /* 0x000000340430723c */ /* 0x040fe20000001830 */
[----:B------:R-:W1:Y:S01]  /*7bd0*/  MUFU.EX2 R178, R178 ;  /* 0x000000b200b27308 */ /* 0x000e620000000800 */
[-C--:B------:R-:W-:Y:S01]  /*7be0*/  FMUL.FTZ R116, R116, R169.reuse ;  /* 0x000000a974747220 */ /* 0x080fe20000410000 */
[----:B------:R-:W-:Y:S01]  /*7bf0*/  FMUL.FTZ R117, R117, R169 ;  /* 0x000000a975757220 */ /* 0x000fe20000410000 */
[-C--:B------:R-:W-:Y:S01]  /*7c00*/  FMUL.FTZ R118, R118, R167.reuse ;  /* 0x000000a776767220 */ /* 0x080fe20000410000 */
[----:B------:R-:W-:Y:S01]  /*7c10*/  FMUL.FTZ R119, R119, R167 ;  /* 0x000000a777777220 */ /* 0x000fe20000410000 */
[----:B------:R-:W-:Y:S01]  /*7c20*/  LDSM.16.MT88.4 R144, [R172+0x12800] ;  /* 0x01280000ac90783b */ /* 0x000fe20000004200 */
[--C-:B------:R-:W-:Y:S01]  /*7c30*/  FFMA.FTZ R154, R154, UR4, -R173.reuse ;  /* 0x000000049a9a7c23 */ /* 0x100fe200080108ad */
[C---:B------:R-:W-:Y:S01]  /*7c40*/  HMMA.16816.F32 R52, R4.reuse, R54, R72 ;  /* 0x000000360434723c */ /* 0x040fe20000001848 */
[-C--:B------:R-:W-:Y:S01]  /*7c50*/  FMUL.FTZ R72, R92, R169.reuse ;  /* 0x000000a95c487220 */ /* 0x080fe20000410000 */
[----:B------:R-:W-:Y:S01]  /*7c60*/  FMUL.FTZ R73, R93, R169 ;  /* 0x000000a95d497220 */ /* 0x000fe20000410000 */
[-C--:B------:R-:W-:Y:S01]  /*7c70*/  FMUL.FTZ R74, R94, R167.reuse ;  /* 0x000000a75e4a7220 */ /* 0x080fe20000410000 */
[----:B------:R-:W-:Y:S01]  /*7c80*/  FMUL.FTZ R75, R95, R167 ;  /* 0x000000a75f4b7220 */ /* 0x000fe20000410000 */
[----:B------:R-:W-:Y:S01]  /*7c90*/  LDSM.16.MT88.4 R148, [R184+0x12800] ;  /* 0x01280000b894783b */ /* 0x000fe20000004200 */
[--C-:B------:R-:W-:Y:S01]  /*7ca0*/  FFMA.FTZ R203, R182, UR4, -R173.reuse ;  /* 0x00000004b6cb7c23 */ /* 0x100fe200080108ad */
[--C-:B------:R-:W-:Y:S01]  /*7cb0*/  FFMA.FTZ R182, R194, UR4, -R173.reuse ;  /* 0x00000004c2b67c23 */ /* 0x100fe200080108ad */
[C---:B--2---:R-:W-:Y:S01]  /*7cc0*/  HMMA.16816.F32 R64, R4.reuse, R68, R64 ;  /* 0x000000440440723c */ /* 0x044fe20000001840 */
[----:B------:R-:W2:Y:S01]  /*7cd0*/  LDSM.16.MT88.4 R92, [R171+0x4000] ;  /* 0x00400000ab5c783b */ /* 0x000ea20000004200 */
[--C-:B------:R-:W-:Y:S01]  /*7ce0*/  FFMA.FTZ R204, R152, UR4, -R173.reuse ;  /* 0x0000000498cc7c23 */ /* 0x100fe200080108ad */
[--C-:B------:R-:W-:Y:S01]  /*7cf0*/  FFMA.FTZ R205, R155, UR4, -R156.reuse ;  /* 0x000000049bcd7c23 */ /* 0x100fe2000801089c */
[--C-:B------:R-:W-:Y:S01]  /*7d00*/  FFMA.FTZ R194, R153, UR4, -R156.reuse ;  /* 0x0000000499c27c23 */ /* 0x100fe2000801089c */
[----:B------:R-:W-:Y:S01]  /*7d10*/  LDSM.16.MT88.4 R136, [R197+0x800] ;  /* 0x00080000c588783b */ /* 0x000fe20000004200 */
[--C-:B------:R-:W-:Y:S01]  /*7d20*/  FFMA.FTZ R210, R183, UR4, -R156.reuse ;  /* 0x00000004b7d27c23 */ /* 0x100fe2000801089c */
[----:B------:R-:W-:Y:S01]  /*7d30*/  MUFU.EX2 R203, R203 ;  /* 0x000000cb00cb7308 */ /* 0x000fe20000000800 */
        /* <DEDUP_REMOVED lines=9> */
[----:B------:R-:W4:Y:S01]  /*7dd0*/  LDSM.16.MT88.4 R104, [R197+0x4000] ;  /* 0x00400000c568783b */ /* 0x000f220000004200 */
[----:B------:R-:W-:Y:S01]  /*7de0*/  MUFU.EX2 R182, R182 ;  /* 0x000000b600b67308 */ /* 0x000fe20000000800 */
[--C-:B------:R-:W-:Y:S01]  /*7df0*/  FFMA.FTZ R212, R162, UR4, -R173.reuse ;  /* 0x00000004a2d47c23 */ /* 0x100fe200080108ad */
[--C-:B------:R-:W-:Y:S01]  /*7e00*/  FFMA.FTZ R213, R160, UR4, -R173.reuse ;  /* 0x00000004a0d57c23 */ /* 0x100fe200080108ad */
[----:B------:R-:W-:Y:S01]  /*7e10*/  FFMA.FTZ R214, R163, UR4, -R173 ;  /* 0x00000004a3d67c23 */ /* 0x000fe200080108ad */
        /* <DEDUP_REMOVED lines=8> */
[----:B------:R-:W4:Y:S01]  /*7ea0*/  LDSM.16.MT88.4 R100, [R172+0x14800] ;  /* 0x01480000ac64783b */ /* 0x000f220000004200 */
[--C-:B------:R-:W-:Y:S01]  /*7eb0*/  FFMA.FTZ R216, R134, UR4, -R156.reuse ;  /* 0x0000000486d87c23 */ /* 0x100fe2000801089c */
[C---:B-----5:R-:W-:Y:S01]  /*7ec0*/  HMMA.16816.F32 R72, R4.reuse, R76, R72 ;  /* 0x0000004c0448723c */ /* 0x060fe20000001848 */
[----:B------:R-:W-:Y:S01]  /*7ed0*/  MUFU.EX2 R210, R210 ;  /* 0x000000d200d27308 */ /* 0x000fe20000000800 */
[----:B------:R-:W-:Y:S01]  /*7ee0*/  LDSM.16.MT88.4 R160, [R172+0x17800] ;  /* 0x01780000aca0783b */ /* 0x000fe20000004200 */
[----:B------:R-:W-:Y:S01]  /*7ef0*/  FFMA.FTZ R217, R157, UR4, -R156 ;  /* 0x000000049dd97c23 */ /* 0x000fe2000801089c */
[----:B------:R-:W-:Y:S01]  /*7f00*/  FFMA.FTZ R168, R209, R167, R168 ;  /* 0x000000a7d1a87223 */ /* 0x000fe200000100a8 */
[----:B------:R-:W-:Y:S03]  /*7f10*/  MUFU.EX2 R173, R158 ;  /* 0x0000009e00ad7308 */ /* 0x000fe60000000800 */
[C---:B------:R-:W-:Y:S01]  /*7f20*/  HMMA.16816.F32 R76, R4.reuse, R78, R96 ;  /* 0x0000004e044c723c */ /* 0x040fe20000001860 */
[-C--:B------:R-:W-:Y:S01]  /*7f30*/  FMUL.FTZ R96, R120, R169.reuse ;  /* 0x000000a978607220 */ /* 0x080fe20000410000 */
[----:B------:R-:W-:Y:S01]  /*7f40*/  FMUL.FTZ R97, R121, R169 ;  /* 0x000000a979617220 */ /* 0x000fe20000410000 */
[-C--:B------:R-:W-:Y:S01]  /*7f50*/  FMUL.FTZ R98, R122, R167.reuse ;  /* 0x000000a77a627220 */ /* 0x080fe20000410000 */
[----:B------:R-:W-:Y:S01]  /*7f60*/  FMUL.FTZ R99, R123, R167 ;  /* 0x000000a77b637220 */ /* 0x000fe20000410000 */
[----:B---3--:R-:W-:Y:S01]  /*7f70*/  F2FP.F16.F32.PACK_AB R120, R174, R175 ;  /* 0x000000afae78723e */ /* 0x008fe200000000ff */
[----:B------:R-:W-:Y:S01]  /*7f80*/  MUFU.EX2 R212, R212 ;  /* 0x000000d400d47308 */ /* 0x000fe20000000800 */
[----:B-1----:R-:W-:Y:S01]  /*7f90*/  F2FP.F16.F32.PACK_AB R121, R180, R179 ;  /* 0x000000b3b479723e */ /* 0x002fe200000000ff */
[----:B------:R-:W-:Y:S01]  /*7fa0*/  HMMA.16816.F32 R80, R4, R84, R80 ;  /* 0x000000540450723c */ /* 0x000fe20000001850 */
[----:B------:R-:W-:Y:S01]  /*7fb0*/  F2FP.F16.F32.PACK_AB R122, R176, R177 ;  /* 0x000000b1b07a723e */ /* 0x000fe200000000ff */
[----:B------:R-:W-:Y:S01]  /*7fc0*/  MUFU.EX2 R213, R213 ;  /* 0x000000d500d57308 */ /* 0x000fe20000000800 */
[----:B------:R-:W-:Y:S01]  /*7fd0*/  F2FP.F16.F32.PACK_AB R123, R178, R181 ;  /* 0x000000b5b27b723e */ /* 0x000fe200000000ff */
[----:B------:R-:W-:-:S02]  /*7fe0*/  FADD.FTZ R135, R135, R168 ;  /* 0x000000a887877221 */ /* 0x000fc40000010000 */
[----:B------:R-:W-:Y:S02]  /*7ff0*/  MUFU.EX2 R214, R214 ;  /* 0x000000d600d67308 */ /* 0x000fe40000000800 */
[----:B------:R-:W-:Y:S01]  /*8000*/  HMMA.16816.F32 R84, R4, R86, R88 ;  /* 0x000000560454723c */ /* 0x000fe20000001858 */
[-C--:B------:R-:W-:Y:S01]  /*8010*/  FMUL.FTZ R88, R108, R169.reuse ;  /* 0x000000a96c587220 */ /* 0x080fe20000410000 */
[----:B------:R-:W-:Y:S01]  /*8020*/  FMUL.FTZ R89, R109, R169 ;  /* 0x000000a96d597220 */ /* 0x000fe20000410000 */
[-C--:B------:R-:W-:Y:S01]  /*8030*/  FMUL.FTZ R90, R110, R167.reuse ;  /* 0x000000a76e5a7220 */ /* 0x080fe20000410000 */
[----:B------:R-:W-:Y:S01]  /*8040*/  FMUL.FTZ R91, R111, R167 ;  /* 0x000000a76f5b7220 */ /* 0x000fe20000410000 */
[----:B------:R-:W-:Y:S01]  /*8050*/  MUFU.EX2 R215, R215 ;  /* 0x000000d700d77308 */ /* 0x000fe20000000800 */
[----:B------:R-:W-:Y:S01]  /*8060*/  LDSM.16.MT88.4 R108, [R184+0x16800] ;  /* 0x01680000b86c783b */ /* 0x000fe20000004200 */
[----:B------:R-:W-:Y:S01]  /*8070*/  FFMA.FTZ R169, R211, R169, R170 ;  /* 0x000000a9d3a97223 */ /* 0x000fe200000100aa */
[----:B------:R-:W-:Y:S01]  /*8080*/  HMMA.16816.F32 R40, R120, R128, R40 ;  /* 0x000000807828723c */ /* 0x000fe20000001828 */
[----:B------:R-:W-:Y:S01]  /*8090*/  MUFU.EX2 R216, R216 ;  /* 0x000000d800d87308 */ /* 0x000fe20000000800 */
[----:B------:R-:W-:Y:S01]  /*80a0*/  FADD.FTZ R132, R132, R135 ;  /* 0x0000008784847221 */ /* 0x000fe20000010000 */
[----:B------:R-:W-:-:S02]  /*80b0*/  FADD.FTZ R166, R166, R169 ;  /* 0x000000a9a6a67221 */ /* 0x000fc40000010000 */
[----:B------:R-:W-:Y:S01]  /*80c0*/  MUFU.EX2 R217, R217 ;  /* 0x000000d900d97308 */ /* 0x000fe20000000800 */
[----:B------:R-:W-:Y:S01]  /*80d0*/  FADD.FTZ R132, R3, R132 ;  /* 0x0000008403847221 */ /* 0x000fe20000010000 */
[----:B------:R-:W-:Y:S01]  /*80e0*/  FADD.FTZ R165, R165, R166 ;  /* 0x000000a6a5a57221 */ /* 0x000fe20000010000 */
[----:B------:R-:W-:Y:S01]  /*80f0*/  HMMA.16816.F32 R44, R120, R130, R44 ;  /* 0x00000082782c723c */ /* 0x000fe2000000182c */
[----:B------:R-:W1:Y:S01]  /*8100*/  LDSM.16.MT88.4 R128, [R197+0x4800] ;  /* 0x00480000c580783b */ /* 0x000e620000004200 */
[----:B------:R-:W-:Y:S01]  /*8110*/  FADD.FTZ R179, R179, R132 ;  /* 0x00000084b3b37221 */ /* 0x000fe20000010000 */
[----:B------:R-:W-:Y:S01]  /*8120*/  FADD.FTZ R164, R164, R165 ;  /* 0x000000a5a4a47221 */ /* 0x000fe20000010000 */
[----:B------:R-:W-:Y:S02]  /*8130*/  MOV R3, R192 ;  /* 0x000000c000037202 */ /* 0x000fe40000000f00 */
[----:B------:R-:W-:Y:S01]  /*8140*/  FADD.FTZ R180, R180, R179 ;  /* 0x000000b3b4b47221 */ /* 0x000fe20000010000 */
[----:B------:R-:W-:Y:S01]  /*8150*/  FADD.FTZ R175, R175, R164 ;  /* 0x000000a4afaf7221 */ /* 0x000fe20000010000 */
[----:B------:R-:W-:Y:S01]  /*8160*/  HMMA.16816.F32 R8, R4, R12, R8 ;  /* 0x0000000c0408723c */ /* 0x000fe20000001808 */
[----:B------:R-:W-:Y:S01]  /*8170*/  MOV R132, R193 ;  /* 0x000000c100847202 */ /* 0x000fe20000000f00 */
[----:B------:R-:W-:Y:S01]  /*8180*/  FADD.FTZ R181, R181, R180 ;  /* 0x000000b4b5b57221 */ /* 0x000fe20000010000 */
[----:B------:R-:W-:-:S03]  /*8190*/  FADD.FTZ R174, R174, R175 ;  /* 0x000000afaeae7221 */ /* 0x000fc60000010000 */
[----:B------:R-:W-:Y:S01]  /*81a0*/  FADD.FTZ R178, R178, R181 ;  /* 0x000000b5b2b27221 */ /* 0x000fe20000010000 */
[----:B------:R-:W-:Y:S01]  /*81b0*/  FADD.FTZ R177, R177, R174 ;  /* 0x000000aeb1b17221 */ /* 0x000fe20000010000 */
[----:B--2---:R-:W-:Y:S03]  /*81c0*/  HMMA.16816.F32 R88, R4, R92, R88 ;  /* 0x0000005c0458723c */ /* 0x004fe60000001858 */
[----:B------:R-:W-:-:S05]  /*81d0*/  FADD.FTZ R176, R176, R177 ;  /* 0x000000b1b0b07221 */ /* 0x000fca0000010000 */
[C---:B------:R-:W-:Y:S01]  /*81e0*/  HMMA.16816.F32 R12, R4.reuse, R14, R124 ;  /* 0x0000000e040c723c */ /* 0x040fe2000000187c */
[----:B------:R-:W-:Y:S07]  /*81f0*/  LDSM.16.MT88.4 R124, [R171+0x4800] ;  /* 0x00480000ab7c783b */ /* 0x000fee0000004200 */
[C---:B------:R-:W-:Y:S01]  /*8200*/  HMMA.16816.F32 R92, R4.reuse, R94, R112 ;  /* 0x0000005e045c723c */ /* 0x040fe20000001870 */
[----:B------:R2:W-:Y:S07]  /*8210*/  LDSM.16.MT88.4 R112, [R197+0x2800] ;  /* 0x00280000c570783b */ /* 0x0005ee0000004200 */
[C---:B----4-:R-:W-:Y:S08]  /*8220*/  HMMA.16816.F32 R96, R4.reuse, R104, R96 ;  /* 0x000000680460723c */ /* 0x050ff00000001860 */
[----:B------:R-:W-:Y:S01]  /*8230*/  HMMA.16816.F32 R4, R4, R106, R116 ;  /* 0x0000006a0404723c */ /* 0x000fe20000001874 */
[----:B------:R-:W3:Y:S04]  /*8240*/  LDSM.16.MT88.4 R104, [R172+0x16800] ;  /* 0x01680000ac68783b */ /* 0x000ee80000004200 */
[----:B------:R-:W4:Y:S03]  /*8250*/  LDSM.16.MT88.4 R116, [R171+0x2800] ;  /* 0x00280000ab74783b */ /* 0x000f260000004200 */
[C---:B------:R-:W-:Y:S01]  /*8260*/  HMMA.16816.F32 R48, R120.reuse, R100, R48 ;  /* 0x000000647830723c */ /* 0x040fe20000001830 */
[----:B--2---:R-:W2:Y:S07]  /*8270*/  MUFU.EX2 R197, R154 ;  /* 0x0000009a00c57308 */ /* 0x004eae0000000800 */
[C---:B------:R-:W-:Y:S08]  /*8280*/  HMMA.16816.F32 R52, R120.reuse, R102, R52 ;  /* 0x000000667834723c */ /* 0x040ff00000001834 */
[----:B-1----:R-:W-:Y:S01]  /*8290*/  HMMA.16816.F32 R100, R120, R128, R96 ;  /* 0x000000807864723c */ /* 0x002fe20000001860 */
[----:B------:R-:W-:-:S07]  /*82a0*/  SEL R96, R186, 0xffffffe0, !P6 ;  /* 0xffffffe0ba607807 */ /* 0x000fce0007000000 */
[C---:B------:R-:W-:Y:S08]  /*82b0*/  HMMA.16816.F32 R16, R120.reuse, R144, R16 ;  /* 0x000000907810723c */ /* 0x040ff00000001810 */
[C---:B------:R-:W-:Y:S08]  /*82c0*/  HMMA.16816.F32 R20, R120.reuse, R146, R20 ;  /* 0x000000927814723c */ /* 0x040ff00000001814 */
[----:B---3--:R-:W-:Y:S01]  /*82d0*/  HMMA.16816.F32 R80, R120, R104, R80 ;  /* 0x000000687850723c */ /* 0x008fe20000001850 */
[----:B------:R-:W-:Y:S01]  /*82e0*/  FFMA.FTZ R105, R195, UR4, -R156 ;  /* 0x00000004c3697c23 */ /* 0x000fe2000801089c */
[----:B------:R-:W-:-:S02]  /*82f0*/  IADD3 R195, PT, PT, R96, R171, RZ ;  /* 0x000000ab60c37210 */ /* 0x000fc40007ffe0ff */
[----:B------:R-:W-:Y:S01]  /*8300*/  LDSM.16.MT88.4 R96, [R184+0x17000] ;  /* 0x01700000b860783b */ /* 0x000fe20000004200 */
[----:B------:R1:W3:Y:S01]  /*8310*/  MUFU.EX2 R183, R105 ;  /* 0x0000006900b77308 */ /* 0x0002e20000000800 */
[C---:B--2---:R-:W-:Y:S01]  /*8320*/  F2FP.F16.F32.PACK_AB R104, R204.reuse, R197 ;  /* 0x000000c5cc68723e */ /* 0x044fe200000000ff */
[----:B------:R-:W-:Y:S01]  /*8330*/  FADD.FTZ R197, R197, R176 ;  /* 0x000000b0c5c57221 */ /* 0x000fe20000010000 */
[C---:B----4-:R-:W-:Y:S01]  /*8340*/  HMMA.16816.F32 R56, R120.reuse, R116, R56 ;  /* 0x000000747838723c */ /* 0x050fe20000001838 */
[----:B------:R-:W-:Y:S02]  /*8350*/  LDSM.16.MT88.4 R144, [R195+0x3000] ;  /* 0x00300000c390783b */ /* 0x000fe40000004200 */
[----:B------:R-:W-:Y:S02]  /*8360*/  FADD.FTZ R204, R204, R197 ;  /* 0x000000c5cccc7221 */ /* 0x000fe40000010000 */
[----:B------:R-:W-:Y:S03]  /*8370*/  LDSM.16.MT88.4 R152, [R195+0x1000] ;  /* 0x00100000c398783b */ /* 0x000fe60000004200 */
[----:B------:R-:W-:Y:S01]  /*8380*/  HMMA.16816.F32 R60, R120, R118, R60 ;  /* 0x00000076783c723c */ /* 0x000fe2000000183c */
[----:B------:R-:W2:Y:S01]  /*8390*/  LDSM.16.MT88.4 R116, [R171+0x3000] ;  /* 0x00300000ab74783b */ /* 0x000ea20000004200 */
[----:B-1----:R-:W-:Y:S01]  /*83a0*/  F2FP.F16.F32.PACK_AB R105, R194, R205 ;  /* 0x000000cdc269723e */ /* 0x002fe200000000ff */
[----:B------:R-:W-:-:S05]  /*83b0*/  FADD.FTZ R205, R205, R178 ;  /* 0x000000b2cdcd7221 */ /* 0x000fca0000010000 */
[----:B------:R-:W-:Y:S01]  /*83c0*/  HMMA.16816.F32 R88, R120, R124, R88 ;  /* 0x0000007c7858723c */ /* 0x000fe20000001858 */
[----:B------:R-:W-:-:S07]  /*83d0*/  FADD.FTZ R194, R194, R205 ;  /* 0x000000cdc2c27221 */ /* 0x000fce0000010000 */
[C---:B------:R-:W-:Y:S01]  /*83e0*/  HMMA.16816.F32 R92, R120.reuse, R126, R92 ;  /* 0x0000007e785c723c */ /* 0x040fe2000000185c */
[----:B------:R-:W1:Y:S07]  /*83f0*/  LDSM.16.MT88.4 R124, [R172+0x13000] ;  /* 0x01300000ac7c783b */ /* 0x000e6e0000004200 */
        /* <DEDUP_REMOVED lines=9> */
[C---:B------:R-:W-:Y:S08]  /*8490*/  HMMA.16816.F32 R32, R120.reuse, R136, R32 ;  /* 0x000000887820723c */ /* 0x040ff00000001820 */
[C---:B------:R-:W-:Y:S08]  /*84a0*/  HMMA.16816.F32 R36, R120.reuse, R138, R36 ;  /* 0x0000008a7824723c */ /* 0x040ff00000001824 */
[C---:B------:R-:W-:Y:S01]  /*84b0*/  HMMA.16816.F32 R136, R120.reuse, R130, R4 ;  /* 0x000000827888723c */ /* 0x040fe20000001804 */
[----:B------:R-:W5:Y:S07]  /*84c0*/  LDSM.16.MT88.4 R4, [R184+0x15000] ;  /* 0x01500000b804783b */ /* 0x000f6e0000004200 */
[C---:B------:R-:W-:Y:S08]  /*84d0*/  HMMA.16816.F32 R24, R120.reuse, R140, R24 ;  /* 0x0000008c7818723c */ /* 0x040ff00000001818 */
[C---:B------:R-:W-:Y:S01]  /*84e0*/  HMMA.16816.F32 R28, R120.reuse, R142, R28 ;  /* 0x0000008e781c723c */ /* 0x040fe2000000181c */
[----:B------:R-:W-:Y:S07]  /*84f0*/  LDSM.16.MT88.4 R140, [R171+0x5000] ;  /* 0x00500000ab8c783b */ /* 0x000fee0000004200 */
[----:B------:R-:W-:Y:S01]  /*8500*/  HMMA.16816.F32 R84, R120, R106, R84 ;  /* 0x0000006a7854723c */ /* 0x000fe20000001854 */
[----:B------:R-:W5:Y:S01]  /*8510*/  LDSM.16.MT88.4 R120, [R172+0x17000] ;  /* 0x01700000ac78783b */ /* 0x000f620000004200 */
[----:B------:R-:W-:Y:S01]  /*8520*/  F2FP.F16.F32.PACK_AB R106, R182, R203 ;  /* 0x000000cbb66a723e */ /* 0x000fe200000000ff */
[----:B------:R-:W-:Y:S01]  /*8530*/  FADD.FTZ R203, R203, R204 ;  /* 0x000000cccbcb7221 */ /* 0x000fe20000010000 */
[----:B---3--:R-:W-:Y:S01]  /*8540*/  F2FP.F16.F32.PACK_AB R107, R210, R183 ;  /* 0x000000b7d26b723e */ /* 0x008fe200000000ff */
[----:B------:R-:W-:-:S02]  /*8550*/  FADD.FTZ R183, R183, R194 ;  /* 0x000000c2b7b77221 */ /* 0x000fc40000010000 */
[----:B------:R-:W-:Y:S02]  /*8560*/  FADD.FTZ R203, R182, R203 ;  /* 0x000000cbb6cb7221 */ /* 0x000fe40000010000 */
[----:B------:R-:W-:Y:S02]  /*8570*/  FADD.FTZ R210, R210, R183 ;  /* 0x000000b7d2d27221 */ /* 0x000fe40000010000 */
[C---:B--2---:R-:W-:Y:S08]  /*8580*/  HMMA.16816.F32 R56, R104.reuse, R116, R56 ;  /* 0x000000746838723c */ /* 0x044ff00000001838 */
[C---:B------:R-:W-:Y:S08]  /*8590*/  HMMA.16816.F32 R60, R104.reuse, R118, R60 ;  /* 0x00000076683c723c */ /* 0x040ff0000000183c */
[----:B------:R-:W-:Y:S01]  /*85a0*/  HMMA.16816.F32 R116, R104, R144, R64 ;  /* 0x000000906874723c */ /* 0x000fe20000001840 */
[----:B------:R-:W-:-:S02]  /*85b0*/  FFMA.FTZ R64, R159, UR4, -R156 ;  /* 0x000000049f407c23 */ /* 0x000fc4000801089c */
[----:B------:R-:W-:Y:S02]  /*85c0*/  LDSM.16.MT88.4 R156, [R171+0x3800] ;  /* 0x00380000ab9c783b */ /* 0x000fe40000004200 */
[----:B------:R2:W3:Y:S03]  /*85d0*/  MUFU.EX2 R134, R64 ;  /* 0x0000004000867308 */ /* 0x0004e60000000800 */
[C---:B-1----:R-:W-:Y:S08]  /*85e0*/  HMMA.16816.F32 R128, R104.reuse, R124, R16 ;  /* 0x0000007c6880723c */ /* 0x042ff00000001810 */
[C---:B------:R-:W-:Y:S01]  /*85f0*/  HMMA.16816.F32 R124, R104.reuse, R126, R20 ;  /* 0x0000007e687c723c */ /* 0x040fe20000001814 */
[----:B--2---:R-:W-:Y:S07]  /*8600*/  LDSM.16.MT88.4 R64, [R184+0x15800] ;  /* 0x01580000b840783b */ /* 0x004fee0000004200 */
[C---:B----4-:R-:W-:Y:S08]  /*8610*/  HMMA.16816.F32 R8, R104.reuse, R112, R8 ;  /* 0x000000706808723c */ /* 0x050ff00000001808 */
[C---:B------:R-:W-:Y:S08]  /*8620*/  HMMA.16816.F32 R12, R104.reuse, R114, R12 ;  /* 0x00000072680c723c */ /* 0x040ff0000000180c */
[C---:B------:R-:W-:Y:S01]  /*8630*/  HMMA.16816.F32 R20, R104.reuse, R154, R36 ;  /* 0x0000009a6814723c */ /* 0x040fe20000001824 */
[----:B------:R-:W1:Y:S07]  /*8640*/  LDSM.16.MT88.4 R36, [R195+0x5000] ;  /* 0x00500000c324783b */ /* 0x000e6e0000004200 */
[C---:B-----5:R-:W-:Y:S08]  /*8650*/  HMMA.16816.F32 R112, R104.reuse, R108, R24 ;  /* 0x0000006c6870723c */ /* 0x060ff00000001818 */
[C---:B------:R-:W-:Y:S01]  /*8660*/  HMMA.16816.F32 R24, R104.reuse, R96, R72 ;  /* 0x000000606818723c */ /* 0x040fe20000001848 */
[----:B------:R-:W-:Y:S07]  /*8670*/  LDSM.16.MT88.4 R72, [R172+0x15800] ;  /* 0x01580000ac48783b */ /* 0x000fee0000004200 */
[C---:B------:R-:W-:Y:S01]  /*8680*/  HMMA.16816.F32 R96, R104.reuse, R98, R76 ;  /* 0x000000626860723c */ /* 0x040fe2000000184c */
[----:B------:R-:W2:Y:S07]  /*8690*/  LDSM.16.MT88.4 R76, [R171+0x1800] ;  /* 0x00180000ab4c783b */ /* 0x000eae0000004200 */
[C---:B------:R-:W-:Y:S08]  /*86a0*/  HMMA.16816.F32 R48, R104.reuse, R148, R48 ;  /* 0x000000946830723c */ /* 0x040ff00000001830 */
[C---:B------:R-:W-:Y:S01]  /*86b0*/  HMMA.16816.F32 R52, R104.reuse, R150, R52 ;  /* 0x000000966834723c */ /* 0x040fe20000001834 */
[----:B------:R-:W4:Y:S07]  /*86c0*/  LDSM.16.MT88.4 R148, [R171+0x5800] ;  /* 0x00580000ab94783b */ /* 0x000f2e0000004200 */
[C---:B------:R-:W-:Y:S01]  /*86d0*/  HMMA.16816.F32 R16, R104.reuse, R4, R40 ;  /* 0x000000046810723c */ /* 0x040fe20000001828 */
[----:B------:R-:W5:Y:S07]  /*86e0*/  LDSM.16.MT88.4 R40, [R172+0x13800] ;  /* 0x01380000ac28783b */ /* 0x000f6e0000004200 */
[C---:B------:R-:W-:Y:S08]  /*86f0*/  HMMA.16816.F32 R4, R104.reuse, R6, R44 ;  /* 0x000000066804723c */ /* 0x040ff0000000182c */
[C---:B------:R-:W-:Y:S08]  /*8700*/  HMMA.16816.F32 R80, R104.reuse, R120, R80 ;  /* 0x000000786850723c */ /* 0x040ff00000001850 */
[C---:B------:R-:W-:Y:S08]  /*8710*/  HMMA.16816.F32 R108, R104.reuse, R110, R28 ;  /* 0x0000006e686c723c */ /* 0x040ff0000000181c */
[C---:B------:R-:W-:Y:S01]  /*8720*/  HMMA.16816.F32 R44, R104.reuse, R122, R84 ;  /* 0x0000007a682c723c */ /* 0x040fe20000001854 */
[----:B------:R-:W5:Y:S07]  /*8730*/  LDSM.16.MT88.4 R84, [R195+0x1800] ;  /* 0x00180000c354783b */ /* 0x000f6e0000004200 */
[C---:B------:R-:W-:Y:S08]  /*8740*/  HMMA.16816.F32 R28, R104.reuse, R146, R68 ;  /* 0x00000092681c723c */ /* 0x040ff00000001844 */
[----:B------:R-:W-:Y:S01]  /*8750*/  HMMA.16816.F32 R144, R104, R142, R92 ;  /* 0x0000008e6890723c */ /* 0x000fe2000000185c */
[----:B------:R-:W-:Y:S01]  /*8760*/  F2FP.F16.F32.PACK_AB R142, R214, R213 ;  /* 0x000000d5d68e723e */ /* 0x000fe200000000ff */
[----:B------:R-:W5:Y:S01]  /*8770*/  LDSM.16.MT88.4 R92, [R195+0x3800] ;  /* 0x00380000c35c783b */ /* 0x000f620000004200 */
[----:B------:R-:W-:-:S05]  /*8780*/  F2FP.F16.F32.PACK_AB R143, R217, R216 ;  /* 0x000000d8d98f723e */ /* 0x000fca00000000ff */
[C---:B------:R-:W-:Y:S01]  /*8790*/  HMMA.16816.F32 R88, R104.reuse, R140, R88 ;  /* 0x0000008c6858723c */ /* 0x040fe20000001858 */
[----:B------:R-:W-:Y:S01]  /*87a0*/  F2FP.F16.F32.PACK_AB R140, R173, R212 ;  /* 0x000000d4ad8c723e */ /* 0x000fe200000000ff */
[----:B------:R-:W-:Y:S01]  /*87b0*/  FADD.FTZ R212, R212, R203 ;  /* 0x000000cbd4d47221 */ /* 0x000fe20000010000 */
[C---:B---3--:R-:W-:Y:S01]  /*87c0*/  F2FP.F16.F32.PACK_AB R141, R134.reuse, R215 ;  /* 0x000000d7868d723e */ /* 0x048fe200000000ff */
[----:B------:R-:W-:Y:S02]  /*87d0*/  FADD.FTZ R215, R215, R210 ;  /* 0x000000d2d7d77221 */ /* 0x000fe40000010000 */
[----:B------:R-:W-:Y:S02]  /*87e0*/  FADD.FTZ R212, R173, R212 ;  /* 0x000000d4add47221 */ /* 0x000fe40000010000 */
[----:B-1----:R-:W-:Y:S01]  /*87f0*/  HMMA.16816.F32 R120, R104, R36, R100 ;  /* 0x000000246878723c */ /* 0x002fe20000001864 */
[----:B------:R-:W-:Y:S01]  /*8800*/  FADD.FTZ R215, R134, R215 ;  /* 0x000000d786d77221 */ /* 0x000fe20000010000 */
[----:B------:R-:W-:-:S03]  /*8810*/  FADD.FTZ R211, R213, R212 ;  /* 0x000000d4d5d37221 */ /* 0x000fc60000010000 */
[----:B------:R-:W-:Y:S01]  /*8820*/  FADD.FTZ R216, R216, R215 ;  /* 0x000000d7d8d87221 */ /* 0x000fe20000010000 */
[----:B------:R-:W-:Y:S02]  /*8830*/  FADD.FTZ R211, R214, R211 ;  /* 0x000000d3d6d37221 */ /* 0x000fe40000010000 */
[----:B------:R-:W-:Y:S01]  /*8840*/  HMMA.16816.F32 R32, R104, R152, R32 ;  /* 0x000000986820723c */ /* 0x000fe20000001820 */
[----:B------:R-:W1:Y:S01]  /*8850*/  LDSM.16.MT88.4 R152, [R184+0x13800] ;  /* 0x01380000b898783b */ /* 0x000e620000004200 */
[----:B------:R-:W-:-:S06]  /*8860*/  FADD.FTZ R209, R217, R216 ;  /* 0x000000d8d9d17221 */ /* 0x000fcc0000010000 */
[----:B------:R-:W-:Y:S08]  /*8870*/  HMMA.16816.F32 R136, R104, R38, R136 ;  /* 0x000000266888723c */ /* 0x000ff00000001888 */
[C---:B------:R-:W-:Y:S08]  /*8880*/  HMMA.16816.F32 R100, R140.reuse, R160, R80 ;  /* 0x000000a08c64723c */ /* 0x040ff00000001850 */
[C---:B------:R-:W-:Y:S08]  /*8890*/  HMMA.16816.F32 R104, R140.reuse, R162, R44 ;  /* 0x000000a28c68723c */ /* 0x040ff0000000182c */
[C---:B------:R-:W-:Y:S08]  /*88a0*/  HMMA.16816.F32 R80, R140.reuse, R158, R60 ;  /* 0x0000009e8c50723c */ /* 0x040ff0000000183c */
[C---:B--2---:R-:W-:Y:S08]  /*88b0*/  HMMA.16816.F32 R44, R140.reuse, R76, R112 ;  /* 0x0000004c8c2c723c */ /* 0x044ff00000001870 */
[C---:B------:R-:W-:Y:S08]  /*88c0*/  HMMA.16816.F32 R60, R140.reuse, R64, R16 ;  /* 0x000000408c3c723c */ /* 0x040ff00000001810 */
[C---:B----4-:R-:W-:Y:S01]  /*88d0*/  HMMA.16816.F32 R112, R140.reuse, R150, R144 ;  /* 0x000000968c70723c */ /* 0x050fe20000001890 */
[----:B------:R-:W2:Y:S07]  /*88e0*/  LDSM.16.MT88.4 R144, [R184+0x17800] ;  /* 0x01780000b890783b */ /* 0x000eae0000004200 */
[C---:B------:R-:W-:Y:S01]  /*88f0*/  HMMA.16816.F32 R64, R140.reuse, R66, R4 ;  /* 0x000000428c40723c */ /* 0x040fe20000001804 */
[----:B------:R-:W3:Y:S07]  /*8900*/  LDSM.16.MT88.4 R4, [R195+0x5800] ;  /* 0x00580000c304783b */ /* 0x000eee0000004200 */
[C---:B------:R-:W-:Y:S08]  /*8910*/  HMMA.16816.F32 R68, R140.reuse, R72, R48 ;  /* 0x000000488c44723c */ /* 0x040ff00000001830 */
        /* <DEDUP_REMOVED lines=86> */
[----:B-1----:R-:W1:Y:S04]  /*8e80*/  LDSM.16.M88.4 R8, [R191+UR6+0xd000] ;  /* 0x00d00006bf08783b */ /* 0x002e680008000200 */
[----:B------:R-:W5:Y:S04]  /*8e90*/  LDSM.16.M88.4 R168, [R191+UR6+0xd800] ;  /* 0x00d80006bfa8783b */ /* 0x000f680008000200 */
[----:B------:R-:W-:Y:S04]  /*8ea0*/  LDSM.16.M88.4 R16, [R204] ;  /* 0x00000000cc10783b */ /* 0x000fe80000000200 */
[----:B------:R-:W5:Y:S04]  /*8eb0*/  LDSM.16.M88.4 R160, [R195+0xc000] ;  /* 0x00c00000c3a0783b */ /* 0x000f680000000200 */
[----:B------:R-:W5:Y:S04]  /*8ec0*/  LDSM.16.M88.4 R156, [R195+0xc800] ;  /* 0x00c80000c39c783b */ /* 0x000f680000000200 */
        /* <DEDUP_REMOVED lines=9> */
[C---:B-1----:R-:W-:Y:S03]  /*8f60*/  HMMA.16816.F32 R136, R32.reuse, R8, RZ ;  /* 0x000000082088723c */ /* 0x042fe600000018ff */
[----:B------:R-:W-:Y:S04]  /*8f70*/  LDSM.16.M88.4 R180, [R191+UR6+0x11800] ;  /* 0x01180006bfb4783b */ /* 0x000fe80008000200 */
[----:B------:R-:W0:Y:S01]  /*8f80*/  LDGDEPBAR ;  /* 0x00000000000079af */ /* 0x000e220000000000 */
[C---:B------:R-:W-:Y:S08]  /*8f90*/  HMMA.16816.F32 R148, R32.reuse, R150, RZ ;  /* 0x000000962094723c */ /* 0x040ff000000018ff */
[C---:B------:R-:W-:Y:S08]  /*8fa0*/  HMMA.16816.F32 R140, R32.reuse, R142, RZ ;  /* 0x0000008e208c723c */ /* 0x040ff000000018ff */
[C---:B------:R-:W-:Y:S08]  /*8fb0*/  HMMA.16816.F32 R8, R32.reuse, R10, RZ ;  /* 0x0000000a2008723c */ /* 0x040ff000000018ff */
[C---:B-----5:R-:W-:Y:S08]  /*8fc0*/  HMMA.16816.F32 R164, R32.reuse, R168, RZ ;  /* 0x000000a820a4723c */ /* 0x060ff000000018ff */
[----:B------:R-:W-:Y:S01]  /*8fd0*/  HMMA.16816.F32 R32, R32, R170, RZ ;  /* 0x000000aa2020723c */ /* 0x000fe200000018ff */
        /* <DEDUP_REMOVED lines=8> */
[C---:B------:R-:W-:Y:S01]  /*9060*/  HMMA.16816.F32 R132, R16.reuse, R14, R8 ;  /* 0x0000000e1084723c */ /* 0x040fe20000001808 */
[----:B------:R-:W-:Y:S04]  /*9070*/  LDSM.16.M88.4 R12, [R203] ;  /* 0x00000000cb0c783b */ /* 0x000fe80000000200 */
[----:B------:R-:W2:Y:S03]  /*9080*/  LDSM.16.M88.4 R8, [R194+0xc000] ;  /* 0x00c00000c208783b */ /* 0x000ea60000000200 */
[C---:B------:R-:W-:Y:S08]  /*9090*/  HMMA.16816.F32 R164, R16.reuse, R152, R164 ;  /* 0x0000009810a4723c */ /* 0x040ff000000018a4 */
[----:B------:R-:W-:Y:S01]  /*90a0*/  HMMA.16816.F32 R16, R16, R154, R32 ;  /* 0x0000009a1010723c */ /* 0x000fe20000001820 */
[----:B------:R-:W5:Y:S04]  /*90b0*/  LDSM.16.M88.4 R152, [R194+0xc800] ;  /* 0x00c80000c298783b */ /* 0x000f680000000200 */
[----:B------:R-:W5:Y:S03]  /*90c0*/  LDSM.16.M88.4 R32, [R194+0xd000] ;  /* 0x00d00000c220783b */ /* 0x000f660000000200 */
[C---:B---3--:R-:W-:Y:S08]  /*90d0*/  HMMA.16816.F32 R20, R24.reuse, R28, R20 ;  /* 0x0000001c1814723c */ /* 0x048ff00000001814 */
[C---:B------:R-:W-:Y:S01]  /*90e0*/  HMMA.16816.F32 R148, R24.reuse, R30, R148 ;  /* 0x0000001e1894723c */ /* 0x040fe20000001894 */
[----:B------:R-:W3:Y:S07]  /*90f0*/  LDSM.16.M88.4 R28, [R194+0xd800] ;  /* 0x00d80000c21c783b */ /* 0x000eee0000000200 */
[C---:B------:R-:W-:Y:S08]  /*9100*/  HMMA.16816.F32 R144, R24.reuse, R4, R144 ;  /* 0x000000041890723c */ /* 0x040ff00000001890 */
[C---:B------:R-:W-:Y:S01]  /*9110*/  HMMA.16816.F32 R140, R24.reuse, R6, R140 ;  /* 0x00000006188c723c */ /* 0x040fe2000000188c */
[----:B------:R-:W3:Y:S07]  /*9120*/  LDSM.16.M88.4 R4, [R210+0x4000] ;  /* 0x00400000d204783b */ /* 0x000eee0000000200 */
[C---:B-1----:R-:W-:Y:S08]  /*9130*/  HMMA.16816.F32 R136, R24.reuse, R160, R136 ;  /* 0x000000a01888723c */ /* 0x042ff00000001888 */
[C---:B------:R-:W-:Y:S01]  /*9140*/  HMMA.16816.F32 R132, R24.reuse, R162, R132 ;  /* 0x000000a21884723c */ /* 0x040fe20000001884 */
[----:B------:R-:W-:Y:S07]  /*9150*/  LDSM.16.M88.4 R160, [R197+0x4000] ;  /* 0x00400000c5a0783b */ /* 0x000fee0000000200 */
[C---:B----4-:R-:W-:Y:S08]  /*9160*/  HMMA.16816.F32 R164, R24.reuse, R156, R164 ;  /* 0x0000009c18a4723c */ /* 0x050ff000000018a4 */
[----:B------:R-:W-:Y:S01]  /*9170*/  HMMA.16816.F32 R16, R24, R158, R16 ;  /* 0x0000009e1810723c */ /* 0x000fe20000001810 */
[----:B------:R-:W-:Y:S04]  /*9180*/  LDSM.16.M88.4 R24, [R204+0x4000] ;  /* 0x00400000cc18783b */ /* 0x000fe80000000200 */
[----:B------:R-:W-:Y:S03]  /*9190*/  LDSM.16.M88.4 R156, [R195+0xe000] ;  /* 0x00e00000c39c783b */ /* 0x000fe60000000200 */
[C---:B--2---:R-:W-:Y:S08]  /*91a0*/  HMMA.16816.F32 R20, R12.reuse, R8, R20 ;  /* 0x000000080c14723c */ /* 0x044ff00000001814 */
[C---:B------:R-:W-:Y:S01]  /*91b0*/  HMMA.16816.F32 R148, R12.reuse, R10, R148 ;  /* 0x0000000a0c94723c */ /* 0x040fe20000001894 */
[----:B------:R-:W1:Y:S07]  /*91c0*/  LDSM.16.M88.4 R8, [R191+UR6+0xf800] ;  /* 0x00f80006bf08783b */ /* 0x000e6e0008000200 */
[C---:B-----5:R-:W-:Y:S08]  /*91d0*/  HMMA.16816.F32 R144, R12.reuse, R152, R144 ;  /* 0x000000980c90723c */ /* 0x060ff00000001890 */
        /* <DEDUP_REMOVED lines=74> */
[----:B------:R-:W-:Y:S08]  /*9680*/  HMMA.16816.F32 R148, R160, R178, R148 ;  /* 0x000000b2a094723c */ /* 0x000ff00000001894 */
[----:B---3--:R-:W-:Y:S08]  /*9690*/  HMMA.16816.F32 R16, R32, R26, R16 ;  /* 0x0000001a2010723c */ /* 0x008ff00000001810 */
[----:B------:R-:W-:Y:S01]  /*96a0*/  HMMA.16816.F32 R168, R168, R180, R164 ;  /* 0x000000b4a8a8723c */ /* 0x000fe200000018a4 */
[----:B------:R-:W2:Y:S07]  /*96b0*/  LDSM.16.M88.4 R164, [R3+0x10800] ;  /* 0x0108000003a4783b */ /* 0x000eae0000000200 */
[----:B-1----:R-:W-:Y:S01]  /*96c0*/  HMMA.16816.F32 R20, R12, R8, R20 ;  /* 0x000000080c14723c */ /* 0x002fe20000001814 */
[----:B------:R-:W-:-:S07]  /*96d0*/  IMAD.SHL.U32 R8, R188, 0x2, RZ ;  /* 0x00000002bc087824 */ /* 0x000fce00078e00ff */
[----:B----4-:R-:W-:Y:S01]  /*96e0*/  HMMA.16816.F32 R16, R12, R6, R16 ;  /* 0x000000060c10723c */ /* 0x010fe20000001810 */
[----:B------:R-:W-:Y:S01]  /*96f0*/  LOP3.LUT R7, R8, 0x6, RZ, 0xc0, !PT ;  /* 0x0000000608077812 */ /* 0x000fe200078ec0ff */
[----:B------:R-:W-:-:S04]  /*9700*/  IMAD.U32 R6, RZ, RZ, UR19 ;  /* 0x00000013ff067e24 */ /* 0x000fc8000f8e00ff */
[----:B------:R-:W-:Y:S02]  /*9710*/  IMAD R6, R6, 0x40, R7 ;  /* 0x0000004006067824 */ /* 0x000fe400078e0207 */
[----:B------:R-:W-:Y:S01]  /*9720*/  HMMA.16816.F32 R148, R32, R30, R148 ;  /* 0x0000001e2094723c */ /* 0x000fe20000001894 */
[----:B------:R-:W-:Y:S01]  /*9730*/  LDSM.16.M88.4 R28, [R194+0x10800] ;  /* 0x01080000c21c783b */ /* 0x000fe20000000200 */
[C---:B------:R-:W-:Y:S02]  /*9740*/  VIADD R27, R6.reuse, 0xffffff40 ;  /* 0xffffff40061b7836 */ /* 0x040fe40000000000 */
[----:B------:R-:W-:-:S03]  /*9750*/  VIADD R9, R6, 0xffffff78 ;  /* 0xffffff7806097836 */ /* 0x000fc60000000000 */
[----:B------:R-:W-:Y:S01]  /*9760*/  I2FP.F32.U32 R7, R27 ;  /* 0x0000001b00077245 */ /* 0x000fe20000201000 */
[----:B------:R-:W-:Y:S01]  /*9770*/  HMMA.16816.F32 R144, R160, R156, R144 ;  /* 0x0000009ca090723c */ /* 0x000fe20000001890 */
[C---:B------:R-:W-:Y:S02]  /*9780*/  ISETP.GE.AND P5, PT, R27.reuse, R2, PT ;  /* 0x000000021b00720c */ /* 0x040fe40003fa6270 */
[----:B------:R-:W-:Y:S01]  /*9790*/  ISETP.GE.AND P4, PT, R27, R0, PT ;  /* 0x000000001b00720c */ /* 0x000fe20003f86270 */
[C---:B------:R-:W-:Y:S01]  /*97a0*/  FFMA.FTZ R20, R7.reuse, UR5, R20 ;  /* 0x0000000507147c23 */ /* 0x040fe20008010014 */
[----:B------:R-:W-:-:S03]  /*97b0*/  FFMA.FTZ R7, R7, UR5, R22 ;  /* 0x0000000507077c23 */ /* 0x000fc60008010016 */
[C---:B------:R-:W-:Y:S01]  /*97c0*/  HMMA.16816.F32 R136, R160.reuse, R152, R136 ;  /* 0x00000098a088723c */ /* 0x040fe20000001888 */
[----:B------:R-:W-:Y:S02]  /*97d0*/  FSEL R27, R20, -INF , !P5 ;  /* 0xff800000141b7808 */ /* 0x000fe40006800000 */
[----:B------:R-:W-:Y:S02]  /*97e0*/  FSEL R7, R7, -INF , !P4 ;  /* 0xff80000007077808 */ /* 0x000fe40006000000 */
[C---:B------:R-:W-:Y:S02]  /*97f0*/  ISETP.GE.AND P5, PT, R9.reuse, R2, PT ;  /* 0x000000020900720c */ /* 0x040fe40003fa6270 */
[----:B------:R-:W-:Y:S01]  /*9800*/  ISETP.GE.AND P4, PT, R9, R0, PT ;  /* 0x000000000900720c */ /* 0x000fe20003f86270 */
[C---:B------:R-:W-:Y:S01]  /*9810*/  HMMA.16816.F32 R132, R160.reuse, R154, R132 ;  /* 0x0000009aa084723c */ /* 0x040fe20000001884 */
[----:B------:R1:W3:Y:S07]  /*9820*/  LDSM.16.M88.4 R152, [R3+0x11000] ;  /* 0x011000000398783b */ /* 0x0002ee0000000200 */
[----:B------:R-:W-:Y:S01]  /*9830*/  HMMA.16816.F32 R140, R160, R158, R140 ;  /* 0x0000009ea08c723c */ /* 0x000fe2000000188c */
[----:B------:R-:W-:-:S07]  /*9840*/  VIADD R159, R6, 0xffffff49 ;  /* 0xffffff49069f7836 */ /* 0x000fce0000000000 */
[----:B------:R-:W-:Y:S01]  /*9850*/  HMMA.16816.F32 R148, R12, R10, R148 ;  /* 0x0000000a0c94723c */ /* 0x000fe20000001894 */
[----:B------:R-:W-:-:S05]  /*9860*/  I2FP.F32.U32 R11, R9 ;  /* 0x00000009000b7245 */ /* 0x000fca0000201000 */
[C---:B------:R-:W-:Y:S01]  /*9870*/  FFMA.FTZ R16, R11.reuse, UR5, R16 ;  /* 0x000000050b107c23 */ /* 0x040fe20008010010 */
[----:B------:R-:W-:Y:S01]  /*9880*/  FFMA.FTZ R18, R11, UR5, R18 ;  /* 0x000000050b127c23 */ /* 0x000fe20008010012 */
[----:B--2---:R-:W-:Y:S01]  /*9890*/  HMMA.16816.F32 R144, R32, R164, R144 ;  /* 0x000000a42090723c */ /* 0x004fe20000001890 */
[----:B------:R-:W2:Y:S01]  /*98a0*/  LDSM.16.M88.4 R8, [R194+0x11000] ;  /* 0x01100000c208783b */ /* 0x000ea20000000200 */
[----:B-1----:R-:W-:Y:S01]  /*98b0*/  VIADD R3, R6, 0xffffff41 ;  /* 0xffffff4106037836 */ /* 0x002fe20000000000 */
[----:B------:R-:W-:Y:S01]  /*98c0*/  FSEL R157, R16, -INF , !P5 ;  /* 0xff800000109d7808 */ /* 0x000fe20006800000 */
[----:B------:R-:W-:-:S04]  /*98d0*/  DEPBAR.LE SB0, 0x0 ;  /* 0x000080000000791a */ /* 0x000fc80000000000 */
[----:B------:R-:W-:Y:S01]  /*98e0*/  I2FP.F32.U32 R16, R3 ;  /* 0x0000000300107245 */ /* 0x000fe20000201000 */
[C---:B------:R-:W-:Y:S01]  /*98f0*/  HMMA.16816.F32 R140, R32.reuse, R166, R140 ;  /* 0x000000a6208c723c */ /* 0x040fe2000000188c */
[----:B------:R-:W-:Y:S02]  /*9900*/  FSEL R156, R18, -INF , !P4 ;  /* 0xff800000129c7808 */ /* 0x000fe40006000000 */
[C---:B------:R-:W-:Y:S01]  /*9910*/  ISETP.GE.AND P5, PT, R3.reuse, R2, PT ;  /* 0x000000020300720c */ /* 0x040fe20003fa6270 */
[----:B------:R-:W-:Y:S01]  /*9920*/  FFMA.FTZ R21, R16, UR5, R21 ;  /* 0x0000000510157c23 */ /* 0x000fe20008010015 */
[----:B------:R-:W-:Y:S01]  /*9930*/  BAR.SYNC.DEFER_BLOCKING 0x0 ;  /* 0x0000000000007b1d */ /* 0x000fe20000010000 */
[----:B------:R-:W-:Y:S01]  /*9940*/  ISETP.GE.AND P4, PT, R3, R0, PT ;  /* 0x000000000300720c */ /* 0x000fe20003f86270 */
[----:B------:R-:W-:Y:S02]  /*9950*/  VIADD R3, R6, 0xffffff48 ;  /* 0xffffff4806037836 */ /* 0x000fe40000000000 */
[----:B------:R-:W-:Y:S01]  /*9960*/  FFMA.FTZ R16, R16, UR5, R23 ;  /* 0x0000000510107c23 */ /* 0x000fe20008010017 */
[----:B---3--:R-:W-:Y:S02]  /*9970*/  HMMA.16816.F32 R136, R32, R152, R136 ;  /* 0x000000982088723c */ /* 0x008fe40000001888 */
[----:B------:R-:W-:-:S06]  /*9980*/  I2FP.F32.U32 R23, R3 ;  /* 0x0000000300177245 */ /* 0x000fcc0000201000 */
[----:B------:R-:W-:Y:S01]  /*9990*/  HMMA.16816.F32 R144, R12, R28, R144 ;  /* 0x0000001c0c90723c */ /* 0x000fe20000001890 */
[----:B------:R-:W-:Y:S01]  /*99a0*/  FSEL R29, R21, -INF , !P5 ;  /* 0xff800000151d7808 */ /* 0x000fe20006800000 */
[C---:B------:R-:W-:Y:S01]  /*99b0*/  FFMA.FTZ R148, R23.reuse, UR5, R148 ;  /* 0x0000000517947c23 */ /* 0x040fe20008010094 */
[----:B------:R-:W-:Y:S01]  /*99c0*/  FSEL R21, R16, -INF , !P4 ;  /* 0xff80000010157808 */ /* 0x000fe20006000000 */
[----:B------:R-:W-:Y:S01]  /*99d0*/  FFMA.FTZ R23, R23, UR5, R150 ;  /* 0x0000000517177c23 */ /* 0x000fe20008010096 */
[----:B------:R-:W-:Y:S02]  /*99e0*/  I2FP.F32.U32 R16, R159 ;  /* 0x0000009f00107245 */ /* 0x000fe40000201000 */
[C---:B------:R-:W-:Y:S01]  /*99f0*/  ISETP.GE.AND P5, PT, R3.reuse, R2, PT ;  /* 0x000000020300720c */ /* 0x040fe20003fa6270 */
[----:B------:R-:W-:Y:S01]  /*9a00*/  HMMA.16816.F32 R168, R160, R172, R168 ;  /* 0x000000aca0a8723c */ /* 0x000fe200000018a8 */
[----:B------:R-:W-:Y:S01]  /*9a10*/  ISETP.GE.AND P4, PT, R3, R0, PT ;  /* 0x000000000300720c */ /* 0x000fe20003f86270 */
[----:B------:R-:W-:Y:S01]  /*9a20*/  FFMA.FTZ R149, R16, UR5, R149 ;  /* 0x0000000510957c23 */ /* 0x000fe20008010095 */
[----:B------:R-:W-:Y:S01]  /*9a30*/  FSEL R161, R148, -INF , !P5 ;  /* 0xff80000094a17808 */ /* 0x000fe20006800000 */
[----:B------:R-:W-:Y:S01]  /*9a40*/  FFMA.FTZ R151, R16, UR5, R151 ;  /* 0x0000000510977c23 */ /* 0x000fe20008010097 */
[----:B------:R-:W-:Y:S01]  /*9a50*/  FSEL R23, R23, -INF , !P4 ;  /* 0xff80000017177808 */ /* 0x000fe20006000000 */
[----:B------:R-:W-:Y:S01]  /*9a60*/  VIADD R3, R6, 0xffffff50 ;  /* 0xffffff5006037836 */ /* 0x000fe20000000000 */
[C---:B------:R-:W-:Y:S01]  /*9a70*/  ISETP.GE.AND P5, PT, R159.reuse, R2, PT ;  /* 0x000000029f00720c */ /* 0x040fe20003fa6270 */
[----:B------:R-:W-:Y:S01]  /*9a80*/  HMMA.16816.F32 R140, R12, R30, R140 ;  /* 0x0000001e0c8c723c */ /* 0x000fe2000000188c */
[----:B------:R-:W-:-:S02]  /*9a90*/  ISETP.GE.AND P4, PT, R159, R0, PT ;  /* 0x000000009f00720c */ /* 0x000fc40003f86270 */
[----:B------:R-:W-:Y:S01]  /*9aa0*/  FSEL R163, R149, -INF , !P5 ;  /* 0xff80000095a37808 */ /* 0x000fe20006800000 */
[C---:B------:R-:W-:Y:S01]  /*9ab0*/  VIADD R149, R6.reuse, 0xffffff58 ;  /* 0xffffff5806957836 */ /* 0x040fe20000000000 */
[----:B------:R-:W-:Y:S02]  /*9ac0*/  FSEL R31, R151, -INF , !P4 ;  /* 0xff800000971f7808 */ /* 0x000fe40006000000 */
[----:B------:R-:W-:Y:S01]  /*9ad0*/  I2FP.F32.U32 R153, R3 ;  /* 0x0000000300997245 */ /* 0x000fe20000201000 */
[----:B------:R-:W-:Y:S01]  /*9ae0*/  HMMA.16816.F32 R132, R32, R154, R132 ;  /* 0x0000009a2084723c */ /* 0x000fe20000001884 */
[C---:B------:R-:W-:Y:S02]  /*9af0*/  ISETP.GE.AND P5, PT, R3.reuse, R2, PT ;  /* 0x000000020300720c */ /* 0x040fe40003fa6270 */
[----:B------:R-:W-:Y:S01]  /*9b00*/  ISETP.GE.AND P4, PT, R3, R0, PT ;  /* 0x000000000300720c */ /* 0x000fe20003f86270 */
[----:B------:R-:W-:Y:S02]  /*9b10*/  VIADD R3, R6, 0xffffff51 ;  /* 0xffffff5106037836 */ /* 0x000fe40000000000 */
[C---:B------:R-:W-:Y:S01]  /*9b20*/  FFMA.FTZ R144, R153.reuse, UR5, R144 ;  /* 0x0000000599907c23 */ /* 0x040fe20008010090 */
[----:B------:R-:W-:Y:S01]  /*9b30*/  FFMA.FTZ R146, R153, UR5, R146 ;  /* 0x0000000599927c23 */ /* 0x000fe20008010092 */
[----:B--2---:R-:W-:Y:S01]  /*9b40*/  HMMA.16816.F32 R136, R12, R8, R136 ;  /* 0x000000080c88723c */ /* 0x004fe20000001888 */
[----:B------:R-:W-:-:S02]  /*9b50*/  I2FP.F32.U32 R16, R3 ;  /* 0x0000000300107245 */ /* 0x000fc40000201000 */
[----:B------:R-:W-:Y:S02]  /*9b60*/  FSEL R173, R144, -INF , !P5 ;  /* 0xff80000090ad7808 */ /* 0x000fe40006800000 */
[----:B------:R-:W-:Y:S01]  /*9b70*/  FSEL R177, R146, -INF , !P4 ;  /* 0xff80000092b17808 */ /* 0x000fe20006000000 */
[C---:B------:R-:W-:Y:S01]  /*9b80*/  FFMA.FTZ R145, R16.reuse, UR5, R145 ;  /* 0x0000000510917c23 */ /* 0x040fe20008010091 */
[----:B------:R-:W-:Y:S01]  /*9b90*/  I2FP.F32.U32 R9, R149 ;  /* 0x0000009500097245 */ /* 0x000fe20000201000 */
[----:B------:R-:W-:Y:S01]  /*9ba0*/  FFMA.FTZ R147, R16, UR5, R147 ;  /* 0x0000000510937c23 */ /* 0x000fe20008010093 */
[C---:B------:R-:W-:Y:S01]  /*9bb0*/  ISETP.GE.AND P5, PT, R3.reuse, R2, PT ;  /* 0x000000020300720c */ /* 0x040fe20003fa6270 */
[----:B------:R-:W-:Y:S01]  /*9bc0*/  HMMA.16816.F32 R168, R32, R24, R168 ;  /* 0x0000001820a8723c */ /* 0x000fe200000018a8 */
[----:B------:R-:W-:Y:S01]  /*9bd0*/  ISETP.GE.AND P4, PT, R3, R0, PT ;  /* 0x000000000300720c */ /* 0x000fe20003f86270 */
[----:B------:R-:W-:Y:S01]  /*9be0*/  FFMA.FTZ R140, R9, UR5, R140 ;  /* 0x00000005098c7c23 */ /* 0x000fe2000801008c */
[----:B------:R-:W-:Y:S01]  /*9bf0*/  FSEL R197, R145, -INF , !P5 ;  /* 0xff80000091c57808 */ /* 0x000fe20006800000 */
[----:B------:R-:W-:Y:S01]  /*9c00*/  FFMA.FTZ R142, R9, UR5, R142 ;  /* 0x00000005098e7c23 */ /* 0x000fe2000801008e */
[----:B------:R-:W-:Y:S01]  /*9c10*/  FSEL R175, R147, -INF , !P4 ;  /* 0xff80000093af7808 */ /* 0x000fe20006000000 */
[C---:B------:R-:W-:Y:S01]  /*9c20*/  VIADD R3, R6.reuse, 0xffffff59 ;  /* 0xffffff5906037836 */ /* 0x040fe20000000000 */
[C---:B------:R-:W-:Y:S01]  /*9c30*/  ISETP.GE.AND P5, PT, R149.reuse, R2, PT ;  /* 0x000000029500720c */ /* 0x040fe20003fa6270 */
[----:B------:R-:W-:Y:S01]  /*9c40*/  HMMA.16816.F32 R132, R12, R10, R132 ;  /* 0x0000000a0c84723c */ /* 0x000fe20000001884 */
[----:B------:R-:W-:Y:S01]  /*9c50*/  ISETP.GE.AND P4, PT, R149, R0, PT ;  /* 0x000000009500720c */ /* 0x000fe20003f86270 */
[----:B------:R-:W-:Y:S01]  /*9c60*/  VIADD R9, R6, 0xffffff61 ;  /* 0xffffff6106097836 */ /* 0x000fe20000000000 */
[----:B------:R-:W-:-:S02]  /*9c70*/  FSEL R203, R140, -INF , !P5 ;  /* 0xff8000008ccb7808 */ /* 0x000fc40006800000 */
[----:B------:R-:W-:Y:S02]  /*9c80*/  FSEL R195, R142, -INF , !P4 ;  /* 0xff8000008ec37808 */ /* 0x000fe40006000000 */
[----:B------:R-:W-:Y:S02]  /*9c90*/  I2FP.F32.U32 R8, R3 ;  /* 0x0000000300087245 */ /* 0x000fe40000201000 */
[C---:B------:R-:W-:Y:S02]  /*9ca0*/  ISETP.GE.AND P5, PT, R3.reuse, R2, PT ;  /* 0x000000020300720c */ /* 0x040fe40003fa6270 */
[----:B------:R-:W-:Y:S01]  /*9cb0*/  ISETP.GE.AND P4, PT, R3, R0, PT ;  /* 0x000000000300720c */ /* 0x000fe20003f86270 */
[----:B------:R-:W-:Y:S02]  /*9cc0*/  VIADD R3, R6, 0xffffff60 ;  /* 0xffffff6006037836 */ /* 0x000fe40000000000 */
[C---:B------:R-:W-:Y:S01]  /*9cd0*/  FFMA.FTZ R141, R8.reuse, UR5, R141 ;  /* 0x00000005088d7c23 */ /* 0x040fe2000801008d */
[----:B------:R-:W-:Y:S01]  /*9ce0*/  FFMA.FTZ R8, R8, UR5, R143 ;  /* 0x0000000508087c23 */ /* 0x000fe2000801008f */
[----:B------:R-:W-:Y:S01]  /*9cf0*/  I2FP.F32.U32 R10, R9 ;  /* 0x00000009000a7245 */ /* 0x000fe20000201000 */
[----:B------:R-:W-:Y:S01]  /*9d00*/  HMMA.16816.F32 R168, R12, R4, R168 ;  /* 0x000000040ca8723c */ /* 0x000fe200000018a8 */
[----:B------:R-:W-:Y:S01]  /*9d10*/  I2FP.F32.U32 R11, R3 ;  /* 0x00000003000b7245 */ /* 0x000fe20000201000 */
[----:B------:R-:W-:Y:S01]  /*9d20*/  VIADD R5, R6, 0xffffff70 ;  /* 0xffffff7006057836 */ /* 0x000fe20000000000 */
[----:B------:R-:W-:Y:S01]  /*9d30*/  FSEL R143, R141, -INF , !P5 ;  /* 0xff8000008d8f7808 */ /* 0x000fe20006800000 */
[----:B------:R-:W-:Y:S01]  /*9d40*/  FFMA.FTZ R137, R10, UR5, R137 ;  /* 0x000000050a897c23 */ /* 0x000fe20008010089 */
[----:B------:R-:W-:Y:S01]  /*9d50*/  FSEL R141, R8, -INF , !P4 ;  /* 0xff800000088d7808 */ /* 0x000fe20006000000 */
[C---:B------:R-:W-:Y:S01]  /*9d60*/  FFMA.FTZ R136, R11.reuse, UR5, R136 ;  /* 0x000000050b887c23 */ /* 0x040fe20008010088 */
[----:B------:R-:W-:Y:S01]  /*9d70*/  FFMA.FTZ R138, R11, UR5, R138 ;  /* 0x000000050b8a7c23 */ /* 0x000fe2000801008a */
[C---:B------:R-:W-:Y:S01]  /*9d80*/  ISETP.GE.AND P5, PT, R3.reuse, R2, PT ;  /* 0x000000020300720c */ /* 0x040fe20003fa6270 */
[----:B------:R-:W-:Y:S01]  /*9d90*/  FFMA.FTZ R139, R10, UR5, R139 ;  /* 0x000000050a8b7c23 */ /* 0x000fe2000801008b */
[----:B------:R-:W-:Y:S01]  /*9da0*/  ISETP.GE.AND P4, PT, R3, R0, PT ;  /* 0x000000000300720c */ /* 0x000fe20003f86270 */
[----:B------:R-:W-:Y:S01]  /*9db0*/  VIADD R3, R6, 0xffffff68 ;  /* 0xffffff6806037836 */ /* 0x000fe20000000000 */
[----:B------:R-:W-:-:S02]  /*9dc0*/  FSEL R151, R136, -INF , !P5 ;  /* 0xff80000088977808 */ /* 0x000fc40006800000 */
[----:B------:R-:W-:Y:S02]  /*9dd0*/  FSEL R147, R138, -INF , !P4 ;  /* 0xff8000008a937808 */ /* 0x000fe40006000000 */
[C---:B------:R-:W-:Y:S02]  /*9de0*/  ISETP.GE.AND P5, PT, R9.reuse, R2, PT ;  /* 0x000000020900720c */ /* 0x040fe40003fa6270 */
[----:B------:R-:W-:Y:S02]  /*9df0*/  ISETP.GE.AND P4, PT, R9, R0, PT ;  /* 0x000000000900720c */ /* 0x000fe40003f86270 */
[----:B------:R-:W-:Y:S02]  /*9e00*/  FSEL R149, R137, -INF , !P5 ;  /* 0xff80000089957808 */ /* 0x000fe40006800000 */
[----:B------:R-:W-:Y:S02]  /*9e10*/  FSEL R145, R139, -INF , !P4 ;  /* 0xff8000008b917808 */ /* 0x000fe40006000000 */
[----:B------:R-:W-:-:S02]  /*9e20*/  ISETP.GE.AND P5, PT, R3, R2, PT ;  /* 0x000000020300720c */ /* 0x000fc40003fa6270 */
[----:B------:R-:W-:Y:S02]  /*9e30*/  I2FP.F32.U32 R9, R3 ;  /* 0x0000000300097245 */ /* 0x000fe40000201000 */
[----:B------:R-:W-:Y:S01]  /*9e40*/  ISETP.GE.AND P4, PT, R3, R0, PT ;  /* 0x000000000300720c */ /* 0x000fe20003f86270 */
[----:B------:R-:W-:Y:S02]  /*9e50*/  VIADD R3, R6, 0xffffff69 ;  /* 0xffffff6906037836 */ /* 0x000fe40000000000 */
        /* <DEDUP_REMOVED lines=18> */
[----:B------:R-:W-:Y:S02]  /*9f80*/  VIADD R5, R6, 0xffffff79 ;  /* 0xffffff7906057836 */ /* 0x000fe40000000000 */
[C---:B------:R-:W-:Y:S01]  /*9f90*/  FFMA.FTZ R154, R4.reuse, UR5, R169 ;  /* 0x00000005049a7c23 */ /* 0x040fe200080100a9 */
[----:B------:R-:W-:Y:S01]  /*9fa0*/  FFMA.FTZ R159, R4, UR5, R171 ;  /* 0x00000005049f7c23 */ /* 0x000fe200080100ab */
[----:B------:R-:W-:Y:S02]  /*9fb0*/  FSEL R169, R168, -INF , !P5 ;  /* 0xff800000a8a97808 */ /* 0x000fe40006800000 */
[----:B------:R-:W-:-:S02]  /*9fc0*/  FSEL R155, R155, -INF , !P4 ;  /* 0xff8000009b9b7808 */ /* 0x000fc40006000000 */
[----:B------:R-:W-:Y:S02]  /*9fd0*/  I2FP.F32.U32 R4, R5 ;  /* 0x0000000500047245 */ /* 0x000fe40000201000 */
[C---:B------:R-:W-:Y:S02]  /*9fe0*/  ISETP.GE.AND P5, PT, R3.reuse, R2, PT ;  /* 0x000000020300720c */ /* 0x040fe40003fa6270 */
[----:B------:R-:W-:Y:S01]  /*9ff0*/  ISETP.GE.AND P4, PT, R3, R0, PT ;  /* 0x000000000300720c */ /* 0x000fe20003f86270 */
[----:B------:R-:W-:Y:S01]  /*a000*/  FFMA.FTZ R17, R4, UR5, R17 ;  /* 0x0000000504117c23 */ /* 0x000fe20008010011 */
[----:B------:R-:W-:Y:S01]  /*a010*/  FSEL R154, R154, -INF , !P5 ;  /* 0xff8000009a9a7808 */ /* 0x000fe20006800000 */
[----:B------:R-:W-:Y:S01]  /*a020*/  FFMA.FTZ R19, R4, UR5, R19 ;  /* 0x0000000504137c23 */ /* 0x000fe20008010013 */
[----:B------:R-:W-:Y:S02]  /*a030*/  FSEL R159, R159, -INF , !P4 ;  /* 0xff8000009f9f7808 */ /* 0x000fe40006000000 */
[----:B------:R-:W-:-:S02]  /*a040*/  ISETP.GE.AND P5, PT, R5, R2, PT ;  /* 0x000000020500720c */ /* 0x000fc40003fa6270 */
        /* <DEDUP_REMOVED lines=52> */
.L_x_281:
[----:B------:R3:W-:Y:S02]  /*a390*/  STS.128 [R202+0x11000], RZ ;  /* 0x011000ffca007388 */ /* 0x0007e40000000c00 */
.L_x_282:
[----:B------:R-:W-:Y:S05]  /*a3a0*/  BSYNC.RECONVERGENT B0 ;  /* 0x0000000000007941 */ /* 0x000fea0003800200 */
.L_x_280:
[----:B------:R-:W0:Y:S02]  /*a3b0*/  LDGDEPBAR ;  /* 0x00000000000079af */ /* 0x000e240000000000 */
.L_x_279:
[----:B------:R-:W-:Y:S01]  /*a3c0*/  FMNMX3.FTZ R2, R193, R27, R29, !PT ;  /* 0x0000001bc1027276 */ /* 0x000fe2000781001d */
[----:B------:R-:W4:Y:S01]  /*a3d0*/  LDCU UR4, c[0x0][0x45c] ;  /* 0x00008b80ff0477ac */ /* 0x000f220008000800 */
[----:B------:R-:W-:Y:S01]  /*a3e0*/  FMNMX3.FTZ R0, R192, R7, R21, !PT ;  /* 0x00000007c0007276 */ /* 0x000fe20007810015 */
[----:B------:R-:W-:Y:S01]  /*a3f0*/  LDSM.16.MT88.4 R12, [R184+0x12000] ;  /* 0x01200000b80c783b */ /* 0x000fe20000004200 */
        /* <DEDUP_REMOVED lines=12> */
[----:B-1----:R-:W-:Y:S02]  /*a4c0*/  FMNMX3.FTZ R9, R0, R155, R159, !PT ;  /* 0x0000009b00097276 */ /* 0x002fe4000781009f */
[----:B------:R-:W-:Y:S02]  /*a4d0*/  FMNMX3.FTZ R2, R2, R157, R158, !PT ;  /* 0x0000009d02027276 */ /* 0x000fe4000781009e */
[----:B------:R-:W-:Y:S02]  /*a4e0*/  FMNMX3.FTZ R9, R9, R156, R153, !PT ;  /* 0x0000009c09097276 */ /* 0x000fe40007810099 */
[----:B------:R-:W-:Y:S01]  /*a4f0*/  SEL R165, R186, 0xffffffe0, !P6 ;  /* 0xffffffe0baa57807 */ /* 0x000fe20007000000 */
[----:B--2---:R-:W1:Y:S01]  /*a500*/  SHFL.BFLY PT, R5, R2, 0x2, 0x1f ;  /* 0x0c401f0002057f89 */ /* 0x004e6200000e0000 */
[----:B------:R-:W-:-:S02]  /*a510*/  IADD3 R16, PT, PT, R184, 0x12000, RZ ;  /* 0x00012000b8107810 */ /* 0x000fc40007ffe0ff */
[----:B------:R-:W-:Y:S01]  /*a520*/  IADD3 R167, PT, PT, R165, R184, RZ ;  /* 0x000000b8a5a77210 */ /* 0x000fe20007ffe0ff */
[----:B------:R-:W2:Y:S01]  /*a530*/  SHFL.BFLY PT, R0, R9, 0x2, 0x1f ;  /* 0x0c401f0009007f89 */ /* 0x000ea200000e0000 */
[----:B------:R-:W-:Y:S02]  /*a540*/  IADD3 R166, PT, PT, R184, 0x12040, RZ ;  /* 0x00012040b8a67810 */ /* 0x000fe40007ffe0ff */
[----:B------:R-:W-:-:S04]  /*a550*/  @P0 IADD3 R166, PT, PT, R16, -0x40, RZ ;  /* 0xffffffc010a60810 */ /* 0x000fc80007ffe0ff */
[----:B------:R-:W-:-:S05]  /*a560*/  IADD3 R165, PT, PT, R165, R166, RZ ;  /* 0x000000a6a5a57210 */ /* 0x000fca0007ffe0ff */
[----:B------:R-:W-:Y:S01]  /*a570*/  LDSM.16.MT88.4 R136, [R165+0x800] ;  /* 0x00080000a588783b */ /* 0x000fe20000004200 */
[----:B-1----:R-:W-:Y:S02]  /*a580*/  FMNMX.FTZ R5, R2, R5, !PT ;  /* 0x0000000502057209 */ /* 0x002fe40007810000 */
[----:B--2---:R-:W-:-:S03]  /*a590*/  FMNMX.FTZ R0, R9, R0, !PT ;  /* 0x0000000009007209 */ /* 0x004fc60007810000 */
[----:B------:R-:W1:Y:S04]  /*a5a0*/  SHFL.BFLY PT, R132, R5, 0x1, 0x1f ;  /* 0x0c201f0005847f89 */ /* 0x000e6800000e0000 */
[----:B------:R-:W2:Y:S01]  /*a5b0*/  SHFL.BFLY PT, R3, R0, 0x1, 0x1f ;  /* 0x0c201f0000037f89 */ /* 0x000ea200000e0000 */
[----:B-1----:R-:W-:Y:S02]  /*a5c0*/  FMNMX.FTZ R132, R5, R132, !PT ;  /* 0x0000008405847209 */ /* 0x002fe40007810000 */
[----:B--2---:R-:W-:-:S03]  /*a5d0*/  FMNMX.FTZ R3, R0, R3, !PT ;  /* 0x0000000300037209 */ /* 0x004fc60007810000 */
        /* <DEDUP_REMOVED lines=10> */
[--C-:B------:R-:W-:Y:S01]  /*a680*/  FFMA.FTZ R133, R163, UR4, -R168.reuse ;  /* 0x00000004a3857c23 */ /* 0x100fe200080108a8 */
[----:B------:R-:W-:Y:S01]  /*a690*/  FMUL.FTZ R163, R4, UR4 ;  /* 0x0000000404a37c20 */ /* 0x000fe20008410000 */
[----:B------:R-:W-:Y:S01]  /*a6a0*/  FMUL.FTZ R162, R5, UR4 ;  /* 0x0000000405a27c20 */ /* 0x000fe20008410000 */
[----:B------:R-:W-:Y:S01]  /*a6b0*/  FFMA.FTZ R134, R161, UR4, -R168 ;  /* 0x00000004a1867c23 */ /* 0x000fe200080108a8 */
[--C-:B------:R-:W-:Y:S01]  /*a6c0*/  FFMA.FTZ R0, R21, UR4, -R152.reuse ;  /* 0x0000000415007c23 */ /* 0x100fe20008010898 */
[----:B------:R-:W-:Y:S01]  /*a6d0*/  FFMA.FTZ R160, R23, UR4, -R152 ;  /* 0x0000000417a07c23 */ /* 0x000fe20008010898 */
[----:B------:R-:W-:Y:S01]  /*a6e0*/  FFMA.FTZ R135, R29, UR4, -R168 ;  /* 0x000000041d877c23 */ /* 0x000fe200080108a8 */
[----:B------:R-:W1:Y:S01]  /*a6f0*/  MUFU.EX2 R163, R163 ;  /* 0x000000a300a37308 */ /* 0x000e620000000800 */
[----:B------:R-:W-:Y:S01]  /*a700*/  FFMA.FTZ R161, R31, UR4, -R152 ;  /* 0x000000041fa17c23 */ /* 0x000fe20008010898 */
[----:B------:R-:W2:Y:S01]  /*a710*/  LDSM.16.MT88.4 R20, [R167+0x12000] ;  /* 0x01200000a714783b */ /* 0x000ea20000004200 */
[----:B------:R-:W-:Y:S01]  /*a720*/  FFMA.FTZ R164, R27, UR4, -R168 ;  /* 0x000000041ba47c23 */ /* 0x000fe200080108a8 */
[----:B------:R-:W4:Y:S01]  /*a730*/  MUFU.EX2 R162, R162 ;  /* 0x000000a200a27308 */ /* 0x000f220000000800 */
[----:B------:R-:W-:Y:S01]  /*a740*/  FFMA.FTZ R2, R7, UR4, -R152 ;  /* 0x0000000407027c23 */ /* 0x000fe20008010898 */
[----:B------:R-:W5:Y:S01]  /*a750*/  LDSM.16.MT88.4 R28, [R166] ;  /* 0x00000000a61c783b */ /* 0x000f620000004200 */
[--C-:B------:R-:W-:Y:S01]  /*a760*/  FFMA.FTZ R171, R173, UR4, -R168.reuse ;  /* 0x00000004adab7c23 */ /* 0x100fe200080108a8 */
[----:B------:R-:W-:Y:S01]  /*a770*/  MUFU.EX2 R135, R135 ;  /* 0x0000008700877308 */ /* 0x000fe20000000800 */
[--C-:B------:R-:W-:Y:S01]  /*a780*/  FFMA.FTZ R172, R197, UR4, -R168.reuse ;  /* 0x00000004c5ac7c23 */ /* 0x100fe200080108a8 */
[--C-:B------:R-:W-:Y:S01]  /*a790*/  FFMA.FTZ R173, R203, UR4, -R168.reuse ;  /* 0x00000004cbad7c23 */ /* 0x100fe200080108a8 */
[----:B------:R-:W-:Y:S01]  /*a7a0*/  FFMA.FTZ R170, R143, UR4, -R168 ;  /* 0x000000048faa7c23 */ /* 0x000fe200080108a8 */
[----:B------:R-:W3:Y:S01]  /*a7b0*/  MUFU.EX2 R164, R164 ;  /* 0x000000a400a47308 */ /* 0x000ee20000000800 */
[--C-:B------:R-:W-:Y:S01]  /*a7c0*/  FFMA.FTZ R176, R175, UR4, -R152.reuse ;  /* 0x00000004afb07c23 */ /* 0x100fe20008010898 */
[-C--:B-1----:R-:W-:Y:S01]  /*a7d0*/  FMUL.FTZ R32, R52, R163.reuse ;  /* 0x000000a334207220 */ /* 0x082fe20000410000 */
[-C--:B------:R-:W-:Y:S01]  /*a7e0*/  FMUL.FTZ R33, R53, R163.reuse ;  /* 0x000000a335217220 */ /* 0x080fe20000410000 */
[----:B------:R-:W-:Y:S01]  /*a7f0*/  MUFU.EX2 R134, R134 ;  /* 0x0000008600867308 */ /* 0x000fe20000000800 */
[-C--:B------:R-:W-:Y:S01]  /*a800*/  FMUL.FTZ R24, R44, R163.reuse ;  /* 0x000000a32c187220 */ /* 0x080fe20000410000 */
[-C--:B----4-:R-:W-:Y:S01]  /*a810*/  FMUL.FTZ R34, R54, R162.reuse ;  /* 0x000000a236227220 */ /* 0x090fe20000410000 */
[-C--:B------:R-:W-:Y:S01]  /*a820*/  FMUL.FTZ R35, R55, R162.reuse ;  /* 0x000000a237237220 */ /* 0x080fe20000410000 */
[----:B------:R-:W1:Y:S01]  /*a830*/  MUFU.EX2 R133, R133 ;  /* 0x0000008500857308 */ /* 0x000e620000000800 */
[----:B------:R-:W-:Y:S01]  /*a840*/  LDSM.16.MT88.4 R52, [R167+0x14000] ;  /* 0x01400000a734783b */ /* 0x000fe20000004200 */
[-C--:B------:R-:W-:Y:S01]  /*a850*/  FMUL.FTZ R25, R45, R163.reuse ;  /* 0x000000a32d197220 */ /* 0x080fe20000410000 */
[-C--:B------:R-:W-:Y:S01]  /*a860*/  FMUL.FTZ R26, R46, R162.reuse ;  /* 0x000000a22e1a7220 */ /* 0x080fe20000410000 */
[----:B------:R-:W-:Y:S01]  /*a870*/  MUFU.EX2 R2, R2 ;  /* 0x0000000200027308 */ /* 0x000fe20000000800 */
[-C--:B------:R-:W-:Y:S01]  /*a880*/  FMUL.FTZ R27, R47, R162.reuse ;  /* 0x000000a22f1b7220 */ /* 0x080fe20000410000 */
[-C--:B------:R-:W-:Y:S01]  /*a890*/  FMUL.FTZ R16, R36, R163.reuse ;  /* 0x000000a324107220 */ /* 0x080fe20000410000 */
[----:B------:R-:W4:Y:S01]  /*a8a0*/  LDSM.16.MT88.4 R44, [R184+0x14000] ;  /* 0x01400000b82c783b */ /* 0x000f220000004200 */
[----:B------:R-:W2:Y:S01]  /*a8b0*/  MUFU.EX2 R0, R0 ;  /* 0x0000000000007308 */ /* 0x000ea20000000800 */
[-C--:B------:R-:W-:Y:S01]  /*a8c0*/  FMUL.FTZ R17, R37, R163.reuse ;  /* 0x000000a325117220 */ /* 0x080fe20000410000 */
[-C--:B------:R-:W-:Y:S01]  /*a8d0*/  FMUL.FTZ R18, R38, R162.reuse ;  /* 0x000000a226127220 */ /* 0x080fe20000410000 */
[----:B------:R-:W-:Y:S01]  /*a8e0*/  FMUL.FTZ R19, R39, R162 ;  /* 0x000000a227137220 */ /* 0x000fe20000410000 */
[----:B------:R-:W-:Y:S01]  /*a8f0*/  MUFU.EX2 R160, R160 ;  /* 0x000000a000a07308 */ /* 0x000fe20000000800 */
[----:B---3--:R-:W-:Y:S01]  /*a900*/  F2FP.F16.F32.PACK_AB R4, R135, R164 ;  /* 0x000000a48704723e */ /* 0x008fe200000000ff */
[----:B------:R-:W3:Y:S01]  /*a910*/  LDSM.16.MT88.4 R36, [R165] ;  /* 0x00000000a524783b */ /* 0x000ee20000004200 */
[----:B-1----:R-:W-:Y:S01]  /*a920*/  F2FP.F16.F32.PACK_AB R6, R133, R134 ;  /* 0x000000868506723e */ /* 0x002fe200000000ff */
[----:B------:R-:W1:Y:S01]  /*a930*/  MUFU.EX2 R161, R161 ;  /* 0x000000a100a17308 */ /* 0x000e620000000800 */
[-C--:B------:R-:W-:Y:S01]  /*a940*/  FMUL.FTZ R40, R40, R163.reuse ;  /* 0x000000a328287220 */ /* 0x080fe20000410000 */
[-C--:B------:R-:W-:Y:S01]  /*a950*/  FMUL.FTZ R41, R41, R163.reuse ;  /* 0x000000a329297220 */ /* 0x080fe20000410000 */
[-C--:B------:R-:W-:Y:S01]  /*a960*/  FMUL.FTZ R42, R42, R162.reuse ;  /* 0x000000a22a2a7220 */ /* 0x080fe20000410000 */
[----:B------:R-:W-:Y:S01]  /*a970*/  FMUL.FTZ R43, R43, R162 ;  /* 0x000000a22b2b7220 */ /* 0x000fe20000410000 */
        /* <DEDUP_REMOVED lines=8> */
[----:B------:R-:W-:Y:S01]  /*aa00*/  FMUL.FTZ R75, R75, R162 ;  /* 0x000000a24b4b7220 */ /* 0x000fe20000410000 */
        /* <DEDUP_REMOVED lines=21> */
[----:B------:R-:W-:Y:S01]  /*ab60*/  LDSM.16.MT88.4 R60, [R166+0x2000] ;  /* 0x00200000a63c783b */ /* 0x000fe20000004200 */
        /* <DEDUP_REMOVED lines=15> */
[----:B------:R-:W1:Y:S01]  /*ac60*/  LDSM.16.MT88.4 R68, [R165+0x2000] ;  /* 0x00200000a544783b */ /* 0x000e620000004200 */
[-C--:B------:R-:W-:Y:S01]  /*ac70*/  FMUL.FTZ R107, R107, R162.reuse ;  /* 0x000000a26b6b7220 */ /* 0x080fe20000410000 */
[C---:B----4-:R-:W-:Y:S01]  /*ac80*/  HMMA.16816.F32 R40, R4.reuse, R44, R40 ;  /* 0x0000002c0428723c */ /* 0x050fe20000001828 */
[----:B------:R-:W-:Y:S01]  /*ac90*/  FFMA.FTZ R174, R195, UR4, -R152 ;  /* 0x00000004c3ae7c23 */ /* 0x000fe20008010898 */
        /* <DEDUP_REMOVED lines=13> */
[----:B------:R-:W-:Y:S01]  /*ad70*/  MUFU.EX2 R171, R171 ;  /* 0x000000ab00ab7308 */ /* 0x000fe20000000800 */
[C---:B------:R-:W-:Y:S01]  /*ad80*/  HMMA.16816.F32 R52, R4.reuse, R54, R72 ;  /* 0x000000360434723c */ /* 0x040fe20000001848 */
[-C--:B------:R-:W-:Y:S01]  /*ad90*/  FMUL.FTZ R72, R92, R163.reuse ;  /* 0x000000a35c487220 */ /* 0x080fe20000410000 */
[-C--:B------:R-:W-:Y:S01]  /*ada0*/  FMUL.FTZ R73, R93, R163.reuse ;  /* 0x000000a35d497220 */ /* 0x080fe20000410000 */
[-C--:B------:R-:W-:Y:S01]  /*adb0*/  FMUL.FTZ R74, R94, R162.reuse ;  /* 0x000000a25e4a7220 */ /* 0x080fe20000410000 */
[-C--:B------:R-:W-:Y:S01]  /*adc0*/  FMUL.FTZ R75, R95, R162.reuse ;  /* 0x000000a25f4b7220 */ /* 0x080fe20000410000 */
[----:B------:R-:W2:Y:S01]  /*add0*/  MUFU.EX2 R172, R172 ;  /* 0x000000ac00ac7308 */ /* 0x000ea20000000800 */
[----:B------:R-:W-:Y:S01]  /*ade0*/  LDSM.16.MT88.4 R92, [R166+0x4000] ;  /* 0x00400000a65c783b */ /* 0x000fe20000004200 */
[-C--:B------:R-:W-:Y:S01]  /*adf0*/  FMUL.FTZ R116, R116, R163.reuse ;  /* 0x000000a374747220 */ /* 0x080fe20000410000 */
[C---:B------:R-:W-:Y:S01]  /*ae00*/  HMMA.16816.F32 R44, R4.reuse, R46, R64 ;  /* 0x0000002e042c723c */ /* 0x040fe20000001840 */
[-C--:B------:R-:W-:Y:S01]  /*ae10*/  FMUL.FTZ R64, R84, R163.reuse ;  /* 0x000000a354407220 */ /* 0x080fe20000410000 */
[-C--:B------:R-:W-:Y:S01]  /*ae20*/  FMUL.FTZ R65, R85, R163.reuse ;  /* 0x000000a355417220 */ /* 0x080fe20000410000 */
[-C--:B------:R-:W-:Y:S01]  /*ae30*/  FMUL.FTZ R66, R86, R162.reuse ;  /* 0x000000a256427220 */ /* 0x080fe20000410000 */
[-C--:B------:R-:W-:Y:S01]  /*ae40*/  FMUL.FTZ R67, R87, R162.reuse ;  /* 0x000000a257437220 */ /* 0x080fe20000410000 */
[----:B------:R-:W-:Y:S01]  /*ae50*/  MUFU.EX2 R173, R173 ;  /* 0x000000ad00ad7308 */ /* 0x000fe20000000800 */
[----:B------:R-:W4:Y:S01]  /*ae60*/  LDSM.16.MT88.4 R84, [R167+0x16000] ;  /* 0x01600000a754783b */ /* 0x000f220000004200 */
[-C--:B------:R-:W-:Y:S01]  /*ae70*/  FMUL.FTZ R117, R117, R163.reuse ;  /* 0x000000a375757220 */ /* 0x080fe20000410000 */
[C---:B---3--:R-:W-:Y:S01]  /*ae80*/  HMMA.16816.F32 R32, R4.reuse, R36, R32 ;  /* 0x000000240420723c */ /* 0x048fe20000001820 */
[----:B------:R-:W-:Y:S01]  /*ae90*/  MUFU.EX2 R170, R170 ;  /* 0x000000aa00aa7308 */ /* 0x000fe20000000800 */
[-C--:B------:R-:W-:Y:S01]  /*aea0*/  FMUL.FTZ R118, R118, R162.reuse ;  /* 0x000000a276767220 */ /* 0x080fe20000410000 */
[-C--:B------:R-:W-:Y:S01]  /*aeb0*/  FMUL.FTZ R119, R119, R162.reuse ;  /* 0x000000a277777220 */ /* 0x080fe20000410000 */
[----:B------:R-:W-:Y:S01]  /*aec0*/  LDSM.16.MT88.4 R128, [R167+0x14800] ;  /* 0x01480000a780783b */ /* 0x000fe20000004200 */
[----:B------:R-:W-:Y:S01]  /*aed0*/  MUFU.EX2 R176, R176 ;  /* 0x000000b000b07308 */ /* 0x000fe20000000800 */
        /* <DEDUP_REMOVED lines=8> */
[----:B------:R-:W3:Y:S01]  /*af60*/  LDSM.16.MT88.4 R76, [R184+0x16000] ;  /* 0x01600000b84c783b */ /* 0x000ee20000004200 */
[----:B------:R-:W-:Y:S01]  /*af70*/  FFMA.FTZ R180, R183, UR4, -R168 ;  /* 0x00000004b7b47c23 */ /* 0x000fe200080108a8 */
[C---:B-1----:R-:W-:Y:S01]  /*af80*/  HMMA.16816.F32 R64, R4.reuse, R68, R64 ;  /* 0x000000440440723c */ /* 0x042fe20000001840 */
[--C-:B------:R-:W-:Y:S01]  /*af90*/  FFMA.FTZ R182, R147, UR4, -R152.reuse ;  /* 0x0000000493b67c23 */ /* 0x100fe20008010898 */
[----:B------:R-:W-:Y:S01]  /*afa0*/  FFMA.FTZ R192, R179, UR4, -R152 ;  /* 0x00000004b3c07c23 */ /* 0x000fe20008010898 */
[--C-:B------:R-:W-:Y:S01]  /*afb0*/  FFMA.FTZ R191, R191, UR4, -R168.reuse ;  /* 0x00000004bfbf7c23 */ /* 0x100fe200080108a8 */
[----:B------:R-:W-:Y:S01]  /*afc0*/  MUFU.EX2 R193, R193 ;  /* 0x000000c100c17308 */ /* 0x000fe20000000800 */
[----:B------:R-:W-:Y:S01]  /*afd0*/  LDSM.16.MT88.4 R148, [R167+0x13000] ;  /* 0x01300000a794783b */ /* 0x000fe20000004200 */
[----:B------:R-:W-:Y:S01]  /*afe0*/  FFMA.FTZ R194, R158, UR4, -R168 ;  /* 0x000000049ec27c23 */ /* 0x000fe200080108a8 */
[--C-:B------:R-:W-:Y:S01]  /*aff0*/  FFMA.FTZ R204, R159, UR4, -R152.reuse ;  /* 0x000000049fcc7c23 */ /* 0x100fe20008010898 */
[C---:B------:R-:W-:Y:S01]  /*b000*/  HMMA.16816.F32 R56, R4.reuse, R60, R56 ;  /* 0x0000003c0438723c */ /* 0x040fe20000001838 */
[----:B------:R-:W-:Y:S01]  /*b010*/  MUFU.EX2 R178, R178 ;  /* 0x000000b200b27308 */ /* 0x000fe20000000800 */
[----:B------:R-:W-:Y:S01]  /*b020*/  FFMA.FTZ R197, R156, UR4, -R152 ;  /* 0x000000049cc57c23 */ /* 0x000fe20008010898 */
[----:B------:R-:W-:Y:S01]  /*b030*/  FFMA.FTZ R169, R169, UR4, -R168 ;  /* 0x00000004a9a97c23 */ /* 0x000fe200080108a8 */
[--C-:B------:R-:W-:Y:S01]  /*b040*/  FFMA.FTZ R195, R155, UR4, -R152.reuse ;  /* 0x000000049bc37c23 */ /* 0x100fe20008010898 */
[----:B------:R1:W-:Y:S01]  /*b050*/  MUFU.EX2 R183, R191 ;  /* 0x000000bf00b77308 */ /* 0x0003e20000000800 */
[----:B------:R-:W-:Y:S01]  /*b060*/  FFMA.FTZ R210, R153, UR4, -R152 ;  /* 0x0000000499d27c23 */ /* 0x000fe20008010898 */
[----:B------:R-:W-:Y:S01]  /*b070*/  FFMA.FTZ R154, R154, UR4, -R168 ;  /* 0x000000049a9a7c23 */ /* 0x000fe200080108a8 */
[C---:B------:R-:W-:Y:S01]  /*b080*/  HMMA.16816.F32 R60, R4.reuse, R62, R80 ;  /* 0x0000003e043c723c */ /* 0x040fe20000001850 */
[-C--:B------:R-:W-:Y:S01]  /*b090*/  FMUL.FTZ R80, R100, R163.reuse ;  /* 0x000000a364507220 */ /* 0x080fe20000410000 */
[-C--:B------:R-:W-:Y:S01]  /*b0a0*/  FMUL.FTZ R81, R101, R163.reuse ;  /* 0x000000a365517220 */ /* 0x080fe20000410000 */
[-C--:B------:R-:W-:Y:S01]  /*b0b0*/  FMUL.FTZ R82, R102, R162.reuse ;  /* 0x000000a266527220 */ /* 0x080fe20000410000 */
[-C--:B------:R-:W-:Y:S01]  /*b0c0*/  FMUL.FTZ R83, R103, R162.reuse ;  /* 0x000000a267537220 */ /* 0x080fe20000410000 */
[----:B------:R-:W-:Y:S01]  /*b0d0*/  MUFU.EX2 R180, R180 ;  /* 0x000000b400b47308 */ /* 0x000fe20000000800 */
[----:B------:R-:W5:Y:S01]  /*b0e0*/  LDSM.16.MT88.4 R100, [R165+0x4000] ;  /* 0x00400000a564783b */ /* 0x000f620000004200 */
[-C--:B------:R-:W-:Y:S01]  /*b0f0*/  FFMA.FTZ R164, R211, R163.reuse, R164 ;  /* 0x000000a3d3a47223 */ /* 0x080fe200000100a4 */
[C---:B------:R-:W-:Y:S01]  /*b100*/  HMMA.16816.F32 R68, R4.reuse, R70, R88 ;  /* 0x000000460444723c */ /* 0x040fe20000001858 */
[-C--:B------:R-:W-:Y:S01]  /*b110*/  FMUL.FTZ R88, R108, R163.reuse ;  /* 0x000000a36c587220 */ /* 0x080fe20000410000 */
[----:B------:R-:W-:Y:S01]  /*b120*/  FMUL.FTZ R89, R109, R163 ;  /* 0x000000a36d597220 */ /* 0x000fe20000410000 */
[-C--:B------:R-:W-:Y:S01]  /*b130*/  FMUL.FTZ R90, R110, R162.reuse ;  /* 0x000000a26e5a7220 */ /* 0x080fe20000410000 */
[----:B------:R-:W-:Y:S01]  /*b140*/  FMUL.FTZ R91, R111, R162 ;  /* 0x000000a26f5b7220 */ /* 0x000fe20000410000 */
[----:B------:R-:W-:Y:S01]  /*b150*/  MUFU.EX2 R182, R182 ;  /* 0x000000b600b67308 */ /* 0x000fe20000000800 */
[----:B------:R-:W-:Y:S01]  /*b160*/  LDSM.16.MT88.4 R108, [R184+0x12800] ;  /* 0x01280000b86c783b */ /* 0x000fe20000004200 */
[----:B-1----:R-:W-:Y:S01]  /*b170*/  FFMA.FTZ R191, R157, UR4, -R168 ;  /* 0x000000049dbf7c23 */ /* 0x002fe200080108a8 */
[----:B----4-:R-:W-:Y:S01]  /*b180*/  HMMA.16816.F32 R80, R4, R84, R80 ;  /* 0x000000540450723c */ /* 0x010fe20000001850 */
[----:B------:R-:W-:Y:S01]  /*b190*/  MUFU.EX2 R192, R192 ;  /* 0x000000c000c07308 */ /* 0x000fe20000000800 */
[----:B------:R-:W-:Y:S01]  /*b1a0*/  LDSM.16.MT88.4 R156, [R184+0x17800] ;  /* 0x01780000b89c783b */ /* 0x000fe20000004200 */
[----:B------:R-:W-:-:S02]  /*b1b0*/  FADD.FTZ R135, R135, R164 ;  /* 0x000000a487877221 */ /* 0x000fc40000010000 */
[----:B------:R-:W-:Y:S02]  /*b1c0*/  MUFU.EX2 R169, R169 ;  /* 0x000000a900a97308 */ /* 0x000fe40000000800 */
[----:B------:R-:W-:Y:S01]  /*b1d0*/  FADD.FTZ R134, R134, R135 ;  /* 0x0000008786867221 */ /* 0x000fe20000010000 */
[C---:B------:R-:W-:Y:S01]  /*b1e0*/  HMMA.16816.F32 R88, R4.reuse, R92, R88 ;  /* 0x0000005c0458723c */ /* 0x040fe20000001858 */
[----:B------:R-:W-:Y:S02]  /*b1f0*/  MUFU.EX2 R168, R154 ;  /* 0x0000009a00a87308 */ /* 0x000fe40000000800 */
[----:B------:R-:W-:Y:S02]  /*b200*/  FADD.FTZ R134, R133, R134 ;  /* 0x0000008685867221 */ /* 0x000fe40000010000 */
[----:B------:R-:W-:Y:S03]  /*b210*/  MUFU.EX2 R191, R191 ;  /* 0x000000bf00bf7308 */ /* 0x000fe60000000800 */
[C---:B------:R-:W-:Y:S01]  /*b220*/  HMMA.16816.F32 R92, R4.reuse, R94, R112 ;  /* 0x0000005e045c723c */ /* 0x040fe20000001870 */
[----:B------:R-:W1:Y:S01]  /*b230*/  LDSM.16.MT88.4 R112, [R167+0x12800] ;  /* 0x01280000a770783b */ /* 0x000e620000004200 */
[----:B------:R-:W-:Y:S04]  /*b240*/  MUFU.EX2 R194, R194 ;  /* 0x000000c200c27308 */ /* 0x000fe80000000800 */
[----:B------:R-:W-:Y:S02]  /*b250*/  MUFU.EX2 R195, R195 ;  /* 0x000000c300c37308 */ /* 0x000fe40000000800 */
[C---:B------:R-:W-:Y:S01]  /*b260*/  HMMA.16816.F32 R84, R4.reuse, R86, R104 ;  /* 0x000000560454723c */ /* 0x040fe20000001868 */
[--C-:B------:R-:W-:Y:S01]  /*b270*/  FFMA.FTZ R104, R177, UR4, -R152.reuse ;  /* 0x00000004b1687c23 */ /* 0x100fe20008010898 */
[----:B------:R-:W-:Y:S01]  /*b280*/  FFMA.FTZ R177, R141, UR4, -R152 ;  /* 0x000000048db17c23 */ /* 0x000fe20008010898 */
[----:B------:R-:W-:Y:S01]  /*b290*/  MUFU.EX2 R204, R204 ;  /* 0x000000cc00cc7308 */ /* 0x000fe20000000800 */
[----:B------:R-:W-:Y:S03]  /*b2a0*/  LDSM.16.MT88.4 R140, [R166+0x800] ;  /* 0x00080000a68c783b */ /* 0x000fe60000004200 */
[----:B------:R4:W2:Y:S01]  /*b2b0*/  MUFU.EX2 R175, R104 ;  /* 0x0000006800af7308 */ /* 0x0008a20000000800 */
[C---:B---3--:R-:W-:Y:S03]  /*b2c0*/  HMMA.16816.F32 R72, R4.reuse, R76, R72 ;  /* 0x0000004c0448723c */ /* 0x048fe60000001848 */
[----:B------:R-:W3:Y:S04]  /*b2d0*/  MUFU.EX2 R177, R177 ;  /* 0x000000b100b17308 */ /* 0x000ee80000000800 */
[----:B------:R-:W-:Y:S01]  /*b2e0*/  MUFU.EX2 R197, R197 ;  /* 0x000000c500c57308 */ /* 0x000fe20000000800 */
[C---:B------:R-:W-:Y:S01]  /*b2f0*/  HMMA.16816.F32 R76, R4.reuse, R78, R96 ;  /* 0x0000004e044c723c */ /* 0x040fe20000001860 */
[-C--:B------:R-:W-:Y:S01]  /*b300*/  FMUL.FTZ R96, R120, R163.reuse ;  /* 0x000000a378607220 */ /* 0x080fe20000410000 */
[----:B------:R-:W-:Y:S01]  /*b310*/  FMUL.FTZ R97, R121, R163 ;  /* 0x000000a379617220 */ /* 0x000fe20000410000 */
[-C--:B------:R-:W-:Y:S01]  /*b320*/  FMUL.FTZ R98, R122, R162.reuse ;  /* 0x000000a27a627220 */ /* 0x080fe20000410000 */
[----:B------:R-:W-:Y:S01]  /*b330*/  FMUL.FTZ R99, R123, R162 ;  /* 0x000000a27b637220 */ /* 0x000fe20000410000 */
[----:B----4-:R-:W-:Y:S01]  /*b340*/  LDSM.16.MT88.4 R104, [R184+0x16800] ;  /* 0x01680000b868783b */ /* 0x010fe20000004200 */
[----:B------:R-:W-:Y:S02]  /*b350*/  MUFU.EX2 R210, R210 ;  /* 0x000000d200d27308 */ /* 0x000fe40000000800 */
[C---:B------:R-:W-:Y:S01]  /*b360*/  HMMA.16816.F32 R8, R4.reuse, R12, R8 ;  /* 0x0000000c0408723c */ /* 0x040fe20000001808 */
[----:B------:R-:W4:Y:S07]  /*b370*/  LDSM.16.MT88.4 R120, [R184+0x14800] ;  /* 0x01480000b878783b */ /* 0x000f2e0000004200 */
[C---:B------:R-:W-:Y:S01]  /*b380*/  HMMA.16816.F32 R12, R4.reuse, R14, R124 ;  /* 0x0000000e040c723c */ /* 0x040fe2000000187c */
[----:B------:R-:W4:Y:S07]  /*b390*/  LDSM.16.MT88.4 R124, [R166+0x2800] ;  /* 0x00280000a67c783b */ /* 0x000f2e0000004200 */
[----:B-----5:R-:W-:Y:S01]  /*b3a0*/  HMMA.16816.F32 R96, R4, R100, R96 ;  /* 0x000000640460723c */ /* 0x020fe20000001860 */
[----:B--2---:R-:W-:Y:S01]  /*b3b0*/  F2FP.F16.F32.PACK_AB R100, R172, R171 ;  /* 0x000000abac64723e */ /* 0x004fe200000000ff */
[----:B------:R-:W-:Y:S01]  /*b3c0*/  FADD.FTZ R171, R171, R134 ;  /* 0x00000086abab7221 */ /* 0x000fe20000010000 */
[----:B------:R-:W-:-:S03]  /*b3d0*/  F2FP.F16.F32.PACK_AB R101, R176, R175 ;  /* 0x000000afb065723e */ /* 0x000fc600000000ff */
[----:B------:R-:W-:Y:S02]  /*b3e0*/  FADD.FTZ R172, R172, R171 ;  /* 0x000000abacac7221 */ /* 0x000fe40000010000 */
[----:B------:R-:W-:Y:S01]  /*b3f0*/  HMMA.16816.F32 R4, R4, R102, R116 ;  /* 0x000000660404723c */ /* 0x000fe20000001874 */
[----:B------:R-:W-:Y:S01]  /*b400*/  F2FP.F16.F32.PACK_AB R102, R170, R173 ;  /* 0x000000adaa66723e */ /* 0x000fe200000000ff */
[----:B------:R-:W-:Y:S01]  /*b410*/  LDSM.16.MT88.4 R116, [R165+0x2800] ;  /* 0x00280000a574783b */ /* 0x000fe20000004200 */
[----:B---3--:R-:W-:Y:S01]  /*b420*/  F2FP.F16.F32.PACK_AB R103, R177, R174 ;  /* 0x000000aeb167723e */ /* 0x008fe200000000ff */
[----:B------:R-:W-:-:S04]  /*b430*/  FADD.FTZ R173, R173, R172 ;  /* 0x000000acadad7221 */ /* 0x000fc80000010000 */
[----:B------:R-:W-:Y:S02]  /*b440*/  FADD.FTZ R170, R170, R173 ;  /* 0x000000adaaaa7221 */ /* 0x000fe40000010000 */
[C---:B-1----:R-:W-:Y:S08]  /*b450*/  HMMA.16816.F32 R16, R100.reuse, R112, R16 ;  /* 0x000000706410723c */ /* 0x042ff00000001810 */
[C---:B------:R-:W-:Y:S01]  /*b460*/  HMMA.16816.F32 R20, R100.reuse, R114, R20 ;  /* 0x000000726414723c */ /* 0x040fe20000001814 */
[----:B------:R-:W1:Y:S07]  /*b470*/  LDSM.16.MT88.4 R112, [R166+0x4800] ;  /* 0x00480000a670783b */ /* 0x000e6e0000004200 */
[C---:B------:R-:W-:Y:S08]  /*b480*/  HMMA.16816.F32 R8, R100.reuse, R108, R8 ;  /* 0x0000006c6408723c */ /* 0x040ff00000001808 */
[C---:B------:R-:W-:Y:S01]  /*b490*/  HMMA.16816.F32 R12, R100.reuse, R110, R12 ;  /* 0x0000006e640c723c */ /* 0x040fe2000000180c */
[----:B------:R-:W2:Y:S07]  /*b4a0*/  LDSM.16.MT88.4 R108, [R167+0x16800] ;  /* 0x01680000a76c783b */ /* 0x000eae0000004200 */
[C---:B----4-:R-:W-:Y:S08]  /*b4b0*/  HMMA.16816.F32 R40, R100.reuse, R120, R40 ;  /* 0x000000786428723c */ /* 0x050ff00000001828 */
        /* <DEDUP_REMOVED lines=9> */
[C---:B------:R-:W-:Y:S08]  /*b550*/  HMMA.16816.F32 R76, R100.reuse, R106, R76 ;  /* 0x0000006a644c723c */ /* 0x040ff0000000184c */
[C---:B-1----:R-:W-:Y:S01]  /*b560*/  HMMA.16816.F32 R104, R100.reuse, R112, R88 ;  /* 0x000000706468723c */ /* 0x042fe20000001858 */
[--C-:B------:R-:W-:Y:S01]  /*b570*/  FFMA.FTZ R88, R145, UR4, -R152.reuse ;  /* 0x0000000491587c23 */ /* 0x100fe20008010898 */
[----:B------:R-:W-:Y:S01]  /*b580*/  FFMA.FTZ R89, R181, UR4, -R152 ;  /* 0x00000004b5597c23 */ /* 0x000fe20008010898 */
[----:B------:R-:W-:Y:S02]  /*b590*/  LDSM.16.MT88.4 R144, [R166+0x1000] ;  /* 0x00100000a690783b */ /* 0x000fe40000004200 */
[----:B------:R-:W1:Y:S02]  /*b5a0*/  MUFU.EX2 R181, R88 ;  /* 0x0000005800b57308 */ /* 0x000e640000000800 */
[----:B------:R-:W-:Y:S01]  /*b5b0*/  LDSM.16.MT88.4 R152, [R167+0x15800] ;  /* 0x01580000a798783b */ /* 0x000fe20000004200 */
[C---:B------:R-:W-:Y:S01]  /*b5c0*/  HMMA.16816.F32 R48, R100.reuse, R128, R48 ;  /* 0x000000806430723c */ /* 0x040fe20000001830 */
[----:B------:R2:W3:Y:S07]  /*b5d0*/  MUFU.EX2 R179, R89 ;  /* 0x0000005900b37308 */ /* 0x0004ee0000000800 */
[C---:B------:R-:W-:Y:S01]  /*b5e0*/  HMMA.16816.F32 R52, R100.reuse, R130, R52 ;  /* 0x000000826434723c */ /* 0x040fe20000001834 */
[----:B--2---:R-:W-:Y:S07]  /*b5f0*/  LDSM.16.MT88.4 R88, [R165+0x3000] ;  /* 0x00300000a558783b */ /* 0x004fee0000004200 */
[----:B------:R-:W-:Y:S01]  /*b600*/  HMMA.16816.F32 R80, R100, R108, R80 ;  /* 0x0000006c6450723c */ /* 0x000fe20000001850 */
[----:B------:R-:W-:Y:S01]  /*b610*/  F2FP.F16.F32.PACK_AB R108, R178, R193 ;  /* 0x000000c1b26c723e */ /* 0x000fe200000000ff */
[----:B------:R-:W-:Y:S01]  /*b620*/  FADD.FTZ R193, R193, R170 ;  /* 0x000000aac1c17221 */ /* 0x000fe20000010000 */
[----:B-1----:R-:W-:-:S03]  /*b630*/  F2FP.F16.F32.PACK_AB R109, R181, R182 ;  /* 0x000000b6b56d723e */ /* 0x002fc600000000ff */
[----:B------:R-:W-:Y:S02]  /*b640*/  FADD.FTZ R178, R178, R193 ;  /* 0x000000c1b2b27221 */ /* 0x000fe40000010000 */
[----:B------:R-:W-:Y:S01]  /*b650*/  HMMA.16816.F32 R84, R100, R110, R84 ;  /* 0x0000006e6454723c */ /* 0x000fe20000001854 */
[----:B------:R-:W-:Y:S01]  /*b660*/  F2FP.F16.F32.PACK_AB R110, R180, R183 ;  /* 0x000000b7b46e723e */ /* 0x000fe200000000ff */
[----:B------:R-:W-:Y:S01]  /*b670*/  FADD.FTZ R183, R183, R178 ;  /* 0x000000b2b7b77221 */ /* 0x000fe20000010000 */
[----:B---3--:R-:W-:-:S03]  /*b680*/  F2FP.F16.F32.PACK_AB R111, R192, R179 ;  /* 0x000000b3c06f723e */ /* 0x008fc600000000ff */
[----:B------:R-:W-:Y:S02]  /*b690*/  FADD.FTZ R180, R180, R183 ;  /* 0x000000b7b4b47221 */ /* 0x000fe40000010000 */
[C---:B------:R-:W-:Y:S08]  /*b6a0*/  HMMA.16816.F32 R24, R100.reuse, R140, R24 ;  /* 0x0000008c6418723c */ /* 0x040ff00000001818 */
[C---:B------:R-:W-:Y:S01]  /*b6b0*/  HMMA.16816.F32 R28, R100.reuse, R142, R28 ;  /* 0x0000008e641c723c */ /* 0x040fe2000000181c */
[----:B------:R-:W-:Y:S07]  /*b6c0*/  LDSM.16.MT88.4 R140, [R184+0x15000] ;  /* 0x01500000b88c783b */ /* 0x000fee0000004200 */
[C---:B------:R-:W-:Y:S08]  /*b6d0*/  HMMA.16816.F32 R64, R100.reuse, R116, R64 ;  /* 0x000000746440723c */ /* 0x040ff00000001840 */
[C---:B------:R-:W-:Y:S01]  /*b6e0*/  HMMA.16816.F32 R68, R100.reuse, R118, R68 ;  /* 0x000000766444723c */ /* 0x040fe20000001844 */
[----:B------:R-:W-:Y:S07]  /*b6f0*/  LDSM.16.MT88.4 R116, [R167+0x17000] ;  /* 0x01700000a774783b */ /* 0x000fee0000004200 */
[C---:B------:R-:W-:Y:S01]  /*b700*/  HMMA.16816.F32 R92, R100.reuse, R114, R92 ;  /* 0x00000072645c723c */ /* 0x040fe2000000185c */
[----:B------:R-:W1:Y:S07]  /*b710*/  LDSM.16.MT88.4 R112, [R184+0x17000] ;  /* 0x01700000b870783b */ /* 0x000e6e0000004200 */
[C---:B------:R-:W-:Y:S08]  /*b720*/  HMMA.16816.F32 R96, R100.reuse, R120, R96 ;  /* 0x000000786460723c */ /* 0x040ff00000001860 */
[----:B------:R-:W-:Y:S01]  /*b730*/  HMMA.16816.F32 R100, R100, R122, R4 ;  /* 0x0000007a6464723c */ /* 0x000fe20000001804 */
[----:B------:R-:W2:Y:S04]  /*b740*/  LDSM.16.MT88.4 R4, [R165+0x1000] ;  /* 0x00100000a504783b */ /* 0x000ea80000004200 */
[----:B------:R-:W-:Y:S03]  /*b750*/  LDSM.16.MT88.4 R120, [R166+0x5000] ;  /* 0x00500000a678783b */ /* 0x000fe60000004200 */
[C---:B----4-:R-:W-:Y:S01]  /*b760*/  HMMA.16816.F32 R128, R108.reuse, R124, R8 ;  /* 0x0000007c6c80723c */ /* 0x050fe20000001808 */
[----:B------:R-:W3:Y:S07]  /*b770*/  LDSM.16.MT88.4 R8, [R166+0x3000] ;  /* 0x00300000a608783b */ /* 0x000eee0000004200 */
[C---:B-----5:R-:W-:Y:S08]  /*b780*/  HMMA.16816.F32 R48, R108.reuse, R136, R48 ;  /* 0x000000886c30723c */ /* 0x060ff00000001830 */
[C---:B------:R-:W-:Y:S01]  /*b790*/  HMMA.16816.F32 R52, R108.reuse, R138, R52 ;  /* 0x0000008a6c34723c */ /* 0x040fe20000001834 */
[----:B------:R-:W4:Y:S07]  /*b7a0*/  LDSM.16.MT88.4 R136, [R165+0x5000] ;  /* 0x00500000a588783b */ /* 0x000f2e0000004200 */
[C---:B------:R-:W-:Y:S08]  /*b7b0*/  HMMA.16816.F32 R124, R108.reuse, R126, R12 ;  /* 0x0000007e6c7c723c */ /* 0x040ff0000000180c */
[C---:B-1----:R-:W-:Y:S08]  /*b7c0*/  HMMA.16816.F32 R72, R108.reuse, R112, R72 ;  /* 0x000000706c48723c */ /* 0x042ff00000001848 */
[C---:B--2---:R-:W-:Y:S08]  /*b7d0*/  HMMA.16816.F32 R32, R108.reuse, R4, R32 ;  /* 0x000000046c20723c */ /* 0x044ff00000001820 */
[C---:B------:R-:W-:Y:S08]  /*b7e0*/  HMMA.16816.F32 R4, R108.reuse, R6, R36 ;  /* 0x000000066c04723c */ /* 0x040ff00000001824 */
[C---:B---3--:R-:W-:Y:S08]  /*b7f0*/  HMMA.16816.F32 R56, R108.reuse, R8, R56 ;  /* 0x000000086c38723c */ /* 0x048ff00000001838 */
[C---:B------:R-:W-:Y:S01]  /*b800*/  HMMA.16816.F32 R12, R108.reuse, R10, R60 ;  /* 0x0000000a6c0c723c */ /* 0x040fe2000000183c */
[----:B------:R-:W1:Y:S07]  /*b810*/  LDSM.16.MT88.4 R60, [R184+0x13800] ;  /* 0x01380000b83c783b */ /* 0x000e6e0000004200 */
[C---:B------:R-:W-:Y:S01]  /*b820*/  HMMA.16816.F32 R8, R108.reuse, R88, R64 ;  /* 0x000000586c08723c */ /* 0x040fe20000001840 */
[----:B------:R-:W2:Y:S07]  /*b830*/  LDSM.16.MT88.4 R64, [R184+0x15800] ;  /* 0x01580000b840783b */ /* 0x000eae0000004200 */
[C---:B------:R-:W-:Y:S08]  /*b840*/  HMMA.16816.F32 R36, R108.reuse, R114, R76 ;  /* 0x000000726c24723c */ /* 0x040ff0000000184c */
[C---:B------:R-:W-:Y:S01]  /*b850*/  HMMA.16816.F32 R88, R108.reuse, R90, R68 ;  /* 0x0000005a6c58723c */ /* 0x040fe20000001844 */
[----:B------:R-:W3:Y:S07]  /*b860*/  LDSM.16.MT88.4 R68, [R167+0x13800] ;  /* 0x01380000a744783b */ /* 0x000eee0000004200 */
[C---:B------:R-:W-:Y:S08]  /*b870*/  HMMA.16816.F32 R76, R108.reuse, R118, R84 ;  /* 0x000000766c4c723c */ /* 0x040ff00000001854 */
[C---:B------:R-:W-:Y:S08]  /*b880*/  HMMA.16816.F32 R80, R108.reuse, R116, R80 ;  /* 0x000000746c50723c */ /* 0x040ff00000001850 */
[C---:B------:R-:W-:Y:S01]  /*b890*/  HMMA.16816.F32 R84, R108.reuse, R120, R104 ;  /* 0x000000786c54723c */ /* 0x040fe20000001868 */
[----:B------:R-:W5:Y:S07]  /*b8a0*/  LDSM.16.MT88.4 R104, [R167+0x17800] ;  /* 0x01780000a768783b */ /* 0x000f6e0000004200 */
        /* <DEDUP_REMOVED lines=10> */
[----:B----4-:R-:W-:Y:S01]  /*b950*/  HMMA.16816.F32 R120, R108, R136, R96 ;  /* 0x000000886c78723c */ /* 0x010fe20000001860 */
[----:B------:R-:W-:Y:S01]  /*b960*/  F2FP.F16.F32.PACK_AB R136, R168, R169 ;  /* 0x000000a9a888723e */ /* 0x000fe200000000ff */
[----:B------:R-:W-:Y:S01]  /*b970*/  FADD.FTZ R169, R169, R180 ;  /* 0x000000b4a9a97221 */ /* 0x000fe20000010000 */
[----:B------:R-:W-:-:S03]  /*b980*/  F2FP.F16.F32.PACK_AB R137, R204, R195 ;  /* 0x000000c3cc89723e */ /* 0x000fc600000000ff */
[----:B------:R-:W-:Y:S02]  /*b990*/  FADD.FTZ R168, R168, R169 ;  /* 0x000000a9a8a87221 */ /* 0x000fe40000010000 */
[----:B------:R-:W-:Y:S01]  /*b9a0*/  HMMA.16816.F32 R116, R108, R138, R100 ;  /* 0x0000008a6c74723c */ /* 0x000fe20000001864 */
[----:B------:R-:W4:Y:S01]  /*b9b0*/  LDSM.16.MT88.4 R108, [R166+0x3800] ;  /* 0x00380000a66c783b */ /* 0x000f220000004200 */
[----:B------:R-:W-:Y:S01]  /*b9c0*/  F2FP.F16.F32.PACK_AB R138, R194, R191 ;  /* 0x000000bfc28a723e */ /* 0x000fe200000000ff */
[----:B------:R-:W-:Y:S01]  /*b9d0*/  FADD.FTZ R191, R191, R168 ;  /* 0x000000a8bfbf7221 */ /* 0x000fe20000010000 */
[----:B------:R-:W-:-:S03]  /*b9e0*/  F2FP.F16.F32.PACK_AB R139, R210, R197 ;  /* 0x000000c5d28b723e */ /* 0x000fc600000000ff */
[----:B------:R-:W-:-:S04]  /*b9f0*/  FADD.FTZ R211, R194, R191 ;  /* 0x000000bfc2d37221 */ /* 0x000fc80000010000 */
[C---:B-1----:R-:W-:Y:S08]  /*ba00*/  HMMA.16816.F32 R128, R136.reuse, R60, R128 ;  /* 0x0000003c8880723c */ /* 0x042ff00000001880 */
[C---:B------:R-:W-:Y:S08]  /*ba10*/  HMMA.16816.F32 R124, R136.reuse, R62, R124 ;  /* 0x0000003e887c723c */ /* 0x040ff0000000187c */
[C---:B--2---:R-:W-:Y:S08]  /*ba20*/  HMMA.16816.F32 R60, R136.reuse, R64, R40 ;  /* 0x00000040883c723c */ /* 0x044ff00000001828 */
[----:B---3--:R-:W-:Y:S01]  /*ba30*/  HMMA.16816.F32 R40, R136, R70, R20 ;  /* 0x000000468828723c */ /* 0x008fe20000001814 */
[----:B------:R-:W-:-:S04]  /*ba40*/  FFMA.FTZ R21, R209, R162, R2 ;  /* 0x000000a2d1157223 */ /* 0x000fc80000010002 */
[----:B------:R-:W-:-:S03]  /*ba50*/  FADD.FTZ R21, R0, R21 ;  /* 0x0000001500157221 */ /* 0x000fc60000010000 */
[----:B------:R-:W-:Y:S01]  /*ba60*/  HMMA.16816.F32 R96, R136, R158, R36 ;  /* 0x0000009e8860723c */ /* 0x000fe20000001824 */
[----:B------:R-:W-:-:S04]  /*ba70*/  FADD.FTZ R0, R160, R21 ;  /* 0x00000015a0007221 */ /* 0x000fc80000010000 */
[----:B------:R-:W-:-:S03]  /*ba80*/  FADD.FTZ R0, R161, R0 ;  /* 0x00000000a1007221 */ /* 0x000fc60000010000 */
[C---:B-----5:R-:W-:Y:S08]  /*ba90*/  HMMA.16816.F32 R100, R136.reuse, R104, R80 ;  /* 0x000000688864723c */ /* 0x060ff00000001850 */
[C---:B------:R-:W-:Y:S01]  /*baa0*/  HMMA.16816.F32 R36, R136.reuse, R68, R16 ;  /* 0x000000448824723c */ /* 0x040fe20000001810 */
[----:B------:R-:W1:Y:S07]  /*bab0*/  LDSM.16.MT88.4 R16, [R165+0x3800] ;  /* 0x00380000a510783b */ /* 0x000e6e0000004200 */
[C---:B----4-:R-:W-:Y:S01]  /*bac0*/  HMMA.16816.F32 R80, R136.reuse, R110, R12 ;  /* 0x0000006e8850723c */ /* 0x050fe2000000180c */
[----:B------:R-:W2:Y:S07]  /*bad0*/  LDSM.16.MT88.4 R12, [R165+0x5800] ;  /* 0x00580000a50c783b */ /* 0x000eae0000004200 */
[C---:B------:R-:W-:Y:S08]  /*bae0*/  HMMA.16816.F32 R104, R136.reuse, R106, R76 ;  /* 0x0000006a8868723c */ /* 0x040ff0000000184c */
[C---:B------:R-:W-:Y:S08]  /*baf0*/  HMMA.16816.F32 R76, R136.reuse, R108, R56 ;  /* 0x0000006c884c723c */ /* 0x040ff00000001838 */
        /* <DEDUP_REMOVED lines=27> */
.L_x_274:
[----:B------:R-:W-:-:S09]  /*bcb0*/  UISETP.GE.AND UP0, UPT, UR12, URZ, UPT ;  /* 0x000000ff0c00728c */ /* 0x000fd2000bf06270 */
[----:B------:R-:W-:Y:S05]  /*bcc0*/  BRA.U !UP0, `(.L_x_283) ;  /* 0x0000002d08f07547 */ /* 0x000fea000b800000 */
[----:B------:R-:W-:Y:S01]  /*bcd0*/  SHF.R.U32.HI R0, RZ, 0x1, R188 ;  /* 0x00000001ff007819 */ /* 0x000fe200000116bc */
[----:B------:R-:W-:Y:S01]  /*bce0*/  IMAD.SHL.U32 R194, R188, 0x2, RZ ;  /* 0x00000002bcc27824 */ /* 0x000fe200078e00ff */
[----:B------:R-:W1:Y:S01]  /*bcf0*/  S2UR UR8, SR_CgaCtaId ;  /* 0x00000000000879c3 */ /* 0x000e620000008800 */
[----:B------:R-:W2:Y:S01]  /*bd00*/  S2R R188, SR_TID.X ;  /* 0x0000000000bc7919 */ /* 0x000ea20000002100 */
[----:B------:R-:W-:Y:S01]  /*bd10*/  LOP3.LUT R185, R185, 0x8, R0, 0x78, !PT ;  /* 0x00000008b9b97812 */ /* 0x000fe200078e7800 */
[----:B------:R-:W3:Y:S01]  /*bd20*/  LDCU UR4, c[0x0][0x440] ;  /* 0x00008800ff0477ac */ /* 0x000ee20008000800 */
[----:B------:R-:W-:Y:S01]  /*bd30*/  IMAD.MOV.U32 R184, RZ, RZ, 0x20 ;  /* 0x00000020ffb87424 */ /* 0x000fe200078e00ff */
[----:B------:R-:W-:Y:S01]  /*bd40*/  LOP3.LUT R194, R194, 0x6, RZ, 0xc0, !PT ;  /* 0x00000006c2c27812 */ /* 0x000fe200078ec0ff */
        /* <DEDUP_REMOVED lines=10> */
[C---:B------:R-:W-:Y:S02]  /*bdf0*/  VIADD R205, R185.reuse, 0x12000 ;  /* 0x00012000b9cd7836 */ /* 0x040fe40000000000 */
        /* <DEDUP_REMOVED lines=10> */
.L_x_286:
        /* <DEDUP_REMOVED lines=44> */
.L_x_284:
        /* <DEDUP_REMOVED lines=27> */
[C---:B------:R-:W-:Y:S02]  /*c310*/  LEA R2, P0, R164.reuse, R199, 0x1 ;  /* 0x000000c7a4027211 */ /* 0x040fe400078008ff */
        /* <DEDUP_REMOVED lines=16> */
[----:B------:R-:W-:Y:S01]  /*c420*/  IMAD R192, R192, 0x2, R181 ;  /* 0x00000002c0c07824 */ /* 0x000fe200078e02b5 */
[----:B------:R-:W-:Y:S03]  /*c430*/  LEA R195, R132, UR6, 0x1 ;  /* 0x0000000684c37c11 */ /* 0x000fe6000f8e08ff */
[----:B------:R-:W-:Y:S01]  /*c440*/  @!PT LDS RZ, [RZ] ;  /* 0x00000000fffff984 */ /* 0x000fe20000000800 */
[----:B------:R-:W-:Y:S01]  /*c450*/  @!PT LDS RZ, [RZ] ;  /* 0x00000000fffff984 */ /* 0x000fe20000000800 */
[----:B------:R-:W-:Y:S01]  /*c460*/  @!PT LDS RZ, [RZ] ;  /* 0x00000000fffff984 */ /* 0x000fe20000000800 */
[----:B------:R-:W-:Y:S01]  /*c470*/  @!P1 LDGSTS.E.BYPASS.LTC128B.128 [R202+0x13000], desc[UR20][R2.64] ;  /* 0x1300000002ca9fae */ /* 0x000fe2000b981a14 */
[----:B------:R-:W-:Y:S02]  /*c480*/  VIADD R191, R192, UR6 ;  /* 0x00000006c0bf7c36 */ /* 0x000fe40008000000 */
[----:B------:R-:W-:Y:S02]  /*c490*/  IMAD.IADD R134, R180, 0x1, R195 ;  /* 0x00000001b4867824 */ /* 0x000fe400078e02c3 */
[----:B------:R-:W-:Y:S01]  /*c4a0*/  @P1 STS.128 [R202+0x13000], RZ ;  /* 0x013000ffca001388 */ /* 0x000fe20000000c00 */
[----:B------:R-:W-:Y:S04]  /*c4b0*/  IMAD.IADD R132, R191, 0x1, R180 ;  /* 0x00000001bf847824 */ /* 0x000fe800078e02b4 */
[----:B------:R-:W-:Y:S01]  /*c4c0*/  @!PT LDS RZ, [RZ] ;  /* 0x00000000fffff984 */ /* 0x000fe20000000800 */
[----:B------:R-:W-:Y:S01]  /*c4d0*/  @!PT LDS RZ, [RZ] ;  /* 0x00000000fffff984 */ /* 0x000fe20000000800 */
[----:B------:R-:W-:Y:S01]  /*c4e0*/  @!PT LDS RZ, [RZ] ;  /* 0x00000000fffff984 */ /* 0x000fe20000000800 */
[----:B------:R-:W-:Y:S05]  /*c4f0*/  @!P3 LDGSTS.E.BYPASS.LTC128B.128 [R202+0x15000], desc[UR20][R2.64+0x80] ;  /* 0x1500008002cabfae */ /* 0x000fea000b981a14 */
[----:B------:R-:W-:Y:S05]  /*c500*/  @P3 STS.128 [R202+0x15000], RZ ;  /* 0x015000ffca003388 */ /* 0x000fea0000000c00 */
[----:B------:R-:W-:Y:S01]  /*c510*/  @!PT LDS RZ, [RZ] ;  /* 0x00000000fffff984 */ /* 0x000fe20000000800 */
[----:B------:R-:W-:Y:S01]  /*c520*/  @!PT LDS RZ, [RZ] ;  /* 0x00000000fffff984 */ /* 0x000fe20000000800 */
[----:B------:R-:W-:Y:S01]  /*c530*/  @!PT LDS RZ, [RZ] ;  /* 0x00000000fffff984 */ /* 0x000fe20000000800 */
[----:B------:R1:W-:Y:S05]  /*c540*/  @!P2 LDGSTS.E.BYPASS.LTC128B.128 [R202+0x17000], desc[UR20][R2.64+0x100] ;  /* 0x1700010002caafae */ /* 0x0003ea000b981a14 */
        /* <DEDUP_REMOVED lines=9> */
[----:B------:R-:W-:Y:S05]  /*c5e0*/  LDSM.16.M88.4 R168, [R192+UR6+0xe000] ;  /* 0x00e00006c0a8783b */ /* 0x000fea0008000200 */
[----:B------:R-:W-:Y:S01]  /*c5f0*/  LDSM.16.M88.4 R172, [R192+UR6+0xe800] ;  /* 0x00e80006c0ac783b */ /* 0x000fe20008000200 */
[C---:B--2---:R-:W-:Y:S08]  /*c600*/  HMMA.16816.F32 R4, R136.reuse, R140, RZ ;  /* 0x0000008c8804723c */ /* 0x044ff000000018ff */
[C---:B------:R-:W-:Y:S01]  /*c610*/  HMMA.16816.F32 R8, R136.reuse, R142, RZ ;  /* 0x0000008e8808723c */ /* 0x040fe200000018ff */
[----:B------:R-:W2:Y:S07]  /*c620*/  LDSM.16.M88.4 R140, [R132+0xc800] ;  /* 0x00c80000848c783b */ /* 0x000eae0000000200 */
[C---:B---3--:R-:W-:Y:S08]  /*c630*/  HMMA.16816.F32 R12, R136.reuse, R144, RZ ;  /* 0x00000090880c723c */ /* 0x048ff000000018ff */
[C---:B------:R-:W-:Y:S01]  /*c640*/  HMMA.16816.F32 R16, R136.reuse, R146, RZ ;  /* 0x000000928810723c */ /* 0x040fe200000018ff */
[----:B------:R-:W3:Y:S07]  /*c650*/  LDSM.16.M88.4 R144, [R132+0xd000] ;  /* 0x00d000008490783b */ /* 0x000eee0000000200 */
[C---:B----4-:R-:W-:Y:S01]  /*c660*/  HMMA.16816.F32 R20, R136.reuse, R148, RZ ;  /* 0x000000948814723c */ /* 0x050fe200000018ff */
[----:B------:R-:W-:Y:S04]  /*c670*/  SEL R148, R183, 0xffffffc0, !P0 ;  /* 0xffffffc0b7947807 */ /* 0x000fe80004000000 */
[----:B------:R-:W-:Y:S01]  /*c680*/  IADD3 R193, PT, PT, R148, R195, RZ ;  /* 0x000000c394c17210 */ /* 0x000fe20007ffe0ff */
[----:B------:R-:W-:Y:S02]  /*c690*/  IMAD.IADD R191, R191, 0x1, R148 ;  /* 0x00000001bfbf7824 */ /* 0x000fe400078e0294 */
[C---:B------:R-:W-:Y:S02]  /*c6a0*/  HMMA.16816.F32 R24, R136.reuse, R150, RZ ;  /* 0x000000968818723c */ /* 0x040fe400000018ff */
[----:B------:R-:W-:Y:S01]  /*c6b0*/  LDSM.16.M88.4 R148, [R193] ;  /* 0x00000000c194783b */ /* 0x000fe20000000200 */
[C---:B-1----:R-:W-:Y:S02]  /*c6c0*/  IMAD.IADD R3, R180.reuse, 0x1, R193 ;  /* 0x00000001b4037824 */ /* 0x042fe400078e02c1 */
[----:B------:R-:W-:Y:S02]  /*c6d0*/  IMAD.IADD R2, R180, 0x1, R191 ;  /* 0x00000001b4027824 */ /* 0x000fe400078e02bf */
[----:B------:R-:W-:Y:S01]  /*c6e0*/  LDSM.16.M88.4 R176, [R191+0xe000] ;  /* 0x00e00000bfb0783b */ /* 0x000fe20000000200 */
[C---:B-----5:R-:W-:Y:S04]  /*c6f0*/  HMMA.16816.F32 R28, R136.reuse, R152, RZ ;  /* 0x00000098881c723c */ /* 0x060fe800000018ff */
[----:B------:R-:W-:Y:S04]  /*c700*/  LDSM.16.M88.4 R164, [R2+0xc800] ;  /* 0x00c8000002a4783b */ /* 0x000fe80000000200 */
[----:B------:R-:W-:Y:S01]  /*c710*/  HMMA.16816.F32 R32, R136, R154, RZ ;  /* 0x0000009a8820723c */ /* 0x000fe200000018ff */
[----:B------:R-:W1:Y:S05]  /*c720*/  LDSM.16.M88.4 R136, [R132+0xd800] ;  /* 0x00d800008488783b */ /* 0x000e6a0000000200 */
[----:B------:R-:W4:Y:S02]  /*c730*/  LDSM.16.M88.4 R152, [R191+0xc000] ;  /* 0x00c00000bf98783b */ /* 0x000f240000000200 */
[C---:B------:R-:W-:Y:S08]  /*c740*/  HMMA.16816.F32 R4, R156.reuse, R160, R4 ;  /* 0x000000a09c04723c */ /* 0x040ff00000001804 */
[C---:B------:R-:W-:Y:S01]  /*c750*/  HMMA.16816.F32 R8, R156.reuse, R162, R8 ;  /* 0x000000a29c08723c */ /* 0x040fe20000001808 */
[----:B------:R-:W-:Y:S07]  /*c760*/  LDSM.16.M88.4 R160, [R191+0xd800] ;  /* 0x00d80000bfa0783b */ /* 0x000fee0000000200 */
[C---:B--2---:R-:W-:Y:S08]  /*c770*/  HMMA.16816.F32 R12, R156.reuse, R140, R12 ;  /* 0x0000008c9c0c723c */ /* 0x044ff0000000180c */
[C---:B------:R-:W-:Y:S01]  /*c780*/  HMMA.16816.F32 R16, R156.reuse, R142, R16 ;  /* 0x0000008e9c10723c */ /* 0x040fe20000001810 */
[----:B------:R-:W2:Y:S07]  /*c790*/  LDSM.16.M88.4 R140, [R191+0xc800] ;  /* 0x00c80000bf8c783b */ /* 0x000eae0000000200 */
[C---:B---3--:R-:W-:Y:S08]  /*c7a0*/  HMMA.16816.F32 R20, R156.reuse, R144, R20 ;  /* 0x000000909c14723c */ /* 0x048ff00000001814 */
[C---:B------:R-:W-:Y:S01]  /*c7b0*/  HMMA.16816.F32 R24, R156.reuse, R146, R24 ;  /* 0x000000929c18723c */ /* 0x040fe20000001818 */
[----:B------:R-:W3:Y:S07]  /*c7c0*/  LDSM.16.M88.4 R144, [R191+0xd000] ;  /* 0x00d00000bf90783b */ /* 0x000eee0000000200 */
[C---:B-1----:R-:W-:Y:S08]  /*c7d0*/  HMMA.16816.F32 R28, R156.reuse, R136, R28 ;  /* 0x000000889c1c723c */ /* 0x042ff0000000181c */
[----:B------:R-:W-:Y:S01]  /*c7e0*/  HMMA.16816.F32 R32, R156, R138, R32 ;  /* 0x0000008a9c20723c */ /* 0x000fe20000001820 */
[----:B------:R-:W-:Y:S05]  /*c7f0*/  LDSM.16.M88.4 R136, [R3] ;  /* 0x000000000388783b */ /* 0x000fea0000000200 */
[----:B------:R-:W1:Y:S02]  /*c800*/  LDSM.16.M88.4 R156, [R2+0xc000] ;  /* 0x00c00000029c783b */ /* 0x000e640000000200 */
[C---:B----4-:R-:W-:Y:S08]  /*c810*/  HMMA.16816.F32 R4, R148.reuse, R152, R4 ;  /* 0x000000989404723c */ /* 0x050ff00000001804 */
[C---:B------:R-:W-:Y:S01]  /*c820*/  HMMA.16816.F32 R8, R148.reuse, R154, R8 ;  /* 0x0000009a9408723c */ /* 0x040fe20000001808 */
[----:B------:R-:W4:Y:S07]  /*c830*/  LDSM.16.M88.4 R152, [R2+0xd000] ;  /* 0x00d000000298783b */ /* 0x000f2e0000000200 */
[C---:B--2---:R-:W-:Y:S08]  /*c840*/  HMMA.16816.F32 R12, R148.reuse, R140, R12 ;  /* 0x0000008c940c723c */ /* 0x044ff0000000180c */
[C---:B------:R-:W-:Y:S01]  /*c850*/  HMMA.16816.F32 R16, R148.reuse, R142, R16 ;  /* 0x0000008e9410723c */ /* 0x040fe20000001810 */
[----:B------:R-:W2:Y:S07]  /*c860*/  LDSM.16.M88.4 R140, [R2+0xd800] ;  /* 0x00d80000028c783b */ /* 0x000eae0000000200 */
[C---:B---3--:R-:W-:Y:S08]  /*c870*/  HMMA.16816.F32 R20, R148.reuse, R144, R20 ;  /* 0x000000909414723c */ /* 0x048ff00000001814 */
[C---:B------:R-:W-:Y:S01]  /*c880*/  HMMA.16816.F32 R24, R148.reuse, R146, R24 ;  /* 0x000000929418723c */ /* 0x040fe20000001818 */
[----:B------:R-:W3:Y:S07]  /*c890*/  LDSM.16.M88.4 R144, [R195+0x4000] ;  /* 0x00400000c390783b */ /* 0x000eee0000000200 */
[C---:B------:R-:W-:Y:S08]  /*c8a0*/  HMMA.16816.F32 R28, R148.reuse, R160, R28 ;  /* 0x000000a0941c723c */ /* 0x040ff0000000181c */
[----:B------:R-:W-:Y:S01]  /*c8b0*/  HMMA.16816.F32 R32, R148, R162, R32 ;  /* 0x000000a29420723c */ /* 0x000fe20000001820 */
[----:B------:R-:W5:Y:S05]  /*c8c0*/  LDSM.16.M88.4 R148, [R192+UR6+0xf000] ;  /* 0x00f00006c094783b */ /* 0x000f6a0008000200 */
[----:B------:R-:W-:Y:S02]  /*c8d0*/  LDSM.16.M88.4 R160, [R134+0x4000] ;  /* 0x0040000086a0783b */ /* 0x000fe40000000200 */
[C---:B-1----:R-:W-:Y:S08]  /*c8e0*/  HMMA.16816.F32 R4, R136.reuse, R156, R4 ;  /* 0x0000009c8804723c */ /* 0x042ff00000001804 */
[C---:B------:R-:W-:Y:S01]  /*c8f0*/  HMMA.16816.F32 R8, R136.reuse, R158, R8 ;  /* 0x0000009e8808723c */ /* 0x040fe20000001808 */
[----:B------:R-:W1:Y:S07]  /*c900*/  LDSM.16.M88.4 R156, [R192+UR6+0xf800] ;  /* 0x00f80006c09c783b */ /* 0x000e6e0008000200 */
[C---:B------:R-:W-:Y:S08]  /*c910*/  HMMA.16816.F32 R12, R136.reuse, R164, R12 ;  /* 0x000000a4880c723c */ /* 0x040ff0000000180c */
[C---:B------:R-:W-:Y:S01]  /*c920*/  HMMA.16816.F32 R16, R136.reuse, R166, R16 ;  /* 0x000000a68810723c */ /* 0x040fe20000001810 */
[----:B------:R-:W1:Y:S07]  /*c930*/  LDSM.16.M88.4 R164, [R132+0xe000] ;  /* 0x00e0000084a4783b */ /* 0x000e6e0000000200 */
[C---:B----4-:R-:W-:Y:S08]  /*c940*/  HMMA.16816.F32 R20, R136.reuse, R152, R20 ;  /* 0x000000988814723c */ /* 0x050ff00000001814 */
[C---:B------:R-:W-:Y:S01]  /*c950*/  HMMA.16816.F32 R24, R136.reuse, R154, R24 ;  /* 0x0000009a8818723c */ /* 0x040fe20000001818 */
[----:B------:R-:W-:Y:S07]  /*c960*/  LDSM.16.M88.4 R152, [R132+0xf800] ;  /* 0x00f800008498783b */ /* 0x000fee0000000200 */
[C---:B--2---:R-:W-:Y:S08]  /*c970*/  HMMA.16816.F32 R28, R136.reuse, R140, R28 ;  /* 0x0000008c881c723c */ /* 0x044ff0000000181c */
[----:B------:R-:W-:Y:S01]  /*c980*/  HMMA.16816.F32 R32, R136, R142, R32 ;  /* 0x0000008e8820723c */ /* 0x000fe20000001820 */
[----:B------:R-:W2:Y:S05]  /*c990*/  LDSM.16.M88.4 R136, [R132+0xe800] ;  /* 0x00e800008488783b */ /* 0x000eaa0000000200 */
[----:B------:R-:W4:Y:S02]  /*c9a0*/  LDSM.16.M88.4 R140, [R132+0xf000] ;  /* 0x00f00000848c783b */ /* 0x000f240000000200 */
[C---:B---3--:R-:W-:Y:S08]  /*c9b0*/  HMMA.16816.F32 R4, R144.reuse, R168, R4 ;  /* 0x000000a89004723c */ /* 0x048ff00000001804 */
[C---:B------:R-:W-:Y:S01]  /*c9c0*/  HMMA.16816.F32 R8, R144.reuse, R170, R8 ;  /* 0x000000aa9008723c */ /* 0x040fe20000001808 */
[----:B------:R-:W3:Y:S07]  /*c9d0*/  LDSM.16.M88.4 R168, [R193+0x4000] ;  /* 0x00400000c1a8783b */ /* 0x000eee0000000200 */
[C---:B------:R-:W-:Y:S08]  /*c9e0*/  HMMA.16816.F32 R12, R144.reuse, R172, R12 ;  /* 0x000000ac900c723c */ /* 0x040ff0000000180c */
[C---:B------:R-:W-:Y:S01]  /*c9f0*/  HMMA.16816.F32 R16, R144.reuse, R174, R16 ;  /* 0x000000ae9010723c */ /* 0x040fe20000001810 */
[----:B------:R-:W-:Y:S07]  /*ca00*/  LDSM.16.M88.4 R172, [R132+0x10000] ;  /* 0x0100000084ac783b */ /* 0x000fee0000000200 */
[C---:B-----5:R-:W-:Y:S08]  /*ca10*/  HMMA.16816.F32 R20, R144.reuse, R148, R20 ;  /* 0x000000949014723c */ /* 0x060ff00000001814 */
[C---:B------:R-:W-:Y:S01]  /*ca20*/  HMMA.16816.F32 R24, R144.reuse, R150, R24 ;  /* 0x000000969018723c */ /* 0x040fe20000001818 */
[----:B------:R-:W-:Y:S07]  /*ca30*/  LDSM.16.M88.4 R148, [R191+0xf000] ;  /* 0x00f00000bf94783b */ /* 0x000fee0000000200 */
[C---:B-1----:R-:W-:Y:S08]  /*ca40*/  HMMA.16816.F32 R28, R144.reuse, R156, R28 ;  /* 0x0000009c901c723c */ /* 0x042ff0000000181c */
[----:B------:R-:W-:Y:S01]  /*ca50*/  HMMA.16816.F32 R32, R144, R158, R32 ;  /* 0x0000009e9020723c */ /* 0x000fe20000001820 */
[----:B------:R-:W1:Y:S05]  /*ca60*/  LDSM.16.M88.4 R144, [R191+0xe800] ;  /* 0x00e80000bf90783b */ /* 0x000e6a0000000200 */
[----:B------:R-:W5:Y:S02]  /*ca70*/  LDSM.16.M88.4 R156, [R191+0xf800] ;  /* 0x00f80000bf9c783b */ /* 0x000f640000000200 */
[C---:B------:R-:W-:Y:S08]  /*ca80*/  HMMA.16816.F32 R4, R160.reuse, R164, R4 ;  /* 0x000000a4a004723c */ /* 0x040ff00000001804 */
[C---:B------:R-:W-:Y:S01]  /*ca90*/  HMMA.16816.F32 R8, R160.reuse, R166, R8 ;  /* 0x000000a6a008723c */ /* 0x040fe20000001808 */
[----:B------:R-:W-:Y:S07]  /*caa0*/  LDSM.16.M88.4 R164, [R192+UR6+0x10000] ;  /* 0x01000006c0a4783b */ /* 0x000fee0008000200 */
[C---:B--2---:R-:W-:Y:S08]  /*cab0*/  HMMA.16816.F32 R12, R160.reuse, R136, R12 ;  /* 0x00000088a00c723c */ /* 0x044ff0000000180c */
[C---:B------:R-:W-:Y:S01]  /*cac0*/  HMMA.16816.F32 R16, R160.reuse, R138, R16 ;  /* 0x0000008aa010723c */ /* 0x040fe20000001810 */
[----:B------:R-:W-:Y:S07]  /*cad0*/  LDSM.16.M88.4 R136, [R3+0x4000] ;  /* 0x004000000388783b */ /* 0x000fee0000000200 */
[C---:B----4-:R-:W-:Y:S08]  /*cae0*/  HMMA.16816.F32 R20, R160.reuse, R140, R20 ;  /* 0x0000008ca014723c */ /* 0x050ff00000001814 */
[C---:B------:R-:W-:Y:S01]  /*caf0*/  HMMA.16816.F32 R24, R160.reuse, R142, R24 ;  /* 0x0000008ea018723c */ /* 0x040fe20000001818 */
[----:B------:R-:W2:Y:S07]  /*cb00*/  LDSM.16.M88.4 R140, [R2+0xe000] ;  /* 0x00e00000028c783b */ /* 0x000eae0000000200 */
[C---:B------:R-:W-:Y:S08]  /*cb10*/  HMMA.16816.F32 R28, R160.reuse, R152, R28 ;  /* 0x00000098a01c723c */ /* 0x040ff0000000181c */
[----:B------:R-:W-:Y:S01]  /*cb20*/  HMMA.16816.F32 R32, R160, R154, R32 ;  /* 0x0000009aa020723c */ /* 0x000fe20000001820 */
[----:B------:R-:W4:Y:S05]  /*cb30*/  LDSM.16.M88.4 R152, [R2+0xe800] ;  /* 0x00e800000298783b */ /* 0x000f2a0000000200 */
[----:B------:R-:W-:Y:S02]  /*cb40*/  LDSM.16.M88.4 R160, [R195+0x8000] ;  /* 0x00800000c3a0783b */ /* 0x000fe40000000200 */
[C---:B---3--:R-:W-:Y:S08]  /*cb50*/  HMMA.16816.F32 R4, R168.reuse, R176, R4 ;  /* 0x000000b0a804723c */ /* 0x048ff00000001804 */
[C---:B------:R-:W-:Y:S08]  /*cb60*/  HMMA.16816.F32 R8, R168.reuse, R178, R8 ;  /* 0x000000b2a808723c */ /* 0x040ff00000001808 */
[C---:B-1----:R-:W-:Y:S08]  /*cb70*/  HMMA.16816.F32 R12, R168.reuse, R144, R12 ;  /* 0x00000090a80c723c */ /* 0x042ff0000000180c */
[C---:B------:R-:W-:Y:S01]  /*cb80*/  HMMA.16816.F32 R16, R168.reuse, R146, R16 ;  /* 0x00000092a810723c */ /* 0x040fe20000001810 */
[----:B------:R-:W1:Y:S07]  /*cb90*/  LDSM.16.M88.4 R144, [R2+0xf000] ;  /* 0x00f000000290783b */ /* 0x000e6e0000000200 */
[C---:B------:R-:W-:Y:S08]  /*cba0*/  HMMA.16816.F32 R20, R168.reuse, R148, R20 ;  /* 0x00000094a814723c */ /* 0x040ff00000001814 */
[C---:B------:R-:W-:Y:S01]  /*cbb0*/  HMMA.16816.F32 R24, R168.reuse, R150, R24 ;  /* 0x00000096a818723c */ /* 0x040fe20000001818 */
[----:B------:R-:W3:Y:S07]  /*cbc0*/  LDSM.16.M88.4 R148, [R2+0xf800] ;  /* 0x00f800000294783b */ /* 0x000eee0000000200 */
[C---:B-----5:R-:W-:Y:S08]  /*cbd0*/  HMMA.16816.F32 R28, R168.reuse, R156, R28 ;  /* 0x0000009ca81c723c */ /* 0x060ff0000000181c */
[----:B------:R-:W-:Y:S01]  /*cbe0*/  HMMA.16816.F32 R32, R168, R158, R32 ;  /* 0x0000009ea820723c */ /* 0x000fe20000001820 */
[----:B------:R-:W5:Y:S05]  /*cbf0*/  LDSM.16.M88.4 R156, [R192+UR6+0x10800] ;  /* 0x01080006c09c783b */ /* 0x000f6a0008000200 */
[----:B------:R-:W-:Y:S02]  /*cc00*/  LDSM.16.M88.4 R168, [R192+UR6+0x11800] ;  /* 0x01180006c0a8783b */ /* 0x000fe40008000200 */
[C---:B--2---:R-:W-:Y:S08]  /*cc10*/  HMMA.16816.F32 R4, R136.reuse, R140, R4 ;  /* 0x0000008c8804723c */ /* 0x044ff00000001804 */
[C---:B------:R-:W-:Y:S01]  /*cc20*/  HMMA.16816.F32 R8, R136.reuse, R142, R8 ;  /* 0x0000008e8808723c */ /* 0x040fe20000001808 */
[----:B------:R-:W2:Y:S07]  /*cc30*/  LDSM.16.M88.4 R140, [R192+UR6+0x11000] ;  /* 0x01100006c08c783b */ /* 0x000eae0008000200 */
[C---:B----4-:R-:W-:Y:S08]  /*cc40*/  HMMA.16816.F32 R12, R136.reuse, R152, R12 ;  /* 0x00000098880c723c */ /* 0x050ff0000000180c */
[C---:B------:R-:W-:Y:S01]  /*cc50*/  HMMA.16816.F32 R16, R136.reuse, R154, R16 ;  /* 0x0000009a8810723c */ /* 0x040fe20000001810 */
[----:B------:R-:W4:Y:S07]  /*cc60*/  LDSM.16.M88.4 R152, [R134+0x8000] ;  /* 0x008000008698783b */ /* 0x000f2e0000000200 */
[C---:B-1----:R-:W-:Y:S08]  /*cc70*/  HMMA.16816.F32 R20, R136.reuse, R144, R20 ;  /* 0x000000908814723c */ /* 0x042ff00000001814 */
[C---:B------:R-:W-:Y:S01]  /*cc80*/  HMMA.16816.F32 R24, R136.reuse, R146, R24 ;  /* 0x000000928818723c */ /* 0x040fe20000001818 */
[----:B------:R-:W-:Y:S07]  /*cc90*/  LDSM.16.M88.4 R144, [R132+0x11800] ;  /* 0x011800008490783b */ /* 0x000fee0000000200 */
[C---:B---3--:R-:W-:Y:S08]  /*cca0*/  HMMA.16816.F32 R28, R136.reuse, R148, R28 ;  /* 0x00000094881c723c */ /* 0x048ff0000000181c */
[----:B------:R-:W-:Y:S01]  /*ccb0*/  HMMA.16816.F32 R32, R136, R150, R32 ;  /* 0x000000968820723c */ /* 0x000fe20000001820 */
[----:B------:R-:W1:Y:S05]  /*ccc0*/  LDSM.16.M88.4 R136, [R132+0x10800] ;  /* 0x010800008488783b */ /* 0x000e6a0000000200 */
[----:B------:R-:W-:Y:S02]  /*ccd0*/  LDSM.16.M88.4 R148, [R193+0x8000] ;  /* 0x00800000c194783b */ /* 0x000fe40000000200 */
[C---:B------:R-:W-:Y:S08]  /*cce0*/  HMMA.16816.F32 R4, R160.reuse, R164, R4 ;  /* 0x000000a4a004723c */ /* 0x040ff00000001804 */
[C---:B------:R-:W-:Y:S01]  /*ccf0*/  HMMA.16816.F32 R8, R160.reuse, R166, R8 ;  /* 0x000000a6a008723c */ /* 0x040fe20000001808 */
[----:B------:R-:W-:Y:S07]  /*cd00*/  LDSM.16.M88.4 R164, [R191+0x11000] ;  /* 0x01100000bfa4783b */ /* 0x000fee0000000200 */
[C---:B-----5:R-:W-:Y:S08]  /*cd10*/  HMMA.16816.F32 R12, R160.reuse, R156, R12 ;  /* 0x0000009ca00c723c */ /* 0x060ff0000000180c */
[C---:B------:R-:W-:Y:S01]  /*cd20*/  HMMA.16816.F32 R16, R160.reuse, R158, R16 ;  /* 0x0000009ea010723c */ /* 0x040fe20000001810 */
[----:B------:R-:W-:Y:S07]  /*cd30*/  LDSM.16.M88.4 R156, [R191+0x10000] ;  /* 0x01000000bf9c783b */ /* 0x000fee0000000200 */
[C---:B--2---:R-:W-:Y:S08]  /*cd40*/  HMMA.16816.F32 R20, R160.reuse, R140, R20 ;  /* 0x0000008ca014723c */ /* 0x044ff00000001814 */
[C---:B------:R-:W-:Y:S01]  /*cd50*/  HMMA.16816.F32 R24, R160.reuse, R142, R24 ;  /* 0x0000008ea018723c */ /* 0x040fe20000001818 */
[----:B------:R-:W2:Y:S07]  /*cd60*/  LDSM.16.M88.4 R140, [R132+0x11000] ;  /* 0x01100000848c783b */ /* 0x000eae0000000200 */
[C---:B------:R-:W-:Y:S08]  /*cd70*/  HMMA.16816.F32 R28, R160.reuse, R168, R28 ;  /* 0x000000a8a01c723c */ /* 0x040ff0000000181c */
[----:B------:R-:W-:Y:S01]  /*cd80*/  HMMA.16816.F32 R32, R160, R170, R32 ;  /* 0x000000aaa020723c */ /* 0x000fe20000001820 */
[----:B------:R-:W3:Y:S05]  /*cd90*/  LDSM.16.M88.4 R160, [R191+0x10800] ;  /* 0x01080000bfa0783b */ /* 0x000eea0000000200 */
[----:B------:R5:W-:Y:S02]  /*cda0*/  LDSM.16.M88.4 R168, [R3+0x8000] ;  /* 0x0080000003a8783b */ /* 0x000be40000000200 */
[C---:B----4-:R-:W-:Y:S08]  /*cdb0*/  HMMA.16816.F32 R4, R152.reuse, R172, R4 ;  /* 0x000000ac9804723c */ /* 0x050ff00000001804 */
[C---:B------:R-:W-:Y:S01]  /*cdc0*/  HMMA.16816.F32 R8, R152.reuse, R174, R8 ;  /* 0x000000ae9808723c */ /* 0x040fe20000001808 */
[----:B------:R-:W-:Y:S07]  /*cdd0*/  LDSM.16.M88.4 R172, [R2+0x10000] ;  /* 0x0100000002ac783b */ /* 0x000fee0000000200 */
[C---:B-1----:R-:W-:Y:S01]  /*cde0*/  HMMA.16816.F32 R12, R152.reuse, R136, R12 ;  /* 0x00000088980c723c */ /* 0x042fe2000000180c */
[----:B-----5:R-:W-:Y:S07]  /*cdf0*/  IMAD.U32 R3, RZ, RZ, UR12 ;  /* 0x0000000cff037e24 */ /* 0x020fee000f8e00ff */
[C---:B------:R-:W-:Y:S01]  /*ce00*/  HMMA.16816.F32 R16, R152.reuse, R138, R16 ;  /* 0x0000008a9810723c */ /* 0x040fe20000001810 */
[----:B------:R-:W1:Y:S02]  /*ce10*/  LDSM.16.M88.4 R136, [R191+0x11800] ;  /* 0x01180000bf88783b */ /* 0x000e640000000200 */
[----:B------:R-:W-:Y:S04]  /*ce20*/  IMAD R3, R3, 0x40, R194 ;  /* 0x0000004003037824 */ /* 0x000fe800078e02c2 */
[C---:B------:R-:W-:Y:S01]  /*ce30*/  VIADD R135, R3.reuse, 0x8 ;  /* 0x0000000803877836 */ /* 0x040fe20000000000 */
[C---:B--2---:R-:W-:Y:S08]  /*ce40*/  HMMA.16816.F32 R20, R152.reuse, R140, R20 ;  /* 0x0000008c9814723c */ /* 0x044ff00000001814 */
[C---:B------:R-:W-:Y:S01]  /*ce50*/  HMMA.16816.F32 R24, R152.reuse, R142, R24 ;  /* 0x0000008e9818723c */ /* 0x040fe20000001818 */
[----:B------:R-:W2:Y:S07]  /*ce60*/  LDSM.16.M88.4 R140, [R2+0x10800] ;  /* 0x01080000028c783b */ /* 0x000eae0000000200 */
[C---:B------:R-:W-:Y:S08]  /*ce70*/  HMMA.16816.F32 R28, R152.reuse, R144, R28 ;  /* 0x00000090981c723c */ /* 0x040ff0000000181c */
[----:B------:R-:W-:Y:S01]  /*ce80*/  HMMA.16816.F32 R32, R152, R146, R32 ;  /* 0x000000929820723c */ /* 0x000fe20000001820 */
[----:B------:R-:W4:Y:S07]  /*ce90*/  LDSM.16.M88.4 R144, [R2+0x11000] ;  /* 0x011000000290783b */ /* 0x000f2e0000000200 */
[C---:B------:R-:W-:Y:S08]  /*cea0*/  HMMA.16816.F32 R4, R148.reuse, R156, R4 ;  /* 0x0000009c9404723c */ /* 0x040ff00000001804 */
[C---:B------:R-:W-:Y:S08]  /*ceb0*/  HMMA.16816.F32 R8, R148.reuse, R158, R8 ;  /* 0x0000009e9408723c */ /* 0x040ff00000001808 */
[C---:B---3--:R-:W-:Y:S08]  /*cec0*/  HMMA.16816.F32 R12, R148.reuse, R160, R12 ;  /* 0x000000a0940c723c */ /* 0x048ff0000000180c */
[C---:B------:R-:W-:Y:S08]  /*ced0*/  HMMA.16816.F32 R16, R148.reuse, R162, R16 ;  /* 0x000000a29410723c */ /* 0x040ff00000001810 */
[C---:B------:R-:W-:Y:S03]  /*cee0*/  HMMA.16816.F32 R20, R148.reuse, R164, R20 ;  /* 0x000000a49414723c */ /* 0x040fe60000001814 */
[----:B------:R-:W-:Y:S02]  /*cef0*/  I2FP.F32.U32 R165, R3 ;  /* 0x0000000300a57245 */ /* 0x000fe40000201000 */
[C---:B------:R-:W-:Y:S03]  /*cf00*/  IADD3 R164, PT, PT, R3.reuse, 0x1, RZ ;  /* 0x0000000103a47810 */ /* 0x040fe60007ffe0ff */
[C---:B------:R-:W-:Y:S03]  /*cf10*/  HMMA.16816.F32 R24, R148.reuse, R166, R24 ;  /* 0x000000a69418723c */ /* 0x040fe60000001818 */
[----:B------:R-:W-:Y:S01]  /*cf20*/  I2FP.F32.U32 R164, R164 ;  /* 0x000000a400a47245 */ /* 0x000fe20000201000 */
[----:B------:R-:W-:Y:S04]  /*cf30*/  VIADD R166, R3, 0x9 ;  /* 0x0000000903a67836 */ /* 0x000fe80000000000 */
[C---:B-1----:R-:W-:Y:S08]  /*cf40*/  HMMA.16816.F32 R28, R148.reuse, R136, R28 ;  /* 0x00000088941c723c */ /* 0x042ff0000000181c */
[----:B------:R-:W-:Y:S01]  /*cf50*/  HMMA.16816.F32 R32, R148, R138, R32 ;  /* 0x0000008a9420723c */ /* 0x000fe20000001820 */
[----:B------:R1:W3:Y:S01]  /*cf60*/  LDSM.16.M88.4 R136, [R2+0x11800] ;  /* 0x011800000288783b */ /* 0x0002e20000000200 */
[----:B------:R-:W-:Y:S04]  /*cf70*/  DEPBAR.LE SB0, 0x0 ;  /* 0x000080000000791a */ /* 0x000fe80000000000 */
[----:B------:R-:W-:Y:S02]  /*cf80*/  BAR.SYNC.DEFER_BLOCKING 0x0 ;  /* 0x0000000000007b1d */ /* 0x000fe40000010000 */
[C---:B------:R-:W-:Y:S08]  /*cf90*/  HMMA.16816.F32 R4, R168.reuse, R172, R4 ;  /* 0x000000aca804723c */ /* 0x040ff00000001804 */
[C---:B------:R-:W-:Y:S03]  /*cfa0*/  HMMA.16816.F32 R8, R168.reuse, R174, R8 ;  /* 0x000000aea808723c */ /* 0x040fe60000001808 */
[----:B-1----:R-:W-:Y:S05]  /*cfb0*/  I2FP.F32.U32 R2, R166 ;  /* 0x000000a600027245 */ /* 0x002fea0000201000 */
[C---:B--2---:R-:W-:Y:S03]  /*cfc0*/  HMMA.16816.F32 R12, R168.reuse, R140, R12 ;  /* 0x0000008ca80c723c */ /* 0x044fe6000000180c */
[C---:B------:R-:W-:Y:S01]  /*cfd0*/  FFMA.FTZ R4, R165.reuse, UR5, R4 ;  /* 0x00000005a5047c23 */ /* 0x040fe20008010004 */
[----:B------:R-:W-:Y:S01]  /*cfe0*/  FFMA.FTZ R6, R165, UR5, R6 ;  /* 0x00000005a5067c23 */ /* 0x000fe20008010006 */
[----:B------:R-:W-:Y:S01]  /*cff0*/  I2FP.F32.U32 R165, R135 ;  /* 0x0000008700a57245 */ /* 0x000fe20000201000 */
[----:B------:R-:W-:Y:S02]  /*d000*/  VIADD R135, R3, 0x10 ;  /* 0x0000001003877836 */ /* 0x000fe40000000000 */
[C---:B------:R-:W-:Y:S01]  /*d010*/  FFMA.FTZ R5, R164.reuse, UR5, R5 ;  /* 0x00000005a4057c23 */ /* 0x040fe20008010005 */
[C---:B------:R-:W-:Y:S03]  /*d020*/  HMMA.16816.F32 R16, R168.reuse, R142, R16 ;  /* 0x0000008ea810723c */ /* 0x040fe60000001810 */
[C---:B------:R-:W-:Y:S01]  /*d030*/  FFMA.FTZ R8, R165.reuse, UR5, R8 ;  /* 0x00000005a5087c23 */ /* 0x040fe20008010008 */
[----:B------:R-:W-:Y:S01]  /*d040*/  FFMA.FTZ R10, R165, UR5, R10 ;  /* 0x00000005a50a7c23 */ /* 0x000fe2000801000a */
[----:B------:R-:W-:Y:S01]  /*d050*/  I2FP.F32.U32 R165, R135 ;  /* 0x0000008700a57245 */ /* 0x000fe20000201000 */
[C---:B------:R-:W-:Y:S02]  /*d060*/  VIADD R135, R3.reuse, 0x18 ;  /* 0x0000001803877836 */ /* 0x040fe40000000000 */
[----:B------:R-:W-:Y:S01]  /*d070*/  FFMA.FTZ R7, R164, UR5, R7 ;  /* 0x00000005a4077c23 */ /* 0x000fe20008010007 */
[C---:B----4-:R-:W-:Y:S03]  /*d080*/  HMMA.16816.F32 R20, R168.reuse, R144, R20 ;  /* 0x00000090a814723c */ /* 0x050fe60000001814 */
[----:B------:R-:W-:Y:S02]  /*d090*/  VIADD R164, R3, 0x11 ;  /* 0x0000001103a47836 */ /* 0x000fe40000000000 */
[C---:B------:R-:W-:Y:S01]  /*d0a0*/  FFMA.FTZ R12, R165.reuse, UR5, R12 ;  /* 0x00000005a50c7c23 */ /* 0x040fe2000801000c */
[----:B------:R-:W-:Y:S01]  /*d0b0*/  FFMA.FTZ R14, R165, UR5, R14 ;  /* 0x00000005a50e7c23 */ /* 0x000fe2000801000e */
[----:B------:R-:W-:Y:S01]  /*d0c0*/  I2FP.F32.U32 R165, R135 ;  /* 0x0000008700a57245 */ /* 0x000fe20000201000 */
[----:B------:R-:W-:Y:S01]  /*d0d0*/  VIADD R135, R3, 0x20 ;  /* 0x0000002003877836 */ /* 0x000fe20000000000 */
[C---:B------:R-:W-:Y:S03]  /*d0e0*/  HMMA.16816.F32 R24, R168.reuse, R146, R24 ;  /* 0x00000092a818723c */ /* 0x040fe60000001818 */
[C---:B------:R-:W-:Y:S01]  /*d0f0*/  FFMA.FTZ R9, R2.reuse, UR5, R9 ;  /* 0x0000000502097c23 */ /* 0x040fe20008010009 */
[----:B------:R-:W-:Y:S01]  /*d100*/  I2FP.F32.U32 R135, R135 ;  /* 0x0000008700877245 */ /* 0x000fe20000201000 */
[----:B------:R-:W-:Y:S01]  /*d110*/  FFMA.FTZ R11, R2, UR5, R11 ;  /* 0x00000005020b7c23 */ /* 0x000fe2000801000b */
[----:B------:R-:W-:Y:S01]  /*d120*/  I2FP.F32.U32 R2, R164 ;  /* 0x000000a400027245 */ /* 0x000fe20000201000 */
[----:B------:R-:W-:Y:S01]  /*d130*/  FFMA.FTZ R16, R165, UR5, R16 ;  /* 0x00000005a5107c23 */ /* 0x000fe20008010010 */
[C---:B------:R-:W-:Y:S01]  /*d140*/  IADD3 R164, PT, PT, R3.reuse, 0x19, RZ ;  /* 0x0000001903a47810 */ /* 0x040fe20007ffe0ff */
[C---:B---3--:R-:W-:Y:S03]  /*d150*/  HMMA.16816.F32 R28, R168.reuse, R136, R28 ;  /* 0x00000088a81c723c */ /* 0x048fe6000000181c */
[C---:B------:R-:W-:Y:S01]  /*d160*/  FFMA.FTZ R13, R2.reuse, UR5, R13 ;  /* 0x00000005020d7c23 */ /* 0x040fe2000801000d */
[----:B------:R-:W-:Y:S01]  /*d170*/  FFMA.FTZ R15, R2, UR5, R15 ;  /* 0x00000005020f7c23 */ /* 0x000fe2000801000f */
[----:B------:R-:W-:Y:S01]  /*d180*/  I2FP.F32.U32 R2, R164 ;  /* 0x000000a400027245 */ /* 0x000fe20000201000 */
[----:B------:R-:W-:Y:S02]  /*d190*/  VIADD R164, R3, 0x21 ;  /* 0x0000002103a47836 */ /* 0x000fe40000000000 */
[C---:B------:R-:W-:Y:S01]  /*d1a0*/  FFMA.FTZ R20, R135.reuse, UR5, R20 ;  /* 0x0000000587147c23 */ /* 0x040fe20008010014 */
[----:B------:R-:W-:Y:S01]  /*d1b0*/  FFMA.FTZ R22, R135, UR5, R22 ;  /* 0x0000000587167c23 */ /* 0x000fe20008010016 */
[----:B------:R-:W-:Y:S01]  /*d1c0*/  IADD3 R135, PT, PT, R3, 0x30, RZ ;  /* 0x0000003003877810 */ /* 0x000fe20007ffe0ff */
[----:B------:R-:W-:Y:S01]  /*d1d0*/  FFMA.FTZ R18, R165, UR5, R18 ;  /* 0x00000005a5127c23 */ /* 0x000fe20008010012 */
[----:B------:R-:W-:Y:S01]  /*d1e0*/  I2FP.F32.U32 R164, R164 ;  /* 0x000000a400a47245 */ /* 0x000fe20000201000 */
[C---:B------:R-:W-:Y:S01]  /*d1f0*/  FFMA.FTZ R17, R2.reuse, UR5, R17 ;  /* 0x0000000502117c23 */ /* 0x040fe20008010011 */
[----:B------:R-:W-:Y:S01]  /*d200*/  I2FP.F32.U32 R135, R135 ;  /* 0x0000008700877245 */ /* 0x000fe20000201000 */
[----:B------:R-:W-:Y:S01]  /*d210*/  FFMA.FTZ R19, R2, UR5, R19 ;  /* 0x0000000502137c23 */ /* 0x000fe20008010013 */
[----:B------:R-:W-:Y:S02]  /*d220*/  VIADD R165, R3, 0x28 ;  /* 0x0000002803a57836 */ /* 0x000fe40000000000 */
[C---:B------:R-:W-:Y:S01]  /*d230*/  FFMA.FTZ R21, R164.reuse, UR5, R21 ;  /* 0x00000005a4157c23 */ /* 0x040fe20008010015 */
[----:B------:R-:W-:Y:S01]  /*d240*/  FFMA.FTZ R23, R164, UR5, R23 ;  /* 0x00000005a4177c23 */ /* 0x000fe20008010017 */
[----:B------:R-:W-:Y:S01]  /*d250*/  FMNMX3.FTZ R164, R133, R4, R5, !PT ;  /* 0x0000000485a47276 */ /* 0x000fe20007810005 */
[C---:B------:R-:W-:Y:S01]  /*d260*/  FFMA.FTZ R28, R135.reuse, UR5, R28 ;  /* 0x00000005871c7c23 */ /* 0x040fe2000801001c */
[----:B------:R-:W-:Y:S01]  /*d270*/  I2FP.F32.U32 R165, R165 ;  /* 0x000000a500a57245 */ /* 0x000fe20000201000 */
[----:B------:R-:W-:Y:S01]  /*d280*/  FFMA.FTZ R30, R135, UR5, R30 ;  /* 0x00000005871e7c23 */ /* 0x000fe2000801001e */
[----:B------:R-:W-:Y:S01]  /*d290*/  FMNMX3.FTZ R135, R0, R6, R7, !PT ;  /* 0x0000000600877276 */ /* 0x000fe20007810007 */
[----:B------:R-:W-:Y:S01]  /*d2a0*/  VIADD R2, R3, 0x29 ;  /* 0x0000002903027836 */ /* 0x000fe20000000000 */
[----:B------:R-:W-:Y:S01]  /*d2b0*/  FMNMX3.FTZ R164, R164, R8, R9, !PT ;  /* 0x00000008a4a47276 */ /* 0x000fe20007810009 */
[----:B------:R-:W-:Y:S03]  /*d2c0*/  HMMA.16816.F32 R32, R168, R138, R32 ;  /* 0x0000008aa820723c */ /* 0x000fe60000001820 */
[----:B------:R-:W-:Y:S01]  /*d2d0*/  FMNMX3.FTZ R135, R135, R10, R11, !PT ;  /* 0x0000000a87877276 */ /* 0x000fe2000781000b */
[----:B------:R-:W-:Y:S01]  /*d2e0*/  VIADD R166, R3, 0x31 ;  /* 0x0000003103a67836 */ /* 0x000fe20000000000 */
[----:B------:R-:W-:Y:S01]  /*d2f0*/  I2FP.F32.U32 R2, R2 ;  /* 0x0000000200027245 */ /* 0x000fe20000201000 */
[C---:B------:R-:W-:Y:S01]  /*d300*/  FFMA.FTZ R24, R165.reuse, UR5, R24 ;  /* 0x00000005a5187c23 */ /* 0x040fe20008010018 */
[----:B------:R-:W-:Y:S01]  /*d310*/  FMNMX3.FTZ R164, R164, R12, R13, !PT ;  /* 0x0000000ca4a47276 */ /* 0x000fe2000781000d */
[----:B------:R-:W-:Y:S01]  /*d320*/  FFMA.FTZ R26, R165, UR5, R26 ;  /* 0x00000005a51a7c23 */ /* 0x000fe2000801001a */
[----:B------:R-:W-:Y:S01]  /*d330*/  FMNMX3.FTZ R135, R135, R14, R15, !PT ;  /* 0x0000000e87877276 */ /* 0x000fe2000781000f */
[----:B------:R-:W-:Y:S01]  /*d340*/  FFMA.FTZ R25, R2, UR5, R25 ;  /* 0x0000000502197c23 */ /* 0x000fe20008010019 */
[----:B------:R-:W-:Y:S01]  /*d350*/  FMNMX3.FTZ R164, R164, R16, R17, !PT ;  /* 0x00000010a4a47276 */ /* 0x000fe20007810011 */
[----:B------:R-:W-:Y:S01]  /*d360*/  FFMA.FTZ R27, R2, UR5, R27 ;  /* 0x00000005021b7c23 */ /* 0x000fe2000801001b */
[----:B------:R-:W-:Y:S01]  /*d370*/  FMNMX3.FTZ R135, R135, R18, R19, !PT ;  /* 0x0000001287877276 */ /* 0x000fe20007810013 */
[C---:B------:R-:W-:Y:S01]  /*d380*/  VIADD R165, R3.reuse, 0x38 ;  /* 0x0000003803a57836 */ /* 0x040fe20000000000 */
[----:B------:R-:W-:Y:S01]  /*d390*/  I2FP.F32.U32 R166, R166 ;  /* 0x000000a600a67245 */ /* 0x000fe20000201000 */
[----:B------:R-:W-:Y:S01]  /*d3a0*/  VIADD R2, R3, 0x39 ;  /* 0x0000003903027836 */ /* 0x000fe20000000000 */
[----:B------:R-:W-:Y:S02]  /*d3b0*/  FMNMX3.FTZ R164, R164, R20, R21, !PT ;  /* 0x00000014a4a47276 */ /* 0x000fe40007810015 */
[----:B------:R-:W-:Y:S01]  /*d3c0*/  FMNMX3.FTZ R135, R135, R22, R23, !PT ;  /* 0x0000001687877276 */ /* 0x000fe20007810017 */
[C---:B------:R-:W-:Y:S01]  /*d3d0*/  FFMA.FTZ R29, R166.reuse, UR5, R29 ;  /* 0x00000005a61d7c23 */ /* 0x040fe2000801001d */
[----:B------:R-:W-:Y:S01]  /*d3e0*/  I2FP.F32.U32 R3, R165 ;  /* 0x000000a500037245 */ /* 0x000fe20000201000 */
[----:B------:R-:W-:Y:S01]  /*d3f0*/  FFMA.FTZ R31, R166, UR5, R31 ;  /* 0x00000005a61f7c23 */ /* 0x000fe2000801001f */
[----:B------:R-:W-:Y:S02]  /*d400*/  I2FP.F32.U32 R2, R2 ;  /* 0x0000000200027245 */ /* 0x000fe40000201000 */
[----:B------:R-:W-:Y:S01]  /*d410*/  FMNMX3.FTZ R164, R164, R24, R25, !PT ;  /* 0x00000018a4a47276 */ /* 0x000fe20007810019 */
[----:B------:R-:W-:Y:S01]  /*d420*/  FFMA.FTZ R32, R3, UR5, R32 ;  /* 0x0000000503207c23 */ /* 0x000fe20008010020 */
[----:B------:R-:W-:Y:S01]  /*d430*/  FMNMX3.FTZ R135, R135, R26, R27, !PT ;  /* 0x0000001a87877276 */ /* 0x000fe2000781001b */
[----:B------:R-:W-:Y:S01]  /*d440*/  FFMA.FTZ R34, R3, UR5, R34 ;  /* 0x0000000503227c23 */ /* 0x000fe20008010022 */
[----:B------:R-:W-:Y:S01]  /*d450*/  FMNMX3.FTZ R164, R164, R28, R29, !PT ;  /* 0x0000001ca4a47276 */ /* 0x000fe2000781001d */
[C---:B------:R-:W-:Y:S01]  /*d460*/  FFMA.FTZ R33, R2.reuse, UR5, R33 ;  /* 0x0000000502217c23 */ /* 0x040fe20008010021 */
[----:B------:R-:W-:Y:S01]  /*d470*/  FMNMX3.FTZ R135, R135, R30, R31, !PT ;  /* 0x0000001e87877276 */ /* 0x000fe2000781001f */
[----:B------:R-:W-:Y:S03]  /*d480*/  FFMA.FTZ R35, R2, UR5, R35 ;  /* 0x0000000502237c23 */ /* 0x000fe60008010023 */
[----:B------:R-:W-:Y:S02]  /*d490*/  FMNMX3.FTZ R164, R164, R32, R33, !PT ;  /* 0x00000020a4a47276 */ /* 0x000fe40007810021 */
[----:B------:R-:W-:Y:S01]  /*d4a0*/  FMNMX3.FTZ R135, R135, R34, R35, !PT ;  /* 0x0000002287877276 */ /* 0x000fe20007810023 */
[----:B------:R-:W-:Y:S06]  /*d4b0*/  BRA.U.ANY UP0, `(.L_x_286) ;  /* 0xffffffe900787547 */ /* 0x000fec000b93ffff */
.L_x_285:
[----:B------:R-:W2:Y:S01]  /*d4c0*/  SHFL.BFLY PT, R3, R164, 0x2, 0x1f ;  /* 0x0c401f00a4037f89 */ /* 0x000ea200000e0000 */
[----:B------:R-:W-:Y:S02]  /*d4d0*/  UISETP.NE.AND UP0, UPT, UR12, URZ, UPT ;  /* 0x000000ff0c00728c */ /* 0x000fe4000bf05270 */
[----:B------:R-:W-:Y:S05]  /*d4e0*/  UIADD3 UR12, UPT, UPT, UR12, -0x1, URZ ;  /* 0xffffffff0c0c7890 */ /* 0x000fea000fffe0ff */
        /* <DEDUP_REMOVED lines=31> */
[----:B------:R-:W-:Y:S01]  /*d6e0*/  FFMA.FTZ R212, R27, UR4, -R170 ;  /* 0x000000041bd47c23 */ /* 0x000fe200080108aa */
[--C-:B------:R-:W-:Y:S07]  /*d6f0*/  FFMA.FTZ R176, R12, UR4, -R172.reuse ;  /* 0x000000040cb07c23 */ /* 0x100fee00080108ac */
[----:B------:R-:W3:Y:S01]  /*d700*/  MUFU.EX2 R0, R0 ;  /* 0x0000000000007308 */ /* 0x000ee20000000800 */
[----:B------:R-:W-:Y:S01]  /*d710*/  IADD3 R134, PT, PT, R180, R133, RZ ;  /* 0x00000085b4867210 */ /* 0x000fe20007ffe0ff */
[----:B------:R-:W4:Y:S01]  /*d720*/  LDSM.16.MT88.4 R144, [R133] ;  /* 0x000000008590783b */ /* 0x000f220000004200 */
[----:B------:R-:W-:Y:S07]  /*d730*/  FFMA.FTZ R173, R13, UR4, -R172 ;  /* 0x000000040dad7c23 */ /* 0x000fee00080108ac */
[----:B------:R-:W-:Y:S01]  /*d740*/  MUFU.EX2 R171, R171 ;  /* 0x000000ab00ab7308 */ /* 0x000fe20000000800 */
[--C-:B------:R-:W-:Y:S01]  /*d750*/  FFMA.FTZ R177, R14, UR4, -R170.reuse ;  /* 0x000000040eb17c23 */ /* 0x100fe200080108aa */
[----:B------:R-:W-:Y:S01]  /*d760*/  FFMA.FTZ R174, R15, UR4, -R170 ;  /* 0x000000040fae7c23 */ /* 0x000fe200080108aa */
[--C-:B------:R-:W-:Y:S07]  /*d770*/  FFMA.FTZ R175, R16, UR4, -R172.reuse ;  /* 0x0000000410af7c23 */ /* 0x100fee00080108ac */
[----:B------:R-:W5:Y:S01]  /*d780*/  MUFU.EX2 R168, R168 ;  /* 0x000000a800a87308 */ /* 0x000f620000000800 */
[----:B------:R-:W-:Y:S01]  /*d790*/  FFMA.FTZ R178, R17, UR4, -R172 ;  /* 0x0000000411b27c23 */ /* 0x000fe200080108ac */
        /* <DEDUP_REMOVED lines=46> */
[----:B------:R-:W-:Y:S01]  /*da80*/  LDSM.16.MT88.4 R160, [R133+0x4800] ;  /* 0x0048000085a0783b */ /* 0x000fe20000004200 */
[C---:B------:R-:W-:Y:S01]  /*da90*/  FMUL.FTZ R54, R0.reuse, R54 ;  /* 0x0000003600367220 */ /* 0x040fe20000410000 */
[C---:B------:R-:W-:Y:S03]  /*daa0*/  HMMA.16816.F32 R8, R128.reuse, R138, R8 ;  /* 0x0000008a8008723c */ /* 0x040fe60000001808 */
[----:B------:R-:W1:Y:S01]  /*dab0*/  MUFU.EX2 R173, R173 ;  /* 0x000000ad00ad7308 */ /* 0x000e620000000800 */
[----:B------:R-:W-:Y:S01]  /*dac0*/  FMUL.FTZ R55, R0, R55 ;  /* 0x0000003700377220 */ /* 0x000fe20000410000 */
[C---:B------:R-:W-:Y:S01]  /*dad0*/  FMUL.FTZ R56, R2.reuse, R56 ;  /* 0x0000003802387220 */ /* 0x040fe20000410000 */
[----:B------:R-:W-:Y:S01]  /*dae0*/  FMUL.FTZ R57, R2, R57 ;  /* 0x0000003902397220 */ /* 0x000fe20000410000 */
[----:B------:R-:W2:Y:S01]  /*daf0*/  LDSM.16.MT88.4 R136, [R185+0x14000] ;  /* 0x01400000b988783b */ /* 0x000ea20000004200 */
        /* <DEDUP_REMOVED lines=10> */
[----:B------:R-:W1:Y:S01]  /*dba0*/  MUFU.EX2 R174, R174 ;  /* 0x000000ae00ae7308 */ /* 0x000e620000000800 */
        /* <DEDUP_REMOVED lines=14> */
[----:B------:R-:W4:Y:S01]  /*dc90*/  MUFU.EX2 R178, R178 ;  /* 0x000000b200b27308 */ /* 0x000f220000000800 */
        /* <DEDUP_REMOVED lines=19> */
[C---:B--2---:R-:W-:Y:S03]  /*ddd0*/  HMMA.16816.F32 R60, R128.reuse, R136, R60 ;  /* 0x00000088803c723c */ /* 0x044fe6000000183c */
[----:B------:R-:W-:Y:S01]  /*dde0*/  FMUL.FTZ R89, R2, R89 ;  /* 0x0000005902597220 */ /* 0x000fe20000410000 */
[C---:B------:R-:W-:Y:S01]  /*ddf0*/  FMUL.FTZ R90, R0.reuse, R90 ;  /* 0x0000005a005a7220 */ /* 0x040fe20000410000 */
[----:B------:R-:W-:Y:S01]  /*de00*/  FMUL.FTZ R91, R0, R91 ;  /* 0x0000005b005b7220 */ /* 0x000fe20000410000 */
[C---:B------:R-:W-:Y:S01]  /*de10*/  FMUL.FTZ R92, R2.reuse, R92 ;  /* 0x0000005c025c7220 */ /* 0x040fe20000410000 */
[----:B------:R-:W-:Y:S01]  /*de20*/  FMUL.FTZ R93, R2, R93 ;  /* 0x0000005d025d7220 */ /* 0x000fe20000410000 */
[C---:B------:R-:W-:Y:S01]  /*de30*/  HMMA.16816.F32 R64, R128.reuse, R138, R64 ;  /* 0x0000008a8040723c */ /* 0x040fe20000001840 */
[----:B------:R-:W2:Y:S02]  /*de40*/  LDSM.16.MT88.4 R136, [R134+0x2000] ;  /* 0x002000008688783b */ /* 0x000ea40000004200 */
        /* <DEDUP_REMOVED lines=12> */
[----:B------:R-:W5:Y:S02]  /*df10*/  LDSM.16.MT88.4 R140, [R185+0x16000] ;  /* 0x01600000b98c783b */ /* 0x000f640000004200 */
        /* <DEDUP_REMOVED lines=11> */
[C---:B------:R-:W-:Y:S01]  /*dfd0*/  FMUL.FTZ R114, R0.reuse, R114 ;  /* 0x0000007200727220 */ /* 0x040fe20000410000 */
[C---:B------:R-:W-:Y:S01]  /*dfe0*/  HMMA.16816.F32 R80, R128.reuse, R126, R80 ;  /* 0x0000007e8050723c */ /* 0x040fe20000001850 */
[----:B------:R-:W3:Y:S02]  /*dff0*/  LDSM.16.MT88.4 R124, [R184+0x16000] ;  /* 0x01600000b87c783b */ /* 0x000ee40000004200 */
[----:B------:R-:W-:Y:S01]  /*e000*/  FMUL.FTZ R115, R0, R115 ;  /* 0x0000007300737220 */ /* 0x000fe20000410000 */
[--C-:B------:R-:W-:Y:S01]  /*e010*/  FFMA.FTZ R192, R18, UR4, -R170.reuse ;  /* 0x0000000412c07c23 */ /* 0x100fe200080108aa */
[----:B------:R-:W-:Y:S01]  /*e020*/  FFMA.FTZ R179, R19, UR4, -R170 ;  /* 0x0000000413b37c23 */ /* 0x000fe200080108aa */
[C---:B------:R-:W-:Y:S01]  /*e030*/  FMUL.FTZ R16, R2.reuse, R116 ;  /* 0x0000007402107220 */ /* 0x040fe20000410000 */
[----:B-1----:R-:W-:Y:S01]  /*e040*/  F2FP.F16.F32.PACK_AB R116, R173, R176 ;  /* 0x000000b0ad74723e */ /* 0x002fe200000000ff */
[C---:B--2---:R-:W-:Y:S02]  /*e050*/  HMMA.16816.F32 R84, R128.reuse, R136, R84 ;  /* 0x000000888054723c */ /* 0x044fe40000001854 */
[----:B------:R-:W-:Y:S01]  /*e060*/  MUFU.EX2 R192, R192 ;  /* 0x000000c000c07308 */ /* 0x000fe20000000800 */
[----:B------:R-:W-:Y:S01]  /*e070*/  FMUL.FTZ R17, R2, R117 ;  /* 0x0000007502117220 */ /* 0x000fe20000410000 */
[----:B------:R-:W-:Y:S01]  /*e080*/  F2FP.F16.F32.PACK_AB R117, R174, R177 ;  /* 0x000000b1ae75723e */ /* 0x000fe200000000ff */
[----:B------:R-:W-:Y:S01]  /*e090*/  FMUL.FTZ R18, R0, R118 ;  /* 0x0000007600127220 */ /* 0x000fe20000410000 */
[----:B----4-:R-:W-:Y:S06]  /*e0a0*/  F2FP.F16.F32.PACK_AB R118, R178, R175 ;  /* 0x000000afb276723e */ /* 0x010fec00000000ff */
[----:B------:R-:W1:Y:S01]  /*e0b0*/  MUFU.EX2 R179, R179 ;  /* 0x000000b300b37308 */ /* 0x000e620000000800 */
[C---:B------:R-:W-:Y:S01]  /*e0c0*/  HMMA.16816.F32 R88, R128.reuse, R138, R88 ;  /* 0x0000008a8058723c */ /* 0x040fe20000001858 */
[----:B------:R-:W2:Y:S02]  /*e0d0*/  LDSM.16.MT88.4 R136, [R133+0x4000] ;  /* 0x004000008588783b */ /* 0x000ea40000004200 */
[----:B------:R-:W-:Y:S01]  /*e0e0*/  FMUL.FTZ R19, R0, R119 ;  /* 0x0000007700137220 */ /* 0x000fe20000410000 */
[--C-:B------:R-:W-:Y:S01]  /*e0f0*/  FFMA.FTZ R210, R20, UR4, -R172.reuse ;  /* 0x0000000414d27c23 */ /* 0x100fe200080108ac */
[--C-:B------:R-:W-:Y:S01]  /*e100*/  FFMA.FTZ R20, R25, UR4, -R172.reuse ;  /* 0x0000000419147c23 */ /* 0x100fe200080108ac */
[----:B------:R-:W-:Y:S01]  /*e110*/  FFMA.FTZ R191, R21, UR4, -R172 ;  /* 0x0000000415bf7c23 */ /* 0x000fe200080108ac */
[----:B------:R-:W-:Y:S01]  /*e120*/  FFMA.FTZ R193, R22, UR4, -R170 ;  /* 0x0000000416c17c23 */ /* 0x000fe200080108aa */
[C---:B-----5:R-:W-:Y:S02]  /*e130*/  HMMA.16816.F32 R92, R128.reuse, R140, R92 ;  /* 0x0000008c805c723c */ /* 0x060fe4000000185c */
[----:B------:R-:W-:Y:S01]  /*e140*/  MUFU.EX2 R210, R210 ;  /* 0x000000d200d27308 */ /* 0x000fe20000000800 */
[----:B------:R-:W-:Y:S01]  /*e150*/  FFMA.FTZ R171, R2, R211, R171 ;  /* 0x000000d302ab7223 */ /* 0x000fe200000100ab */
[----:B------:R-:W-:Y:S01]  /*e160*/  FFMA.FTZ R169, R0, R209, R169 ;  /* 0x000000d100a97223 */ /* 0x000fe200000100a9 */
[----:B-1----:R-:W-:Y:S07]  /*e170*/  F2FP.F16.F32.PACK_AB R119, R179, R192 ;  /* 0x000000c0b377723e */ /* 0x002fee00000000ff */
[----:B------:R-:W-:Y:S01]  /*e180*/  MUFU.EX2 R191, R191 ;  /* 0x000000bf00bf7308 */ /* 0x000fe20000000800 */
[----:B------:R-:W-:Y:S01]  /*e190*/  MOV R0, R3 ;  /* 0x0000000300007202 */ /* 0x000fe20000000f00 */
[C---:B------:R-:W-:Y:S01]  /*e1a0*/  HMMA.16816.F32 R96, R128.reuse, R142, R96 ;  /* 0x0000008e8060723c */ /* 0x040fe20000001860 */
[----:B------:R-:W1:Y:S07]  /*e1b0*/  LDSM.16.MT88.4 R140, [R134+0x4000] ;  /* 0x00400000868c783b */ /* 0x000e6e0000004200 */
[----:B------:R-:W-:Y:S01]  /*e1c0*/  MUFU.EX2 R193, R193 ;  /* 0x000000c100c17308 */ /* 0x000fe20000000800 */
        /* <DEDUP_REMOVED lines=33> */
[C---:B------:R-:W-:Y:S08]  /*e3e0*/  HMMA.16816.F32 R52, R116.reuse, R144, R52 ;  /* 0x000000907434723c */ /* 0x040ff00000001834 */
[C---:B------:R-:W-:Y:S01]  /*e3f0*/  HMMA.16816.F32 R56, R116.reuse, R146, R56 ;  /* 0x000000927438723c */ /* 0x040fe20000001838 */
[----:B------:R-:W-:Y:S07]  /*e400*/  LDSM.16.MT88.4 R144, [R184+0x15000] ;  /* 0x01500000b890783b */ /* 0x000fee0000004200 */
[C---:B-1----:R-:W-:Y:S08]  /*e410*/  HMMA.16816.F32 R60, R116.reuse, R128, R60 ;  /* 0x00000080743c723c */ /* 0x042ff0000000183c */
        /* <DEDUP_REMOVED lines=16> */
[----:B------:R-:W1:Y:S07]  /*e520*/  LDSM.16.MT88.4 R124, [R185+0x13000] ;  /* 0x01300000b97c783b */ /* 0x000e6e0000004200 */
[C---:B------:R-:W-:Y:S03]  /*e530*/  HMMA.16816.F32 R108, R116.reuse, R160, R108 ;  /* 0x000000a0746c723c */ /* 0x040fe6000000186c */
[----:B------:R-:W-:Y:S01]  /*e540*/  FFMA.FTZ R161, R24, UR4, -R172 ;  /* 0x0000000418a17c23 */ /* 0x000fe200080108ac */
[--C-:B------:R-:W-:Y:S04]  /*e550*/  FFMA.FTZ R160, R23, UR4, -R170.reuse ;  /* 0x0000000417a07c23 */ /* 0x100fe800080108aa */
[C---:B------:R-:W-:Y:S01]  /*e560*/  HMMA.16816.F32 R112, R116.reuse, R162, R112 ;  /* 0x000000a27470723c */ /* 0x040fe20000001870 */
[----:B------:R-:W-:Y:S02]  /*e570*/  MUFU.EX2 R161, R161 ;  /* 0x000000a100a17308 */ /* 0x000fe40000000800 */
[----:B------:R-:W-:Y:S08]  /*e580*/  FFMA.FTZ R163, R26, UR4, -R170 ;  /* 0x000000041aa37c23 */ /* 0x000ff000080108aa */
[----:B------:R-:W2:Y:S01]  /*e590*/  MUFU.EX2 R160, R160 ;  /* 0x000000a000a07308 */ /* 0x000ea20000000800 */
[----:B------:R-:W3:Y:S01]  /*e5a0*/  LDSM.16.MT88.4 R24, [R185+0x15000] ;  /* 0x01500000b918783b */ /* 0x000ee20000004200 */
[C---:B-----5:R-:W-:Y:S08]  /*e5b0*/  HMMA.16816.F32 R12, R116.reuse, R120, R12 ;  /* 0x00000078740c723c */ /* 0x060ff0000000180c */
[----:B------:R4:W5:Y:S10]  /*e5c0*/  MUFU.EX2 R162, R20 ;  /* 0x0000001400a27308 */ /* 0x0009740000000800 */
[----:B------:R-:W1:Y:S01]  /*e5d0*/  MUFU.EX2 R163, R163 ;  /* 0x000000a300a37308 */ /* 0x000e620000000800 */
[----:B------:R-:W-:Y:S01]  /*e5e0*/  HMMA.16816.F32 R16, R116, R122, R16 ;  /* 0x0000007a7410723c */ /* 0x000fe20000001810 */
[----:B------:R-:W3:Y:S02]  /*e5f0*/  LDSM.16.MT88.4 R116, [R134+0x3000] ;  /* 0x003000008674783b */ /* 0x000ee40000004200 */
[----:B--2---:R-:W-:Y:S01]  /*e600*/  F2FP.F16.F32.PACK_AB R21, R160, R193 ;  /* 0x000000c1a015723e */ /* 0x004fe200000000ff */
[----:B------:R-:W-:Y:S01]  /*e610*/  FADD.FTZ R193, R193, R192 ;  /* 0x000000c0c1c17221 */ /* 0x000fe20000010000 */
[C---:B----4-:R-:W-:Y:S01]  /*e620*/  F2FP.F16.F32.PACK_AB R20, R191.reuse, R210 ;  /* 0x000000d2bf14723e */ /* 0x050fe200000000ff */
[----:B------:R-:W-:Y:S01]  /*e630*/  FADD.FTZ R210, R210, R175 ;  /* 0x000000afd2d27221 */ /* 0x000fe20000010000 */
[----:B-----5:R-:W-:Y:S02]  /*e640*/  F2FP.F16.F32.PACK_AB R22, R162, R161 ;  /* 0x000000a1a216723e */ /* 0x020fe400000000ff */
[----:B------:R-:W2:Y:S01]  /*e650*/  LDSM.16.MT88.4 R120, [R185+0x17000] ;  /* 0x01700000b978783b */ /* 0x000ea20000004200 */
[----:B-1----:R-:W-:Y:S01]  /*e660*/  F2FP.F16.F32.PACK_AB R23, R212, R163 ;  /* 0x000000a3d417723e */ /* 0x002fe200000000ff */
[----:B------:R-:W-:Y:S01]  /*e670*/  FADD.FTZ R210, R191, R210 ;  /* 0x000000d2bfd27221 */ /* 0x000fe20000010000 */
[----:B------:R-:W-:Y:S03]  /*e680*/  FADD.FTZ R160, R160, R193 ;  /* 0x000000c1a0a07221 */ /* 0x000fe60000010000 */
[----:B------:R-:W-:Y:S01]  /*e690*/  FADD.FTZ R161, R161, R210 ;  /* 0x000000d2a1a17221 */ /* 0x000fe20000010000 */
[----:B------:R-:W-:Y:S01]  /*e6a0*/  FADD.FTZ R163, R163, R160 ;  /* 0x000000a0a3a37221 */ /* 0x000fe20000010000 */
[C---:B------:R-:W-:Y:S05]  /*e6b0*/  HMMA.16816.F32 R4, R20.reuse, R124, R4 ;  /* 0x0000007c1404723c */ /* 0x040fea0000001804 */
[----:B------:R-:W-:Y:S01]  /*e6c0*/  FADD.FTZ R161, R162, R161 ;  /* 0x000000a1a2a17221 */ /* 0x000fe20000010000 */
[----:B------:R-:W-:Y:S02]  /*e6d0*/  FADD.FTZ R212, R212, R163 ;  /* 0x000000a3d4d47221 */ /* 0x000fe40000010000 */
[C---:B------:R-:W-:Y:S01]  /*e6e0*/  HMMA.16816.F32 R8, R20.reuse, R126, R8 ;  /* 0x0000007e1408723c */ /* 0x040fe20000001808 */
[----:B------:R-:W-:Y:S07]  /*e6f0*/  LDSM.16.MT88.4 R124, [R185+0x13800] ;  /* 0x01380000b97c783b */ /* 0x000fee0000004200 */
[C---:B------:R-:W-:Y:S08]  /*e700*/  HMMA.16816.F32 R36, R20.reuse, R128, R36 ;  /* 0x000000801424723c */ /* 0x040ff00000001824 */
[C---:B------:R-:W-:Y:S08]  /*e710*/  HMMA.16816.F32 R40, R20.reuse, R130, R40 ;  /* 0x000000821428723c */ /* 0x040ff00000001828 */
[C---:B------:R-:W-:Y:S08]  /*e720*/  HMMA.16816.F32 R44, R20.reuse, R136, R44 ;  /* 0x00000088142c723c */ /* 0x040ff0000000182c */
[C---:B------:R-:W-:Y:S01]  /*e730*/  HMMA.16816.F32 R48, R20.reuse, R138, R48 ;  /* 0x0000008a1430723c */ /* 0x040fe20000001830 */
[----:B------:R-:W-:Y:S07]  /*e740*/  LDSM.16.MT88.4 R136, [R185+0x15800] ;  /* 0x01580000b988783b */ /* 0x000fee0000004200 */
[C---:B------:R-:W-:Y:S08]  /*e750*/  HMMA.16816.F32 R52, R20.reuse, R140, R52 ;  /* 0x0000008c1434723c */ /* 0x040ff00000001834 */
[C---:B------:R-:W-:Y:S01]  /*e760*/  HMMA.16816.F32 R56, R20.reuse, R142, R56 ;  /* 0x0000008e1438723c */ /* 0x040fe20000001838 */
[----:B------:R-:W-:Y:S07]  /*e770*/  LDSM.16.MT88.4 R140, [R184+0x15800] ;  /* 0x01580000b88c783b */ /* 0x000fee0000004200 */
[C---:B---3--:R-:W-:Y:S08]  /*e780*/  HMMA.16816.F32 R60, R20.reuse, R24, R60 ;  /* 0x00000018143c723c */ /* 0x048ff0000000183c */
[C---:B------:R-:W-:Y:S01]  /*e790*/  HMMA.16816.F32 R64, R20.reuse, R26, R64 ;  /* 0x0000001a1440723c */ /* 0x040fe20000001840 */
[----:B------:R-:W1:Y:S07]  /*e7a0*/  LDSM.16.MT88.4 R24, [R134+0x5000] ;  /* 0x005000008618783b */ /* 0x000e6e0000004200 */
        /* <DEDUP_REMOVED lines=9> */
[----:B------:R-:W-:Y:S01]  /*e840*/  FFMA.FTZ R150, R31, UR4, -R170 ;  /* 0x000000041f967c23 */ /* 0x000fe200080108aa */
[----:B------:R-:W-:Y:S06]  /*e850*/  FFMA.FTZ R172, R33, UR4, -R172 ;  /* 0x0000000421ac7c23 */ /* 0x000fec00080108ac */
[----:B------:R-:W3:Y:S01]  /*e860*/  MUFU.EX2 R149, R149 ;  /* 0x0000009500957308 */ /* 0x000ee20000000800 */
[C---:B------:R-:W-:Y:S09]  /*e870*/  HMMA.16816.F32 R84, R20.reuse, R116, R84 ;  /* 0x000000741454723c */ /* 0x040ff20000001854 */
[----:B------:R-:W-:Y:S10]  /*e880*/  MUFU.EX2 R150, R150 ;  /* 0x0000009600967308 */ /* 0x000ff40000000800 */
[----:B------:R-:W-:Y:S01]  /*e890*/  MUFU.EX2 R151, R151 ;  /* 0x0000009700977308 */ /* 0x000fe20000000800 */
[C---:B------:R-:W-:Y:S09]  /*e8a0*/  HMMA.16816.F32 R88, R20.reuse, R118, R88 ;  /* 0x000000761458723c */ /* 0x040ff20000001858 */
[----:B------:R-:W4:Y:S01]  /*e8b0*/  MUFU.EX2 R172, R172 ;  /* 0x000000ac00ac7308 */ /* 0x000f220000000800 */
[C---:B---3--:R-:W-:Y:S01]  /*e8c0*/  F2FP.F16.F32.PACK_AB R116, R149.reuse, R148 ;  /* 0x000000949574723e */ /* 0x048fe200000000ff */
[----:B------:R-:W-:Y:S01]  /*e8d0*/  FADD.FTZ R148, R148, R161 ;  /* 0x000000a194947221 */ /* 0x000fe20000010000 */
[C---:B--2---:R-:W-:Y:S03]  /*e8e0*/  HMMA.16816.F32 R92, R20.reuse, R120, R92 ;  /* 0x00000078145c723c */ /* 0x044fe6000000185c */
[----:B------:R-:W-:Y:S05]  /*e8f0*/  FADD.FTZ R148, R149, R148 ;  /* 0x0000009495947221 */ /* 0x000fea0000010000 */
[C---:B------:R-:W-:Y:S01]  /*e900*/  HMMA.16816.F32 R96, R20.reuse, R122, R96 ;  /* 0x0000007a1460723c */ /* 0x040fe20000001860 */
[----:B------:R-:W2:Y:S02]  /*e910*/  LDSM.16.MT88.4 R120, [R184+0x13800] ;  /* 0x01380000b878783b */ /* 0x000ea40000004200 */
[----:B----4-:R-:W-:Y:S01]  /*e920*/  F2FP.F16.F32.PACK_AB R118, R172, R151 ;  /* 0x00000097ac76723e */ /* 0x010fe200000000ff */
[----:B------:R-:W-:Y:S04]  /*e930*/  FADD.FTZ R151, R151, R148 ;  /* 0x0000009497977221 */ /* 0x000fe80000010000 */
[C---:B------:R-:W-:Y:S03]  /*e940*/  HMMA.16816.F32 R100, R20.reuse, R152, R100 ;  /* 0x000000981464723c */ /* 0x040fe60000001864 */
[--C-:B------:R-:W-:Y:S01]  /*e950*/  FFMA.FTZ R153, R30, UR4, -R170.reuse ;  /* 0x000000041e997c23 */ /* 0x100fe200080108aa */
[--C-:B------:R-:W-:Y:S01]  /*e960*/  FFMA.FTZ R152, R34, UR4, -R170.reuse ;  /* 0x0000000422987c23 */ /* 0x100fe200080108aa */
[----:B------:R-:W3:Y:S01]  /*e970*/  LDSM.16.MT88.4 R28, [R133+0x1800] ;  /* 0x00180000851c783b */ /* 0x000ee20000004200 */
[----:B------:R-:W-:Y:S01]  /*e980*/  FFMA.FTZ R170, R35, UR4, -R170 ;  /* 0x0000000423aa7c23 */ /* 0x000fe200080108aa */
[----:B------:R-:W-:Y:S01]  /*e990*/  FADD.FTZ R211, R172, R151 ;  /* 0x00000097acd37221 */ /* 0x000fe20000010000 */
[C---:B------:R-:W-:Y:S01]  /*e9a0*/  HMMA.16816.F32 R104, R20.reuse, R154, R104 ;  /* 0x0000009a1468723c */ /* 0x040fe20000001868 */
[----:B------:R-:W4:Y:S04]  /*e9b0*/  MUFU.EX2 R153, R153 ;  /* 0x0000009900997308 */ /* 0x000f280000000800 */
[----:B------:R-:W5:Y:S06]  /*e9c0*/  LDSM.16.MT88.4 R32, [R134+0x1800] ;  /* 0x001800008620783b */ /* 0x000f6c0000004200 */
[----:B------:R-:W-:Y:S01]  /*e9d0*/  MUFU.EX2 R152, R152 ;  /* 0x0000009800987308 */ /* 0x000fe20000000800 */
[C---:B------:R-:W-:Y:S09]  /*e9e0*/  HMMA.16816.F32 R108, R20.reuse, R156, R108 ;  /* 0x0000009c146c723c */ /* 0x040ff2000000186c */
[----:B------:R-:W2:Y:S01]  /*e9f0*/  MUFU.EX2 R155, R170 ;  /* 0x000000aa009b7308 */ /* 0x000ea20000000800 */
[C---:B----4-:R-:W-:Y:S01]  /*ea00*/  F2FP.F16.F32.PACK_AB R117, R150.reuse, R153 ;  /* 0x000000999675723e */ /* 0x050fe200000000ff */
[C---:B------:R-:W-:Y:S03]  /*ea10*/  HMMA.16816.F32 R112, R20.reuse, R158, R112 ;  /* 0x0000009e1470723c */ /* 0x040fe60000001870 */
[----:B------:R-:W-:Y:S04]  /*ea20*/  FADD.FTZ R153, R153, R212 ;  /* 0x000000d499997221 */ /* 0x000fe80000010000 */
[----:B------:R-:W-:Y:S01]  /*ea30*/  FADD.FTZ R153, R150, R153 ;  /* 0x0000009996997221 */ /* 0x000fe20000010000 */
[C---:B-1----:R-:W-:Y:S03]  /*ea40*/  HMMA.16816.F32 R12, R20.reuse, R24, R12 ;  /* 0x00000018140c723c */ /* 0x042fe6000000180c */
[C---:B--2---:R-:W-:Y:S01]  /*ea50*/  F2FP.F16.F32.PACK_AB R119, R155.reuse, R152 ;  /* 0x000000989b77723e */ /* 0x044fe200000000ff */
[----:B------:R-:W-:Y:S04]  /*ea60*/  FADD.FTZ R152, R152, R153 ;  /* 0x0000009998987221 */ /* 0x000fe80000010000 */
[----:B------:R-:W-:Y:S01]  /*ea70*/  HMMA.16816.F32 R16, R20, R26, R16 ;  /* 0x0000001a1410723c */ /* 0x000fe20000001810 */
[----:B------:R-:W1:Y:S02]  /*ea80*/  LDSM.16.MT88.4 R20, [R133+0x3800] ;  /* 0x003800008514783b */ /* 0x000e640000004200 */
[----:B------:R-:W-:Y:S05]  /*ea90*/  FADD.FTZ R209, R155, R152 ;  /* 0x000000989bd17221 */ /* 0x000fea0000010000 */
[C---:B------:R-:W-:Y:S01]  /*eaa0*/  HMMA.16816.F32 R128, R116.reuse, R124, R4 ;  /* 0x0000007c7480723c */ /* 0x040fe20000001804 */
[----:B------:R-:W2:Y:S07]  /*eab0*/  LDSM.16.MT88.4 R24, [R134+0x3800] ;  /* 0x003800008618783b */ /* 0x000eae0000004200 */
[C---:B------:R-:W-:Y:S01]  /*eac0*/  HMMA.16816.F32 R124, R116.reuse, R126, R8 ;  /* 0x0000007e747c723c */ /* 0x040fe20000001808 */
[----:B------:R-:W4:Y:S07]  /*ead0*/  LDSM.16.MT88.4 R4, [R184+0x17800] ;  /* 0x01780000b804783b */ /* 0x000f2e0000004200 */
[C---:B------:R-:W-:Y:S01]  /*eae0*/  HMMA.16816.F32 R36, R116.reuse, R120, R36 ;  /* 0x000000787424723c */ /* 0x040fe20000001824 */
[----:B------:R5:W4:Y:S07]  /*eaf0*/  LDSM.16.MT88.4 R8, [R133+0x5800] ;  /* 0x005800008508783b */ /* 0x000b2e0000004200 */
[C---:B------:R-:W-:Y:S08]  /*eb00*/  HMMA.16816.F32 R40, R116.reuse, R122, R40 ;  /* 0x0000007a7428723c */ /* 0x040ff00000001828 */
[C---:B---3--:R-:W-:Y:S08]  /*eb10*/  HMMA.16816.F32 R44, R116.reuse, R28, R44 ;  /* 0x0000001c742c723c */ /* 0x048ff0000000182c */
[C---:B------:R-:W-:Y:S03]  /*eb20*/  HMMA.16816.F32 R48, R116.reuse, R30, R48 ;  /* 0x0000001e7430723c */ /* 0x040fe60000001830 */
[----:B-----5:R-:W-:Y:S05]  /*eb30*/  MOV R133, R132 ;  /* 0x0000008400857202 */ /* 0x020fea0000000f00 */
        /* <DEDUP_REMOVED lines=9> */
[C---:B--2---:R-:W-:Y:S08]  /*ebd0*/  HMMA.16816.F32 R84, R116.reuse, R24, R84 ;  /* 0x000000187454723c */ /* 0x044ff00000001854 */
[C---:B------:R-:W-:Y:S08]  /*ebe0*/  HMMA.16816.F32 R88, R116.reuse, R26, R88 ;  /* 0x0000001a7458723c */ /* 0x040ff00000001858 */
[C---:B------:R-:W-:Y:S08]  /*ebf0*/  HMMA.16816.F32 R92, R116.reuse, R144, R92 ;  /* 0x00000090745c723c */ /* 0x040ff0000000185c */
[C---:B------:R-:W-:Y:S08]  /*ec00*/  HMMA.16816.F32 R96, R116.reuse, R146, R96 ;  /* 0x000000927460723c */ /* 0x040ff00000001860 */
[C---:B----4-:R-:W-:Y:S08]  /*ec10*/  HMMA.16816.F32 R100, R116.reuse, R4, R100 ;  /* 0x000000047464723c */ /* 0x050ff00000001864 */
[C---:B------:R-:W-:Y:S08]  /*ec20*/  HMMA.16816.F32 R104, R116.reuse, R6, R104 ;  /* 0x000000067468723c */ /* 0x040ff00000001868 */
[C---:B------:R-:W-:Y:S08]  /*ec30*/  HMMA.16816.F32 R108, R116.reuse, R8, R108 ;  /* 0x00000008746c723c */ /* 0x040ff0000000186c */
[C---:B------:R-:W-:Y:S08]  /*ec40*/  HMMA.16816.F32 R112, R116.reuse, R10, R112 ;  /* 0x0000000a7470723c */ /* 0x040ff00000001870 */
[C---:B-1----:R-:W-:Y:S08]  /*ec50*/  HMMA.16816.F32 R120, R116.reuse, R20, R12 ;  /* 0x000000147478723c */ /* 0x042ff0000000180c */
[----:B------:R-:W-:Y:S01]  /*ec60*/  HMMA.16816.F32 R116, R116, R22, R16 ;  /* 0x000000167474723c */ /* 0x000fe20000001810 */
[----:B------:R-:W-:Y:S08]  /*ec70*/  @!UPT UIADD3 URZ, UPT, UPT, URZ, URZ, URZ ;  /* 0x000000fffffff290 */ /* 0x000ff0000fffe0ff */
[----:B------:R-:W-:Y:S11]  /*ec80*/  BRA.U UP0, `(.L_x_284) ;  /* 0xffffffd500347547 */ /* 0x000ff6000b83ffff */
.L_x_283:
        /* <DEDUP_REMOVED lines=13> */
[----:B------:R-:W1:Y:S01]  /*ed60*/  S2UR UR10, SR_CTAID.X ;  /* 0x00000000000a79c3 */ /* 0x000e620000002500 */
[----:B---3--:R-:W-:-:S02]  /*ed70*/  FADD.FTZ R9, R0, R209 ;  /* 0x000000d100097221 */ /* 0x008fc40000010000 */
[----:B------:R-:W3:Y:S01]  /*ed80*/  SHFL.BFLY PT, R5, R8, 0x1, 0x1f ;  /* 0x0c201f0008057f89 */ /* 0x000ee200000e0000 */
[----:B------:R-:W-:Y:S01]  /*ed90*/  SHF.L.U32 R0, R188, 0x1, RZ ;  /* 0x00000001bc007819 */ /* 0x000fe200000006ff */
[----:B------:R-:W-:Y:S02]  /*eda0*/  UISETP.NE.AND UP2, UPT, UR18, -0x1, UPT ;  /* 0xffffffff1200788c */ /* 0x000fe4000bf45270 */
[----:B------:R-:W4:Y:S01]  /*edb0*/  SHFL.BFLY PT, R2, R9, 0x1, 0x1f ;  /* 0x0c201f0009027f89 */ /* 0x000f2200000e0000 */
[----:B------:R-:W-:Y:S01]  /*edc0*/  LOP3.LUT R189, R189, 0x6, R0, 0xf8, !PT ;  /* 0x00000006bdbd7812 */ /* 0x000fe200078ef800 */
[----:B--2---:R-:W-:Y:S01]  /*edd0*/  @!UP3 UIMAD.WIDE.U32 UR16, UR14, UR8, URZ ;  /* 0x000000080e10b2a5 */ /* 0x004fe2000f8e00ff */
[----:B------:R-:W2:Y:S01]  /*ede0*/  S2UR UR8, SR_CTAID.Z ;  /* 0x00000000000879c3 */ /* 0x000ea20000002700 */
[----:B------:R-:W1:Y:S01]  /*edf0*/  @UP1 LDCU UR11, c[0x0][0x430] ;  /* 0x00008600ff0b17ac */ /* 0x000e620008000800 */
[----:B-----5:R-:W-:Y:S02]  /*ee00*/  @UP3 UIMAD.WIDE.U32 UR22, UR18, UR4, URZ ;  /* 0x00000004121632a5 */ /* 0x020fe4000f8e00ff */
[----:B------:R-:W-:-:S02]  /*ee10*/  @!UP3 UIMAD UR9, UR14, UR9, UR17 ;  /* 0x000000090e09b2a4 */ /* 0x000fc4000f8e0211 */
[----:B------:R-:W-:Y:S02]  /*ee20*/  @UP3 UIMAD UR9, UR18, UR5, UR23 ;  /* 0x00000005120932a4 */ /* 0x000fe4000f8e0217 */
[----:B------:R-:W-:Y:S01]  /*ee30*/  @!UP2 UIMAD UR18, UR14, UR12, URZ ;  /* 0x0000000c0e12a2a4 */ /* 0x000fe2000f8e02ff */
[----:B------:R-:W1:Y:S01]  /*ee40*/  LDCU UR15, c[0x0][0x434] ;  /* 0x00008680ff0f77ac */ /* 0x000e620008000800 */
[----:B---3--:R-:W-:Y:S01]  /*ee50*/  FADD.FTZ R4, R8, R5 ;  /* 0x0000000508047221 */ /* 0x008fe20000010000 */
[----:B------:R-:W-:Y:S01]  /*ee60*/  SHF.L.U32 R5, R188, 0x4, RZ ;  /* 0x00000004bc057819 */ /* 0x000fe200000006ff */
[----:B------:R-:W-:Y:S01]  /*ee70*/  UISETP.NE.AND UP0, UPT, UR13, URZ, !UP1 ;  /* 0x000000ff0d00728c */ /* 0x000fe2000cf05270 */
[----:B----4-:R-:W-:Y:S01]  /*ee80*/  FADD.FTZ R2, R9, R2 ;  /* 0x0000000209027221 */ /* 0x010fe20000010000 */
[----:B------:R-:W3:Y:S01]  /*ee90*/  MUFU.RCP R7, R4 ;  /* 0x0000000400077308 */ /* 0x000ee20000001000 */
[----:B------:R-:W-:Y:S01]  /*eea0*/  LOP3.LUT R5, R5, 0x1c0, RZ, 0xc0, !PT ;  /* 0x000001c005057812 */ /* 0x000fe200078ec0ff */
[----:B------:R-:W4:Y:S01]  /*eeb0*/  @UP1 LDCU UR5, c[0x0][0x430] ;  /* 0x00008600ff0517ac */ /* 0x000f220008000800 */
[----:B------:R-:W-:-:S02]  /*eec0*/  FSETP.NE.FTZ.AND P3, PT, R4, RZ, PT ;  /* 0x000000ff0400720b */ /* 0x000fc40003f75000 */
[----:B------:R-:W-:Y:S01]  /*eed0*/  LOP3.LUT R0, R5, 0x38, R0, 0xf8, !PT ;  /* 0x0000003805007812 */ /* 0x000fe200078ef800 */
[----:B------:R-:W-:Y:S01]  /*eee0*/  @UP1 UMOV UR4, 0x1 ;  /* 0x0000000100041882 */ /* 0x000fe20000000000 */
[----:B------:R-:W-:Y:S01]  /*eef0*/  MOV R5, 0x10 ;  /* 0x0000001000057802 */ /* 0x000fe20000000f00 */
[----:B------:R-:W5:Y:S01]  /*ef00*/  MUFU.RCP R6, R2 ;  /* 0x0000000200067308 */ /* 0x000f620000001000 */
[----:B------:R-:W-:Y:S01]  /*ef10*/  FSETP.NE.FTZ.AND P2, PT, R2, RZ, PT ;  /* 0x000000ff0200720b */ /* 0x000fe20003f55000 */
[----:B-1----:R-:W-:Y:S01]  /*ef20*/  @UP1 UIMAD UR15, UR11, UR12, URZ ;  /* 0x0000000c0b0f12a4 */ /* 0x002fe2000f8e02ff */
[----:B------:R-:W-:Y:S01]  /*ef30*/  SEL R5, R5, 0xfffffff0, !P0 ;  /* 0xfffffff005057807 */ /* 0x000fe20004000000 */
[----:B------:R-:W-:Y:S01]  /*ef40*/  @UP3 UMOV UR16, UR22 ;  /* 0x0000001600103c82 */ /* 0x000fe20008000000 */
[----:B------:R-:W-:Y:S02]  /*ef50*/  LOP3.LUT P0, RZ, R188, 0x10, RZ, 0xc0, !PT ;  /* 0x00000010bcff7812 */ /* 0x000fe4000780c0ff */
[----:B------:R-:W-:-:S02]  /*ef60*/  LOP3.LUT R0, R189, R0, RZ, 0xfc, !PT ;  /* 0x00000000bd007212 */ /* 0x000fc400078efcff */
[----:B---3--:R-:W-:Y:S02]  /*ef70*/  FSEL R7, R7, 1, P3 ;  /* 0x3f80000007077808 */ /* 0x008fe40001800000 */
[----:B------:R-:W-:-:S03]  /*ef80*/  LEA R9, R0, UR6, 0x1 ;  /* 0x0000000600097c11 */ /* 0x000fc6000f8e08ff */
[C---:B------:R-:W-:Y:S01]  /*ef90*/  FMUL.FTZ R128, R7.reuse, R128 ;  /* 0x0000008007807220 */ /* 0x040fe20000410000 */
[C---:B------:R-:W-:Y:S01]  /*efa0*/  FMUL.FTZ R129, R7.reuse, R129 ;  /* 0x0000008107817220 */ /* 0x040fe20000410000 */
[C---:B------:R-:W-:Y:S01]  /*efb0*/  FMUL.FTZ R124, R7.reuse, R124 ;  /* 0x0000007c077c7220 */ /* 0x040fe20000410000 */
[----:B-----5:R-:W-:Y:S01]  /*efc0*/  FSEL R6, R6, 1, P2 ;  /* 0x3f80000006067808 */ /* 0x020fe20001000000 */
        /* <DEDUP_REMOVED lines=195> */
[----:B------:R-:W-:Y:S01]  /*fc00*/  LEA R0, R0, UR6, 0x1 ;  /* 0x0000000600007c11 */ /* 0x000fe2000f8e08ff */
[----:B------:R-:W-:Y:S02]  /*fc10*/  USHF.R.S32.HI UR6, URZ, 0x1f, UR18 ;  /* 0x0000001fff067899 */ /* 0x000fe40008011412 */
[----:B------:R3:W-:Y:S04]  /*fc20*/  STS [R19+0x8400], R114 ;  /* 0x0084007213007388 */ /* 0x0007e80000000800 */
[----:B------:R3:W-:Y:S04]  /*fc30*/  STS [R21+0x8000], R120 ;  /* 0x0080007815007388 */ /* 0x0007e80000000800 */
[----:B------:R3:W-:Y:S04]  /*fc40*/  STS [R21+0x8400], R122 ;  /* 0x0084007a15007388 */ /* 0x0007e80000000800 */
[----:B------:R3:W-:Y:S04]  /*fc50*/  STS [R5+0x8000], R7 ;  /* 0x0080000705007388 */ /* 0x0007e80000000800 */
[----:B------:R3:W-:Y:S01]  /*fc60*/  STS [R5+0x8400], R118 ;  /* 0x0084007605007388 */ /* 0x0007e20000000800 */
[----:B--2-4-:R-:W-:Y:S05]  /*fc70*/  BRA.U UP1, `(.L_x_287) ;  /* 0x0000000101207547 */ /* 0x014fea000b800000 */
[----:B------:R-:W-:Y:S01]  /*fc80*/  UISETP.NE.AND UP1, UPT, UR13, URZ, UPT ;  /* 0x000000ff0d00728c */ /* 0x000fe2000bf25270 */
[----:B------:R-:W1:Y:S10]  /*fc90*/  LDCU UR5, c[0x0][0x3e0] ;  /* 0x00007c00ff0577ac */ /* 0x000e740008000800 */
[----:B------:R-:W1:Y:S01]  /*fca0*/  @UP1 LDCU UR4, c[0x0][0x454] ;  /* 0x00008a80ff0417ac */ /* 0x000e620008000800 */
[----:B------:R-:W2:Y:S01]  /*fcb0*/  @UP1 LDCU UR15, c[0x0][0x454] ;  /* 0x00008a80ff0f17ac */ /* 0x000ea20008000800 */
[----:B-1----:R-:W-:-:S02]  /*fcc0*/  @UP1 UIMAD UR4, UR4, UR5, URZ ;  /* 0x00000005040412a4 */ /* 0x002fc4000f8e02ff */
[----:B------:R-:W-:-:S03]  /*fcd0*/  @!UP1 UIMAD UR4, UR12, UR5, URZ ;  /* 0x000000050c0492a4 */ /* 0x000fc6000f8e02ff */
[----:B------:R-:W-:Y:S01]  /*fce0*/  @UP1 UMOV UR5, 0x1 ;  /* 0x0000000100051882 */ /* 0x000fe20000000000 */
[----:B--2---:R-:W-:-:S08]  /*fcf0*/  @!UP1 UMOV UR5, 0x1 ;  /* 0x0000000100059882 */ /* 0x004fd00000000000 */
.L_x_287:
[----:B------:R-:W-:Y:S01]  /*fd00*/  BAR.SYNC.DEFER_BLOCKING 0x0 ;  /* 0x0000000000007b1d */ /* 0x000fe20000010000 */
[----:B------:R-:W-:Y:S01]  /*fd10*/  UIMAD UR15, UR8, UR15, URZ ;  /* 0x0000000f080f72a4 */ /* 0x000fe2000f8e02ff */
[----:B------:R-:W-:Y:S01]  /*fd20*/  LOP3.LUT P0, RZ, R188, 0x3, RZ, 0xc0, !PT ;  /* 0x00000003bcff7812 */ /* 0x000fe2000780c0ff */
[----:B------:R-:W-:Y:S01]  /*fd30*/  UIMAD UR12, UR10, UR5, URZ ;  /* 0x000000050a0c72a4 */ /* 0x000fe2000f8e02ff */
[----:B---3--:R-:W-:Y:S01]  /*fd40*/  LOP3.LUT R13, R190, 0x70, RZ, 0xc0, !PT ;  /* 0x00000070be0d7812 */ /* 0x008fe200078ec0ff */
        /* <DEDUP_REMOVED lines=40> */
.L_x_289:
[----:B------:R-:W-:Y:S05]  /*ffd0*/  BSYNC.RECONVERGENT B0 ;  /* 0x0000000000007941 */ /* 0x000fea0003800200 */
.L_x_288:
[----:B------:R-:W2:Y:S01]  /*ffe0*/  LDCU.64 UR4, c[0x0][0x410] ;  /* 0x00008200ff0477ac */ /* 0x000ea20008000a00 */
[----:B-1----:R-:W-:Y:S01]  /*fff0*/  SHF.R.U32.HI R2, RZ, 0x3, R188 ;  /* 0x00000003ff027819 */ /* 0x002fe200000116bc */
[----:B------:R1:W3:Y:S01]  /*10000*/  LDS.128 R16, [R0] ;  /* 0x0000000000107984 */ /* 0x0002e20000000c00 */
[----:B------:R-:W-:Y:S01]  /*10010*/  IADD3 R6, P0, PT, R187, UR16, RZ ;  /* 0x00000010bb067c10 */ /* 0x000fe2000ff1e0ff */
[----:B------:R-:W-:Y:S01]  /*10020*/  UIMAD.WIDE.U32 UR10, UR10, 0x80, URZ ;  /* 0x000000800a0a78a5 */ /* 0x000fe2000f8e00ff */
[C---:B------:R-:W-:Y:S01]  /*10030*/  ISETP.GE.AND P3, PT, R2.reuse, UR7, PT ;  /* 0x0000000702007c0c */ /* 0x040fe2000bf66270 */
[C---:B------:R-:W-:Y:S01]  /*10040*/  VIADD R4, R2.reuse, 0x20 ;  /* 0x0000002002047836 */ /* 0x040fe20000000000 */
[----:B------:R-:W-:Y:S01]  /*10050*/  IADD3.X R7, PT, PT, RZ, UR9, RZ, P0, !PT ;  /* 0x00000009ff077c10 */ /* 0x000fe200087fe4ff */
[----:B------:R1:W4:Y:S01]  /*10060*/  LDS.128 R12, [R0+0x4000] ;  /* 0x00400000000c7984 */ /* 0x0003220000000c00 */
[----:B------:R-:W-:Y:S01]  /*10070*/  VIADD R3, R2, 0x40 ;  /* 0x0000004002037836 */ /* 0x000fe20000000000 */
[----:B------:R-:W-:Y:S01]  /*10080*/  BSSY.RECONVERGENT B0, `(.L_x_290) ;  /* 0x000001d000007945 */ /* 0x000fe20003800200 */
        /* <DEDUP_REMOVED lines=28> */
.L_x_291:
[----:B------:R-:W-:Y:S05]  /*10250*/  BSYNC.RECONVERGENT B0 ;  /* 0x0000000000007941 */ /* 0x000fea0003800200 */
.L_x_290:
        /* <DEDUP_REMOVED lines=24> */
.L_x_293:
[----:B------:R-:W-:Y:S05]  /*103e0*/  BSYNC.RECONVERGENT B0 ;  /* 0x0000000000007941 */ /* 0x000fea0003800200 */
.L_x_292:
        /* <DEDUP_REMOVED lines=24> */
.L_x_295:
[----:B------:R-:W-:Y:S05]  /*10570*/  BSYNC.RECONVERGENT B0 ;  /* 0x0000000000007941 */ /* 0x000fea0003800200 */
.L_x_294:
        /* <DEDUP_REMOVED lines=24> */
.L_x_296:
        /* <DEDUP_REMOVED lines=16> */
.L_x_936:


//--------------------- .text._ZN5flash16flash_fwd_kernelI23Flash_fwd_kernel_traitsILi192ELi128ELi64ELi8ELb0ELb0EN7cutlass6half_tE19Flash_kernel_traitsILi192ELi128ELi64ELi8ES3_EELb0ELb1ELb0ELb1ELb0ELb0ELb1ELb0EEEvNS_16Flash_fwd_paramsE --------------------------
	.section	.text._ZN5flash16flash_fwd_kernelI23Flash_fwd_kernel_traitsILi192ELi128ELi64ELi8ELb0ELb0EN7cutlass6half_tE19Flash_kernel_traitsILi192ELi128ELi64ELi8ES3_EELb0ELb1ELb0ELb1ELb0ELb0ELb1ELb0EEEvNS_16Flash_fwd_paramsE,"ax",@progbits
	.align	128
        .global         _ZN5flash16flash_fwd_kernelI23Flash_fwd_kernel_traitsILi192ELi128ELi64ELi8ELb0ELb0EN7cutlass6half_tE19Flash_kernel_traitsILi192ELi128ELi64ELi8ES3_EELb0ELb1ELb0ELb1ELb0ELb0ELb1ELb0EEEvNS_16Flash_fwd_paramsE
        .type           _ZN5flash16flash_fwd_kernelI23Flash_fwd_kernel_traitsILi192ELi128ELi64ELi8ELb0ELb0EN7cutlass6half_tE19Flash_kernel_traitsILi192ELi128ELi64ELi8ES3_EELb0ELb1ELb0ELb1ELb0ELb0ELb1ELb0EEEvNS_16Flash_fwd_paramsE,@function
        .size           _ZN5flash16flash_fwd_kernelI23Flash_fwd_kernel_traitsILi192ELi128ELi64ELi8ELb0ELb0EN7cutlass6half_tE19Flash_kernel_traitsILi192ELi128ELi64ELi8ES3_EELb0ELb1ELb0ELb1ELb0ELb0ELb1ELb0EEEvNS_16Flash_fwd_paramsE,(.L_x_937 - _ZN5flash16flash_fwd_kernelI23Flash_fwd_kernel_traitsILi192ELi128ELi64ELi8ELb0ELb0EN7cutlass6half_tE19Flash_kernel_traitsILi192ELi128ELi64ELi8ES3_EELb0ELb1ELb0ELb1ELb0ELb0ELb1ELb0EEEvNS_16Flash_fwd_paramsE)
        .other          _ZN5flash16flash_fwd_kernelI23Flash_fwd_kernel_traitsILi192ELi128ELi64ELi8ELb0ELb0EN7cutlass6half_tE19Flash_kernel_traitsILi192ELi128ELi64ELi8ES3_EELb0ELb1ELb0ELb1ELb0ELb0ELb1ELb0EEEvNS_16Flash_fwd_paramsE,@"STO_CUDA_ENTRY STV_DEFAULT"
_ZN5flash16flash_fwd_kernelI23Flash_fwd_kernel_traitsILi192ELi128ELi64ELi8ELb0ELb0EN7cutlass6half_tE19Flash_kernel_traitsILi192ELi128ELi64ELi8ES3_EELb0ELb1ELb0ELb1ELb0ELb0ELb1ELb0EEEvNS_16Flash_fwd_paramsE:
.text._ZN5flash16flash_fwd_kernelI23Flash_fwd_kernel_traitsILi192ELi128ELi64ELi8ELb0ELb0EN7cutlass6half_tE19Flash_kernel_traitsILi192ELi128ELi64ELi8ES3_EELb0ELb1ELb0ELb1ELb0ELb0ELb1ELb0EEEvNS_16Flash_fwd_paramsE:
        /* <DEDUP_REMOVED lines=72> */
.L_x_297:
        /* <DEDUP_REMOVED lines=49> */
.L_x_299:
        /* <DEDUP_REMOVED lines=56> */
.L_x_301:
[----:B------:R-:W-:Y:S05]  /*0b10*/  BSYNC.RECONVERGENT B0 ;  /* 0x0000000000007941 */ /* 0x000fea0003800200 */
.L_x_300:
        /* <DEDUP_REMOVED lines=22> */
.L_x_303:
[----:B------:R-:W-:Y:S05]  /*0c80*/  BSYNC.RECONVERGENT B0 ;  /* 0x0000000000007941 */ /* 0x000fea0003800200 */
.L_x_302:
        /* <DEDUP_REMOVED lines=22> */
.L_x_305:
[----:B------:R-:W-:Y:S05]  /*0df0*/  BSYNC.RECONVERGENT B0 ;  /* 0x0000000000007941 */ /* 0x000fea0003800200 */
.L_x_304:
        /* <DEDUP_REMOVED lines=24> */
.L_x_307:
[----:B------:R-:W-:Y:S05]  /*0f80*/  BSYNC.RECONVERGENT B0 ;  /* 0x0000000000007941 */ /* 0x000fea0003800200 */
.L_x_306:
        /* <DEDUP_REMOVED lines=10> */
.L_x_309:
[----:B------:R-:W-:Y:S05]  /*1030*/  BSYNC.RECONVERGENT B0 ;  /* 0x0000000000007941 */ /* 0x000fea0003800200 */
.L_x_308:
        /* <DEDUP_REMOVED lines=10> */
.L_x_311:
[----:B------:R-:W-:Y:S05]  /*10e0*/  BSYNC.RECONVERGENT B0 ;  /* 0x0000000000007941 */ /* 0x000fea0003800200 */
.L_x_310:
        /* <DEDUP_REMOVED lines=10> */
.L_x_313:
[----:B------:R-:W-:Y:S05]  /*1190*/  BSYNC.RECONVERGENT B0 ;  /* 0x0000000000007941 */ /* 0x000fea0003800200 */
.L_x_312:
        /* <DEDUP_REMOVED lines=10> */
.L_x_298:
        /* <DEDUP_REMOVED lines=21> */
.L_x_314:
[----:B------:R-:W1:Y:S01]  /*1390*/  LDCU.64 UR10, c[0x0][0x3b8] ;  /* 0x00007700ff0a77ac */ /* 0x000e620008000a00 */
[----:B------:R-:W-:-:S04]  /*13a0*/  UIADD3 UR12, UPT, UPT, UR13, UR14, URZ ;  /* 0x0000000e0d0c7290 */ /* 0x000fc8000fffe0ff */
[----:B-1----:R-:W-:Y:S02]  /*13b0*/  UIMAD.WIDE.U32 UR6, UR12, UR10, URZ ;  /* 0x0000000a0c0672a5 */ /* 0x002fe4000f8e00ff */
[----:B------:R-:W-:-:S04]  /*13c0*/  UIMAD UR12, UR12, UR11, URZ ;  /* 0x0000000b0c0c72a4 */ /* 0x000fc8000f8e02ff */
[----:B------:R-:W-:Y:S02]  /*13d0*/  UIADD3 UR12, UPT, UPT, UR7, UR12, URZ ;  /* 0x0000000c070c7290 */ /* 0x000fe4000fffe0ff */
.L_x_315:
        /* <DEDUP_REMOVED lines=37> */
.L_x_316:
[----:B------:R-:W1:Y:S01]  /*1630*/  LDCU.64 UR8, c[0x0][0x3c0] ;  /* 0x00007800ff0877ac */ /* 0x000e620008000a00 */
[----:B------:R-:W-:-:S04]  /*1640*/  UIADD3 UR13, UPT, UPT, UR13, UR14, URZ ;  /* 0x0000000e0d0d7290 */ /* 0x000fc8000fffe0ff */
[----:B-1----:R-:W-:Y:S02]  /*1650*/  UIMAD.WIDE.U32 UR32, UR13, UR8, URZ ;  /* 0x000000080d2072a5 */ /* 0x002fe4000f8e00ff */
[----:B------:R-:W-:-:S04]  /*1660*/  UIMAD UR13, UR13, UR9, URZ ;  /* 0x000000090d0d72a4 */ /* 0x000fc8000f8e02ff */
[----:B------:R-:W-:-:S12]  /*1670*/  UIADD3 UR14, UPT, UPT, UR33, UR13, URZ ;  /* 0x0000000d210e7290 */ /* 0x000fd8000fffe0ff */
.L_x_317:
        /* <DEDUP_REMOVED lines=85> */
.L_x_320:
[----:B------:R2:W-:Y:S02]  /*1bd0*/  STS.128 [R206+0x8000], RZ ;  /* 0x008000ffce007388 */ /* 0x0005e40000000c00 */
.L_x_319:
[----:B------:R-:W-:Y:S05]  /*1be0*/  BSYNC.RECONVERGENT B0 ;  /* 0x0000000000007941 */ /* 0x000fea0003800200 */
.L_x_318:
        /* <DEDUP_REMOVED lines=36> */
.L_x_323:
[----:B------:R3:W-:Y:S02]  /*1e30*/  STS.128 [R206+0x9000], RZ ;  /* 0x009000ffce007388 */ /* 0x0007e40000000c00 */
.L_x_322:
[----:B------:R-:W-:Y:S05]  /*1e40*/  BSYNC.RECONVERGENT B0 ;  /* 0x0000000000007941 */ /* 0x000fea0003800200 */
.L_x_321:
        /* <DEDUP_REMOVED lines=36> */
.L_x_326:
[----:B------:R2:W-:Y:S02]  /*2090*/  STS.128 [R206+0xa000], RZ ;  /* 0x00a000ffce007388 */ /* 0x0005e40000000c00 */
.L_x_325:
[----:B------:R-:W-:Y:S05]  /*20a0*/  BSYNC.RECONVERGENT B0 ;  /* 0x0000000000007941 */ /* 0x000fea0003800200 */
.L_x_324:
        /* <DEDUP_REMOVED lines=37> */
.L_x_329:
[----:B------:R2:W-:Y:S02]  /*2300*/  STS.128 [R206+0xb000], RZ ;  /* 0x00b000ffce007388 */ /* 0x0005e40000000c00 */
.L_x_328:
[----:B------:R-:W-:Y:S05]  /*2310*/  BSYNC.RECONVERGENT B0 ;  /* 0x0000000000007941 */ /* 0x000fea0003800200 */
.L_x_327:
        /* <DEDUP_REMOVED lines=33> */
.L_x_332:
[----:B------:R2:W-:Y:S02]  /*2530*/  STS.128 [R206+0x10000], RZ ;  /* 0x010000ffce007388 */ /* 0x0005e40000000c00 */
.L_x_331:
[----:B------:R-:W-:Y:S05]  /*2540*/  BSYNC.RECONVERGENT B0 ;  /* 0x0000000000007941 */ /* 0x000fea0003800200 */
.L_x_330:
        /* <DEDUP_REMOVED lines=31> */
.L_x_335:
[----:B------:R1:W-:Y:S02]  /*2740*/  STS.128 [R206+0x11000], RZ ;  /* 0x011000ffce007388 */ /* 0x0003e40000000c00 */
.L_x_334:
[----:B------:R-:W-:Y:S05]  /*2750*/  BSYNC.RECONVERGENT B0 ;  /* 0x0000000000007941 */ /* 0x000fea0003800200 */
.L_x_333:
        /* <DEDUP_REMOVED lines=67> */
.L_x_338:
[----:B------:R3:W-:Y:S01]  /*2b90*/  STS.128 [R206+0x16000], RZ ;  /* 0x016000ffce007388 */ /* 0x0007e20000000c00 */
[----:B------:R-:W-:Y:S05]  /*2ba0*/  BRA `(.L_x_339) ;  /* 0x00000000000c7947 */ /* 0x000fea0003800000 */
.L_x_337:
[----:B------:R4:W-:Y:S04]  /*2bb0*/  STS.128 [R206+0x12000], RZ ;  /* 0x012000ffce007388 */ /* 0x0009e80000000c00 */
[----:B------:R4:W-:Y:S04]  /*2bc0*/  STS.128 [R206+0x14000], RZ ;  /* 0x014000ffce007388 */ /* 0x0009e80000000c00 */
[----:B------:R4:W-:Y:S02]  /*2bd0*/  STS.128 [R206+0x16000], RZ ;  /* 0x016000ffce007388 */ /* 0x0009e40000000c00 */
.L_x_339:
[----:B------:R-:W-:Y:S05]  /*2be0*/  BSYNC.RECONVERGENT B0 ;  /* 0x0000000000007941 */ /* 0x000fea0003800200 */
.L_x_336:
        /* <DEDUP_REMOVED lines=35> */
.L_x_342:
[----:B------:R2:W-:Y:S02]  /*2e20*/  STS.128 [R206+0x17000], RZ ;  /* 0x017000ffce007388 */ /* 0x0005e40000000c00 */
.L_x_341:
[----:B------:R-:W-:Y:S05]  /*2e30*/  BSYNC.RECONVERGENT B0 ;  /* 0x0000000000007941 */ /* 0x000fea0003800200 */
.L_x_340:
[----:B------:R-:W-:Y:S01]  /*2e40*/  LOP3.LUT R4, R195, R4, RZ, 0x3c, !PT ;  /* 0x00000004c3047212 */ /* 0x000fe200078e3cff */
[----:B------:R-:W-:Y:S01]  /*2e50*/  IMAD.MOV.U32 R190, RZ, RZ, 0x20 ;  /* 0x00000020ffbe7424 */ /* 0x000fe200078e00ff */
[----:B------:R-:W-:Y:S01]  /*2e60*/  LOP3.LUT R189, R200, 0x400, RZ, 0xc0, !PT ;  /* 0x00000400c8bd7812 */ /* 0x000fe200078ec0ff */
[----:B------:R-:W-:Y:S01]  /*2e70*/  IMAD.MOV.U32 R201, RZ, RZ, 0x40 ;  /* 0x00000040ffc97424 */ /* 0x000fe200078e00ff */
[----:B------:R-:W-:Y:S01]  /*2e80*/  LEA R88, R88, UR6, 0x1 ;  /* 0x0000000658587c11 */ /* 0x000fe2000f8e08ff */
[----:B------:R-:W5:Y:S01]  /*2e90*/  LDCU UR4, c[0x0][0x50c] ;  /* 0x0000a180ff0477ac */ /* 0x000f620008000800 */
[----:B------:R-:W-:Y:S01]  /*2ea0*/  LOP3.LUT P6, RZ, R192, 0x2, RZ, 0xc0, !PT ;  /* 0x00000002c0ff7812 */ /* 0x000fe200078cc0ff */
[----:B------:R-:W-:Y:S01]  /*2eb0*/  IMAD R189, R4, 0x2, R189 ;  /* 0x0000000204bd7824 */ /* 0x000fe200078e02bd */
[----:B------:R-:W-:Y:S01]  /*2ec0*/  LOP3.LUT P0, RZ, R192, 0x4, RZ, 0xc0, !PT ;  /* 0x00000004c0ff7812 */ /* 0x000fe2000780c0ff */
[----:B------:R-:W-:Y:S01]  /*2ed0*/  LDSM.16.M88.4 R52, [R88] ;  /* 0x000000005834783b */ /* 0x000fe20000000200 */
[----:B------:R-:W-:Y:S01]  /*2ee0*/  SEL R81, R190, 0xffffffe0, !P6 ;  /* 0xffffffe0be517807 */ /* 0x000fe20007000000 */
[----:B------:R-:W-:Y:S01]  /*2ef0*/  VIADD R80, R189, UR6 ;  /* 0x00000006bd507c36 */ /* 0x000fe20008000000 */
[----:B------:R-:W-:Y:S01]  /*2f00*/  SEL R201, R201, 0xffffffc0, !P0 ;  /* 0xffffffc0c9c97807 */ /* 0x000fe20004000000 */
[----:B------:R-:W3:Y:S01]  /*2f10*/  LDSM.16.M88.4 R36, [R189+UR6+0xc000] ;  /* 0x00c00006bd24783b */ /* 0x000ee20008000200 */
[----:B------:R-:W-:Y:S01]  /*2f20*/  UISETP.NE.AND UP1, UPT, UR19, 0x1, UPT ;  /* 0x000000011300788c */ /* 0x000fe2000bf25270 */
[----:B------:R-:W-:-:S02]  /*2f30*/  IMAD.IADD R85, R88, 0x1, R81 ;  /* 0x0000000158557824 */ /* 0x000fc400078e0251 */
[----:B------:R-:W4:Y:S01]  /*2f40*/  LDSM.16.M88.4 R28, [R189+UR6+0xc800] ;  /* 0x00c80006bd1c783b */ /* 0x000f220008000200 */
[----:B------:R-:W-:Y:S02]  /*2f50*/  IMAD.IADD R82, R80, 0x1, R81 ;  /* 0x0000000150527824 */ /* 0x000fe400078e0251 */
[--C-:B------:R-:W-:Y:S01]  /*2f60*/  IMAD.IADD R86, R88, 0x1, R201.reuse ;  /* 0x0000000158567824 */ /* 0x100fe200078e02c9 */
[----:B------:R-:W5:Y:S01]  /*2f70*/  LDSM.16.M88.4 R60, [R189+UR6+0xd000] ;  /* 0x00d00006bd3c783b */ /* 0x000f620008000200 */
[----:B------:R-:W-:Y:S02]  /*2f80*/  IMAD.IADD R80, R80, 0x1, R201 ;  /* 0x0000000150507824 */ /* 0x000fe400078e02c9 */
[C---:B------:R-:W-:Y:S01]  /*2f90*/  IMAD.IADD R84, R81.reuse, 0x1, R86 ;  /* 0x0000000151547824 */ /* 0x040fe200078e0256 */
[----:B------:R-:W5:Y:S02]  /*2fa0*/  LDSM.16.M88.4 R20, [R189+UR6+0xd800] ;  /* 0x00d80006bd14783b */ /* 0x000f640008000200 */
[----:B------:R-:W-:-:S02]  /*2fb0*/  IADD3 R0, PT, PT, R81, R80, RZ ;  /* 0x0000005051007210 */ /* 0x000fc40007ffe0ff */
[----:B-12---:R-:W-:Y:S04]  /*2fc0*/  LDSM.16.M88.4 R4, [R85] ;  /* 0x000000005504783b */ /* 0x006fe80000000200 */
[----:B------:R-:W1:Y:S04]  /*2fd0*/  LDSM.16.M88.4 R16, [R82+0xc000] ;  /* 0x00c000005210783b */ /* 0x000e680000000200 */
[----:B------:R-:W2:Y:S04]  /*2fe0*/  LDSM.16.M88.4 R8, [R82+0xc800] ;  /* 0x00c800005208783b */ /* 0x000ea80000000200 */
[----:B------:R-:W2:Y:S04]  /*2ff0*/  LDSM.16.M88.4 R72, [R82+0xd000] ;  /* 0x00d000005248783b */ /* 0x000ea80000000200 */
[----:B------:R-:W2:Y:S04]  /*3000*/  LDSM.16.M88.4 R44, [R82+0xd800] ;  /* 0x00d80000522c783b */ /* 0x000ea80000000200 */
[----:B------:R-:W-:Y:S01]  /*3010*/  LDSM.16.M88.4 R40, [R80+0xc000] ;  /* 0x00c000005028783b */ /* 0x000fe20000000200 */
[C---:B---3--:R-:W-:Y:S03]  /*3020*/  HMMA.16816.F32 R12, R52.reuse, R36, RZ ;  /* 0x00000024340c723c */ /* 0x048fe600000018ff */
[----:B------:R-:W-:Y:S04]  /*3030*/  LDSM.16.M88.4 R68, [R80+0xc800] ;  /* 0x00c800005044783b */ /* 0x000fe80000000200 */
[----:B------:R-:W-:Y:S01]  /*3040*/  LDSM.16.M88.4 R64, [R80+0xd000] ;  /* 0x00d000005040783b */ /* 0x000fe20000000200 */
[C---:B----4-:R-:W-:Y:S03]  /*3050*/  HMMA.16816.F32 R32, R52.reuse, R28, RZ ;  /* 0x0000001c3420723c */ /* 0x050fe600000018ff */
[----:B------:R-:W-:Y:S04]  /*3060*/  LDSM.16.M88.4 R48, [R80+0xd800] ;  /* 0x00d800005030783b */ /* 0x000fe80000000200 */
[----:B------:R-:W-:Y:S01]  /*3070*/  LDSM.16.M88.4 R76, [R189+UR6+0x11000] ;  /* 0x01100006bd4c783b */ /* 0x000fe20008000200 */
[C---:B-----5:R-:W-:Y:S03]  /*3080*/  HMMA.16816.F32 R24, R52.reuse, R60, RZ ;  /* 0x0000003c3418723c */ /* 0x060fe600000018ff */
[----:B------:R-:W0:Y:S05]  /*3090*/  LDGDEPBAR ;  /* 0x00000000000079af */ /* 0x000e2a0000000000 */
[C---:B------:R-:W-:Y:S08]  /*30a0*/  HMMA.16816.F32 R36, R52.reuse, R38, RZ ;  /* 0x000000263424723c */ /* 0x040ff000000018ff */
[C---:B------:R-:W-:Y:S08]  /*30b0*/  HMMA.16816.F32 R28, R52.reuse, R30, RZ ;  /* 0x0000001e341c723c */ /* 0x040ff000000018ff */
[C---:B------:R-:W-:Y:S08]  /*30c0*/  HMMA.16816.F32 R60, R52.reuse, R62, RZ ;  /* 0x0000003e343c723c */ /* 0x040ff000000018ff */
[C---:B------:R-:W-:Y:S08]  /*30d0*/  HMMA.16816.F32 R56, R52.reuse, R20, RZ ;  /* 0x000000143438723c */ /* 0x040ff000000018ff */
[----:B------:R-:W-:Y:S01]  /*30e0*/  HMMA.16816.F32 R52, R52, R22, RZ ;  /* 0x000000163434723c */ /* 0x000fe200000018ff */
[----:B------:R-:W3:Y:S07]  /*30f0*/  LDSM.16.M88.4 R20, [R86] ;  /* 0x000000005614783b */ /* 0x000eee0000000200 */
[C---:B-1----:R-:W-:Y:S08]  /*3100*/  HMMA.16816.F32 R12, R4.reuse, R16, R12 ;  /* 0x00000010040c723c */ /* 0x042ff0000000180c */
[C---:B------:R-:W-:Y:S01]  /*3110*/  HMMA.16816.F32 R36, R4.reuse, R18, R36 ;  /* 0x000000120424723c */ /* 0x040fe20000001824 */
[----:B------:R-:W-:Y:S07]  /*3120*/  LDSM.16.M88.4 R16, [R0+0xc000] ;  /* 0x00c000000010783b */ /* 0x000fee0000000200 */
[C---:B--2---:R-:W-:Y:S08]  /*3130*/  HMMA.16816.F32 R32, R4.reuse, R8, R32 ;  /* 0x000000080420723c */ /* 0x044ff00000001820 */
[C---:B------:R-:W-:Y:S01]  /*3140*/  HMMA.16816.F32 R28, R4.reuse, R10, R28 ;  /* 0x0000000a041c723c */ /* 0x040fe2000000181c */
[----:B------:R-:W1:Y:S07]  /*3150*/  LDSM.16.M88.4 R8, [R84] ;  /* 0x000000005408783b */ /* 0x000e6e0000000200 */
[C---:B------:R-:W-:Y:S08]  /*3160*/  HMMA.16816.F32 R24, R4.reuse, R72, R24 ;  /* 0x000000480418723c */ /* 0x040ff00000001818 */
[C---:B------:R-:W-:Y:S01]  /*3170*/  HMMA.16816.F32 R60, R4.reuse, R74, R60 ;  /* 0x0000004a043c723c */ /* 0x040fe2000000183c */
[----:B------:R-:W-:Y:S07]  /*3180*/  LDSM.16.M88.4 R72, [R82+0x10000] ;  /* 0x010000005248783b */ /* 0x000fee0000000200 */
[C---:B------:R-:W-:Y:S08]  /*3190*/  HMMA.16816.F32 R56, R4.reuse, R44, R56 ;  /* 0x0000002c0438723c */ /* 0x040ff00000001838 */
[----:B------:R-:W-:Y:S01]  /*31a0*/  HMMA.16816.F32 R52, R4, R46, R52 ;  /* 0x0000002e0434723c */ /* 0x000fe20000001834 */
[----:B------:R-:W2:Y:S04]  /*31b0*/  LDSM.16.M88.4 R4, [R0+0xc800] ;  /* 0x00c800000004783b */ /* 0x000ea80000000200 */
[----:B------:R-:W4:Y:S03]  /*31c0*/  LDSM.16.M88.4 R44, [R0+0xd000] ;  /* 0x00d00000002c783b */ /* 0x000f260000000200 */
[C---:B---3--:R-:W-:Y:S08]  /*31d0*/  HMMA.16816.F32 R12, R20.reuse, R40, R12 ;  /* 0x00000028140c723c */ /* 0x048ff0000000180c */
[C---:B------:R-:W-:Y:S01]  /*31e0*/  HMMA.16816.F32 R36, R20.reuse, R42, R36 ;  /* 0x0000002a1424723c */ /* 0x040fe20000001824 */
[----:B------:R-:W3:Y:S07]  /*31f0*/  LDSM.16.M88.4 R40, [R0+0xd800] ;  /* 0x00d800000028783b */ /* 0x000eee0000000200 */
[C---:B------:R-:W-:Y:S08]  /*3200*/  HMMA.16816.F32 R32, R20.reuse, R68, R32 ;  /* 0x000000441420723c */ /* 0x040ff00000001820 */
[C---:B------:R-:W-:Y:S01]  /*3210*/  HMMA.16816.F32 R28, R20.reuse, R70, R28 ;  /* 0x00000046141c723c */ /* 0x040fe2000000181c */
[----:B------:R-:W-:Y:S07]  /*3220*/  LDSM.16.M88.4 R68, [R80+0xe000] ;  /* 0x00e000005044783b */ /* 0x000fee0000000200 */
[C---:B------:R-:W-:Y:S08]  /*3230*/  HMMA.16816.F32 R24, R20.reuse, R64, R24 ;  /* 0x000000401418723c */ /* 0x040ff00000001818 */
[C---:B------:R-:W-:Y:S01]  /*3240*/  HMMA.16816.F32 R60, R20.reuse, R66, R60 ;  /* 0x00000042143c723c */ /* 0x040fe2000000183c */
[----:B------:R-:W-:Y:S07]  /*3250*/  LDSM.16.M88.4 R64, [R80+0xe800] ;  /* 0x00e800005040783b */ /* 0x000fee0000000200 */
[C---:B------:R-:W-:Y:S08]  /*3260*/  HMMA.16816.F32 R56, R20.reuse, R48, R56 ;  /* 0x000000301438723c */ /* 0x040ff00000001838 */
[----:B------:R-:W-:Y:S01]  /*3270*/  HMMA.16816.F32 R52, R20, R50, R52 ;  /* 0x000000321434723c */ /* 0x000fe20000001834 */
[----:B------:R-:W-:Y:S04]  /*3280*/  LDSM.16.M88.4 R20, [R88+0x4000] ;  /* 0x004000005814783b */ /* 0x000fe80000000200 */
[----:B------:R-:W-:Y:S03]  /*3290*/  LDSM.16.M88.4 R48, [R189+UR6+0xf800] ;  /* 0x00f80006bd30783b */ /* 0x000fe60008000200 */
[C---:B-1----:R-:W-:Y:S08]  /*32a0*/  HMMA.16816.F32 R12, R8.reuse, R16, R12 ;  /* 0x00000010080c723c */ /* 0x042ff0000000180c */
[C---:B------:R-:W-:Y:S01]  /*32b0*/  HMMA.16816.F32 R36, R8.reuse, R18, R36 ;  /* 0x000000120824723c */ /* 0x040fe20000001824 */
[----:B------:R-:W1:Y:S07]  /*32c0*/  LDSM.16.M88.4 R16, [R189+UR6+0xe000] ;  /* 0x00e00006bd10783b */ /* 0x000e6e0008000200 */
[C---:B--2---:R-:W-:Y:S08]  /*32d0*/  HMMA.16816.F32 R32, R8.reuse, R4, R32 ;  /* 0x000000040820723c */ /* 0x044ff00000001820 */
[C---:B------:R-:W-:Y:S01]  /*32e0*/  HMMA.16816.F32 R28, R8.reuse, R6, R28 ;  /* 0x00000006081c723c */ /* 0x040fe2000000181c */
[----:B------:R-:W2:Y:S07]  /*32f0*/  LDSM.16.M88.4 R4, [R189+UR6+0xe800] ;  /* 0x00e80006bd04783b */ /* 0x000eae0008000200 */
[C---:B----4-:R-:W-:Y:S08]  /*3300*/  HMMA.16816.F32 R24, R8.reuse, R44, R24 ;  /* 0x0000002c0818723c */ /* 0x050ff00000001818 */
[C---:B------:R-:W-:Y:S01]  /*3310*/  HMMA.16816.F32 R60, R8.reuse, R46, R60 ;  /* 0x0000002e083c723c */ /* 0x040fe2000000183c */
[----:B------:R-:W4:Y:S07]  /*3320*/  LDSM.16.M88.4 R44, [R189+UR6+0xf000] ;  /* 0x00f00006bd2c783b */ /* 0x000f2e0008000200 */
        /* <DEDUP_REMOVED lines=11> */
[C---:B------:R-:W-:Y:S01]  /*33e0*/  HMMA.16816.F32 R60, R20.reuse, R46, R60 ;  /* 0x0000002e143c723c */ /* 0x040fe2000000183c */
[----:B------:R-:W4:Y:S07]  /*33f0*/  LDSM.16.M88.4 R44, [R82+0xf800] ;  /* 0x00f80000522c783b */ /* 0x000f2e0000000200 */
[C---:B------:R-:W-:Y:S08]  /*3400*/  HMMA.16816.F32 R56, R20.reuse, R48, R56 ;  /* 0x000000301438723c */ /* 0x040ff00000001838 */
[----:B------:R-:W-:Y:S01]  /*3410*/  HMMA.16816.F32 R52, R20, R50, R52 ;  /* 0x000000321434723c */ /* 0x000fe20000001834 */
[----:B------:R-:W-:Y:S04]  /*3420*/  LDSM.16.M88.4 R20, [R80+0xf800] ;  /* 0x00f800005014783b */ /* 0x000fe80000000200 */
[----:B------:R-:W-:Y:S03]  /*3430*/  LDSM.16.M88.4 R48, [R80+0xf000] ;  /* 0x00f000005030783b */ /* 0x000fe60000000200 */
[C---:B---3--:R-:W-:Y:S08]  /*3440*/  HMMA.16816.F32 R12, R40.reuse, R8, R12 ;  /* 0x00000008280c723c */ /* 0x048ff0000000180c */
[C---:B------:R-:W-:Y:S01]  /*3450*/  HMMA.16816.F32 R36, R40.reuse, R10, R36 ;  /* 0x0000000a2824723c */ /* 0x040fe20000001824 */
[----:B------:R-:W3:Y:S07]  /*3460*/  LDSM.16.M88.4 R8, [R86+0x4000] ;  /* 0x004000005608783b */ /* 0x000eee0000000200 */
[C---:B-1----:R-:W-:Y:S08]  /*3470*/  HMMA.16816.F32 R32, R40.reuse, R16, R32 ;  /* 0x000000102820723c */ /* 0x042ff00000001820 */
        /* <DEDUP_REMOVED lines=9> */
[C---:B---3--:R-:W-:Y:S08]  /*3510*/  HMMA.16816.F32 R12, R8.reuse, R68, R12 ;  /* 0x00000044080c723c */ /* 0x048ff0000000180c */
[C---:B------:R-:W-:Y:S01]  /*3520*/  HMMA.16816.F32 R36, R8.reuse, R70, R36 ;  /* 0x000000460824723c */ /* 0x040fe20000001824 */
[----:B------:R-:W-:Y:S07]  /*3530*/  LDSM.16.M88.4 R68, [R88+0x8000] ;  /* 0x008000005844783b */ /* 0x000fee0000000200 */
[C---:B------:R-:W-:Y:S08]  /*3540*/  HMMA.16816.F32 R56, R8.reuse, R20, R56 ;  /* 0x000000140838723c */ /* 0x040ff00000001838 */
[C---:B------:R-:W-:Y:S01]  /*3550*/  HMMA.16816.F32 R52, R8.reuse, R22, R52 ;  /* 0x000000160834723c */ /* 0x040fe20000001834 */
[----:B------:R-:W3:Y:S07]  /*3560*/  LDSM.16.M88.4 R20, [R0+0xf800] ;  /* 0x00f800000014783b */ /* 0x000eee0000000200 */
[C---:B------:R-:W-:Y:S08]  /*3570*/  HMMA.16816.F32 R32, R8.reuse, R64, R32 ;  /* 0x000000400820723c */ /* 0x040ff00000001820 */
[C---:B------:R-:W-:Y:S01]  /*3580*/  HMMA.16816.F32 R28, R8.reuse, R66, R28 ;  /* 0x00000042081c723c */ /* 0x040fe2000000181c */
[----:B------:R-:W-:Y:S07]  /*3590*/  LDSM.16.M88.4 R64, [R189+UR6+0x11800] ;  /* 0x01180006bd40783b */ /* 0x000fee0008000200 */
[C---:B------:R-:W-:Y:S08]  /*35a0*/  HMMA.16816.F32 R24, R8.reuse, R48, R24 ;  /* 0x000000300818723c */ /* 0x040ff00000001818 */
[----:B------:R-:W-:Y:S01]  /*35b0*/  HMMA.16816.F32 R60, R8, R50, R60 ;  /* 0x00000032083c723c */ /* 0x000fe2000000183c */
[----:B------:R-:W5:Y:S04]  /*35c0*/  LDSM.16.M88.4 R8, [R189+UR6+0x10000] ;  /* 0x01000006bd08783b */ /* 0x000f680008000200 */
[----:B------:R-:W-:Y:S03]  /*35d0*/  LDSM.16.M88.4 R48, [R85+0x8000] ;  /* 0x008000005530783b */ /* 0x000fe60000000200 */
[C---:B-1----:R-:W-:Y:S08]  /*35e0*/  HMMA.16816.F32 R12, R16.reuse, R4, R12 ;  /* 0x00000004100c723c */ /* 0x042ff0000000180c */
[C---:B------:R-:W-:Y:S01]  /*35f0*/  HMMA.16816.F32 R36, R16.reuse, R6, R36 ;  /* 0x000000061024723c */ /* 0x040fe20000001824 */
[----:B------:R-:W1:Y:S07]  /*3600*/  LDSM.16.M88.4 R4, [R189+UR6+0x10800] ;  /* 0x01080006bd04783b */ /* 0x000e6e0008000200 */
        /* <DEDUP_REMOVED lines=8> */
[----:B------:R-:W-:Y:S04]  /*3690*/  LDSM.16.M88.4 R20, [R86+0x8000] ;  /* 0x008000005614783b */ /* 0x000fe80000000200 */
[----:B------:R-:W2:Y:S03]  /*36a0*/  LDSM.16.M88.4 R16, [R80+0x10000] ;  /* 0x010000005010783b */ /* 0x000ea60000000200 */
[C---:B-----5:R-:W-:Y:S08]  /*36b0*/  HMMA.16816.F32 R12, R68.reuse, R8, R12 ;  /* 0x00000008440c723c */ /* 0x060ff0000000180c */
[C---:B------:R-:W-:Y:S01]  /*36c0*/  HMMA.16816.F32 R36, R68.reuse, R10, R36 ;  /* 0x0000000a4424723c */ /* 0x040fe20000001824 */
[----:B------:R-:W-:Y:S07]  /*36d0*/  LDSM.16.M88.4 R8, [R84+0x8000] ;  /* 0x008000005408783b */ /* 0x000fee0000000200 */
[C---:B-1----:R-:W-:Y:S08]  /*36e0*/  HMMA.16816.F32 R32, R68.reuse, R4, R32 ;  /* 0x000000044420723c */ /* 0x042ff00000001820 */
[----:B------:R-:W-:Y:S01]  /*36f0*/  HMMA.16816.F32 R28, R68, R6, R28 ;  /* 0x00000006441c723c */ /* 0x000fe2000000181c */
[----:B------:R-:W1:Y:S07]  /*3700*/  LDSM.16.M88.4 R4, [R0+0x10000] ;  /* 0x010000000004783b */ /* 0x000e6e0000000200 */
[C---:B------:R-:W-:Y:S08]  /*3710*/  HMMA.16816.F32 R12, R48.reuse, R72, R12 ;  /* 0x00000048300c723c */ /* 0x040ff0000000180c */
[----:B------:R-:W-:Y:S08]  /*3720*/  HMMA.16816.F32 R36, R48, R74, R36 ;  /* 0x0000004a3024723c */ /* 0x000ff00000001824 */
[----:B------:R-:W-:Y:S08]  /*3730*/  HMMA.16816.F32 R56, R68, R64, R56 ;  /* 0x000000404438723c */ /* 0x000ff00000001838 */
[----:B--2---:R-:W-:Y:S08]  /*3740*/  HMMA.16816.F32 R12, R20, R16, R12 ;  /* 0x00000010140c723c */ /* 0x004ff0000000180c */
[----:B------:R-:W-:Y:S01]  /*3750*/  HMMA.16816.F32 R52, R68, R66, R52 ;  /* 0x000000424434723c */ /* 0x000fe20000001834 */
[----:B------:R-:W2:Y:S07]  /*3760*/  LDSM.16.M88.4 R64, [R82+0x11800] ;  /* 0x011800005240783b */ /* 0x000eae0000000200 */
[----:B------:R-:W-:Y:S01]  /*3770*/  HMMA.16816.F32 R36, R20, R18, R36 ;  /* 0x000000121424723c */ /* 0x000fe20000001824 */
[----:B------:R-:W-:Y:S07]  /*3780*/  LDSM.16.M88.4 R16, [R80+0x11000] ;  /* 0x011000005010783b */ /* 0x000fee0000000200 */
[----:B-1----:R-:W-:Y:S08]  /*3790*/  HMMA.16816.F32 R12, R8, R4, R12 ;  /* 0x00000004080c723c */ /* 0x002ff0000000180c */
[C---:B------:R-:W-:Y:S08]  /*37a0*/  HMMA.16816.F32 R32, R48.reuse, R44, R32 ;  /* 0x0000002c3020723c */ /* 0x040ff00000001820 */
[----:B------:R-:W-:Y:S01]  /*37b0*/  HMMA.16816.F32 R28, R48, R46, R28 ;  /* 0x0000002e301c723c */ /* 0x000fe2000000181c */
[----:B------:R-:W1:Y:S02]  /*37c0*/  LDSM.16.M88.4 R44, [R80+0x10800] ;  /* 0x01080000502c783b */ /* 0x000e640000000200 */
[----:B------:R-:W-:-:S05]  /*37d0*/  FMUL.FTZ R12, R12, UR4 ;  /* 0x000000040c0c7c20 */ /* 0x000fca0008410000 */
[C---:B------:R-:W-:Y:S08]  /*37e0*/  HMMA.16816.F32 R24, R68.reuse, R76, R24 ;  /* 0x0000004c4418723c */ /* 0x040ff00000001818 */
[----:B------:R-:W-:Y:S08]  /*37f0*/  HMMA.16816.F32 R60, R68, R78, R60 ;  /* 0x0000004e443c723c */ /* 0x000ff0000000183c */
[----:B------:R-:W-:Y:S01]  /*3800*/  HMMA.16816.F32 R36, R8, R6, R36 ;  /* 0x000000060824723c */ /* 0x000fe20000001824 */
[----:B------:R-:W3:Y:S07]  /*3810*/  LDSM.16.M88.4 R4, [R80+0x11800] ;  /* 0x011800005004783b */ /* 0x000eee0000000200 */
[C---:B------:R-:W-:Y:S08]  /*3820*/  HMMA.16816.F32 R24, R48.reuse, R40, R24 ;  /* 0x000000283018723c */ /* 0x040ff00000001818 */
[C---:B------:R-:W-:Y:S01]  /*3830*/  HMMA.16816.F32 R60, R48.reuse, R42, R60 ;  /* 0x0000002a303c723c */ /* 0x040fe2000000183c */
[----:B------:R-:W4:Y:S07]  /*3840*/  LDSM.16.M88.4 R40, [R0+0x10800] ;  /* 0x010800000028783b */ /* 0x000f2e0000000200 */
[----:B--2---:R-:W-:Y:S01]  /*3850*/  HMMA.16816.F32 R56, R48, R64, R56 ;  /* 0x000000403038723c */ /* 0x004fe20000001838 */
[----:B------:R-:W-:Y:S01]  /*3860*/  FMUL.FTZ R64, R36, UR4 ;  /* 0x0000000424407c20 */ /* 0x000fe20008410000 */
[----:B------:R-:W-:-:S06]  /*3870*/  FMUL.FTZ R36, R38, UR4 ;  /* 0x0000000426247c20 */ /* 0x000fcc0008410000 */
[----:B------:R-:W-:Y:S01]  /*3880*/  HMMA.16816.F32 R52, R48, R66, R52 ;  /* 0x000000423034723c */ /* 0x000fe20000001834 */
[----:B------:R2:W-:Y:S01]  /*3890*/  MUFU.TANH R48, R12 ;  /* 0x0000000c00307308 */ /* 0x0005e20000002400 */
[----:B------:R-:W-:Y:S01]  /*38a0*/  FMUL.FTZ R50, R13, UR4 ;  /* 0x000000040d327c20 */ /* 0x000fe20008410000 */
[----:B------:R-:W-:Y:S01]  /*38b0*/  FMUL.FTZ R49, R14, UR4 ;  /* 0x000000040e317c20 */ /* 0x000fe20008410000 */
[----:B------:R-:W-:-:S04]  /*38c0*/  FMUL.FTZ R51, R15, UR4 ;  /* 0x000000040f337c20 */ /* 0x000fc80008410000 */
[C---:B-1----:R-:W-:Y:S01]  /*38d0*/  HMMA.16816.F32 R32, R20.reuse, R44, R32 ;  /* 0x0000002c1420723c */ /* 0x042fe20000001820 */
[----:B------:R-:W1:Y:S07]  /*38e0*/  MUFU.TANH R50, R50 ;  /* 0x0000003200327308 */ /* 0x000e6e0000002400 */
[----:B------:R-:W-:Y:S01]  /*38f0*/  HMMA.16816.F32 R28, R20, R46, R28 ;  /* 0x0000002e141c723c */ /* 0x000fe2000000181c */
[----:B------:R-:W-:Y:S01]  /*3900*/  LDSM.16.M88.4 R44, [R0+0x11000] ;  /* 0x01100000002c783b */ /* 0x000fe20000000200 */
[----:B------:R-:W5:Y:S03]  /*3910*/  MUFU.TANH R51, R51 ;  /* 0x0000003300337308 */ /* 0x000f660000002400 */
[----:B--2---:R2:W1:Y:S01]  /*3920*/  LDSM.16.M88.4 R12, [R0+0x11800] ;  /* 0x01180000000c783b */ /* 0x0044620000000200 */
[----:B------:R-:W-:-:S04]  /*3930*/  DEPBAR.LE SB0, 0x0 ;  /* 0x000080000000791a */ /* 0x000fc80000000000 */
[C---:B---3--:R-:W-:Y:S01]  /*3940*/  HMMA.16816.F32 R52, R20.reuse, R6, R52 ;  /* 0x000000061434723c */ /* 0x048fe20000001834 */
[----:B------:R-:W-:Y:S07]  /*3950*/  MUFU.TANH R36, R36 ;  /* 0x0000002400247308 */ /* 0x000fee0000002400 */
[----:B------:R-:W-:Y:S01]  /*3960*/  HMMA.16816.F32 R24, R20, R16, R24 ;  /* 0x000000101418723c */ /* 0x000fe20000001818 */
[----:B------:R-:W-:Y:S01]  /*3970*/  MUFU.TANH R16, R64 ;  /* 0x0000004000107308 */ /* 0x000fe20000002400 */
[----:B------:R-:W-:-:S06]  /*3980*/  FMUL.FTZ R17, R37, UR4 ;  /* 0x0000000425117c20 */ /* 0x000fcc0008410000 */
[C---:B------:R-:W-:Y:S01]  /*3990*/  HMMA.16816.F32 R60, R20.reuse, R18, R60 ;  /* 0x00000012143c723c */ /* 0x040fe2000000183c */
[----:B------:R-:W-:Y:S01]  /*39a0*/  FMUL.FTZ R18, R39, UR4 ;  /* 0x0000000427127c20 */ /* 0x000fe20008410000 */
[----:B--2---:R-:W-:Y:S01]  /*39b0*/  IMAD.U32 R0, RZ, RZ, UR15 ;  /* 0x0000000fff007e24 */ /* 0x004fe2000f8e00ff */
[----:B------:R-:W-:Y:S03]  /*39c0*/  MUFU.TANH R17, R17 ;  /* 0x0000001100117308 */ /* 0x000fe60000002400 */
[----:B------:R-:W-:Y:S02]  /*39d0*/  IMAD R83, R0, 0x40, R83 ;  /* 0x0000004000537824 */ /* 0x000fe400078e0253 */
[----:B------:R-:W-:Y:S02]  /*39e0*/  HMMA.16816.F32 R56, R20, R4, R56 ;  /* 0x000000041438723c */ /* 0x000fe40000001838 */
[C---:B------:R-:W-:Y:S01]  /*39f0*/  VIADD R19, R83.reuse, 0x1 ;  /* 0x0000000153137836 */ /* 0x040fe20000000000 */
[----:B------:R-:W-:Y:S01]  /*3a00*/  MUFU.TANH R18, R18 ;  /* 0x0000001200127308 */ /* 0x000fe20000002400 */
[----:B------:R-:W-:-:S04]  /*3a10*/  VIADD R23, R83, 0x20 ;  /* 0x0000002053177836 */ /* 0x000fc80000000000 */
[C---:B----4-:R-:W-:Y:S03]  /*3a20*/  HMMA.16816.F32 R32, R8.reuse, R40, R32 ;  /* 0x000000280820723c */ /* 0x050fe60000001820 */
[----:B------:R-:W-:Y:S05]  /*3a30*/  MUFU.TANH R49, R49 ;  /* 0x0000003100317308 */ /* 0x000fea0000002400 */
[----:B-1----:R-:W-:Y:S01]  /*3a40*/  HMMA.16816.F32 R52, R8, R14, R52 ;  /* 0x0000000e0834723c */ /* 0x002fe20000001834 */
[----:B------:R-:W-:-:S07]  /*3a50*/  VIADD R15, R83, 0x8 ;  /* 0x00000008530f7836 */ /* 0x000fce0000000000 */
[C---:B------:R-:W-:Y:S03]  /*3a60*/  HMMA.16816.F32 R28, R8.reuse, R42, R28 ;  /* 0x0000002a081c723c */ /* 0x040fe6000000181c */
[----:B------:R-:W-:Y:S01]  /*3a70*/  FMUL.FTZ R6, R32, UR4 ;  /* 0x0000000420067c20 */ /* 0x000fe20008410000 */
[----:B------:R-:W-:Y:S01]  /*3a80*/  FMUL.FTZ R4, R34, UR4 ;  /* 0x0000000422047c20 */ /* 0x000fe20008410000 */
[----:B------:R-:W-:Y:S01]  /*3a90*/  FMUL.FTZ R7, R33, UR4 ;  /* 0x0000000421077c20 */ /* 0x000fe20008410000 */
[----:B------:R-:W-:Y:S02]  /*3aa0*/  FMUL.FTZ R5, R35, UR4 ;  /* 0x0000000423057c20 */ /* 0x000fe40008410000 */
[----:B------:R-:W-:Y:S01]  /*3ab0*/  HMMA.16816.F32 R24, R8, R44, R24 ;  /* 0x0000002c0818723c */ /* 0x000fe20000001818 */
[----:B------:R-:W-:Y:S02]  /*3ac0*/  MUFU.TANH R6, R6 ;  /* 0x0000000600067308 */ /* 0x000fe40000002400 */
[----:B------:R-:W-:Y:S01]  /*3ad0*/  FMUL.FTZ R53, R53, UR4 ;  /* 0x0000000435357c20 */ /* 0x000fe20008410000 */
[----:B------:R-:W-:-:S04]  /*3ae0*/  FMUL.FTZ R55, R55, UR4 ;  /* 0x0000000437377c20 */ /* 0x000fc80008410000 */
[C---:B------:R-:W-:Y:S01]  /*3af0*/  HMMA.16816.F32 R60, R8.reuse, R46, R60 ;  /* 0x0000002e083c723c */ /* 0x040fe2000000183c */
[----:B------:R-:W-:Y:S02]  /*3b00*/  MUFU.TANH R4, R4 ;  /* 0x0000000400047308 */ /* 0x000fe40000002400 */
[----:B------:R-:W-:Y:S01]  /*3b10*/  FMUL.FTZ R14, R28, UR4 ;  /* 0x000000041c0e7c20 */ /* 0x000fe20008410000 */
[----:B------:R-:W-:Y:S01]  /*3b20*/  FMUL.FTZ R21, R31, UR4 ;  /* 0x000000041f157c20 */ /* 0x000fe20008410000 */
[----:B------:R-:W-:Y:S01]  /*3b30*/  FMUL.FTZ R20, R29, UR4 ;  /* 0x000000041d147c20 */ /* 0x000fe20008410000 */
[----:B------:R-:W-:Y:S02]  /*3b40*/  VIADD R29, R83, 0x19 ;  /* 0x00000019531d7836 */ /* 0x000fe40000000000 */
[----:B------:R-:W-:Y:S01]  /*3b50*/  HMMA.16816.F32 R56, R8, R12, R56 ;  /* 0x0000000c0838723c */ /* 0x000fe20000001838 */
[----:B------:R-:W-:Y:S01]  /*3b60*/  FMUL.FTZ R11, R54, UR4 ;  /* 0x00000004360b7c20 */ /* 0x000fe20008410000 */
[----:B------:R-:W-:Y:S01]  /*3b70*/  FMUL.FTZ R8, R52, UR4 ;  /* 0x0000000434087c20 */ /* 0x000fe20008410000 */
[----:B------:R-:W-:-:S02]  /*3b80*/  IMAD.U32 R13, RZ, RZ, UR22 ;  /* 0x00000016ff0d7e24 */ /* 0x000fc4000f8e00ff */
[----:B------:R-:W-:Y:S01]  /*3b90*/  FMUL.FTZ R10, R30, UR4 ;  /* 0x000000041e0a7c20 */ /* 0x000fe20008410000 */
[----:B------:R-:W-:Y:S01]  /*3ba0*/  MUFU.TANH R7, R7 ;  /* 0x0000000700077308 */ /* 0x000fe20000002400 */
[----:B------:R-:W-:Y:S01]  /*3bb0*/  FMUL.FTZ R9, R24, UR4 ;  /* 0x0000000418097c20 */ /* 0x000fe20008410000 */
[----:B------:R-:W-:Y:S01]  /*3bc0*/  FMUL.FTZ R25, R25, UR4 ;  /* 0x0000000419197c20 */ /* 0x000fe20008410000 */
[C---:B------:R-:W-:Y:S01]  /*3bd0*/  VIADDMNMX R0, R2.reuse, 0x8, R13, PT ;  /* 0x0000000802007846 */ /* 0x040fe2000380010d */
[----:B------:R-:W-:Y:S01]  /*3be0*/  VIADD R13, R83, 0x38 ;  /* 0x00000038530d7836 */ /* 0x000fe20000000000 */
[----:B------:R-:W-:Y:S01]  /*3bf0*/  VIMNMX R2, PT, PT, R2, UR22, PT ;  /* 0x0000001602027c48 */ /* 0x000fe2000bfe0100 */
[----:B------:R-:W-:Y:S01]  /*3c00*/  FMUL.FTZ R26, R26, UR4 ;  /* 0x000000041a1a7c20 */ /* 0x000fe20008410000 */
[----:B------:R-:W-:Y:S01]  /*3c10*/  ISETP.GE.AND P1, PT, R19, R0, PT ;  /* 0x000000001300720c */ /* 0x000fe20003f26270 */
[----:B------:R-:W1:Y:S01]  /*3c20*/  MUFU.TANH R11, R11 ;  /* 0x0000000b000b7308 */ /* 0x000e620000002400 */
[----:B------:R-:W-:Y:S01]  /*3c30*/  ISETP.GE.AND P4, PT, R13, R2, PT ;  /* 0x000000020d00720c */ /* 0x000fe20003f86270 */
[----:B------:R-:W-:Y:S01]  /*3c40*/  FMUL.FTZ R27, R27, UR4 ;  /* 0x000000041b1b7c20 */ /* 0x000fe20008410000 */
[----:B------:R-:W-:Y:S01]  /*3c50*/  ISETP.GE.AND P5, PT, R13, R0, PT ;  /* 0x000000000d00720c */ /* 0x000fe20003fa6270 */
[----:B------:R-:W-:Y:S01]  /*3c60*/  FMUL.FTZ R60, R60, UR4 ;  /* 0x000000043c3c7c20 */ /* 0x000fe20008410000 */
[-C--:B------:R-:W-:Y:S01]  /*3c70*/  ISETP.GE.AND P3, PT, R19, R2.reuse, PT ;  /* 0x000000021300720c */ /* 0x080fe20003f66270 */
[----:B------:R-:W-:Y:S01]  /*3c80*/  FMUL.FTZ R61, R61, UR4 ;  /* 0x000000043d3d7c20 */ /* 0x000fe20008410000 */
[----:B------:R-:W-:Y:S01]  /*3c90*/  I2FP.F32.U32 R13, R13 ;  /* 0x0000000d000d7245 */ /* 0x000fe20000201000 */
[----:B------:R-:W2:Y:S01]  /*3ca0*/  MUFU.TANH R8, R8 ;  /* 0x0000000800087308 */ /* 0x000ea20000002400 */
[----:B------:R-:W-:Y:S01]  /*3cb0*/  I2FP.F32.U32 R19, R19 ;  /* 0x0000001300137245 */ /* 0x000fe20000201000 */
[----:B------:R-:W-:Y:S01]  /*3cc0*/  FMUL.FTZ R63, R63, UR4 ;  /* 0x000000043f3f7c20 */ /* 0x000fe20008410000 */
[-C--:B------:R-:W-:Y:S01]  /*3cd0*/  ISETP.GE.AND P2, PT, R15, R2.reuse, PT ;  /* 0x000000020f00720c */ /* 0x080fe20003f46270 */
[----:B------:R-:W-:Y:S01]  /*3ce0*/  FMUL.FTZ R62, R62, UR4 ;  /* 0x000000043e3e7c20 */ /* 0x000fe20008410000 */
[----:B------:R-:W-:Y:S01]  /*3cf0*/  FMUL.FTZ R56, R56, UR4 ;  /* 0x0000000438387c20 */ /* 0x000fe20008410000 */
[C---:B------:R-:W-:Y:S01]  /*3d00*/  FFMA.FTZ R22, R19.reuse, UR5, R50 ;  /* 0x0000000513167c23 */ /* 0x040fe20008010032 */
[----:B-----5:R-:W-:Y:S01]  /*3d10*/  FFMA.FTZ R19, R19, UR5, R51 ;  /* 0x0000000513137c23 */ /* 0x020fe20008010033 */
[----:B------:R-:W3:Y:S01]  /*3d20*/  MUFU.TANH R5, R5 ;  /* 0x0000000500057308 */ /* 0x000ee20000002400 */
[----:B------:R-:W-:Y:S01]  /*3d30*/  FMUL.FTZ R58, R58, UR4 ;  /* 0x000000043a3a7c20 */ /* 0x000fe20008410000 */
[----:B-1----:R-:W-:Y:S01]  /*3d40*/  FFMA.FTZ R165, R13, UR5, R11 ;  /* 0x000000050da57c23 */ /* 0x002fe2000801000b */
[----:B------:R-:W-:Y:S01]  /*3d50*/  I2FP.F32.U32 R11, R15 ;  /* 0x0000000f000b7245 */ /* 0x000fe20000201000 */
[----:B------:R-:W-:Y:S01]  /*3d60*/  FMUL.FTZ R57, R57, UR4 ;  /* 0x0000000439397c20 */ /* 0x000fe20008410000 */
[----:B------:R-:W-:Y:S01]  /*3d70*/  FSEL R22, R22, -INF , !P3 ;  /* 0xff80000016167808 */ /* 0x000fe20005800000 */
[----:B------:R-:W-:Y:S01]  /*3d80*/  FMUL.FTZ R59, R59, UR4 ;  /* 0x000000043b3b7c20 */ /* 0x000fe20008410000 */
[----:B------:R-:W-:Y:S01]  /*3d90*/  FSEL R165, R165, -INF , !P5 ;  /* 0xff800000a5a57808 */ /* 0x000fe20006800000 */
[----:B------:R-:W-:Y:S01]  /*3da0*/  FFMA.FTZ R16, R11, UR5, R16 ;  /* 0x000000050b107c23 */ /* 0x000fe20008010010 */
[----:B------:R-:W-:Y:S01]  /*3db0*/  FSEL R19, R19, -INF , !P1 ;  /* 0xff80000013137808 */ /* 0x000fe20004800000 */
[----:B--2---:R-:W-:Y:S01]  /*3dc0*/  FFMA.FTZ R8, R13, UR5, R8 ;  /* 0x000000050d087c23 */ /* 0x004fe20008010008 */
[----:B------:R-:W-:Y:S01]  /*3dd0*/  IADD3 R13, PT, PT, R83, 0x9, RZ ;  /* 0x00000009530d7810 */ /* 0x000fe20007ffe0ff */
[----:B------:R-:W1:Y:S01]  /*3de0*/  MUFU.TANH R14, R14 ;  /* 0x0000000e000e7308 */ /* 0x000e620000002400 */
[----:B------:R-:W-:Y:S01]  /*3df0*/  FSEL R16, R16, -INF , !P2 ;  /* 0xff80000010107808 */ /* 0x000fe20005000000 */
[----:B------:R-:W-:Y:S01]  /*3e00*/  FFMA.FTZ R36, R11, UR5, R36 ;  /* 0x000000050b247c23 */ /* 0x000fe20008010024 */
[----:B------:R-:W-:Y:S01]  /*3e10*/  ISETP.GE.AND P5, PT, R13, R2, PT ;  /* 0x000000020d00720c */ /* 0x000fe20003fa6270 */
[----:B------:R-:W-:Y:S01]  /*3e20*/  VIADD R11, R83, 0x18 ;  /* 0x00000018530b7836 */ /* 0x000fe20000000000 */
[----:B------:R-:W-:-:S02]  /*3e30*/  ISETP.GE.AND P3, PT, R13, R0, PT ;  /* 0x000000000d00720c */ /* 0x000fc40003f66270 */
[----:B------:R-:W-:Y:S01]  /*3e40*/  I2FP.F32.U32 R12, R13 ;  /* 0x0000000d000c7245 */ /* 0x000fe20000201000 */
[----:B------:R-:W-:Y:S01]  /*3e50*/  VIADD R13, R83, 0x10 ;  /* 0x00000010530d7836 */ /* 0x000fe20000000000 */
[----:B------:R-:W2:Y:S01]  /*3e60*/  MUFU.TANH R10, R10 ;  /* 0x0000000a000a7308 */ /* 0x000ea20000002400 */
[----:B------:R-:W-:Y:S02]  /*3e70*/  FSEL R174, R8, -INF , !P4 ;  /* 0xff80000008ae7808 */ /* 0x000fe40006000000 */
[C---:B------:R-:W-:Y:S01]  /*3e80*/  FFMA.FTZ R8, R12.reuse, UR5, R17 ;  /* 0x000000050c087c23 */ /* 0x040fe20008010011 */
[C---:B------:R-:W-:Y:S01]  /*3e90*/  ISETP.GE.AND P1, PT, R13.reuse, R2, PT ;  /* 0x000000020d00720c */ /* 0x040fe20003f26270 */
[----:B------:R-:W-:Y:S01]  /*3ea0*/  FFMA.FTZ R153, R12, UR5, R18 ;  /* 0x000000050c997c23 */ /* 0x000fe20008010012 */
[-C--:B------:R-:W-:Y:S02]  /*3eb0*/  ISETP.GE.AND P2, PT, R13, R0.reuse, PT ;  /* 0x000000000d00720c */ /* 0x080fe40003f46270 */
[----:B------:R-:W-:Y:S01]  /*3ec0*/  I2FP.F32.U32 R13, R13 ;  /* 0x0000000d000d7245 */ /* 0x000fe20000201000 */
[----:B------:R-:W4:Y:S01]  /*3ed0*/  MUFU.TANH R21, R21 ;  /* 0x0000001500157308 */ /* 0x000f220000002400 */
[----:B------:R-:W-:Y:S01]  /*3ee0*/  ISETP.GE.AND P4, PT, R15, R0, PT ;  /* 0x000000000f00720c */ /* 0x000fe20003f86270 */
[----:B------:R-:W-:Y:S01]  /*3ef0*/  VIADD R15, R83, 0x11 ;  /* 0x00000011530f7836 */ /* 0x000fe20000000000 */
[----:B------:R-:W-:Y:S01]  /*3f00*/  FSEL R153, R153, -INF , !P3 ;  /* 0xff80000099997808 */ /* 0x000fe20005800000 */
[----:B------:R-:W-:Y:S01]  /*3f10*/  FFMA.FTZ R12, R13, UR5, R6 ;  /* 0x000000050d0c7c23 */ /* 0x000fe20008010006 */
[----:B------:R-:W-:Y:S01]  /*3f20*/  ISETP.GE.AND P3, PT, R11, R2, PT ;  /* 0x000000020b00720c */ /* 0x000fe20003f66270 */
[----:B------:R-:W-:Y:S01]  /*3f30*/  FFMA.FTZ R4, R13, UR5, R4 ;  /* 0x000000050d047c23 */ /* 0x000fe20008010004 */
[----:B------:R-:W-:Y:S01]  /*3f40*/  I2FP.F32.U32 R18, R15 ;  /* 0x0000000f00127245 */ /* 0x000fe20000201000 */
[----:B------:R-:W5:Y:S01]  /*3f50*/  MUFU.TANH R20, R20 ;  /* 0x0000001400147308 */ /* 0x000f620000002400 */
[----:B------:R-:W-:-:S02]  /*3f60*/  FSEL R12, R12, -INF , !P1 ;  /* 0xff8000000c0c7808 */ /* 0x000fc40004800000 */
[----:B------:R-:W-:Y:S01]  /*3f70*/  ISETP.GE.AND P1, PT, R11, R0, PT ;  /* 0x000000000b00720c */ /* 0x000fe20003f26270 */
[----:B---3--:R-:W-:Y:S01]  /*3f80*/  FFMA.FTZ R13, R18, UR5, R5 ;  /* 0x00000005120d7c23 */ /* 0x008fe20008010005 */
[----:B------:R-:W-:Y:S01]  /*3f90*/  I2FP.F32.U32 R11, R11 ;  /* 0x0000000b000b7245 */ /* 0x000fe20000201000 */
[----:B------:R-:W-:Y:S01]  /*3fa0*/  VIADD R5, R83, 0x21 ;  /* 0x0000002153057836 */ /* 0x000fe20000000000 */
[----:B------:R-:W-:Y:S01]  /*3fb0*/  FSEL R17, R36, -INF , !P4 ;  /* 0xff80000024117808 */ /* 0x000fe20006000000 */
[----:B------:R-:W3:Y:S01]  /*3fc0*/  MUFU.TANH R9, R9 ;  /* 0x0000000900097308 */ /* 0x000ee20000002400 */
[----:B------:R-:W-:Y:S01]  /*3fd0*/  FSEL R6, R8, -INF , !P5 ;  /* 0xff80000008067808 */ /* 0x000fe20006800000 */
[----:B------:R-:W-:Y:S01]  /*3fe0*/  FFMA.FTZ R8, R18, UR5, R7 ;  /* 0x0000000512087c23 */ /* 0x000fe20008010007 */
[----:B------:R-:W-:Y:S01]  /*3ff0*/  ISETP.GE.AND P4, PT, R15, R2, PT ;  /* 0x000000020f00720c */ /* 0x000fe20003f86270 */
[----:B-1----:R-:W-:Y:S01]  /*4000*/  FFMA.FTZ R7, R11, UR5, R14 ;  /* 0x000000050b077c23 */ /* 0x002fe2000801000e */
[----:B------:R-:W-:Y:S01]  /*4010*/  ISETP.GE.AND P5, PT, R15, R0, PT ;  /* 0x000000000f00720c */ /* 0x000fe20003fa6270 */
[----:B--2---:R-:W-:Y:S01]  /*4020*/  FFMA.FTZ R11, R11, UR5, R10 ;  /* 0x000000050b0b7c23 */ /* 0x004fe2000801000a */
[----:B------:R-:W-:Y:S01]  /*4030*/  FSEL R15, R4, -INF , !P2 ;  /* 0xff800000040f7808 */ /* 0x000fe20005000000 */
[----:B------:R-:W-:Y:S01]  /*4040*/  MUFU.TANH R25, R25 ;  /* 0x0000001900197308 */ /* 0x000fe20000002400 */
[----:B------:R-:W-:-:S02]  /*4050*/  I2FP.F32.U32 R4, R29 ;  /* 0x0000001d00047245 */ /* 0x000fc40000201000 */
[----:B------:R-:W-:Y:S02]  /*4060*/  I2FP.F32.U32 R18, R23 ;  /* 0x0000001700127245 */ /* 0x000fe40000201000 */
[----:B------:R-:W-:Y:S01]  /*4070*/  FSEL R14, R8, -INF , !P4 ;  /* 0xff800000080e7808 */ /* 0x000fe20006000000 */
[C---:B----4-:R-:W-:Y:S01]  /*4080*/  FFMA.FTZ R21, R4.reuse, UR5, R21 ;  /* 0x0000000504157c23 */ /* 0x050fe20008010015 */
[----:B------:R-:W-:Y:S01]  /*4090*/  FSEL R13, R13, -INF , !P5 ;  /* 0xff8000000d0d7808 */ /* 0x000fe20006800000 */
[----:B------:R-:W1:Y:S01]  /*40a0*/  MUFU.TANH R26, R26 ;  /* 0x0000001a001a7308 */ /* 0x000e620000002400 */
[----:B------:R-:W-:Y:S01]  /*40b0*/  FSEL R10, R7, -INF , !P3 ;  /* 0xff800000070a7808 */ /* 0x000fe20005800000 */
[----:B-----5:R-:W-:Y:S01]  /*40c0*/  FFMA.FTZ R8, R4, UR5, R20 ;  /* 0x0000000504087c23 */ /* 0x020fe20008010014 */
[----:B------:R-:W-:Y:S01]  /*40d0*/  ISETP.GE.AND P4, PT, R29, R0, PT ;  /* 0x000000001d00720c */ /* 0x000fe20003f86270 */
[----:B---3--:R-:W-:Y:S01]  /*40e0*/  FFMA.FTZ R182, R18, UR5, R9 ;  /* 0x0000000512b67c23 */ /* 0x008fe20008010009 */
[----:B------:R-:W-:Y:S01]  /*40f0*/  ISETP.GE.AND P5, PT, R23, R2, PT ;  /* 0x000000021700720c */ /* 0x000fe20003fa6270 */
[----:B------:R-:W-:Y:S01]  /*4100*/  VIADD R7, R83, 0x29 ;  /* 0x0000002953077836 */ /* 0x000fe20000000000 */
[----:B------:R-:W-:Y:S01]  /*4110*/  ISETP.GE.AND P3, PT, R23, R0, PT ;  /* 0x000000001700720c */ /* 0x000fe20003f66270 */
[----:B------:R-:W2:Y:S01]  /*4120*/  MUFU.TANH R27, R27 ;  /* 0x0000001b001b7308 */ /* 0x000ea20000002400 */
[----:B------:R-:W-:-:S02]  /*4130*/  IADD3 R23, PT, PT, R83, 0x28, RZ ;  /* 0x0000002853177810 */ /* 0x000fc40007ffe0ff */
[----:B------:R-:W-:Y:S02]  /*4140*/  I2FP.F32.U32 R20, R5 ;  /* 0x0000000500147245 */ /* 0x000fe40000201000 */
[----:B------:R-:W-:Y:S02]  /*4150*/  FSEL R9, R21, -INF , !P4 ;  /* 0xff80000015097808 */ /* 0x000fe40006000000 */
[----:B------:R-:W-:Y:S01]  /*4160*/  ISETP.GE.AND P2, PT, R29, R2, PT ;  /* 0x000000021d00720c */ /* 0x000fe20003f46270 */
[----:B------:R-:W3:Y:S01]  /*4170*/  MUFU.TANH R60, R60 ;  /* 0x0000003c003c7308 */ /* 0x000ee20000002400 */
[----:B------:R-:W-:Y:S01]  /*4180*/  I2FP.F32.U32 R21, R23 ;  /* 0x0000001700157245 */ /* 0x000fe20000201000 */
[----:B-1----:R-:W-:Y:S01]  /*4190*/  FFMA.FTZ R26, R18, UR5, R26 ;  /* 0x00000005121a7c23 */ /* 0x002fe2000801001a */
[----:B------:R-:W-:Y:S01]  /*41a0*/  FSEL R11, R11, -INF , !P1 ;  /* 0xff8000000b0b7808 */ /* 0x000fe20004800000 */
[----:B------:R-:W-:Y:S01]  /*41b0*/  FFMA.FTZ R25, R20, UR5, R25 ;  /* 0x0000000514197c23 */ /* 0x000fe20008010019 */
[----:B------:R-:W-:-:S02]  /*41c0*/  FSEL R8, R8, -INF , !P2 ;  /* 0xff80000008087808 */ /* 0x000fc40005000000 */
[C---:B------:R-:W-:Y:S01]  /*41d0*/  ISETP.GE.AND P1, PT, R5.reuse, R2, PT ;  /* 0x000000020500720c */ /* 0x040fe20003f26270 */
[----:B------:R-:W1:Y:S01]  /*41e0*/  MUFU.TANH R61, R61 ;  /* 0x0000003d003d7308 */ /* 0x000e620000002400 */
[----:B------:R-:W-:Y:S01]  /*41f0*/  ISETP.GE.AND P2, PT, R5, R0, PT ;  /* 0x000000000500720c */ /* 0x000fe20003f46270 */
[----:B--2---:R-:W-:Y:S01]  /*4200*/  FFMA.FTZ R27, R20, UR5, R27 ;  /* 0x00000005141b7c23 */ /* 0x004fe2000801001b */
[----:B------:R-:W-:Y:S01]  /*4210*/  VIADD R5, R83, 0x30 ;  /* 0x0000003053057836 */ /* 0x000fe20000000000 */
[-C--:B------:R-:W-:Y:S02]  /*4220*/  ISETP.GE.AND P4, PT, R23, R2.reuse, PT ;  /* 0x000000021700720c */ /* 0x080fe40003f86270 */
[----:B------:R-:W-:Y:S02]  /*4230*/  FSEL R183, R26, -INF , !P3 ;  /* 0xff8000001ab77808 */ /* 0x000fe40005800000 */
[----:B------:R-:W2:Y:S01]  /*4240*/  MUFU.TANH R63, R63 ;  /* 0x0000003f003f7308 */ /* 0x000ea20000002400 */
[----:B------:R-:W-:Y:S01]  /*4250*/  FSEL R170, R25, -INF , !P1 ;  /* 0xff80000019aa7808 */ /* 0x000fe20004800000 */
[----:B---3--:R-:W-:Y:S01]  /*4260*/  FFMA.FTZ R60, R21, UR5, R60 ;  /* 0x00000005153c7c23 */ /* 0x008fe2000801003c */
[----:B------:R-:W-:-:S02]  /*4270*/  ISETP.GE.AND P3, PT, R7, R2, PT ;  /* 0x000000020700720c */ /* 0x000fc40003f66270 */
[----:B------:R-:W-:Y:S02]  /*4280*/  ISETP.GE.AND P1, PT, R7, R0, PT ;  /* 0x000000000700720c */ /* 0x000fe40003f26270 */
[----:B------:R-:W-:Y:S01]  /*4290*/  I2FP.F32.U32 R4, R7 ;  /* 0x0000000700047245 */ /* 0x000fe20000201000 */
[----:B------:R-:W3:Y:S01]  /*42a0*/  MUFU.TANH R62, R62 ;  /* 0x0000003e003e7308 */ /* 0x000ee20000002400 */
[----:B------:R-:W-:Y:S01]  /*42b0*/  FSEL R181, R27, -INF , !P2 ;  /* 0xff8000001bb57808 */ /* 0x000fe20005000000 */
[----:B------:R-:W-:Y:S01]  /*42c0*/  VIADD R7, R83, 0x31 ;  /* 0x0000003153077836 */ /* 0x000fe20000000000 */
[----:B------:R-:W-:Y:S01]  /*42d0*/  FSEL R180, R60, -INF , !P4 ;  /* 0xff8000003cb47808 */ /* 0x000fe20006000000 */
[C---:B-1----:R-:W-:Y:S01]  /*42e0*/  FFMA.FTZ R61, R4.reuse, UR5, R61 ;  /* 0x00000005043d7c23 */ /* 0x042fe2000801003d */
[C---:B------:R-:W-:Y:S02]  /*42f0*/  ISETP.GE.AND P2, PT, R5.reuse, R2, PT ;  /* 0x000000020500720c */ /* 0x040fe40003f46270 */
[----:B------:R-:W-:Y:S01]  /*4300*/  ISETP.GE.AND P4, PT, R5, R0, PT ;  /* 0x000000000500720c */ /* 0x000fe20003f86270 */
[----:B------:R-:W1:Y:S01]  /*4310*/  MUFU.TANH R56, R56 ;  /* 0x0000003800387308 */ /* 0x000e620000002400 */
[----:B------:R-:W-:Y:S01]  /*4320*/  I2FP.F32.U32 R5, R5 ;  /* 0x0000000500057245 */ /* 0x000fe20000201000 */
[----:B--2---:R-:W-:Y:S01]  /*4330*/  FFMA.FTZ R63, R4, UR5, R63 ;  /* 0x00000005043f7c23 */ /* 0x004fe2000801003f */
[----:B------:R-:W-:-:S02]  /*4340*/  FSEL R182, R182, -INF , !P5 ;  /* 0xff800000b6b67808 */ /* 0x000fc40006800000 */
[----:B------:R-:W-:Y:S02]  /*4350*/  I2FP.F32.U32 R4, R7 ;  /* 0x0000000700047245 */ /* 0x000fe40000201000 */
[-C--:B------:R-:W-:Y:S01]  /*4360*/  ISETP.GE.AND P5, PT, R23, R0.reuse, PT ;  /* 0x000000001700720c */ /* 0x080fe20003fa6270 */
[----:B------:R-:W2:Y:S01]  /*4370*/  MUFU.TANH R58, R58 ;  /* 0x0000003a003a7308 */ /* 0x000ea20000002400 */
[----:B------:R-:W-:Y:S01]  /*4380*/  FSEL R172, R61, -INF , !P3 ;  /* 0xff8000003dac7808 */ /* 0x000fe20005800000 */
[----:B---3--:R-:W-:Y:S01]  /*4390*/  FFMA.FTZ R62, R21, UR5, R62 ;  /* 0x00000005153e7c23 */ /* 0x008fe2000801003e */
[----:B------:R-:W-:Y:S02]  /*43a0*/  FSEL R177, R63, -INF , !P1 ;  /* 0xff8000003fb17808 */ /* 0x000fe40004800000 */
[C---:B------:R-:W-:Y:S02]  /*43b0*/  ISETP.GE.AND P3, PT, R83.reuse, R0, PT ;  /* 0x000000005300720c */ /* 0x040fe40003f66270 */
[----:B------:R-:W-:Y:S01]  /*43c0*/  FSEL R179, R62, -INF , !P5 ;  /* 0xff8000003eb37808 */ /* 0x000fe20006800000 */
[----:B------:R-:W3:Y:S01]  /*43d0*/  MUFU.TANH R57, R57 ;  /* 0x0000003900397308 */ /* 0x000ee20000002400 */
[-C--:B------:R-:W-:Y:S01]  /*43e0*/  ISETP.GE.AND P5, PT, R83, R2.reuse, PT ;  /* 0x000000025300720c */ /* 0x080fe20003fa6270 */
[----:B-1----:R-:W-:Y:S01]  /*43f0*/  FFMA.FTZ R56, R5, UR5, R56 ;  /* 0x0000000505387c23 */ /* 0x002fe20008010038 */
[----:B------:R-:W-:Y:S01]  /*4400*/  BAR.SYNC.DEFER_BLOCKING 0x0 ;  /* 0x0000000000007b1d */ /* 0x000fe20000010000 */
[----:B------:R-:W-:-:S03]  /*4410*/  ISETP.GE.AND P1, PT, R7, R2, PT ;  /* 0x000000020700720c */ /* 0x000fc60003f26270 */
[----:B------:R-:W-:Y:S02]  /*4420*/  FSEL R178, R56, -INF , !P2 ;  /* 0xff80000038b27808 */ /* 0x000fe40005000000 */
[----:B------:R-:W1:Y:S01]  /*4430*/  MUFU.TANH R59, R59 ;  /* 0x0000003b003b7308 */ /* 0x000e620000002400 */
[----:B--2---:R-:W-:Y:S01]  /*4440*/  FFMA.FTZ R58, R5, UR5, R58 ;  /* 0x00000005053a7c23 */ /* 0x004fe2000801003a */
[----:B------:R-:W-:Y:S01]  /*4450*/  VIADD R5, R83, 0x39 ;  /* 0x0000003953057836 */ /* 0x000fe20000000000 */
[----:B------:R-:W-:Y:S02]  /*4460*/  I2FP.F32.U32 R83, R83 ;  /* 0x0000005300537245 */ /* 0x000fe40000201000 */
[----:B------:R-:W-:Y:S02]  /*4470*/  ISETP.GE.AND P2, PT, R7, R0, PT ;  /* 0x000000000700720c */ /* 0x000fe40003f46270 */
[----:B------:R-:W-:Y:S01]  /*4480*/  I2FP.F32.U32 R18, R5 ;  /* 0x0000000500127245 */ /* 0x000fe20000201000 */
[----:B------:R-:W2:Y:S01]  /*4490*/  MUFU.TANH R53, R53 ;  /* 0x0000003500357308 */ /* 0x000ea20000002400 */
[----:B---3--:R-:W-:Y:S01]  /*44a0*/  FFMA.FTZ R57, R4, UR5, R57 ;  /* 0x0000000504397c23 */ /* 0x008fe20008010039 */
[----:B------:R-:W-:-:S02]  /*44b0*/  FSEL R169, R58, -INF , !P4 ;  /* 0xff8000003aa97808 */ /* 0x000fc40006000000 */
[----:B------:R-:W-:Y:S02]  /*44c0*/  ISETP.GE.AND P4, PT, R5, R2, PT ;  /* 0x000000020500720c */ /* 0x000fe40003f86270 */
[----:B------:R-:W-:Y:S02]  /*44d0*/  FSEL R176, R57, -INF , !P1 ;  /* 0xff80000039b07808 */ /* 0x000fe40004800000 */
[----:B------:R-:W3:Y:S01]  /*44e0*/  MUFU.TANH R55, R55 ;  /* 0x0000003700377308 */ /* 0x000ee20000002400 */
[----:B------:R-:W-:Y:S01]  /*44f0*/  ISETP.GE.AND P1, PT, R5, R0, PT ;  /* 0x000000000500720c */ /* 0x000fe20003f26270 */
[----:B-1----:R-:W-:Y:S01]  /*4500*/  FFMA.FTZ R59, R4, UR5, R59 ;  /* 0x00000005043b7c23 */ /* 0x002fe2000801003b */
[C---:B------:R-:W-:Y:S01]  /*4510*/  FFMA.FTZ R4, R83.reuse, UR5, R48 ;  /* 0x0000000553047c23 */ /* 0x040fe20008010030 */
[----:B------:R-:W-:-:S03]  /*4520*/  FFMA.FTZ R5, R83, UR5, R49 ;  /* 0x0000000553057c23 */ /* 0x000fc60008010031 */
[----:B------:R-:W-:Y:S02]  /*4530*/  FSEL R167, R59, -INF , !P2 ;  /* 0xff8000003ba77808 */ /* 0x000fe40005000000 */
[----:B------:R-:W-:Y:S01]  /*4540*/  FSEL R4, R4, -INF , !P5 ;  /* 0xff80000004047808 */ /* 0x000fe20006800000 */
[----:B--2---:R-:W-:Y:S01]  /*4550*/  FFMA.FTZ R53, R18, UR5, R53 ;  /* 0x0000000512357c23 */ /* 0x004fe20008010035 */
[----:B------:R-:W-:-:S04]  /*4560*/  FSEL R5, R5, -INF , !P3 ;  /* 0xff80000005057808 */ /* 0x000fc80005800000 */
[----:B------:R-:W-:Y:S01]  /*4570*/  FSEL R168, R53, -INF , !P4 ;  /* 0xff80000035a87808 */ /* 0x000fe20006000000 */
[----:B---3--:R-:W-:-:S05]  /*4580*/  FFMA.FTZ R55, R18, UR5, R55 ;  /* 0x0000000512377c23 */ /* 0x008fca0008010037 */
        /* <DEDUP_REMOVED lines=53> */
.L_x_345:
[----:B------:R3:W-:Y:S02]  /*48e0*/  STS.128 [R206+0x11000], RZ ;  /* 0x011000ffce007388 */ /* 0x0007e40000000c00 */
.L_x_346:
[----:B------:R-:W-:Y:S05]  /*48f0*/  BSYNC.RECONVERGENT B0 ;  /* 0x0000000000007941 */ /* 0x000fea0003800200 */
.L_x_344:
[----:B------:R-:W0:Y:S02]  /*4900*/  LDGDEPBAR ;  /* 0x00000000000079af */ /* 0x000e240000000000 */
.L_x_343:
        /* <DEDUP_REMOVED lines=44> */
[----:B------:R-:W-:Y:S01]  /*4bd0*/  FMUL.FTZ R164, R3, UR4 ;  /* 0x0000000403a47c20 */ /* 0x000fe20008410000 */
        /* <DEDUP_REMOVED lines=13> */
[--C-:B------:R-:W-:Y:S01]  /*4cb0*/  FFMA.FTZ R153, R153, UR4, -R164.reuse ;  /* 0x0000000499997c23 */ /* 0x100fe200080108a4 */
[----:B------:R-:W-:Y:S01]  /*4cc0*/  MUFU.EX2 R160, R160 ;  /* 0x000000a000a07308 */ /* 0x000fe20000000800 */
[----:B------:R-:W5:Y:S01]  /*4cd0*/  LDSM.16.MT88.4 R16, [R166+0x12800] ;  /* 0x01280000a610783b */ /* 0x000f620000004200 */
        /* <DEDUP_REMOVED lines=8> */
[--C-:B------:R-:W-:Y:S01]  /*4d60*/  FFMA.FTZ R133, R9, UR4, -R164.reuse ;  /* 0x0000000409857c23 */ /* 0x100fe200080108a4 */
[----:B------:R-:W5:Y:S01]  /*4d70*/  LDSM.16.MT88.4 R12, [R162+0x12800] ;  /* 0x01280000a20c783b */ /* 0x000f620000004200 */
[----:B------:R-:W3:Y:S01]  /*4d80*/  MUFU.EX2 R155, R155 ;  /* 0x0000009b009b7308 */ /* 0x000ee20000000800 */
[--C-:B------:R-:W-:Y:S01]  /*4d90*/  FFMA.FTZ R182, R182, UR4, -R171.reuse ;  /* 0x00000004b6b67c23 */ /* 0x100fe200080108ab */
[--C-:B------:R-:W-:Y:S01]  /*4da0*/  FFMA.FTZ R175, R170, UR4, -R171.reuse ;  /* 0x00000004aaaf7c23 */ /* 0x100fe200080108ab */
[----:B------:R-:W5:Y:S01]  /*4db0*/  LDSM.16.MT88.4 R8, [R188+0x16800] ;  /* 0x01680000bc08783b */ /* 0x000f620000004200 */
        /* <DEDUP_REMOVED lines=9> */
[--C-:B------:R-:W-:Y:S01]  /*4e50*/  FFMA.FTZ R181, R181, UR4, -R164.reuse ;  /* 0x00000004b5b57c23 */ /* 0x100fe200080108a4 */
[----:B---3--:R-:W-:Y:S01]  /*4e60*/  F2FP.F16.F32.PACK_AB R98, R155, R156 ;  /* 0x0000009c9b62723e */ /* 0x008fe200000000ff */
[----:B------:R-:W-:Y:S01]  /*4e70*/  LDSM.16.MT88.4 R140, [R166+0x16800] ;  /* 0x01680000a68c783b */ /* 0x000fe20000004200 */
[----:B------:R-:W3:Y:S01]  /*4e80*/  MUFU.EX2 R153, R153 ;  /* 0x0000009900997308 */ /* 0x000ee20000000800 */
[----:B------:R-:W-:Y:S01]  /*4e90*/  FFMA.FTZ R215, R168, UR4, -R171 ;  /* 0x00000004a8d77c23 */ /* 0x000fe200080108ab */
[--C-:B------:R-:W-:Y:S01]  /*4ea0*/  FFMA.FTZ R168, R167, UR4, -R164.reuse ;  /* 0x00000004a7a87c23 */ /* 0x100fe200080108a4 */
[----:B------:R-:W-:Y:S01]  /*4eb0*/  LDSM.16.MT88.4 R136, [R188+0x12800] ;  /* 0x01280000bc88783b */ /* 0x000fe20000004200 */
[----:B------:R-:W-:Y:S01]  /*4ec0*/  MUFU.EX2 R152, R152 ;  /* 0x0000009800987308 */ /* 0x000fe20000000800 */
[----:B------:R-:W-:Y:S01]  /*4ed0*/  FFMA.FTZ R165, R165, UR4, -R164 ;  /* 0x00000004a5a57c23 */ /* 0x000fe200080108a4 */
[----:B-1----:R-:W-:Y:S01]  /*4ee0*/  F2FP.F16.F32.PACK_AB R97, R157, R158 ;  /* 0x0000009e9d61723e */ /* 0x002fe200000000ff */
[----:B------:R-:W-:Y:S01]  /*4ef0*/  LDSM.16.MT88.4 R32, [R161+0x12800] ;  /* 0x01280000a120783b */ /* 0x000fe20000004200 */
[----:B------:R-:W1:Y:S01]  /*4f00*/  MUFU.EX2 R151, R151 ;  /* 0x0000009700977308 */ /* 0x000e620000000800 */
[----:B------:R-:W-:Y:S01]  /*4f10*/  FADD.FTZ R159, R160, R159 ;  /* 0x0000009fa09f7221 */ /* 0x000fe20000010000 */
[----:B------:R-:W-:Y:S01]  /*4f20*/  FADD.FTZ R157, R158, R157 ;  /* 0x0000009d9e9d7221 */ /* 0x000fe20000010000 */
[----:B------:R-:W-:Y:S01]  /*4f30*/  LDSM.16.MT88.4 R24, [R162+0x14800] ;  /* 0x01480000a218783b */ /* 0x000fe20000004200 */
[----:B------:R-:W-:Y:S01]  /*4f40*/  MUFU.EX2 R148, R148 ;  /* 0x0000009400947308 */ /* 0x000fe20000000800 */
[----:B------:R-:W-:Y:S01]  /*4f50*/  FADD.FTZ R156, R156, R159 ;  /* 0x0000009f9c9c7221 */ /* 0x000fe20000010000 */
[----:B---3--:R-:W-:Y:S01]  /*4f60*/  F2FP.F16.F32.PACK_AB R99, R153, R154 ;  /* 0x0000009a9963723e */ /* 0x008fe200000000ff */
[----:B------:R-:W-:Y:S01]  /*4f70*/  FADD.FTZ R154, R154, R157 ;  /* 0x0000009d9a9a7221 */ /* 0x000fe20000010000 */
[----:B------:R-:W-:Y:S01]  /*4f80*/  MUFU.EX2 R135, R135 ;  /* 0x0000008700877308 */ /* 0x000fe20000000800 */
[----:B------:R-:W-:-:S02]  /*4f90*/  FADD.FTZ R155, R155, R156 ;  /* 0x0000009c9b9b7221 */ /* 0x000fc40000010000 */
[----:B------:R-:W-:Y:S01]  /*4fa0*/  FADD.FTZ R153, R153, R154 ;  /* 0x0000009a99997221 */ /* 0x000fe20000010000 */
[----:B------:R-:W-:Y:S01]  /*4fb0*/  MUFU.EX2 R150, R150 ;  /* 0x0000009600967308 */ /* 0x000fe20000000800 */
[C---:B------:R-:W-:Y:S03]  /*4fc0*/  HMMA.16816.F32 R120, R96.reuse, R116, RZ ;  /* 0x000000746078723c */ /* 0x040fe600000018ff */
        /* <DEDUP_REMOVED lines=101> */
[----:B------:R-:W-:Y:S01]  /*5620*/  FFMA.FTZ R146, R174, UR4, -R171 ;  /* 0x00000004ae927c23 */ /* 0x000fe200080108ab */
[----:B------:R-:W-:-:S02]  /*5630*/  FFMA.FTZ R164, R163, UR4, -R164 ;  /* 0x00000004a3a47c23 */ /* 0x000fc400080108a4 */
[----:B------:R-:W-:Y:S03]  /*5640*/  MUFU.EX2 R163, R165 ;  /* 0x000000a500a37308 */ /* 0x000fe60000000800 */
[C---:B---3--:R-:W-:Y:S01]  /*5650*/  HMMA.16816.F32 R84, R4.reuse, R8, R84 ;  /* 0x000000080454723c */ /* 0x048fe20000001854 */
[----:B------:R-:W-:Y:S04]  /*5660*/  MUFU.EX2 R146, R146 ;  /* 0x0000009200927308 */ /* 0x000fe80000000800 */
[----:B------:R-:W-:Y:S03]  /*5670*/  MUFU.EX2 R147, R147 ;  /* 0x0000009300937308 */ /* 0x000fe60000000800 */
[C---:B------:R-:W-:Y:S01]  /*5680*/  HMMA.16816.F32 R88, R4.reuse, R10, R88 ;  /* 0x0000000a0458723c */ /* 0x040fe20000001858 */
[----:B------:R-:W2:Y:S01]  /*5690*/  LDSM.16.MT88.4 R8, [R162+0x15800] ;  /* 0x01580000a208783b */ /* 0x000ea20000004200 */
[----:B------:R-:W-:Y:S06]  /*56a0*/  MUFU.EX2 R164, R164 ;  /* 0x000000a400a47308 */ /* 0x000fec0000000800 */
[C---:B-1----:R-:W-:Y:S08]  /*56b0*/  HMMA.16816.F32 R92, R4.reuse, R16, R92 ;  /* 0x00000010045c723c */ /* 0x042ff0000000185c */
[C---:B------:R-:W-:Y:S01]  /*56c0*/  HMMA.16816.F32 R96, R4.reuse, R18, R96 ;  /* 0x000000120460723c */ /* 0x040fe20000001860 */
[----:B------:R-:W1:Y:S07]  /*56d0*/  LDSM.16.MT88.4 R16, [R188+0x15800] ;  /* 0x01580000bc10783b */ /* 0x000e6e0000004200 */
[----:B------:R-:W-:Y:S01]  /*56e0*/  HMMA.16816.F32 R44, R4, R144, R44 ;  /* 0x00000090042c723c */ /* 0x000fe2000000182c */
[--C-:B------:R-:W-:Y:S01]  /*56f0*/  FFMA.FTZ R144, R178, UR4, -R171.reuse ;  /* 0x00000004b2907c23 */ /* 0x100fe200080108ab */
[----:B------:R-:W-:-:S05]  /*5700*/  FFMA.FTZ R145, R176, UR4, -R171 ;  /* 0x00000004b0917c23 */ /* 0x000fca00080108ab */
[----:B------:R-:W-:Y:S01]  /*5710*/  MUFU.EX2 R144, R144 ;  /* 0x0000009000907308 */ /* 0x000fe20000000800 */
[C---:B------:R-:W-:Y:S03]  /*5720*/  HMMA.16816.F32 R52, R4.reuse, R24, R52 ;  /* 0x000000180434723c */ /* 0x040fe60000001834 */
[----:B------:R-:W3:Y:S05]  /*5730*/  MUFU.EX2 R145, R145 ;  /* 0x0000009100917308 */ /* 0x000eea0000000800 */
[C---:B------:R-:W-:Y:S01]  /*5740*/  HMMA.16816.F32 R56, R4.reuse, R26, R56 ;  /* 0x0000001a0438723c */ /* 0x040fe20000001838 */
[----:B------:R-:W-:Y:S07]  /*5750*/  LDSM.16.MT88.4 R24, [R188+0x13800] ;  /* 0x01380000bc18783b */ /* 0x000fee0000004200 */
[C---:B------:R-:W-:Y:S08]  /*5760*/  HMMA.16816.F32 R76, R4.reuse, R140, R76 ;  /* 0x0000008c044c723c */ /* 0x040ff0000000184c */
[C---:B------:R-:W-:Y:S01]  /*5770*/  HMMA.16816.F32 R80, R4.reuse, R142, R80 ;  /* 0x0000008e0450723c */ /* 0x040fe20000001850 */
[----:B------:R-:W4:Y:S07]  /*5780*/  LDSM.16.MT88.4 R140, [R166+0x15800] ;  /* 0x01580000a68c783b */ /* 0x000f2e0000004200 */
        /* <DEDUP_REMOVED lines=11> */
[----:B---3--:R-:W-:Y:S01]  /*5840*/  F2FP.F16.F32.PACK_AB R4, R145, R144 ;  /* 0x000000909104723e */ /* 0x008fe200000000ff */
[----:B------:R-:W-:Y:S01]  /*5850*/  LDSM.16.MT88.4 R20, [R161+0x13800] ;  /* 0x01380000a114783b */ /* 0x000fe20000004200 */
[----:B------:R-:W-:-:S02]  /*5860*/  F2FP.F16.F32.PACK_AB R5, R168, R147 ;  /* 0x00000093a805723e */ /* 0x000fc400000000ff */
[----:B------:R-:W-:Y:S02]  /*5870*/  F2FP.F16.F32.PACK_AB R6, R215, R146 ;  /* 0x00000092d706723e */ /* 0x000fe400000000ff */
[----:B------:R-:W-:-:S07]  /*5880*/  F2FP.F16.F32.PACK_AB R7, R164, R163 ;  /* 0x000000a3a407723e */ /* 0x000fce00000000ff */
[C---:B--2---:R-:W-:Y:S08]  /*5890*/  HMMA.16816.F32 R52, R4.reuse, R8, R52 ;  /* 0x000000080434723c */ /* 0x044ff00000001834 */
        /* <DEDUP_REMOVED lines=8> */
[C---:B----4-:R-:W-:Y:S08]  /*5920*/  HMMA.16816.F32 R44, R4.reuse, R140, R44 ;  /* 0x0000008c042c723c */ /* 0x050ff0000000182c */
        /* <DEDUP_REMOVED lines=64> */
[----:B------:R-:W-:Y:S01]  /*5d30*/  ISETP.GE.AND P1, PT, R210, UR4, PT ;  /* 0x00000004d2007c0c */ /* 0x000fe2000bf26270 */
[----:B------:R-:W1:Y:S01]  /*5d40*/  LDCU UR4, c[0x0][0x50c] ;  /* 0x0000a180ff0477ac */ /* 0x000e620008000800 */
        /* <DEDUP_REMOVED lines=48> */
[----:B------:R-:W1:Y:S04]  /*6050*/  LDSM.16.M88.4 R32, [R135+0xd800] ;  /* 0x00d800008720783b */ /* 0x000e680000000200 */
[----:B--2---:R-:W-:Y:S01]  /*6060*/  LDSM.16.M88.4 R8, [R208] ;  /* 0x00000000d008783b */ /* 0x004fe20000000200 */
[C---:B---3--:R-:W-:Y:S03]  /*6070*/  HMMA.16816.F32 R12, R152.reuse, R24, RZ ;  /* 0x00000018980c723c */ /* 0x048fe600000018ff */
[----:B------:R-:W2:Y:S04]  /*6080*/  LDSM.16.M88.4 R168, [R134+0xc000] ;  /* 0x00c0000086a8783b */ /* 0x000ea80000000200 */
[----:B------:R-:W3:Y:S01]  /*6090*/  LDSM.16.M88.4 R164, [R134+0xc800] ;  /* 0x00c8000086a4783b */ /* 0x000ee20000000200 */
[C---:B------:R-:W-:Y:S03]  /*60a0*/  HMMA.16816.F32 R24, R152.reuse, R26, RZ ;  /* 0x0000001a9818723c */ /* 0x040fe600000018ff */
[----:B------:R-:W3:Y:S04]  /*60b0*/  LDSM.16.M88.4 R20, [R134+0xd000] ;  /* 0x00d000008614783b */ /* 0x000ee80000000200 */
[----:B------:R-:W-:Y:S01]  /*60c0*/  LDSM.16.M88.4 R148, [R133+0xc000] ;  /* 0x00c000008594783b */ /* 0x000fe20000000200 */
[C---:B----4-:R-:W-:Y:S03]  /*60d0*/  HMMA.16816.F32 R136, R152.reuse, R156, RZ ;  /* 0x0000009c9888723c */ /* 0x050fe600000018ff */
[----:B------:R-:W-:Y:S04]  /*60e0*/  LDSM.16.M88.4 R160, [R184+0x4000] ;  /* 0x00400000b8a0783b */ /* 0x000fe80000000200 */
[----:B------:R-:W-:Y:S01]  /*60f0*/  LDSM.16.M88.4 R196, [R208+0x4000] ;  /* 0x00400000d0c4783b */ /* 0x000fe20000000200 */
[C---:B-----5:R-:W-:Y:S03]  /*6100*/  HMMA.16816.F32 R180, R152.reuse, R176, RZ ;  /* 0x000000b098b4723c */ /* 0x060fe600000018ff */
[----:B------:R-:W-:Y:S04]  /*6110*/  LDSM.16.M88.4 R224, [R134+0xf800] ;  /* 0x00f8000086e0783b */ /* 0x000fe80000000200 */
[----:B------:R-:W-:Y:S01]  /*6120*/  LDSM.16.M88.4 R220, [R133+0xe800] ;  /* 0x00e8000085dc783b */ /* 0x000fe20000000200 */
[C---:B------:R-:W-:Y:S03]  /*6130*/  HMMA.16816.F32 R156, R152.reuse, R158, RZ ;  /* 0x0000009e989c723c */ /* 0x040fe600000018ff */
[----:B------:R-:W-:Y:S04]  /*6140*/  LDSM.16.M88.4 R216, [R135+0x10000] ;  /* 0x0100000087d8783b */ /* 0x000fe80000000200 */
[----:B------:R-:W0:Y:S01]  /*6150*/  LDGDEPBAR ;  /* 0x00000000000079af */ /* 0x000e220000000000 */
[C---:B------:R-:W-:Y:S08]  /*6160*/  HMMA.16816.F32 R176, R152.reuse, R178, RZ ;  /* 0x000000b298b0723c */ /* 0x040ff000000018ff */
[C---:B-1----:R-:W-:Y:S08]  /*6170*/  HMMA.16816.F32 R172, R152.reuse, R16, RZ ;  /* 0x0000001098ac723c */ /* 0x042ff000000018ff */
[----:B------:R-:W-:Y:S01]  /*6180*/  HMMA.16816.F32 R152, R152, R18, RZ ;  /* 0x000000129898723c */ /* 0x000fe200000018ff */
[----:B------:R-:W1:Y:S07]  /*6190*/  LDSM.16.M88.4 R16, [R134+0xd800] ;  /* 0x00d800008610783b */ /* 0x000e6e0000000200 */
[C---:B------:R-:W-:Y:S08]  /*61a0*/  HMMA.16816.F32 R12, R28.reuse, R4, R12 ;  /* 0x000000041c0c723c */ /* 0x040ff0000000180c */
[C---:B------:R-:W-:Y:S01]  /*61b0*/  HMMA.16816.F32 R24, R28.reuse, R6, R24 ;  /* 0x000000061c18723c */ /* 0x040fe20000001818 */
[----:B------:R-:W4:Y:S07]  /*61c0*/  LDSM.16.M88.4 R4, [R207] ;  /* 0x00000000cf04783b */ /* 0x000f2e0000000200 */
[C---:B------:R-:W-:Y:S08]  /*61d0*/  HMMA.16816.F32 R136, R28.reuse, R144, R136 ;  /* 0x000000901c88723c */ /* 0x040ff00000001888 */
[C---:B------:R-:W-:Y:S01]  /*61e0*/  HMMA.16816.F32 R156, R28.reuse, R146, R156 ;  /* 0x000000921c9c723c */ /* 0x040fe2000000189c */
[----:B------:R-:W5:Y:S07]  /*61f0*/  LDSM.16.M88.4 R144, [R133+0xc800] ;  /* 0x00c800008590783b */ /* 0x000f6e0000000200 */
[C---:B------:R-:W-:Y:S08]  /*6200*/  HMMA.16816.F32 R180, R28.reuse, R140, R180 ;  /* 0x0000008c1cb4723c */ /* 0x040ff000000018b4 */
[C---:B------:R-:W-:Y:S01]  /*6210*/  HMMA.16816.F32 R176, R28.reuse, R142, R176 ;  /* 0x0000008e1cb0723c */ /* 0x040fe200000018b0 */
[----:B------:R-:W5:Y:S07]  /*6220*/  LDSM.16.M88.4 R140, [R133+0xd000] ;  /* 0x00d00000858c783b */ /* 0x000f6e0000000200 */
[C---:B------:R-:W-:Y:S08]  /*6230*/  HMMA.16816.F32 R172, R28.reuse, R32, R172 ;  /* 0x000000201cac723c */ /* 0x040ff000000018ac */
[----:B------:R-:W-:Y:S01]  /*6240*/  HMMA.16816.F32 R152, R28, R34, R152 ;  /* 0x000000221c98723c */ /* 0x000fe20000001898 */
[----:B------:R-:W5:Y:S04]  /*6250*/  LDSM.16.M88.4 R32, [R133+0xd800] ;  /* 0x00d800008520783b */ /* 0x000f680000000200 */
[----:B------:R-:W5:Y:S03]  /*6260*/  LDSM.16.M88.4 R28, [R189+UR6+0xe000] ;  /* 0x00e00006bd1c783b */ /* 0x000f660008000200 */
[C---:B--2---:R-:W-:Y:S08]  /*6270*/  HMMA.16816.F32 R12, R8.reuse, R168, R12 ;  /* 0x000000a8080c723c */ /* 0x044ff0000000180c */
[C---:B------:R-:W-:Y:S01]  /*6280*/  HMMA.16816.F32 R24, R8.reuse, R170, R24 ;  /* 0x000000aa0818723c */ /* 0x040fe20000001818 */
[----:B------:R-:W-:Y:S07]  /*6290*/  LDSM.16.M88.4 R168, [R207+0x4000] ;  /* 0x00400000cfa8783b */ /* 0x000fee0000000200 */
[C---:B---3--:R-:W-:Y:S08]  /*62a0*/  HMMA.16816.F32 R136, R8.reuse, R164, R136 ;  /* 0x000000a40888723c */ /* 0x048ff00000001888 */
[C---:B------:R-:W-:Y:S01]  /*62b0*/  HMMA.16816.F32 R156, R8.reuse, R166, R156 ;  /* 0x000000a6089c723c */ /* 0x040fe2000000189c */
[----:B------:R-:W-:Y:S07]  /*62c0*/  LDSM.16.M88.4 R164, [R189+UR6+0xf800] ;  /* 0x00f80006bda4783b */ /* 0x000fee0008000200 */
[C---:B------:R-:W-:Y:S08]  /*62d0*/  HMMA.16816.F32 R180, R8.reuse, R20, R180 ;  /* 0x0000001408b4723c */ /* 0x040ff000000018b4 */
[C---:B------:R-:W-:Y:S01]  /*62e0*/  HMMA.16816.F32 R176, R8.reuse, R22, R176 ;  /* 0x0000001608b0723c */ /* 0x040fe200000018b0 */
[----:B------:R-:W2:Y:S07]  /*62f0*/  LDSM.16.M88.4 R20, [R189+UR6+0xe800] ;  /* 0x00e80006bd14783b */ /* 0x000eae0008000200 */
[C---:B-1----:R-:W-:Y:S08]  /*6300*/  HMMA.16816.F32 R172, R8.reuse, R16, R172 ;  /* 0x0000001008ac723c */ /* 0x042ff000000018ac */
[----:B------:R-:W-:Y:S01]  /*6310*/  HMMA.16816.F32 R152, R8, R18, R152 ;  /* 0x000000120898723c */ /* 0x000fe20000001898 */
[----:B------:R-:W-:Y:S04]  /*6320*/  LDSM.16.M88.4 R16, [R209+0x4000] ;  /* 0x00400000d110783b */ /* 0x000fe80000000200 */
[----:B------:R-:W1:Y:S03]  /*6330*/  LDSM.16.M88.4 R8, [R135+0xe000] ;  /* 0x00e000008708783b */ /* 0x000e660000000200 */
[C---:B----4-:R-:W-:Y:S08]  /*6340*/  HMMA.16816.F32 R12, R4.reuse, R148, R12 ;  /* 0x00000094040c723c */ /* 0x050ff0000000180c */
[C---:B------:R-:W-:Y:S01]  /*6350*/  HMMA.16816.F32 R24, R4.reuse, R150, R24 ;  /* 0x000000960418723c */ /* 0x040fe20000001818 */
[----:B------:R-:W-:Y:S04]  /*6360*/  LDSM.16.M88.4 R148, [R184+0x8000] ;  /* 0x00800000b894783b */ /* 0x000fe80000000200 */
[----:B------:R-:W-:Y:S03]  /*6370*/  LDSM.16.M88.4 R184, [R134+0xf000] ;  /* 0x00f0000086b8783b */ /* 0x000fe60000000200 */
[C---:B-----5:R-:W-:Y:S08]  /*6380*/  HMMA.16816.F32 R136, R4.reuse, R144, R136 ;  /* 0x000000900488723c */ /* 0x060ff00000001888 */
[C---:B------:R-:W-:Y:S01]  /*6390*/  HMMA.16816.F32 R156, R4.reuse, R146, R156 ;  /* 0x00000092049c723c */ /* 0x040fe2000000189c */
[----:B------:R-:W-:Y:S07]  /*63a0*/  LDSM.16.M88.4 R144, [R134+0xe000] ;  /* 0x00e000008690783b */ /* 0x000fee0000000200 */
[C---:B------:R-:W-:Y:S08]  /*63b0*/  HMMA.16816.F32 R180, R4.reuse, R140, R180 ;  /* 0x0000008c04b4723c */ /* 0x040ff000000018b4 */
[C---:B------:R-:W-:Y:S01]  /*63c0*/  HMMA.16816.F32 R176, R4.reuse, R142, R176 ;  /* 0x0000008e04b0723c */ /* 0x040fe200000018b0 */
[----:B------:R-:W-:Y:S07]  /*63d0*/  LDSM.16.M88.4 R140, [R135+0xe800] ;  /* 0x00e80000878c783b */ /* 0x000fee0000000200 */
[C---:B------:R-:W-:Y:S08]  /*63e0*/  HMMA.16816.F32 R172, R4.reuse, R32, R172 ;  /* 0x0000002004ac723c */ /* 0x040ff000000018ac */
[----:B------:R-:W-:Y:S01]  /*63f0*/  HMMA.16816.F32 R152, R4, R34, R152 ;  /* 0x000000220498723c */ /* 0x000fe20000001898 */
[----:B------:R-:W3:Y:S04]  /*6400*/  LDSM.16.M88.4 R4, [R189+UR6+0xf000] ;  /* 0x00f00006bd04783b */ /* 0x000ee80008000200 */
[----:B------:R-:W4:Y:S03]  /*6410*/  LDSM.16.M88.4 R32, [R135+0xf000] ;  /* 0x00f000008720783b */ /* 0x000f260000000200 */
[C---:B------:R-:W-:Y:S08]  /*6420*/  HMMA.16816.F32 R12, R160.reuse, R28, R12 ;  /* 0x0000001ca00c723c */ /* 0x040ff0000000180c */
[C---:B------:R-:W-:Y:S01]  /*6430*/  HMMA.16816.F32 R24, R160.reuse, R30, R24 ;  /* 0x0000001ea018723c */ /* 0x040fe20000001818 */
[----:B------:R-:W5:Y:S07]  /*6440*/  LDSM.16.M88.4 R28, [R133+0xe000] ;  /* 0x00e00000851c783b */ /* 0x000f6e0000000200 */
[----:B--2---:R-:W-:Y:S08]  /*6450*/  HMMA.16816.F32 R136, R160, R20, R136 ;  /* 0x00000014a088723c */ /* 0x004ff00000001888 */
[----:B-1----:R-:W-:Y:S08]  /*6460*/  HMMA.16816.F32 R12, R16, R8, R12 ;  /* 0x00000008100c723c */ /* 0x002ff0000000180c */
[----:B------:R-:W-:Y:S01]  /*6470*/  HMMA.16816.F32 R156, R160, R22, R156 ;  /* 0x00000016a09c723c */ /* 0x000fe2000000189c */
[----:B------:R-:W1:Y:S07]  /*6480*/  LDSM.16.M88.4 R20, [R135+0xf800] ;  /* 0x00f800008714783b */ /* 0x000e6e0000000200 */
[----:B------:R-:W-:Y:S01]  /*6490*/  HMMA.16816.F32 R24, R16, R10, R24 ;  /* 0x0000000a1018723c */ /* 0x000fe20000001818 */
[----:B------:R-:W2:Y:S07]  /*64a0*/  LDSM.16.M88.4 R8, [R134+0xe800] ;  /* 0x00e800008608783b */ /* 0x000eae0000000200 */
[C---:B---3--:R-:W-:Y:S08]  /*64b0*/  HMMA.16816.F32 R180, R160.reuse, R4, R180 ;  /* 0x00000004a0b4723c */ /* 0x048ff000000018b4 */
[----:B------:R-:W-:Y:S01]  /*64c0*/  HMMA.16816.F32 R176, R160, R6, R176 ;  /* 0x00000006a0b0723c */ /* 0x000fe200000018b0 */
[----:B------:R-:W3:Y:S07]  /*64d0*/  LDSM.16.M88.4 R4, [R189+UR6+0x10000] ;  /* 0x01000006bd04783b */ /* 0x000eee0008000200 */
[C---:B------:R-:W-:Y:S08]  /*64e0*/  HMMA.16816.F32 R12, R196.reuse, R144, R12 ;  /* 0x00000090c40c723c */ /* 0x040ff0000000180c */
[----:B------:R-:W-:Y:S01]  /*64f0*/  HMMA.16816.F32 R24, R196, R146, R24 ;  /* 0x00000092c418723c */ /* 0x000fe20000001818 */
[----:B------:R-:W-:Y:S07]  /*6500*/  LDSM.16.M88.4 R144, [R189+UR6+0x10800] ;  /* 0x01080006bd90783b */ /* 0x000fee0008000200 */
[----:B------:R-:W-:Y:S08]  /*6510*/  HMMA.16816.F32 R152, R160, R166, R152 ;  /* 0x000000a6a098723c */ /* 0x000ff00000001898 */
[----:B------:R-:W-:Y:S08]  /*6520*/  HMMA.16816.F32 R136, R16, R140, R136 ;  /* 0x0000008c1088723c */ /* 0x000ff00000001888 */
[----:B------:R-:W-:Y:S01]  /*6530*/  HMMA.16816.F32 R172, R160, R164, R172 ;  /* 0x000000a4a0ac723c */ /* 0x000fe200000018ac */
[----:B------:R-:W-:Y:S04]  /*6540*/  LDSM.16.M88.4 R160, [R133+0xf800] ;  /* 0x00f8000085a0783b */ /* 0x000fe80000000200 */
[----:B------:R-:W-:Y:S03]  /*6550*/  LDSM.16.M88.4 R164, [R133+0xf000] ;  /* 0x00f0000085a4783b */ /* 0x000fe60000000200 */
[C---:B----4-:R-:W-:Y:S08]  /*6560*/  HMMA.16816.F32 R180, R16.reuse, R32, R180 ;  /* 0x0000002010b4723c */ /* 0x050ff000000018b4 */
[----:B------:R-:W-:Y:S01]  /*6570*/  HMMA.16816.F32 R176, R16, R34, R176 ;  /* 0x0000002210b0723c */ /* 0x000fe200000018b0 */
[----:B------:R-:W4:Y:S07]  /*6580*/  LDSM.16.M88.4 R32, [R209+0x8000] ;  /* 0x00800000d120783b */ /* 0x000f2e0000000200 */
[----:B-----5:R-:W-:Y:S08]  /*6590*/  HMMA.16816.F32 R12, R168, R28, R12 ;  /* 0x0000001ca80c723c */ /* 0x020ff0000000180c */
[----:B------:R-:W-:Y:S01]  /*65a0*/  HMMA.16816.F32 R156, R16, R142, R156 ;  /* 0x0000008e109c723c */ /* 0x000fe2000000189c */
[----:B------:R-:W-:Y:S07]  /*65b0*/  LDSM.16.M88.4 R140, [R189+UR6+0x11800] ;  /* 0x01180006bd8c783b */ /* 0x000fee0008000200 */
[----:B------:R-:W-:Y:S01]  /*65c0*/  HMMA.16816.F32 R24, R168, R30, R24 ;  /* 0x0000001ea818723c */ /* 0x000fe20000001818 */
[----:B------:R-:W-:Y:S07]  /*65d0*/  LDSM.16.M88.4 R28, [R135+0x10800] ;  /* 0x01080000871c783b */ /* 0x000fee0000000200 */
[----:B-1----:R-:W-:Y:S08]  /*65e0*/  HMMA.16816.F32 R152, R16, R22, R152 ;  /* 0x000000161098723c */ /* 0x002ff00000001898 */
[----:B--2---:R-:W-:Y:S08]  /*65f0*/  HMMA.16816.F32 R136, R196, R8, R136 ;  /* 0x00000008c488723c */ /* 0x004ff00000001888 */
[----:B------:R-:W-:Y:S01]  /*6600*/  HMMA.16816.F32 R172, R16, R20, R172 ;  /* 0x0000001410ac723c */ /* 0x000fe200000018ac */
[----:B------:R-:W-:Y:S04]  /*6610*/  LDSM.16.M88.4 R20, [R208+0x8000] ;  /* 0x00800000d014783b */ /* 0x000fe80000000200 */
[----:B------:R-:W1:Y:S03]  /*6620*/  LDSM.16.M88.4 R16, [R134+0x10000] ;  /* 0x010000008610783b */ /* 0x000e660000000200 */
[----:B---3--:R-:W-:Y:S08]  /*6630*/  HMMA.16816.F32 R12, R148, R4, R12 ;  /* 0x00000004940c723c */ /* 0x008ff0000000180c */
[----:B------:R-:W-:Y:S01]  /*6640*/  HMMA.16816.F32 R156, R196, R10, R156 ;  /* 0x0000000ac49c723c */ /* 0x000fe2000000189c */
[----:B------:R-:W-:Y:S07]  /*6650*/  LDSM.16.M88.4 R8, [R207+0x8000] ;  /* 0x00800000cf08783b */ /* 0x000fee0000000200 */
[----:B------:R-:W-:Y:S01]  /*6660*/  HMMA.16816.F32 R24, R148, R6, R24 ;  /* 0x000000069418723c */ /* 0x000fe20000001818 */
[----:B------:R-:W2:Y:S07]  /*6670*/  LDSM.16.M88.4 R4, [R133+0x10000] ;  /* 0x010000008504783b */ /* 0x000eae0000000200 */
[----:B------:R-:W-:Y:S08]  /*6680*/  HMMA.16816.F32 R152, R196, R226, R152 ;  /* 0x000000e2c498723c */ /* 0x000ff00000001898 */
[----:B------:R-:W-:Y:S08]  /*6690*/  HMMA.16816.F32 R136, R168, R220, R136 ;  /* 0x000000dca888723c */ /* 0x000ff00000001888 */
[----:B----4-:R-:W-:Y:S08]  /*66a0*/  HMMA.16816.F32 R12, R32, R216, R12 ;  /* 0x000000d8200c723c */ /* 0x010ff0000000180c */
[----:B------:R-:W-:Y:S08]  /*66b0*/  HMMA.16816.F32 R172, R196, R224, R172 ;  /* 0x000000e0c4ac723c */ /* 0x000ff000000018ac */
[----:B------:R-:W-:Y:S08]  /*66c0*/  HMMA.16816.F32 R156, R168, R222, R156 ;  /* 0x000000dea89c723c */ /* 0x000ff0000000189c */
[C---:B------:R-:W-:Y:S08]  /*66d0*/  HMMA.16816.F32 R180, R196.reuse, R184, R180 ;  /* 0x000000b8c4b4723c */ /* 0x040ff000000018b4 */
[----:B------:R-:W-:Y:S01]  /*66e0*/  HMMA.16816.F32 R176, R196, R186, R176 ;  /* 0x000000bac4b0723c */ /* 0x000fe200000018b0 */
[----:B------:R-:W3:Y:S04]  /*66f0*/  LDSM.16.M88.4 R196, [R135+0x11800] ;  /* 0x0118000087c4783b */ /* 0x000ee80000000200 */
[----:B------:R-:W4:Y:S03]  /*6700*/  LDSM.16.M88.4 R184, [R134+0x10800] ;  /* 0x0108000086b8783b */ /* 0x000f260000000200 */
[----:B------:R-:W-:Y:S08]  /*6710*/  HMMA.16816.F32 R24, R32, R218, R24 ;  /* 0x000000da2018723c */ /* 0x000ff00000001818 */
[----:B------:R-:W-:Y:S08]  /*6720*/  HMMA.16816.F32 R152, R168, R162, R152 ;  /* 0x000000a2a898723c */ /* 0x000ff00000001898 */
[----:B------:R-:W-:Y:S08]  /*6730*/  HMMA.16816.F32 R136, R148, R144, R136 ;  /* 0x000000909488723c */ /* 0x000ff00000001888 */
[----:B-1----:R-:W-:Y:S08]  /*6740*/  HMMA.16816.F32 R12, R20, R16, R12 ;  /* 0x00000010140c723c */ /* 0x002ff0000000180c */
[----:B------:R-:W-:Y:S01]  /*6750*/  HMMA.16816.F32 R172, R168, R160, R172 ;  /* 0x000000a0a8ac723c */ /* 0x000fe200000018ac */
[----:B------:R-:W1:Y:S07]  /*6760*/  LDSM.16.M88.4 R160, [R189+UR6+0x11000] ;  /* 0x01100006bda0783b */ /* 0x000e6e0008000200 */
[----:B------:R-:W-:Y:S01]  /*6770*/  HMMA.16816.F32 R156, R148, R146, R156 ;  /* 0x00000092949c723c */ /* 0x000fe2000000189c */
[----:B------:R-:W-:Y:S07]  /*6780*/  LDSM.16.M88.4 R144, [R133+0x10800] ;  /* 0x010800008590783b */ /* 0x000fee0000000200 */
[----:B------:R-:W-:Y:S01]  /*6790*/  HMMA.16816.F32 R24, R20, R18, R24 ;  /* 0x000000121418723c */ /* 0x000fe20000001818 */
[----:B------:R-:W5:Y:S07]  /*67a0*/  LDSM.16.M88.4 R16, [R134+0x11800] ;  /* 0x011800008610783b */ /* 0x000f6e0000000200 */
[----:B------:R-:W-:Y:S08]  /*67b0*/  HMMA.16816.F32 R152, R148, R142, R152 ;  /* 0x0000008e9498723c */ /* 0x000ff00000001898 */
[----:B------:R-:W-:Y:S08]  /*67c0*/  HMMA.16816.F32 R136, R32, R28, R136 ;  /* 0x0000001c2088723c */ /* 0x000ff00000001888 */
[----:B--2---:R-:W-:Y:S08]  /*67d0*/  HMMA.16816.F32 R12, R8, R4, R12 ;  /* 0x00000004080c723c */ /* 0x004ff0000000180c */
[----:B------:R-:W-:Y:S01]  /*67e0*/  HMMA.16816.F32 R156, R32, R30, R156 ;  /* 0x0000001e209c723c */ /* 0x000fe2000000189c */
[----:B------:R2:W5:Y:S07]  /*67f0*/  LDSM.16.M88.4 R28, [R135+0x11000] ;  /* 0x01100000871c783b */ /* 0x00056e0000000200 */
[----:B------:R-:W-:Y:S03]  /*6800*/  HMMA.16816.F32 R180, R168, R164, R180 ;  /* 0x000000a4a8b4723c */ /* 0x000fe600000018b4 */
[----:B------:R-:W-:Y:S01]  /*6810*/  FMUL.FTZ R12, R12, UR4 ;  /* 0x000000040c0c7c20 */ /* 0x000fe20008410000 */
[----:B------:R-:W-:Y:S01]  /*6820*/  FMUL.FTZ R13, R13, UR4 ;  /* 0x000000040d0d7c20 */ /* 0x000fe20008410000 */
[----:B------:R-:W-:Y:S01]  /*6830*/  FMUL.FTZ R14, R14, UR4 ;  /* 0x000000040e0e7c20 */ /* 0x000fe20008410000 */
[----:B------:R-:W-:Y:S01]  /*6840*/  FMUL.FTZ R164, R15, UR4 ;  /* 0x000000040fa47c20 */ /* 0x000fe20008410000 */
[----:B------:R-:W5:Y:S01]  /*6850*/  MUFU.TANH R143, R12 ;  /* 0x0000000c008f7308 */ /* 0x000f620000002400 */
[----:B------:R-:W-:Y:S01]  /*6860*/  HMMA.16816.F32 R24, R8, R6, R24 ;  /* 0x000000060818723c */ /* 0x000fe20000001818 */
[----:B------:R-:W5:Y:S06]  /*6870*/  LDSM.16.M88.4 R4, [R133+0x11800] ;  /* 0x011800008504783b */ /* 0x000f6c0000000200 */
[----:B------:R-:W-:Y:S01]  /*6880*/  MUFU.TANH R142, R13 ;  /* 0x0000000d008e7308 */ /* 0x000fe20000002400 */
[----:B---3--:R-:W-:Y:S07]  /*6890*/  HMMA.16816.F32 R152, R32, R198, R152 ;  /* 0x000000c62098723c */ /* 0x008fee0000001898 */
[----:B------:R3:W3:Y:S01]  /*68a0*/  MUFU.TANH R165, R14 ;  /* 0x0000000e00a57308 */ /* 0x0006e20000002400 */
[----:B----4-:R-:W-:Y:S03]  /*68b0*/  HMMA.16816.F32 R136, R20, R184, R136 ;  /* 0x000000b81488723c */ /* 0x010fe60000001888 */
[----:B------:R-:W-:-:S04]  /*68c0*/  FMUL.FTZ R26, R26, UR4 ;  /* 0x000000041a1a7c20 */ /* 0x000fc80008410000 */
[----:B--2---:R2:W-:Y:S01]  /*68d0*/  MUFU.TANH R135, R26 ;  /* 0x0000001a00877308 */ /* 0x0045e20000002400 */
[----:B-1----:R-:W-:Y:S07]  /*68e0*/  HMMA.16816.F32 R180, R148, R160, R180 ;  /* 0x000000a094b4723c */ /* 0x002fee00000018b4 */
[----:B------:R-:W-:Y:S01]  /*68f0*/  MUFU.TANH R164, R164 ;  /* 0x000000a400a47308 */ /* 0x000fe20000002400 */
[----:B-----5:R-:W-:Y:S01]  /*6900*/  HMMA.16816.F32 R152, R20, R18, R152 ;  /* 0x000000121498723c */ /* 0x020fe20000001898 */
[----:B---3--:R-:W1:Y:S01]  /*6910*/  LDSM.16.M88.4 R12, [R134+0x11000] ;  /* 0x01100000860c783b */ /* 0x008e620000000200 */
[----:B------:R-:W-:Y:S01]  /*6920*/  FMUL.FTZ R18, R24, UR4 ;  /* 0x0000000418127c20 */ /* 0x000fe20008410000 */
[----:B------:R-:W-:-:S05]  /*6930*/  FMUL.FTZ R19, R25, UR4 ;  /* 0x0000000419137c20 */ /* 0x000fca0008410000 */
[----:B------:R-:W-:Y:S01]  /*6940*/  HMMA.16816.F32 R176, R168, R166, R176 ;  /* 0x000000a6a8b0723c */ /* 0x000fe200000018b0 */
[----:B------:R-:W-:Y:S07]  /*6950*/  MUFU.TANH R18, R18 ;  /* 0x0000001200127308 */ /* 0x000fee0000002400 */
[----:B------:R-:W-:Y:S01]  /*6960*/  HMMA.16816.F32 R136, R8, R144, R136 ;  /* 0x000000900888723c */ /* 0x000fe20000001888 */
[----:B------:R-:W-:Y:S01]  /*6970*/  FMUL.FTZ R144, R27, UR4 ;  /* 0x000000041b907c20 */ /* 0x000fe20008410000 */
[----:B------:R-:W-:Y:S01]  /*6980*/  MUFU.TANH R19, R19 ;  /* 0x0000001300137308 */ /* 0x000fe20000002400 */
[----:B--2---:R2:W3:Y:S01]  /*6990*/  LDSM.16.M88.4 R24, [R133+0x11000] ;  /* 0x011000008518783b */ /* 0x0044e20000000200 */
[----:B------:R-:W-:-:S04]  /*69a0*/  DEPBAR.LE SB0, 0x0 ;  /* 0x000080000000791a */ /* 0x000fc80000000000 */
[----:B------:R-:W-:Y:S01]  /*69b0*/  HMMA.16816.F32 R180, R32, R28, R180 ;  /* 0x0000001c20b4723c */ /* 0x000fe200000018b4 */
[----:B------:R-:W-:Y:S01]  /*69c0*/  IMAD.U32 R29, RZ, RZ, UR19 ;  /* 0x00000013ff1d7e24 */ /* 0x000fe2000f8e00ff */
[----:B------:R-:W-:Y:S06]  /*69d0*/  MUFU.TANH R144, R144 ;  /* 0x0000009000907308 */ /* 0x000fec0000002400 */
[----:B------:R-:W-:Y:S03]  /*69e0*/  HMMA.16816.F32 R152, R8, R6, R152 ;  /* 0x000000060898723c */ /* 0x000fe60000001898 */
[----:B------:R-:W-:Y:S01]  /*69f0*/  FMUL.FTZ R6, R136, UR4 ;  /* 0x0000000488067c20 */ /* 0x000fe20008410000 */
[----:B------:R-:W-:-:S02]  /*6a00*/  IMAD.SHL.U32 R136, R192, 0x2, RZ ;  /* 0x00000002c0887824 */ /* 0x000fc400078e00ff */
[----:B------:R-:W-:Y:S01]  /*6a10*/  FMUL.FTZ R7, R137, UR4 ;  /* 0x0000000489077c20 */ /* 0x000fe20008410000 */
[----:B------:R-:W-:Y:S01]  /*6a20*/  FMUL.FTZ R28, R138, UR4 ;  /* 0x000000048a1c7c20 */ /* 0x000fe20008410000 */
[----:B------:R-:W-:Y:S01]  /*6a30*/  HMMA.16816.F32 R176, R148, R162, R176 ;  /* 0x000000a294b0723c */ /* 0x000fe200000018b0 */
[----:B------:R-:W-:Y:S01]  /*6a40*/  LOP3.LUT R136, R136, 0x6, RZ, 0xc0, !PT ;  /* 0x0000000688887812 */ /* 0x000fe200078ec0ff */
[----:B------:R-:W-:Y:S06]  /*6a50*/  MUFU.TANH R6, R6 ;  /* 0x0000000600067308 */ /* 0x000fec0000002400 */
[----:B------:R-:W-:Y:S02]  /*6a60*/  HMMA.16816.F32 R156, R20, R186, R156 ;  /* 0x000000ba149c723c */ /* 0x000fe4000000189c */
[----:B------:R-:W-:Y:S01]  /*6a70*/  MUFU.TANH R28, R28 ;  /* 0x0000001c001c7308 */ /* 0x000fe20000002400 */
[----:B--2---:R-:W-:Y:S01]  /*6a80*/  FMUL.FTZ R133, R154, UR4 ;  /* 0x000000049a857c20 */ /* 0x004fe20008410000 */
[----:B------:R-:W-:Y:S01]  /*6a90*/  FMUL.FTZ R134, R152, UR4 ;  /* 0x0000000498867c20 */ /* 0x000fe20008410000 */
[----:B------:R-:W-:Y:S01]  /*6aa0*/  FMUL.FTZ R153, R153, UR4 ;  /* 0x0000000499997c20 */ /* 0x000fe20008410000 */
[----:B------:R-:W-:-:S02]  /*6ab0*/  FMUL.FTZ R155, R155, UR4 ;  /* 0x000000049b9b7c20 */ /* 0x000fc40008410000 */
[----:B-1----:R-:W-:Y:S01]  /*6ac0*/  HMMA.16816.F32 R180, R20, R12, R180 ;  /* 0x0000000c14b4723c */ /* 0x002fe200000018b4 */
[----:B------:R-:W-:Y:S01]  /*6ad0*/  LEA R12, R29, R136, 0x6 ;  /* 0x000000881d0c7211 */ /* 0x000fe200078e30ff */
[----:B------:R-:W-:Y:S01]  /*6ae0*/  MUFU.TANH R133, R133 ;  /* 0x0000008500857308 */ /* 0x000fe20000002400 */
[----:B------:R-:W-:-:S03]  /*6af0*/  FMUL.FTZ R29, R139, UR4 ;  /* 0x000000048b1d7c20 */ /* 0x000fc60008410000 */
[C---:B------:R-:W-:Y:S02]  /*6b00*/  VIADD R13, R12.reuse, 0xffffff80 ;  /* 0xffffff800c0d7836 */ /* 0x040fe40000000000 */
[----:B------:R-:W-:Y:S01]  /*6b10*/  HMMA.16816.F32 R176, R32, R30, R176 ;  /* 0x0000001e20b0723c */ /* 0x000fe200000018b0 */
[----:B------:R-:W-:Y:S01]  /*6b20*/  VIADD R139, R12, 0xffffffb8 ;  /* 0xffffffb80c8b7836 */ /* 0x000fe20000000000 */
[----:B------:R-:W1:Y:S01]  /*6b30*/  MUFU.TANH R134, R134 ;  /* 0x0000008600867308 */ /* 0x000e620000002400 */
[----:B------:R-:W-:Y:S02]  /*6b40*/  I2FP.F32.U32 R136, R13 ;  /* 0x0000000d00887245 */ /* 0x000fe40000201000 */
[C---:B------:R-:W-:Y:S02]  /*6b50*/  ISETP.GE.AND P5, PT, R13.reuse, R2, PT ;  /* 0x000000020d00720c */ /* 0x040fe40003fa6270 */
[----:B------:R-:W-:Y:S01]  /*6b60*/  ISETP.GE.AND P4, PT, R13, R0, PT ;  /* 0x000000000d00720c */ /* 0x000fe20003f86270 */
[----:B------:R-:W-:Y:S01]  /*6b70*/  HMMA.16816.F32 R156, R8, R146, R156 ;  /* 0x00000092089c723c */ /* 0x000fe2000000189c */
[C---:B------:R-:W-:Y:S01]  /*6b80*/  FFMA.FTZ R13, R136.reuse, UR5, R143 ;  /* 0x00000005880d7c23 */ /* 0x040fe2000801008f */
[----:B------:R-:W-:Y:S01]  /*6b90*/  FFMA.FTZ R30, R136, UR5, R165 ;  /* 0x00000005881e7c23 */ /* 0x000fe200080100a5 */
[----:B------:R-:W-:Y:S01]  /*6ba0*/  I2FP.F32.U32 R137, R139 ;  /* 0x0000008b00897245 */ /* 0x000fe20000201000 */
[----:B------:R-:W2:Y:S02]  /*6bb0*/  MUFU.TANH R7, R7 ;  /* 0x0000000700077308 */ /* 0x000ea40000002400 */
[----:B------:R-:W-:-:S02]  /*6bc0*/  FSEL R13, R13, -INF , !P5 ;  /* 0xff8000000d0d7808 */ /* 0x000fc40006800000 */
[----:B------:R-:W-:Y:S01]  /*6bd0*/  HMMA.16816.F32 R172, R148, R140, R172 ;  /* 0x0000008c94ac723c */ /* 0x000fe200000018ac */
[----:B------:R-:W-:Y:S02]  /*6be0*/  FSEL R30, R30, -INF , !P4 ;  /* 0xff8000001e1e7808 */ /* 0x000fe40006000000 */
[----:B------:R-:W-:Y:S01]  /*6bf0*/  ISETP.GE.AND P5, PT, R139, R2, PT ;  /* 0x000000028b00720c */ /* 0x000fe20003fa6270 */
[----:B-1----:R-:W-:Y:S01]  /*6c00*/  FFMA.FTZ R134, R137, UR5, R134 ;  /* 0x0000000589867c23 */ /* 0x002fe20008010086 */
[----:B------:R-:W-:Y:S01]  /*6c10*/  ISETP.GE.AND P4, PT, R139, R0, PT ;  /* 0x000000008b00720c */ /* 0x000fe20003f86270 */
[C---:B------:R-:W-:Y:S01]  /*6c20*/  VIADD R139, R12.reuse, 0xffffff81 ;  /* 0xffffff810c8b7836 */ /* 0x040fe20000000000 */
[----:B------:R-:W1:Y:S01]  /*6c30*/  MUFU.TANH R29, R29 ;  /* 0x0000001d001d7308 */ /* 0x000e620000002400 */
[----:B------:R-:W-:Y:S03]  /*6c40*/  HMMA.16816.F32 R176, R20, R14, R176 ;  /* 0x0000000e14b0723c */ /* 0x000fe600000018b0 */
[----:B------:R-:W-:Y:S01]  /*6c50*/  FMUL.FTZ R136, R157, UR4 ;  /* 0x000000049d887c20 */ /* 0x000fe20008410000 */
[----:B------:R-:W-:Y:S01]  /*6c60*/  FFMA.FTZ R157, R137, UR5, R133 ;  /* 0x00000005899d7c23 */ /* 0x000fe20008010085 */
[----:B------:R-:W-:Y:S01]  /*6c70*/  I2FP.F32.U32 R133, R139 ;  /* 0x0000008b00857245 */ /* 0x000fe20000201000 */
[----:B------:R-:W-:-:S02]  /*6c80*/  VIADD R137, R12, 0xffffff88 ;  /* 0xffffff880c897836 */ /* 0x000fc40000000000 */
[----:B------:R-:W-:Y:S01]  /*6c90*/  FMUL.FTZ R138, R158, UR4 ;  /* 0x000000049e8a7c20 */ /* 0x000fe20008410000 */
[----:B---3--:R-:W-:Y:S01]  /*6ca0*/  HMMA.16816.F32 R180, R8, R24, R180 ;  /* 0x0000001808b4723c */ /* 0x008fe200000018b4 */
[----:B------:R-:W-:Y:S01]  /*6cb0*/  FSEL R158, R134, -INF , !P5 ;  /* 0xff800000869e7808 */ /* 0x000fe20006800000 */
[C---:B------:R-:W-:Y:S01]  /*6cc0*/  FFMA.FTZ R142, R133.reuse, UR5, R142 ;  /* 0x00000005858e7c23 */ /* 0x040fe2000801008e */
[----:B------:R-:W-:Y:S01]  /*6cd0*/  FFMA.FTZ R24, R133, UR5, R164 ;  /* 0x0000000585187c23 */ /* 0x000fe200080100a4 */
[----:B------:R-:W-:Y:S01]  /*6ce0*/  I2FP.F32.U32 R133, R137 ;  /* 0x0000008900857245 */ /* 0x000fe20000201000 */
[----:B------:R3:W-:Y:S01]  /*6cf0*/  MUFU.TANH R25, R136 ;  /* 0x0000008800197308 */ /* 0x0007e20000002400 */
[----:B------:R-:W-:Y:S01]  /*6d00*/  ISETP.GE.AND P5, PT, R139, R2, PT ;  /* 0x000000028b00720c */ /* 0x000fe20003fa6270 */
[----:B------:R-:W-:Y:S01]  /*6d10*/  FMUL.FTZ R31, R156, UR4 ;  /* 0x000000049c1f7c20 */ /* 0x000fe20008410000 */
[----:B------:R-:W-:Y:S01]  /*6d20*/  HMMA.16816.F32 R172, R32, R196, R172 ;  /* 0x000000c420ac723c */ /* 0x000fe200000018ac */
[----:B------:R-:W-:Y:S01]  /*6d30*/  FSEL R157, R157, -INF , !P4 ;  /* 0xff8000009d9d7808 */ /* 0x000fe20006000000 */
[----:B------:R-:W-:Y:S01]  /*6d40*/  VIADD R35, R12, 0xffffff89 ;  /* 0xffffff890c237836 */ /* 0x000fe20000000000 */
[----:B------:R-:W-:Y:S01]  /*6d50*/  ISETP.GE.AND P4, PT, R139, R0, PT ;  /* 0x000000008b00720c */ /* 0x000fe20003f86270 */
[C---:B------:R-:W-:Y:S01]  /*6d60*/  FFMA.FTZ R18, R133.reuse, UR5, R18 ;  /* 0x0000000585127c23 */ /* 0x040fe20008010012 */
[----:B------:R-:W-:Y:S01]  /*6d70*/  FSEL R15, R142, -INF , !P5 ;  /* 0xff8000008e0f7808 */ /* 0x000fe20006800000 */
[----:B------:R-:W-:Y:S01]  /*6d80*/  FFMA.FTZ R135, R133, UR5, R135 ;  /* 0x0000000585877c23 */ /* 0x000fe20008010087 */
[----:B------:R-:W-:Y:S01]  /*6d90*/  ISETP.GE.AND P5, PT, R137, R2, PT ;  /* 0x000000028900720c */ /* 0x000fe20003fa6270 */
[----:B------:R-:W-:Y:S01]  /*6da0*/  HMMA.16816.F32 R176, R8, R26, R176 ;  /* 0x0000001a08b0723c */ /* 0x000fe200000018b0 */
[----:B------:R-:W-:Y:S01]  /*6db0*/  FSEL R24, R24, -INF , !P4 ;  /* 0xff80000018187808 */ /* 0x000fe20006000000 */
[----:B------:R-:W-:Y:S01]  /*6dc0*/  FMUL.FTZ R14, R159, UR4 ;  /* 0x000000049f0e7c20 */ /* 0x000fe20008410000 */
[----:B------:R-:W-:Y:S01]  /*6dd0*/  ISETP.GE.AND P4, PT, R137, R0, PT ;  /* 0x000000008900720c */ /* 0x000fe20003f86270 */
[----:B------:R-:W4:Y:S01]  /*6de0*/  MUFU.TANH R31, R31 ;  /* 0x0000001f001f7308 */ /* 0x000f220000002400 */
[----:B------:R-:W-:Y:S01]  /*6df0*/  FSEL R33, R18, -INF , !P5 ;  /* 0xff80000012217808 */ /* 0x000fe20006800000 */
[----:B------:R-:W-:Y:S01]  /*6e00*/  FMUL.FTZ R27, R182, UR4 ;  /* 0x00000004b61b7c20 */ /* 0x000fe20008410000 */
[----:B---3--:R-:W-:Y:S01]  /*6e10*/  I2FP.F32.U32 R136, R35 ;  /* 0x0000002300887245 */ /* 0x008fe20000201000 */
[----:B------:R-:W-:Y:S01]  /*6e20*/  FMUL.FTZ R180, R180, UR4 ;  /* 0x00000004b4b47c20 */ /* 0x000fe20008410000 */
[----:B------:R-:W-:Y:S01]  /*6e30*/  FSEL R18, R135, -INF , !P4 ;  /* 0xff80000087127808 */ /* 0x000fe20006000000 */
[----:B------:R-:W-:Y:S01]  /*6e40*/  FMUL.FTZ R34, R181, UR4 ;  /* 0x00000004b5227c20 */ /* 0x000fe20008410000 */
[C---:B------:R-:W-:Y:S01]  /*6e50*/  ISETP.GE.AND P5, PT, R35.reuse, R2, PT ;  /* 0x000000022300720c */ /* 0x040fe20003fa6270 */
[C---:B------:R-:W-:Y:S01]  /*6e60*/  FFMA.FTZ R19, R136.reuse, UR5, R19 ;  /* 0x0000000588137c23 */ /* 0x040fe20008010013 */
[----:B------:R-:W-:Y:S01]  /*6e70*/  ISETP.GE.AND P4, PT, R35, R0, PT ;  /* 0x000000002300720c */ /* 0x000fe20003f86270 */
[----:B------:R-:W-:Y:S01]  /*6e80*/  FFMA.FTZ R26, R136, UR5, R144 ;  /* 0x00000005881a7c23 */ /* 0x000fe20008010090 */
[----:B------:R-:W-:Y:S01]  /*6e90*/  VIADD R35, R12, 0xffffff90 ;  /* 0xffffff900c237836 */ /* 0x000fe20000000000 */
[----:B------:R-:W-:Y:S01]  /*6ea0*/  HMMA.16816.F32 R172, R20, R16, R172 ;  /* 0x0000001014ac723c */ /* 0x000fe200000018ac */
[----:B------:R-:W-:Y:S01]  /*6eb0*/  FSEL R19, R19, -INF , !P5 ;  /* 0xff80000013137808 */ /* 0x000fe20006800000 */
[----:B------:R3:W5:Y:S01]  /*6ec0*/  MUFU.TANH R134, R138 ;  /* 0x0000008a00867308 */ /* 0x0007620000002400 */
[----:B------:R-:W-:Y:S01]  /*6ed0*/  FSEL R26, R26, -INF , !P4 ;  /* 0xff8000001a1a7808 */ /* 0x000fe20006000000 */
[----:B------:R-:W-:Y:S01]  /*6ee0*/  FMUL.FTZ R183, R183, UR4 ;  /* 0x00000004b7b77c20 */ /* 0x000fe20008410000 */
[----:B------:R-:W-:Y:S01]  /*6ef0*/  ISETP.GE.AND P5, PT, R35, R2, PT ;  /* 0x000000022300720c */ /* 0x000fe20003fa6270 */
[----:B------:R-:W-:Y:S01]  /*6f00*/  FMUL.FTZ R176, R176, UR4 ;  /* 0x00000004b0b07c20 */ /* 0x000fe20008410000 */
[----:B------:R-:W-:Y:S01]  /*6f10*/  I2FP.F32.U32 R133, R35 ;  /* 0x0000002300857245 */ /* 0x000fe20000201000 */
[----:B------:R-:W-:Y:S01]  /*6f20*/  FMUL.FTZ R177, R177, UR4 ;  /* 0x00000004b1b17c20 */ /* 0x000fe20008410000 */
[----:B------:R-:W-:Y:S01]  /*6f30*/  ISETP.GE.AND P4, PT, R35, R0, PT ;  /* 0x000000002300720c */ /* 0x000fe20003f86270 */
[C---:B------:R-:W-:Y:S01]  /*6f40*/  VIADD R35, R12.reuse, 0xffffff91 ;  /* 0xffffff910c237836 */ /* 0x040fe20000000000 */
[----:B------:R-:W5:Y:S01]  /*6f50*/  MUFU.TANH R14, R14 ;  /* 0x0000000e000e7308 */ /* 0x000f620000002400 */
[C---:B------:R-:W-:Y:S01]  /*6f60*/  FFMA.FTZ R135, R133.reuse, UR5, R6 ;  /* 0x0000000585877c23 */ /* 0x040fe20008010006 */
[----:B------:R-:W-:Y:S01]  /*6f70*/  FFMA.FTZ R28, R133, UR5, R28 ;  /* 0x00000005851c7c23 */ /* 0x000fe2000801001c */
[----:B------:R-:W-:Y:S01]  /*6f80*/  IADD3 R17, PT, PT, R12, -0x67, RZ ;  /* 0xffffff990c117810 */ /* 0x000fe20007ffe0ff */
[----:B------:R-:W-:Y:S01]  /*6f90*/  FMUL.FTZ R179, R179, UR4 ;  /* 0x00000004b3b37c20 */ /* 0x000fe20008410000 */
[----:B------:R-:W-:-:S02]  /*6fa0*/  I2FP.F32.U32 R16, R35 ;  /* 0x0000002300107245 */ /* 0x000fc40000201000 */
[----:B------:R-:W-:Y:S01]  /*6fb0*/  FSEL R135, R135, -INF , !P5 ;  /* 0xff80000087877808 */ /* 0x000fe20006800000 */
[----:B------:R-:W5:Y:S01]  /*6fc0*/  MUFU.TANH R32, R180 ;  /* 0x000000b400207308 */ /* 0x000f620000002400 */
[----:B---3--:R-:W-:Y:S01]  /*6fd0*/  FSEL R138, R28, -INF , !P4 ;  /* 0xff8000001c8a7808 */ /* 0x008fe20006000000 */
[----:B--2---:R-:W-:Y:S01]  /*6fe0*/  FFMA.FTZ R133, R16, UR5, R7 ;  /* 0x0000000510857c23 */ /* 0x004fe20008010007 */
[----:B------:R-:W-:Y:S02]  /*6ff0*/  VIADD R7, R12, 0xffffff98 ;  /* 0xffffff980c077836 */ /* 0x000fe40000000000 */
[----:B-1----:R-:W-:Y:S01]  /*7000*/  FFMA.FTZ R29, R16, UR5, R29 ;  /* 0x00000005101d7c23 */ /* 0x002fe2000801001d */
[C---:B------:R-:W-:Y:S01]  /*7010*/  ISETP.GE.AND P5, PT, R35.reuse, R2, PT ;  /* 0x000000022300720c */ /* 0x040fe20003fa6270 */
[----:B------:R-:W-:Y:S01]  /*7020*/  HMMA.16816.F32 R172, R8, R4, R172 ;  /* 0x0000000408ac723c */ /* 0x000fe200000018ac */
[----:B------:R-:W-:Y:S01]  /*7030*/  ISETP.GE.AND P4, PT, R35, R0, PT ;  /* 0x000000002300720c */ /* 0x000fe20003f86270 */
[----:B------:R-:W1:Y:S01]  /*7040*/  MUFU.TANH R27, R27 ;  /* 0x0000001b001b7308 */ /* 0x000e620000002400 */
[----:B------:R-:W-:Y:S01]  /*7050*/  I2FP.F32.U32 R20, R7 ;  /* 0x0000000700147245 */ /* 0x000fe20000201000 */
[----:B------:R-:W-:Y:S01]  /*7060*/  FMUL.FTZ R4, R178, UR4 ;  /* 0x00000004b2047c20 */ /* 0x000fe20008410000 */
[----:B------:R-:W-:Y:S01]  /*7070*/  FSEL R133, R133, -INF , !P5 ;  /* 0xff80000085857808 */ /* 0x000fe20006800000 */
[----:B------:R-:W-:Y:S01]  /*7080*/  VIADD R11, R12, 0xffffffa0 ;  /* 0xffffffa00c0b7836 */ /* 0x000fe20000000000 */
[----:B------:R-:W-:Y:S01]  /*7090*/  FSEL R136, R29, -INF , !P4 ;  /* 0xff8000001d887808 */ /* 0x000fe20006000000 */
[C---:B----4-:R-:W-:Y:S01]  /*70a0*/  FFMA.FTZ R31, R20.reuse, UR5, R31 ;  /* 0x00000005141f7c23 */ /* 0x050fe2000801001f */
[----:B------:R-:W-:Y:S01]  /*70b0*/  I2FP.F32.U32 R5, R17 ;  /* 0x0000001100057245 */ /* 0x000fe20000201000 */
[----:B-----5:R-:W-:Y:S01]  /*70c0*/  FFMA.FTZ R134, R20, UR5, R134 ;  /* 0x0000000514867c23 */ /* 0x020fe20008010086 */
[C---:B------:R-:W-:Y:S01]  /*70d0*/  ISETP.GE.AND P5, PT, R7.reuse, R2, PT ;  /* 0x000000020700720c */ /* 0x040fe20003fa6270 */
[----:B------:R-:W2:Y:S01]  /*70e0*/  MUFU.TANH R34, R34 ;  /* 0x0000002200227308 */ /* 0x000ea20000002400 */
[----:B------:R-:W-:Y:S01]  /*70f0*/  ISETP.GE.AND P4, PT, R7, R0, PT ;  /* 0x000000000700720c */ /* 0x000fe20003f86270 */
[----:B------:R-:W-:Y:S01]  /*7100*/  FFMA.FTZ R25, R5, UR5, R25 ;  /* 0x0000000505197c23 */ /* 0x000fe20008010019 */
[----:B------:R-:W-:Y:S01]  /*7110*/  FSEL R139, R31, -INF , !P5 ;  /* 0xff8000001f8b7808 */ /* 0x000fe20006800000 */
[----:B------:R-:W-:Y:S01]  /*7120*/  FFMA.FTZ R14, R5, UR5, R14 ;  /* 0x00000005050e7c23 */ /* 0x000fe2000801000e */
[----:B------:R-:W-:-:S02]  /*7130*/  FSEL R140, R134, -INF , !P4 ;  /* 0xff800000868c7808 */ /* 0x000fc40006000000 */
[C---:B------:R-:W-:Y:S01]  /*7140*/  ISETP.GE.AND P5, PT, R17.reuse, R2, PT ;  /* 0x000000021100720c */ /* 0x040fe20003fa6270 */
[----:B------:R3:W4:Y:S01]  /*7150*/  MUFU.TANH R6, R183 ;  /* 0x000000b700067308 */ /* 0x0007220000002400 */
[----:B------:R-:W-:Y:S01]  /*7160*/  ISETP.GE.AND P4, PT, R17, R0, PT ;  /* 0x000000001100720c */ /* 0x000fe20003f86270 */
[----:B------:R-:W-:Y:S01]  /*7170*/  FMUL.FTZ R174, R174, UR4 ;  /* 0x00000004aeae7c20 */ /* 0x000fe20008410000 */
[----:B------:R-:W-:Y:S01]  /*7180*/  I2FP.F32.U32 R9, R11 ;  /* 0x0000000b00097245 */ /* 0x000fe20000201000 */
[----:B------:R-:W-:Y:S01]  /*7190*/  FMUL.FTZ R8, R172, UR4 ;  /* 0x00000004ac087c20 */ /* 0x000fe20008410000 */
[----:B------:R-:W-:Y:S01]  /*71a0*/  FSEL R137, R25, -INF , !P5 ;  /* 0xff80000019897808 */ /* 0x000fe20006800000 */
[----:B------:R-:W-:Y:S01]  /*71b0*/  FMUL.FTZ R173, R173, UR4 ;  /* 0x00000004adad7c20 */ /* 0x000fe20008410000 */
[----:B------:R-:W-:Y:S01]  /*71c0*/  FSEL R134, R14, -INF , !P4 ;  /* 0xff8000000e867808 */ /* 0x000fe20006000000 */
[----:B------:R-:W5:Y:S01]  /*71d0*/  MUFU.TANH R4, R4 ;  /* 0x0000000400047308 */ /* 0x000f620000002400 */
[----:B------:R-:W-:Y:S01]  /*71e0*/  ISETP.GE.AND P5, PT, R11, R2, PT ;  /* 0x000000020b00720c */ /* 0x000fe20003fa6270 */
[----:B------:R-:W-:Y:S01]  /*71f0*/  FFMA.FTZ R32, R9, UR5, R32 ;  /* 0x0000000509207c23 */ /* 0x000fe20008010020 */
[----:B------:R-:W-:Y:S01]  /*7200*/  ISETP.GE.AND P4, PT, R11, R0, PT ;  /* 0x000000000b00720c */ /* 0x000fe20003f86270 */
[----:B------:R-:W-:-:S02]  /*7210*/  VIADD R11, R12, 0xffffffa1 ;  /* 0xffffffa10c0b7836 */ /* 0x000fc40000000000 */
[----:B-1----:R-:W-:Y:S01]  /*7220*/  FFMA.FTZ R27, R9, UR5, R27 ;  /* 0x00000005091b7c23 */ /* 0x002fe2000801001b */
[----:B------:R-:W-:Y:S02]  /*7230*/  VIADD R9, R12, 0xffffffa8 ;  /* 0xffffffa80c097836 */ /* 0x000fe40000000000 */
[----:B------:R-:W-:Y:S01]  /*7240*/  FMUL.FTZ R175, R175, UR4 ;  /* 0x00000004afaf7c20 */ /* 0x000fe20008410000 */
[----:B------:R-:W1:Y:S01]  /*7250*/  MUFU.TANH R16, R176 ;  /* 0x000000b000107308 */ /* 0x000e620000002400 */
[----:B------:R-:W-:Y:S02]  /*7260*/  I2FP.F32.U32 R17, R11 ;  /* 0x0000000b00117245 */ /* 0x000fe40000201000 */
[----:B---3--:R-:W-:Y:S02]  /*7270*/  FSEL R183, R32, -INF , !P5 ;  /* 0xff80000020b77808 */ /* 0x008fe40006800000 */
[----:B------:R-:W-:Y:S01]  /*7280*/  FSEL R184, R27, -INF , !P4 ;  /* 0xff8000001bb87808 */ /* 0x000fe20006000000 */
[----:B--2---:R-:W-:Y:S01]  /*7290*/  FFMA.FTZ R34, R17, UR5, R34 ;  /* 0x0000000511227c23 */ /* 0x004fe20008010022 */
[----:B------:R-:W-:Y:S01]  /*72a0*/  BAR.SYNC.DEFER_BLOCKING 0x0 ;  /* 0x0000000000007b1d */ /* 0x000fe20000010000 */
[----:B------:R-:W-:Y:S01]  /*72b0*/  ISETP.GE.AND P5, PT, R11, R2, PT ;  /* 0x000000020b00720c */ /* 0x000fe20003fa6270 */
[----:B----4-:R-:W-:Y:S01]  /*72c0*/  FFMA.FTZ R182, R17, UR5, R6 ;  /* 0x0000000511b67c23 */ /* 0x010fe20008010006 */
[----:B------:R-:W-:Y:S01]  /*72d0*/  ISETP.GE.AND P4, PT, R11, R0, PT ;  /* 0x000000000b00720c */ /* 0x000fe20003f86270 */
[----:B------:R-:W-:Y:S01]  /*72e0*/  VIADD R17, R12, 0xffffffb0 ;  /* 0xffffffb00c117836 */ /* 0x000fe20000000000 */
[----:B------:R-:W-:Y:S01]  /*72f0*/  I2FP.F32.U32 R11, R9 ;  /* 0x00000009000b7245 */ /* 0x000fe20000201000 */
[----:B------:R2:W3:Y:S01]  /*7300*/  MUFU.TANH R7, R177 ;  /* 0x000000b100077308 */ /* 0x0004e20000002400 */
[----:B------:R-:W-:-:S02]  /*7310*/  FSEL R181, R34, -INF , !P5 ;  /* 0xff80000022b57808 */ /* 0x000fc40006800000 */
[----:B------:R-:W-:Y:S01]  /*7320*/  FSEL R182, R182, -INF , !P4 ;  /* 0xff800000b6b67808 */ /* 0x000fe20006000000 */
[----:B-----5:R-:W-:Y:S01]  /*7330*/  FFMA.FTZ R180, R11, UR5, R4 ;  /* 0x000000050bb47c23 */ /* 0x020fe20008010004 */
[----:B------:R-:W-:Y:S01]  /*7340*/  ISETP.GE.AND P5, PT, R9, R2, PT ;  /* 0x000000020900720c */ /* 0x000fe20003fa6270 */
[----:B-1----:R-:W-:Y:S01]  /*7350*/  FFMA.FTZ R16, R11, UR5, R16 ;  /* 0x000000050b107c23 */ /* 0x002fe20008010010 */
[-C--:B------:R-:W-:Y:S01]  /*7360*/  ISETP.GE.AND P4, PT, R9, R0.reuse, PT ;  /* 0x000000000900720c */ /* 0x080fe20003f86270 */
[----:B------:R3:W1:Y:S01]  /*7370*/  MUFU.TANH R5, R179 ;  /* 0x000000b300057308 */ /* 0x0006620000002400 */
[----:B------:R-:W-:Y:S01]  /*7380*/  VIADD R9, R12, 0xffffffa9 ;  /* 0xffffffa90c097836 */ /* 0x000fe20000000000 */
[----:B------:R-:W-:Y:S02]  /*7390*/  I2FP.F32.U32 R21, R17 ;  /* 0x0000001100157245 */ /* 0x000fe40000201000 */
[----:B------:R-:W-:Y:S02]  /*73a0*/  FSEL R180, R180, -INF , !P4 ;  /* 0xff800000b4b47808 */ /* 0x000fe40006000000 */
[----:B------:R-:W-:-:S02]  /*73b0*/  ISETP.GE.AND P4, PT, R9, R0, PT ;  /* 0x000000000900720c */ /* 0x000fc40003f86270 */
[----:B------:R-:W4:Y:S01]  /*73c0*/  MUFU.TANH R4, R174 ;  /* 0x000000ae00047308 */ /* 0x000f220000002400 */
[----:B------:R-:W-:Y:S02]  /*73d0*/  I2FP.F32.U32 R178, R9 ;  /* 0x0000000900b27245 */ /* 0x000fe40000201000 */
[----:B--2---:R-:W-:Y:S02]  /*73e0*/  FSEL R177, R16, -INF , !P5 ;  /* 0xff80000010b17808 */ /* 0x004fe40006800000 */
[----:B------:R-:W-:-:S03]  /*73f0*/  ISETP.GE.AND P5, PT, R9, R2, PT ;  /* 0x000000020900720c */ /* 0x000fc60003fa6270 */
[----:B------:R-:W2:Y:S01]  /*7400*/  MUFU.TANH R8, R8 ;  /* 0x0000000800087308 */ /* 0x000ea20000002400 */
[----:B---3--:R-:W-:Y:S01]  /*7410*/  FFMA.FTZ R179, R178, UR5, R7 ;  /* 0x00000005b2b37c23 */ /* 0x008fe20008010007 */
[----:B------:R-:W-:Y:S02]  /*7420*/  VIADD R7, R12, 0xffffffb1 ;  /* 0xffffffb10c077836 */ /* 0x000fe40000000000 */
[----:B-1----:R-:W-:Y:S02]  /*7430*/  FFMA.FTZ R178, R178, UR5, R5 ;  /* 0x00000005b2b27c23 */ /* 0x002fe40008010005 */
[----:B------:R-:W-:Y:S02]  /*7440*/  FSEL R179, R179, -INF , !P5 ;  /* 0xff800000b3b37808 */ /* 0x000fe40006800000 */
[----:B------:R-:W1:Y:S01]  /*7450*/  MUFU.TANH R6, R173 ;  /* 0x000000ad00067308 */ /* 0x000e620000002400 */
[----:B------:R-:W-:Y:S01]  /*7460*/  I2FP.F32.U32 R11, R7 ;  /* 0x00000007000b7245 */ /* 0x000fe20000201000 */
[----:B----4-:R-:W-:Y:S01]  /*7470*/  FFMA.FTZ R166, R21, UR5, R4 ;  /* 0x0000000515a67c23 */ /* 0x010fe20008010004 */
[----:B------:R-:W-:-:S02]  /*7480*/  ISETP.GE.AND P5, PT, R17, R2, PT ;  /* 0x000000021100720c */ /* 0x000fc40003fa6270 */
[----:B------:R-:W-:Y:S02]  /*7490*/  FSEL R178, R178, -INF , !P4 ;  /* 0xff800000b2b27808 */ /* 0x000fe40006000000 */
[-C--:B------:R-:W-:Y:S01]  /*74a0*/  ISETP.GE.AND P4, PT, R17, R0.reuse, PT ;  /* 0x000000001100720c */ /* 0x080fe20003f86270 */
[----:B------:R-:W3:Y:S01]  /*74b0*/  MUFU.TANH R9, R175 ;  /* 0x000000af00097308 */ /* 0x000ee20000002400 */
[----:B--2---:R-:W-:Y:S02]  /*74c0*/  FFMA.FTZ R8, R21, UR5, R8 ;  /* 0x0000000515087c23 */ /* 0x004fe40008010008 */
[----:B------:R-:W-:Y:S02]  /*74d0*/  FSEL R166, R166, -INF , !P4 ;  /* 0xff800000a6a67808 */ /* 0x000fe40006000000 */
[C---:B------:R-:W-:Y:S02]  /*74e0*/  ISETP.GE.AND P4, PT, R7.reuse, R0, PT ;  /* 0x000000000700720c */ /* 0x040fe40003f86270 */
[----:B------:R-:W-:Y:S01]  /*74f0*/  FSEL R167, R8, -INF , !P5 ;  /* 0xff80000008a77808 */ /* 0x000fe20006800000 */
[----:B------:R-:W2:Y:S01]  /*7500*/  MUFU.TANH R5, R153 ;  /* 0x0000009900057308 */ /* 0x000ea20000002400 */
[----:B------:R-:W-:Y:S01]  /*7510*/  ISETP.GE.AND P5, PT, R7, R2, PT ;  /* 0x000000020700720c */ /* 0x000fe20003fa6270 */
[----:B-1----:R-:W-:-:S05]  /*7520*/  FFMA.FTZ R6, R11, UR5, R6 ;  /* 0x000000050b067c23 */ /* 0x002fca0008010006 */
[----:B------:R-:W-:Y:S01]  /*7530*/  FSEL R165, R6, -INF , !P5 ;  /* 0xff80000006a57808 */ /* 0x000fe20006800000 */
[----:B------:R-:W1:Y:S01]  /*7540*/  MUFU.TANH R4, R155 ;  /* 0x0000009b00047308 */ /* 0x000e620000002400 */
[----:B---3--:R-:W-:Y:S01]  /*7550*/  FFMA.FTZ R9, R11, UR5, R9 ;  /* 0x000000050b097c23 */ /* 0x008fe20008010009 */
[----:B------:R-:W-:-:S04]  /*7560*/  VIADD R11, R12, 0xffffffb9 ;  /* 0xffffffb90c0b7836 */ /* 0x000fc80000000000 */
[----:B------:R-:W-:Y:S02]  /*7570*/  FSEL R164, R9, -INF , !P4 ;  /* 0xff80000009a47808 */ /* 0x000fe40006000000 */
[----:B------:R-:W-:Y:S02]  /*7580*/  I2FP.F32.U32 R8, R11 ;  /* 0x0000000b00087245 */ /* 0x000fe40000201000 */
[C---:B------:R-:W-:Y:S02]  /*7590*/  ISETP.GE.AND P5, PT, R11.reuse, R2, PT ;  /* 0x000000020b00720c */ /* 0x040fe40003fa6270 */
[----:B------:R-:W-:Y:S01]  /*75a0*/  ISETP.GE.AND P4, PT, R11, R0, PT ;  /* 0x000000000b00720c */ /* 0x000fe20003f86270 */
[C---:B--2---:R-:W-:Y:S01]  /*75b0*/  FFMA.FTZ R5, R8.reuse, UR5, R5 ;  /* 0x0000000508057c23 */ /* 0x044fe20008010005 */
[----:B-1----:R-:W-:-:S04]  /*75c0*/  FFMA.FTZ R4, R8, UR5, R4 ;  /* 0x0000000508047c23 */ /* 0x002fc80008010004 */
[----:B------:R-:W-:Y:S02]  /*75d0*/  FSEL R163, R5, -INF , !P5 ;  /* 0xff80000005a37808 */ /* 0x000fe40006800000 */
[----:B------:R-:W-:Y:S01]  /*75e0*/  FSEL R160, R4, -INF , !P4 ;  /* 0xff80000004a07808 */ /* 0x000fe20006000000 */
[----:B------:R-:W-:Y:S06]  /*75f0*/  BRA.U !UP0, `(.L_x_348) ;  /* 0x0000000108cc7547 */ /* 0x000fec000b800000 */
        /* <DEDUP_REMOVED lines=48> */
.L_x_350:
[----:B------:R2:W-:Y:S02]  /*7900*/  STS.128 [R206+0x11000], RZ ;  /* 0x011000ffce007388 */ /* 0x0005e40000000c00 */
.L_x_351:
[----:B------:R-:W-:Y:S05]  /*7910*/  BSYNC.RECONVERGENT B0 ;  /* 0x0000000000007941 */ /* 0x000fea0003800200 */
.L_x_349:
[----:B------:R-:W0:Y:S02]  /*7920*/  LDGDEPBAR ;  /* 0x00000000000079af */ /* 0x000e240000000000 */
.L_x_348:
[----:B------:R-:W-:Y:S01]  /*7930*/  FMNMX3.FTZ R7, R3, R30, R24, !PT ;  /* 0x0000001e03077276 */ /* 0x000fe20007810018 */
[----:B------:R-:W4:Y:S01]  /*7940*/  LDCU UR4, c[0x0][0x45c] ;  /* 0x00008b80ff0477ac */ /* 0x000f220008000800 */
[----:B------:R-:W-:Y:S01]  /*7950*/  FMNMX3.FTZ R6, R132, R13, R15, !PT ;  /* 0x0000000d84067276 */ /* 0x000fe2000781000f */
[----:B------:R-:W-:Y:S01]  /*7960*/  LDSM.16.MT88.4 R144, [R188+0x12800] ;  /* 0x01280000bc90783b */ /* 0x000fe20000004200 */
        /* <DEDUP_REMOVED lines=14> */
[C---:B------:R-:W-:Y:S01]  /*7a50*/  IADD3 R16, PT, PT, R188.reuse, 0x12000, RZ ;  /* 0x00012000bc107810 */ /* 0x040fe20007ffe0ff */
[----:B------:R-:W5:Y:S01]  /*7a60*/  SHFL.BFLY PT, R4, R7, 0x2, 0x1f ;  /* 0x0c401f0007047f89 */ /* 0x000f6200000e0000 */
[----:B------:R-:W-:-:S02]  /*7a70*/  IADD3 R159, PT, PT, R188, 0x12040, RZ ;  /* 0x00012040bc9f7810 */ /* 0x000fc40007ffe0ff */
[----:B------:R-:W-:Y:S01]  /*7a80*/  @P0 IADD3 R159, PT, PT, R16, -0x40, RZ ;  /* 0xffffffc0109f0810 */ /* 0x000fe20007ffe0ff */
[----:B------:R-:W1:Y:S01]  /*7a90*/  SHFL.BFLY PT, R5, R6, 0x2, 0x1f ;  /* 0x0c401f0006057f89 */ /* 0x000e6200000e0000 */
[----:B------:R-:W-:-:S04]  /*7aa0*/  SEL R185, R190, 0xffffffe0, !P6 ;  /* 0xffffffe0beb97807 */ /* 0x000fc80007000000 */
[C---:B------:R-:W-:Y:S02]  /*7ab0*/  IADD3 R162, PT, PT, R185.reuse, R188, RZ ;  /* 0x000000bcb9a27210 */ /* 0x040fe40007ffe0ff */
[----:B------:R-:W-:-:S03]  /*7ac0*/  IADD3 R185, PT, PT, R185, R159, RZ ;  /* 0x0000009fb9b97210 */ /* 0x000fc60007ffe0ff */
[----:B------:R-:W-:Y:S01]  /*7ad0*/  LDSM.16.MT88.4 R20, [R162+0x12000] ;  /* 0x01200000a214783b */ /* 0x000fe20000004200 */
[----:B-----5:R-:W-:Y:S02]  /*7ae0*/  FMNMX.FTZ R4, R7, R4, !PT ;  /* 0x0000000407047209 */ /* 0x020fe40007810000 */
[----:B-1----:R-:W-:-:S03]  /*7af0*/  FMNMX.FTZ R5, R6, R5, !PT ;  /* 0x0000000506057209 */ /* 0x002fc60007810000 */
        /* <DEDUP_REMOVED lines=12> */
[----:B------:R-:W-:Y:S01]  /*7bc0*/  FSEL R5, R208, RZ, P5 ;  /* 0x000000ffd0057208 */ /* 0x000fe20002800000 */
[----:B------:R-:W1:Y:S01]  /*7bd0*/  LDSM.16.MT88.4 R28, [R159] ;  /* 0x000000009f1c783b */ /* 0x000e620000004200 */
[----:B------:R-:W-:Y:S01]  /*7be0*/  FSEL R168, R168, RZ, P5 ;  /* 0x000000ffa8a87208 */ /* 0x000fe20002800000 */
[--C-:B------:R-:W-:Y:S01]  /*7bf0*/  FFMA.FTZ R148, R24, UR4, -R161.reuse ;  /* 0x0000000418947c23 */ /* 0x100fe200080108a1 */
[----:B------:R-:W-:Y:S01]  /*7c00*/  FFMA.FTZ R152, R18, UR4, -R161 ;  /* 0x0000000412987c23 */ /* 0x000fe200080108a1 */
[----:B------:R-:W-:Y:S01]  /*7c10*/  FADD.FTZ R5, R132, -R5 ;  /* 0x8000000584057221 */ /* 0x000fe20000010000 */
[----:B------:R-:W-:Y:S01]  /*7c20*/  FMUL.FTZ R153, R4, UR4 ;  /* 0x0000000404997c20 */ /* 0x000fe20008410000 */
[--C-:B------:R-:W-:Y:S01]  /*7c30*/  FFMA.FTZ R156, R13, UR4, -R168.reuse ;  /* 0x000000040d9c7c23 */ /* 0x100fe200080108a8 */
[--C-:B------:R-:W-:Y:S01]  /*7c40*/  FFMA.FTZ R151, R15, UR4, -R168.reuse ;  /* 0x000000040f977c23 */ /* 0x100fe200080108a8 */
[--C-:B------:R-:W-:Y:S01]  /*7c50*/  FFMA.FTZ R150, R33, UR4, -R168.reuse ;  /* 0x0000000421967c23 */ /* 0x100fe200080108a8 */
[--C-:B------:R-:W-:Y:S01]  /*7c60*/  FFMA.FTZ R149, R19, UR4, -R168.reuse ;  /* 0x0000000413957c23 */ /* 0x100fe200080108a8 */
[----:B------:R-:W-:Y:S01]  /*7c70*/  FMUL.FTZ R155, R5, UR4 ;  /* 0x00000004059b7c20 */ /* 0x000fe20008410000 */
[--C-:B------:R-:W-:Y:S01]  /*7c80*/  FFMA.FTZ R26, R26, UR4, -R161.reuse ;  /* 0x000000041a1a7c23 */ /* 0x100fe200080108a1 */
[----:B------:R-:W-:Y:S01]  /*7c90*/  MUFU.EX2 R156, R156 ;  /* 0x0000009c009c7308 */ /* 0x000fe20000000800 */
[----:B------:R-:W-:Y:S01]  /*7ca0*/  LDSM.16.MT88.4 R12, [R188+0x12000] ;  /* 0x01200000bc0c783b */ /* 0x000fe20000004200 */
[--C-:B------:R-:W-:Y:S01]  /*7cb0*/  FFMA.FTZ R170, R135, UR4, -R168.reuse ;  /* 0x0000000487aa7c23 */ /* 0x100fe200080108a8 */
[--C-:B------:R-:W-:Y:S01]  /*7cc0*/  FFMA.FTZ R169, R133, UR4, -R168.reuse ;  /* 0x0000000485a97c23 */ /* 0x100fe200080108a8 */
[----:B------:R-:W4:Y:S01]  /*7cd0*/  MUFU.EX2 R151, R151 ;  /* 0x0000009700977308 */ /* 0x000f220000000800 */
[--C-:B------:R-:W-:Y:S01]  /*7ce0*/  FFMA.FTZ R172, R139, UR4, -R168.reuse ;  /* 0x000000048bac7c23 */ /* 0x100fe200080108a8 */
[--C-:B------:R-:W-:Y:S01]  /*7cf0*/  FFMA.FTZ R171, R137, UR4, -R168.reuse ;  /* 0x0000000489ab7c23 */ /* 0x100fe200080108a8 */
[--C-:B------:R-:W-:Y:S01]  /*7d00*/  FFMA.FTZ R174, R138, UR4, -R161.reuse ;  /* 0x000000048aae7c23 */ /* 0x100fe200080108a1 */
[----:B------:R-:W-:Y:S01]  /*7d10*/  MUFU.EX2 R150, R150 ;  /* 0x0000009600967308 */ /* 0x000fe20000000800 */
[--C-:B------:R-:W-:Y:S01]  /*7d20*/  FFMA.FTZ R175, R136, UR4, -R161.reuse ;  /* 0x0000000488af7c23 */ /* 0x100fe200080108a1 */
[--C-:B------:R-:W-:Y:S01]  /*7d30*/  FFMA.FTZ R176, R140, UR4, -R161.reuse ;  /* 0x000000048cb07c23 */ /* 0x100fe200080108a1 */
[--C-:B------:R-:W-:Y:S01]  /*7d40*/  FFMA.FTZ R173, R134, UR4, -R161.reuse ;  /* 0x0000000486ad7c23 */ /* 0x100fe200080108a1 */
[----:B------:R-:W5:Y:S01]  /*7d50*/  MUFU.EX2 R149, R149 ;  /* 0x0000009500957308 */ /* 0x000f620000000800 */
[----:B------:R-:W-:Y:S01]  /*7d60*/  LDSM.16.MT88.4 R140, [R162+0x12800] ;  /* 0x01280000a28c783b */ /* 0x000fe20000004200 */
[----:B------:R-:W-:Y:S01]  /*7d70*/  FFMA.FTZ R184, R184, UR4, -R161 ;  /* 0x00000004b8b87c23 */ /* 0x000fe200080108a1 */
[----:B------:R-:W-:Y:S01]  /*7d80*/  FFMA.FTZ R167, R167, UR4, -R168 ;  /* 0x00000004a7a77c23 */ /* 0x000fe200080108a8 */
[----:B------:R-:W-:Y:S01]  /*7d90*/  MUFU.EX2 R154, R154 ;  /* 0x0000009a009a7308 */ /* 0x000fe20000000800 */
[----:B------:R-:W-:Y:S01]  /*7da0*/  LDSM.16.MT88.4 R136, [R159+0x800] ;  /* 0x000800009f88783b */ /* 0x000fe20000004200 */
[----:B----4-:R-:W-:-:S02]  /*7db0*/  F2FP.F16.F32.PACK_AB R4, R151, R156 ;  /* 0x0000009c9704723e */ /* 0x010fc400000000ff */
[----:B------:R-:W4:Y:S01]  /*7dc0*/  MUFU.EX2 R148, R148 ;  /* 0x0000009400947308 */ /* 0x000f220000000800 */
[----:B------:R-:W-:Y:S03]  /*7dd0*/  LDSM.16.MT88.4 R132, [R185+0x800] ;  /* 0x00080000b984783b */ /* 0x000fe60000004200 */
[----:B------:R-:W-:Y:S01]  /*7de0*/  MUFU.EX2 R152, R152 ;  /* 0x0000009800987308 */ /* 0x000fe20000000800 */
[----:B-----5:R-:W-:-:S03]  /*7df0*/  F2FP.F16.F32.PACK_AB R6, R149, R150 ;  /* 0x000000969506723e */ /* 0x020fc600000000ff */
[----:B------:R-:W5:Y:S04]  /*7e00*/  MUFU.EX2 R3, R26 ;  /* 0x0000001a00037308 */ /* 0x000f680000000800 */
[----:B------:R-:W3:Y:S01]  /*7e10*/  MUFU.EX2 R155, R155 ;  /* 0x0000009b009b7308 */ /* 0x000ee20000000800 */
[----:B----4-:R-:W-:-:S03]  /*7e20*/  F2FP.F16.F32.PACK_AB R5, R148, R154 ;  /* 0x0000009a9405723e */ /* 0x010fc600000000ff */
[----:B------:R-:W4:Y:S04]  /*7e30*/  MUFU.EX2 R153, R153 ;  /* 0x0000009900997308 */ /* 0x000f280000000800 */
[----:B------:R-:W-:Y:S01]  /*7e40*/  MUFU.EX2 R170, R170 ;  /* 0x000000aa00aa7308 */ /* 0x000fe20000000800 */
[----:B-----5:R-:W-:-:S03]  /*7e50*/  F2FP.F16.F32.PACK_AB R7, R3, R152 ;  /* 0x000000980307723e */ /* 0x020fc600000000ff */
[----:B------:R-:W5:Y:S01]  /*7e60*/  MUFU.EX2 R169, R169 ;  /* 0x000000a900a97308 */ /* 0x000f620000000800 */
[-C--:B---3--:R-:W-:Y:S01]  /*7e70*/  FMUL.FTZ R24, R112, R155.reuse ;  /* 0x0000009b70187220 */ /* 0x088fe20000410000 */
[-C--:B------:R-:W-:Y:S01]  /*7e80*/  FMUL.FTZ R25, R113, R155.reuse ;  /* 0x0000009b71197220 */ /* 0x080fe20000410000 */
[-C--:B------:R-:W-:Y:S01]  /*7e90*/  FMUL.FTZ R108, R108, R155.reuse ;  /* 0x0000009b6c6c7220 */ /* 0x080fe20000410000 */
[----:B------:R-:W-:Y:S01]  /*7ea0*/  FMUL.FTZ R109, R109, R155 ;  /* 0x0000009b6d6d7220 */ /* 0x000fe20000410000 */
[-C--:B----4-:R-:W-:Y:S01]  /*7eb0*/  FMUL.FTZ R26, R114, R153.reuse ;  /* 0x00000099721a7220 */ /* 0x090fe20000410000 */
[-C--:B------:R-:W-:Y:S01]  /*7ec0*/  FMUL.FTZ R27, R115, R153.reuse ;  /* 0x00000099731b7220 */ /* 0x080fe20000410000 */
[-C--:B------:R-:W-:Y:S01]  /*7ed0*/  FMUL.FTZ R110, R110, R153.reuse ;  /* 0x000000996e6e7220 */ /* 0x080fe20000410000 */
[----:B------:R-:W-:Y:S01]  /*7ee0*/  FMUL.FTZ R111, R111, R153 ;  /* 0x000000996f6f7220 */ /* 0x000fe20000410000 */
[-C--:B------:R-:W-:Y:S01]  /*7ef0*/  FMUL.FTZ R32, R104, R155.reuse ;  /* 0x0000009b68207220 */ /* 0x080fe20000410000 */
[----:B------:R-:W-:Y:S01]  /*7f00*/  FMUL.FTZ R33, R105, R155 ;  /* 0x0000009b69217220 */ /* 0x000fe20000410000 */
[-C--:B------:R-:W-:Y:S01]  /*7f10*/  FMUL.FTZ R34, R106, R153.reuse ;  /* 0x000000996a227220 */ /* 0x080fe20000410000 */
[----:B------:R-:W-:Y:S01]  /*7f20*/  FMUL.FTZ R35, R107, R153 ;  /* 0x000000996b237220 */ /* 0x000fe20000410000 */
[C---:B-1----:R-:W-:Y:S01]  /*7f30*/  HMMA.16816.F32 R24, R4.reuse, R28, R24 ;  /* 0x0000001c0418723c */ /* 0x042fe20000001818 */
        /* <DEDUP_REMOVED lines=12> */
[----:B------:R-:W4:Y:S01]  /*8000*/  LDSM.16.MT88.4 R112, [R159+0x2000] ;  /* 0x002000009f70783b */ /* 0x000f220000004200 */
[----:B------:R-:W-:Y:S01]  /*8010*/  FMUL.FTZ R61, R61, R155 ;  /* 0x0000009b3d3d7220 */ /* 0x000fe20000410000 */
[-C--:B------:R-:W-:Y:S01]  /*8020*/  FMUL.FTZ R62, R62, R153.reuse ;  /* 0x000000993e3e7220 */ /* 0x080fe20000410000 */
        /* <DEDUP_REMOVED lines=33> */
[----:B------:R-:W-:Y:S01]  /*8240*/  LDSM.16.MT88.4 R120, [R185] ;  /* 0x00000000b978783b */ /* 0x000fe20000004200 */
[-C--:B------:R-:W-:Y:S01]  /*8250*/  FMUL.FTZ R8, R128, R155.reuse ;  /* 0x0000009b80087220 */ /* 0x080fe20000410000 */
[----:B------:R-:W-:Y:S01]  /*8260*/  FMUL.FTZ R9, R129, R155 ;  /* 0x0000009b81097220 */ /* 0x000fe20000410000 */
[-C--:B------:R-:W-:Y:S01]  /*8270*/  FMUL.FTZ R10, R130, R153.reuse ;  /* 0x00000099820a7220 */ /* 0x080fe20000410000 */
[----:B------:R-:W-:Y:S01]  /*8280*/  FMUL.FTZ R11, R131, R153 ;  /* 0x00000099830b7220 */ /* 0x000fe20000410000 */
[-C--:B------:R-:W-:Y:S01]  /*8290*/  FMUL.FTZ R84, R84, R155.reuse ;  /* 0x0000009b54547220 */ /* 0x080fe20000410000 */
[C---:B---3--:R-:W-:Y:S01]  /*82a0*/  HMMA.16816.F32 R44, R4.reuse, R108, R44 ;  /* 0x0000006c042c723c */ /* 0x048fe2000000182c */
[----:B------:R-:W-:Y:S01]  /*82b0*/  LDSM.16.MT88.4 R128, [R188+0x14800] ;  /* 0x01480000bc80783b */ /* 0x000fe20000004200 */
        /* <DEDUP_REMOVED lines=14> */
[C---:B------:R-:W-:Y:S01]  /*83a0*/  HMMA.16816.F32 R64, R4.reuse, R106, R64 ;  /* 0x0000006a0440723c */ /* 0x040fe20000001840 */
[----:B------:R-:W3:Y:S01]  /*83b0*/  LDSM.16.MT88.4 R104, [R159+0x4000] ;  /* 0x004000009f68783b */ /* 0x000ee20000004200 */
[----:B------:R-:W-:Y:S01]  /*83c0*/  FMUL.FTZ R41, R41, R155 ;  /* 0x0000009b29297220 */ /* 0x000fe20000410000 */
[-C--:B------:R-:W-:Y:S01]  /*83d0*/  FMUL.FTZ R42, R42, R153.reuse ;  /* 0x000000992a2a7220 */ /* 0x080fe20000410000 */
[----:B------:R-:W-:Y:S01]  /*83e0*/  FMUL.FTZ R43, R43, R153 ;  /* 0x000000992b2b7220 */ /* 0x000fe20000410000 */
[----:B------:R-:W-:Y:S01]  /*83f0*/  MUFU.EX2 R172, R172 ;  /* 0x000000ac00ac7308 */ /* 0x000fe20000000800 */
[-C--:B------:R-:W-:Y:S01]  /*8400*/  FMUL.FTZ R124, R124, R155.reuse ;  /* 0x0000009b7c7c7220 */ /* 0x080fe20000410000 */
        /* <DEDUP_REMOVED lines=8> */
[-C--:B------:R-:W-:Y:S01]  /*8490*/  FMUL.FTZ R102, R102, R153.reuse ;  /* 0x0000009966667220 */ /* 0x080fe20000410000 */
[C---:B------:R-:W-:Y:S01]  /*84a0*/  HMMA.16816.F32 R56, R4.reuse, R114, R56 ;  /* 0x000000720438723c */ /* 0x040fe20000001838 */
[----:B------:R-:W4:Y:S01]  /*84b0*/  LDSM.16.MT88.4 R112, [R162+0x16000] ;  /* 0x01600000a270783b */ /* 0x000f220000004200 */
[----:B------:R-:W5:Y:S01]  /*84c0*/  MUFU.EX2 R175, R175 ;  /* 0x000000af00af7308 */ /* 0x000f620000000800 */
[----:B------:R-:W-:Y:S01]  /*84d0*/  FMUL.FTZ R103, R103, R153 ;  /* 0x0000009967677220 */ /* 0x000fe20000410000 */
[-C--:B------:R-:W-:Y:S01]  /*84e0*/  FMUL.FTZ R76, R76, R155.reuse ;  /* 0x0000009b4c4c7220 */ /* 0x080fe20000410000 */
[----:B------:R-:W-:Y:S01]  /*84f0*/  FMUL.FTZ R77, R77, R155 ;  /* 0x0000009b4d4d7220 */ /* 0x000fe20000410000 */
[----:B------:R-:W-:Y:S01]  /*8500*/  MUFU.EX2 R176, R176 ;  /* 0x000000b000b07308 */ /* 0x000fe20000000800 */
[-C--:B------:R-:W-:Y:S01]  /*8510*/  FMUL.FTZ R78, R78, R153.reuse ;  /* 0x000000994e4e7220 */ /* 0x080fe20000410000 */
[C---:B--2---:R-:W-:Y:S01]  /*8520*/  HMMA.16816.F32 R36, R4.reuse, R116, R36 ;  /* 0x000000740424723c */ /* 0x044fe20000001824 */
[----:B------:R-:W-:Y:S01]  /*8530*/  FMUL.FTZ R79, R79, R153 ;  /* 0x000000994f4f7220 */ /* 0x000fe20000410000 */
[----:B------:R-:W2:Y:S01]  /*8540*/  MUFU.EX2 R173, R173 ;  /* 0x000000ad00ad7308 */ /* 0x000ea20000000800 */
        /* <DEDUP_REMOVED lines=13> */
[----:B-1----:R-:W-:Y:S01]  /*8620*/  HMMA.16816.F32 R68, R4, R108, R68 ;  /* 0x0000006c0444723c */ /* 0x002fe20000001844 */
[----:B------:R-:W-:Y:S01]  /*8630*/  LDSM.16.MT88.4 R116, [R159+0x2800] ;  /* 0x002800009f74783b */ /* 0x000fe20000004200 */
[----:B------:R-:W-:Y:S01]  /*8640*/  FFMA.FTZ R156, R215, R155, R156 ;  /* 0x0000009bd79c7223 */ /* 0x000fe2000001009c */
[----:B------:R-:W-:-:S03]  /*8650*/  FFMA.FTZ R153, R213, R153, R154 ;  /* 0x00000099d5997223 */ /* 0x000fc6000001009a */
[----:B------:R-:W-:Y:S01]  /*8660*/  FADD.FTZ R151, R151, R156 ;  /* 0x0000009c97977221 */ /* 0x000fe20000010000 */
[----:B------:R-:W-:Y:S01]  /*8670*/  FADD.FTZ R153, R148, R153 ;  /* 0x0000009994997221 */ /* 0x000fe20000010000 */
[----:B------:R-:W-:Y:S01]  /*8680*/  HMMA.16816.F32 R72, R4, R110, R72 ;  /* 0x0000006e0448723c */ /* 0x000fe20000001848 */
[----:B------:R-:W1:Y:S01]  /*8690*/  LDSM.16.MT88.4 R108, [R185+0x4000] ;  /* 0x00400000b96c783b */ /* 0x000e620000004200 */
[----:B------:R-:W-:Y:S01]  /*86a0*/  FADD.FTZ R150, R150, R151 ;  /* 0x0000009796967221 */ /* 0x000fe20000010000 */
[----:B------:R-:W-:-:S03]  /*86b0*/  FADD.FTZ R152, R152, R153 ;  /* 0x0000009998987221 */ /* 0x000fc60000010000 */
[----:B------:R-:W-:Y:S01]  /*86c0*/  FADD.FTZ R149, R149, R150 ;  /* 0x0000009695957221 */ /* 0x000fe20000010000 */
[----:B------:R-:W-:Y:S01]  /*86d0*/  FADD.FTZ R3, R3, R152 ;  /* 0x0000009803037221 */ /* 0x000fe20000010000 */
[C---:B---3--:R-:W-:Y:S08]  /*86e0*/  HMMA.16816.F32 R84, R4.reuse, R104, R84 ;  /* 0x000000680454723c */ /* 0x048ff00000001854 */
[C---:B------:R-:W-:Y:S01]  /*86f0*/  HMMA.16816.F32 R88, R4.reuse, R106, R88 ;  /* 0x0000006a0458723c */ /* 0x040fe20000001858 */
[----:B------:R-:W3:Y:S07]  /*8700*/  LDSM.16.MT88.4 R104, [R162+0x14800] ;  /* 0x01480000a268783b */ /* 0x000eee0000004200 */
[C---:B------:R-:W-:Y:S08]  /*8710*/  HMMA.16816.F32 R8, R4.reuse, R12, R8 ;  /* 0x0000000c0408723c */ /* 0x040ff00000001808 */
[C---:B------:R-:W-:Y:S01]  /*8720*/  HMMA.16816.F32 R12, R4.reuse, R14, R124 ;  /* 0x0000000e040c723c */ /* 0x040fe2000000187c */
[----:B------:R-:W-:Y:S07]  /*8730*/  LDSM.16.MT88.4 R124, [R159+0x4800] ;  /* 0x004800009f7c783b */ /* 0x000fee0000004200 */
[----:B------:R-:W-:Y:S01]  /*8740*/  HMMA.16816.F32 R32, R4, R120, R32 ;  /* 0x000000780420723c */ /* 0x000fe20000001820 */
[----:B-----5:R-:W-:Y:S01]  /*8750*/  F2FP.F16.F32.PACK_AB R120, R169, R170 ;  /* 0x000000aaa978723e */ /* 0x020fe200000000ff */
[----:B------:R-:W-:Y:S01]  /*8760*/  FADD.FTZ R170, R170, R149 ;  /* 0x00000095aaaa7221 */ /* 0x000fe20000010000 */
[----:B------:R-:W-:Y:S01]  /*8770*/  F2FP.F16.F32.PACK_AB R121, R175, R174 ;  /* 0x000000aeaf79723e */ /* 0x000fe200000000ff */
[----:B------:R-:W-:Y:S01]  /*8780*/  FADD.FTZ R174, R174, R3 ;  /* 0x00000003aeae7221 */ /* 0x000fe20000010000 */
[----:B------:R-:W-:Y:S01]  /*8790*/  MOV R3, R207 ;  /* 0x000000cf00037202 */ /* 0x000fe20000000f00 */
[----:B------:R-:W-:-:S02]  /*87a0*/  FADD.FTZ R169, R169, R170 ;  /* 0x000000aaa9a97221 */ /* 0x000fc40000010000 */
[C---:B------:R-:W-:Y:S01]  /*87b0*/  HMMA.16816.F32 R100, R4.reuse, R122, R100 ;  /* 0x0000007a0464723c */ /* 0x040fe20000001864 */
[----:B------:R-:W-:Y:S01]  /*87c0*/  F2FP.F16.F32.PACK_AB R122, R171, R172 ;  /* 0x000000acab7a723e */ /* 0x000fe200000000ff */
[----:B------:R-:W-:Y:S01]  /*87d0*/  FADD.FTZ R175, R175, R174 ;  /* 0x000000aeafaf7221 */ /* 0x000fe20000010000 */
[----:B--2---:R-:W-:Y:S01]  /*87e0*/  F2FP.F16.F32.PACK_AB R123, R173, R176 ;  /* 0x000000b0ad7b723e */ /* 0x004fe200000000ff */
[----:B------:R-:W-:Y:S02]  /*87f0*/  FADD.FTZ R172, R172, R169 ;  /* 0x000000a9acac7221 */ /* 0x000fe40000010000 */
[----:B------:R-:W-:Y:S02]  /*8800*/  FADD.FTZ R176, R176, R175 ;  /* 0x000000afb0b07221 */ /* 0x000fe40000010000 */
[----:B----4-:R-:W-:Y:S01]  /*8810*/  HMMA.16816.F32 R76, R4, R112, R76 ;  /* 0x00000070044c723c */ /* 0x010fe2000000184c */
[----:B------:R-:W-:Y:S01]  /*8820*/  FADD.FTZ R171, R171, R172 ;  /* 0x000000acabab7221 */ /* 0x000fe20000010000 */
[----:B------:R-:W-:-:S06]  /*8830*/  FADD.FTZ R173, R173, R176 ;  /* 0x000000b0adad7221 */ /* 0x000fcc0000010000 */
[C---:B------:R-:W-:Y:S01]  /*8840*/  HMMA.16816.F32 R80, R4.reuse, R114, R80 ;  /* 0x000000720450723c */ /* 0x040fe20000001850 */
[----:B------:R-:W-:Y:S07]  /*8850*/  LDSM.16.MT88.4 R112, [R185+0x2800] ;  /* 0x00280000b970783b */ /* 0x000fee0000004200 */
[C---:B-1----:R-:W-:Y:S08]  /*8860*/  HMMA.16816.F32 R92, R4.reuse, R108, R92 ;  /* 0x0000006c045c723c */ /* 0x042ff0000000185c */
[----:B------:R-:W-:Y:S01]  /*8870*/  HMMA.16816.F32 R4, R4, R110, R96 ;  /* 0x0000006e0404723c */ /* 0x000fe20000001860 */
[----:B------:R-:W1:Y:S04]  /*8880*/  LDSM.16.MT88.4 R96, [R162+0x16800] ;  /* 0x01680000a260783b */ /* 0x000e680000004200 */
[----:B------:R-:W2:Y:S03]  /*8890*/  LDSM.16.MT88.4 R108, [R188+0x16800] ;  /* 0x01680000bc6c783b */ /* 0x000ea60000004200 */
[C---:B------:R-:W-:Y:S08]  /*88a0*/  HMMA.16816.F32 R36, R120.reuse, R128, R36 ;  /* 0x000000807824723c */ /* 0x040ff00000001824 */
[C---:B------:R-:W-:Y:S01]  /*88b0*/  HMMA.16816.F32 R40, R120.reuse, R130, R40 ;  /* 0x000000827828723c */ /* 0x040fe20000001828 */
[----:B------:R-:W4:Y:S07]  /*88c0*/  LDSM.16.MT88.4 R128, [R185+0x4800] ;  /* 0x00480000b980783b */ /* 0x000f2e0000004200 */
[C---:B---3--:R-:W-:Y:S08]  /*88d0*/  HMMA.16816.F32 R44, R120.reuse, R104, R44 ;  /* 0x00000068782c723c */ /* 0x048ff0000000182c */
[C---:B------:R-:W-:Y:S01]  /*88e0*/  HMMA.16816.F32 R48, R120.reuse, R106, R48 ;  /* 0x0000006a7830723c */ /* 0x040fe20000001830 */
[----:B------:R-:W3:Y:S07]  /*88f0*/  LDSM.16.MT88.4 R104, [R188+0x13000] ;  /* 0x01300000bc68783b */ /* 0x000eee0000004200 */
[----:B------:R-:W-:Y:S01]  /*8900*/  HMMA.16816.F32 R8, R120, R144, R8 ;  /* 0x000000907808723c */ /* 0x000fe20000001808 */
[--C-:B------:R-:W-:Y:S01]  /*8910*/  FFMA.FTZ R145, R179, UR4, -R168.reuse ;  /* 0x00000004b3917c23 */ /* 0x100fe200080108a8 */
[----:B------:R-:W-:Y:S01]  /*8920*/  FFMA.FTZ R144, R183, UR4, -R168 ;  /* 0x00000004b7907c23 */ /* 0x000fe200080108a8 */
[----:B------:R-:W-:-:S04]  /*8930*/  FFMA.FTZ R179, R178, UR4, -R161 ;  /* 0x00000004b2b37c23 */ /* 0x000fc800080108a1 */
[----:B------:R-:W-:Y:S01]  /*8940*/  MUFU.EX2 R145, R145 ;  /* 0x0000009100917308 */ /* 0x000fe20000000800 */
[C---:B------:R-:W-:Y:S01]  /*8950*/  HMMA.16816.F32 R12, R120.reuse, R146, R12 ;  /* 0x00000092780c723c */ /* 0x040fe2000000180c */
[--C-:B------:R-:W-:Y:S01]  /*8960*/  FFMA.FTZ R146, R177, UR4, -R168.reuse ;  /* 0x00000004b1927c23 */ /* 0x100fe200080108a8 */
[----:B------:R-:W-:Y:S01]  /*8970*/  FFMA.FTZ R147, R181, UR4, -R168 ;  /* 0x00000004b5937c23 */ /* 0x000fe200080108a8 */
[--C-:B------:R-:W-:Y:S01]  /*8980*/  FFMA.FTZ R177, R182, UR4, -R161.reuse ;  /* 0x00000004b6b17c23 */ /* 0x100fe200080108a1 */
[----:B------:R-:W-:Y:S04]  /*8990*/  MUFU.EX2 R144, R144 ;  /* 0x0000009000907308 */ /* 0x000fe80000000800 */
[----:B-1----:R-:W-:Y:S01]  /*89a0*/  HMMA.16816.F32 R76, R120, R96, R76 ;  /* 0x00000060784c723c */ /* 0x002fe2000000184c */
[----:B------:R-:W-:Y:S01]  /*89b0*/  FFMA.FTZ R97, R180, UR4, -R161 ;  /* 0x00000004b4617c23 */ /* 0x000fe200080108a1 */
[----:B------:R-:W1:Y:S01]  /*89c0*/  MUFU.EX2 R147, R147 ;  /* 0x0000009300937308 */ /* 0x000e620000000800 */
[----:B------:R-:W-:-:S03]  /*89d0*/  SEL R180, R190, 0xffffffe0, !P6 ;  /* 0xffffffe0beb47807 */ /* 0x000fc60007000000 */
[----:B------:R-:W-:Y:S01]  /*89e0*/  MUFU.EX2 R146, R146 ;  /* 0x0000009200927308 */ /* 0x000fe20000000800 */
[----:B------:R-:W-:Y:S01]  /*89f0*/  IADD3 R180, PT, PT, R180, R159, RZ ;  /* 0x0000009fb4b47210 */ /* 0x000fe20007ffe0ff */
[C---:B------:R-:W-:Y:S02]  /*8a00*/  HMMA.16816.F32 R16, R120.reuse, R140, R16 ;  /* 0x0000008c7810723c */ /* 0x040fe40000001810 */
[----:B------:R-:W-:Y:S04]  /*8a10*/  MUFU.EX2 R182, R184 ;  /* 0x000000b800b67308 */ /* 0x000fe80000000800 */
[----:B------:R-:W5:Y:S02]  /*8a20*/  MUFU.EX2 R177, R177 ;  /* 0x000000b100b17308 */ /* 0x000f640000000800 */
[----:B------:R-:W-:Y:S01]  /*8a30*/  HMMA.16816.F32 R20, R120, R142, R20 ;  /* 0x0000008e7814723c */ /* 0x000fe20000001814 */
[----:B-1----:R-:W-:Y:S01]  /*8a40*/  F2FP.F16.F32.PACK_AB R96, R147, R144 ;  /* 0x000000909360723e */ /* 0x002fe200000000ff */
[----:B------:R5:W-:Y:S01]  /*8a50*/  MUFU.EX2 R178, R97 ;  /* 0x0000006100b27308 */ /* 0x000be20000000800 */
[----:B------:R-:W-:Y:S01]  /*8a60*/  LDSM.16.MT88.4 R140, [R162+0x15800] ;  /* 0x01580000a28c783b */ /* 0x000fe20000004200 */
[----:B------:R-:W-:-:S02]  /*8a70*/  FADD.FTZ R144, R144, R171 ;  /* 0x000000ab90907221 */ /* 0x000fc40000010000 */
[----:B------:R-:W1:Y:S02]  /*8a80*/  MUFU.EX2 R179, R179 ;  /* 0x000000b300b37308 */ /* 0x000e640000000800 */
[----:B------:R-:W-:Y:S01]  /*8a90*/  HMMA.16816.F32 R24, R120, R136, R24 ;  /* 0x000000887818723c */ /* 0x000fe20000001818 */
[----:B------:R-:W-:-:S07]  /*8aa0*/  FADD.FTZ R147, R147, R144 ;  /* 0x0000009093937221 */ /* 0x000fce0000010000 */
[----:B------:R-:W-:Y:S01]  /*8ab0*/  HMMA.16816.F32 R28, R120, R138, R28 ;  /* 0x0000008a781c723c */ /* 0x000fe2000000181c */
[----:B-----5:R-:W-:Y:S01]  /*8ac0*/  F2FP.F16.F32.PACK_AB R97, R177, R182 ;  /* 0x000000b6b161723e */ /* 0x020fe200000000ff */
[----:B------:R-:W-:Y:S01]  /*8ad0*/  LDSM.16.MT88.4 R136, [R180+0x1000] ;  /* 0x00100000b488783b */ /* 0x000fe20000004200 */
[----:B------:R-:W-:-:S04]  /*8ae0*/  FADD.FTZ R182, R182, R173 ;  /* 0x000000adb6b67221 */ /* 0x000fc80000010000 */
[----:B------:R-:W-:Y:S01]  /*8af0*/  FADD.FTZ R177, R177, R182 ;  /* 0x000000b6b1b17221 */ /* 0x000fe20000010000 */
        /* <DEDUP_REMOVED lines=8> */
[----:B------:R-:W5:Y:S07]  /*8b80*/  LDSM.16.MT88.4 R112, [R162+0x13000] ;  /* 0x01300000a270783b */ /* 0x000f6e0000004200 */
[C---:B--2---:R-:W-:Y:S08]  /*8b90*/  HMMA.16816.F32 R68, R120.reuse, R108, R68 ;  /* 0x0000006c7844723c */ /* 0x044ff00000001844 */
[C---:B------:R-:W-:Y:S01]  /*8ba0*/  HMMA.16816.F32 R72, R120.reuse, R110, R72 ;  /* 0x0000006e7848723c */ /* 0x040fe20000001848 */
[----:B------:R-:W-:Y:S07]  /*8bb0*/  LDSM.16.MT88.4 R108, [R188+0x17000] ;  /* 0x01700000bc6c783b */ /* 0x000fee0000004200 */
[----:B------:R-:W-:Y:S01]  /*8bc0*/  HMMA.16816.F32 R80, R120, R98, R80 ;  /* 0x000000627850723c */ /* 0x000fe20000001850 */
[----:B------:R-:W-:Y:S01]  /*8bd0*/  F2FP.F16.F32.PACK_AB R98, R145, R146 ;  /* 0x000000929162723e */ /* 0x000fe200000000ff */
[----:B------:R-:W-:Y:S01]  /*8be0*/  FADD.FTZ R146, R146, R147 ;  /* 0x0000009392927221 */ /* 0x000fe20000010000 */
[----:B-1----:R-:W-:Y:S01]  /*8bf0*/  F2FP.F16.F32.PACK_AB R99, R179, R178 ;  /* 0x000000b2b363723e */ /* 0x002fe200000000ff */
[----:B------:R-:W-:-:S02]  /*8c00*/  FADD.FTZ R178, R178, R177 ;  /* 0x000000b1b2b27221 */ /* 0x000fc40000010000 */
[----:B------:R-:W-:Y:S02]  /*8c10*/  FADD.FTZ R146, R145, R146 ;  /* 0x0000009291927221 */ /* 0x000fe40000010000 */
[----:B------:R-:W-:Y:S01]  /*8c20*/  HMMA.16816.F32 R84, R120, R124, R84 ;  /* 0x0000007c7854723c */ /* 0x000fe20000001854 */
[----:B------:R-:W-:-:S07]  /*8c30*/  FADD.FTZ R179, R179, R178 ;  /* 0x000000b2b3b37221 */ /* 0x000fce0000010000 */
[C---:B------:R-:W-:Y:S01]  /*8c40*/  HMMA.16816.F32 R88, R120.reuse, R126, R88 ;  /* 0x0000007e7858723c */ /* 0x040fe20000001858 */
[----:B------:R-:W1:Y:S07]  /*8c50*/  LDSM.16.MT88.4 R124, [R159+0x3000] ;  /* 0x003000009f7c783b */ /* 0x000e6e0000004200 */
[C---:B----4-:R-:W-:Y:S08]  /*8c60*/  HMMA.16816.F32 R92, R120.reuse, R128, R92 ;  /* 0x00000080785c723c */ /* 0x050ff0000000185c */
[----:B------:R-:W-:Y:S01]  /*8c70*/  HMMA.16816.F32 R4, R120, R130, R4 ;  /* 0x000000827804723c */ /* 0x000fe20000001804 */
[----:B------:R-:W2:Y:S04]  /*8c80*/  LDSM.16.MT88.4 R120, [R162+0x15000] ;  /* 0x01500000a278783b */ /* 0x000ea80000004200 */
[----:B------:R-:W4:Y:S03]  /*8c90*/  LDSM.16.MT88.4 R128, [R188+0x15000] ;  /* 0x01500000bc80783b */ /* 0x000f260000004200 */
[C---:B---3--:R-:W-:Y:S08]  /*8ca0*/  HMMA.16816.F32 R8, R96.reuse, R104, R8 ;  /* 0x000000686008723c */ /* 0x048ff00000001808 */
[C---:B------:R-:W-:Y:S01]  /*8cb0*/  HMMA.16816.F32 R12, R96.reuse, R106, R12 ;  /* 0x0000006a600c723c */ /* 0x040fe2000000180c */
[----:B------:R-:W3:Y:S07]  /*8cc0*/  LDSM.16.MT88.4 R104, [R162+0x17000] ;  /* 0x01700000a268783b */ /* 0x000eee0000004200 */
[C---:B-----5:R-:W-:Y:S08]  /*8cd0*/  HMMA.16816.F32 R16, R96.reuse, R112, R16 ;  /* 0x000000706010723c */ /* 0x060ff00000001810 */
[C---:B------:R-:W-:Y:S01]  /*8ce0*/  HMMA.16816.F32 R20, R96.reuse, R114, R20 ;  /* 0x000000726014723c */ /* 0x040fe20000001814 */
[----:B------:R-:W5:Y:S07]  /*8cf0*/  LDSM.16.MT88.4 R112, [R159+0x5000] ;  /* 0x005000009f70783b */ /* 0x000f6e0000004200 */
[----:B-1----:R-:W-:Y:S01]  /*8d00*/  HMMA.16816.F32 R52, R96, R124, R52 ;  /* 0x0000007c6034723c */ /* 0x002fe20000001834 */
[----:B------:R-:W-:-:S07]  /*8d10*/  FFMA.FTZ R124, R166, UR4, -R161 ;  /* 0x00000004a67c7c23 */ /* 0x000fce00080108a1 */
[C---:B--2---:R-:W-:Y:S08]  /*8d20*/  HMMA.16816.F32 R44, R96.reuse, R120, R44 ;  /* 0x00000078602c723c */ /* 0x044ff0000000182c */
[C---:B------:R-:W-:Y:S01]  /*8d30*/  HMMA.16816.F32 R48, R96.reuse, R122, R48 ;  /* 0x0000007a6030723c */ /* 0x040fe20000001830 */
[----:B------:R-:W1:Y:S07]  /*8d40*/  LDSM.16.MT88.4 R120, [R180+0x5000] ;  /* 0x00500000b478783b */ /* 0x000e6e0000004200 */
[----:B------:R-:W-:Y:S01]  /*8d50*/  HMMA.16816.F32 R24, R96, R132, R24 ;  /* 0x000000846018723c */ /* 0x000fe20000001818 */
[----:B------:R-:W-:-:S02]  /*8d60*/  FFMA.FTZ R132, R164, UR4, -R161 ;  /* 0x00000004a4847c23 */ /* 0x000fc400080108a1 */
[----:B------:R2:W-:Y:S05]  /*8d70*/  MUFU.EX2 R164, R124 ;  /* 0x0000007c00a47308 */ /* 0x0005ea0000000800 */
[C---:B----4-:R-:W-:Y:S08]  /*8d80*/  HMMA.16816.F32 R36, R96.reuse, R128, R36 ;  /* 0x000000806024723c */ /* 0x050ff00000001824 */
[C---:B------:R-:W-:Y:S01]  /*8d90*/  HMMA.16816.F32 R40, R96.reuse, R130, R40 ;  /* 0x000000826028723c */ /* 0x040fe20000001828 */
[----:B------:R-:W-:Y:S07]  /*8da0*/  LDSM.16.MT88.4 R128, [R159+0x3800] ;  /* 0x003800009f80783b */ /* 0x000fee0000004200 */
[C---:B------:R-:W-:Y:S08]  /*8db0*/  HMMA.16816.F32 R60, R96.reuse, R116, R60 ;  /* 0x00000074603c723c */ /* 0x040ff0000000183c */
[C---:B------:R-:W-:Y:S01]  /*8dc0*/  HMMA.16816.F32 R64, R96.reuse, R118, R64 ;  /* 0x000000766040723c */ /* 0x040fe20000001840 */
[----:B------:R-:W4:Y:S07]  /*8dd0*/  LDSM.16.MT88.4 R116, [R162+0x13800] ;  /* 0x01380000a274783b */ /* 0x000f2e0000004200 */
[C---:B------:R-:W-:Y:S01]  /*8de0*/  HMMA.16816.F32 R56, R96.reuse, R126, R56 ;  /* 0x0000007e6038723c */ /* 0x040fe20000001838 */
[----:B--2---:R-:W2:Y:S07]  /*8df0*/  LDSM.16.MT88.4 R124, [R188+0x13800] ;  /* 0x01380000bc7c783b */ /* 0x004eae0000004200 */
[----:B---3--:R-:W-:Y:S01]  /*8e00*/  HMMA.16816.F32 R76, R96, R104, R76 ;  /* 0x00000068604c723c */ /* 0x008fe2000000184c */
[--C-:B------:R-:W-:Y:S01]  /*8e10*/  FFMA.FTZ R105, R165, UR4, -R168.reuse ;  /* 0x00000004a5697c23 */ /* 0x100fe200080108a8 */
[--C-:B------:R-:W-:Y:S01]  /*8e20*/  FFMA.FTZ R104, R158, UR4, -R168.reuse ;  /* 0x000000049e687c23 */ /* 0x100fe200080108a8 */
[----:B------:R3:W-:Y:S01]  /*8e30*/  MUFU.EX2 R165, R167 ;  /* 0x000000a700a57308 */ /* 0x0007e20000000800 */
[----:B------:R-:W-:-:S03]  /*8e40*/  FFMA.FTZ R168, R163, UR4, -R168 ;  /* 0x00000004a3a87c23 */ /* 0x000fc600080108a8 */
[----:B------:R-:W4:Y:S01]  /*8e50*/  MUFU.EX2 R158, R105 ;  /* 0x00000069009e7308 */ /* 0x000f220000000800 */
[C---:B------:R-:W-:Y:S03]  /*8e60*/  HMMA.16816.F32 R28, R96.reuse, R134, R28 ;  /* 0x00000086601c723c */ /* 0x040fe6000000181c */
[----:B------:R-:W-:Y:S04]  /*8e70*/  MUFU.EX2 R163, R104 ;  /* 0x0000006800a37308 */ /* 0x000fe80000000800 */
[----:B------:R-:W-:Y:S01]  /*8e80*/  MUFU.EX2 R166, R168 ;  /* 0x000000a800a67308 */ /* 0x000fe20000000800 */
[C---:B------:R-:W-:Y:S01]  /*8e90*/  HMMA.16816.F32 R32, R96.reuse, R136, R32 ;  /* 0x000000886020723c */ /* 0x040fe20000001820 */
[--C-:B---3--:R-:W-:Y:S01]  /*8ea0*/  FFMA.FTZ R167, R157, UR4, -R161.reuse ;  /* 0x000000049da77c23 */ /* 0x108fe200080108a1 */
[----:B------:R-:W-:Y:S01]  /*8eb0*/  FFMA.FTZ R161, R160, UR4, -R161 ;  /* 0x00000004a0a17c23 */ /* 0x000fe200080108a1 */
[----:B------:R3:W2:Y:S04]  /*8ec0*/  MUFU.EX2 R157, R132 ;  /* 0x00000084009d7308 */ /* 0x0006a80000000800 */
[----:B------:R-:W-:Y:S01]  /*8ed0*/  MUFU.EX2 R160, R167 ;  /* 0x000000a700a07308 */ /* 0x000fe20000000800 */
[C---:B------:R-:W-:Y:S01]  /*8ee0*/  HMMA.16816.F32 R100, R96.reuse, R138, R100 ;  /* 0x0000008a6064723c */ /* 0x040fe20000001864 */
[----:B------:R-:W-:Y:S02]  /*8ef0*/  LDSM.16.MT88.4 R136, [R180+0x1800] ;  /* 0x00180000b488783b */ /* 0x000fe40000004200 */
[----:B------:R-:W2:Y:S05]  /*8f00*/  MUFU.EX2 R161, R161 ;  /* 0x000000a100a17308 */ /* 0x000eaa0000000800 */
[C---:B------:R-:W-:Y:S01]  /*8f10*/  HMMA.16816.F32 R68, R96.reuse, R108, R68 ;  /* 0x0000006c6044723c */ /* 0x040fe20000001844 */
[----:B---3--:R-:W-:Y:S07]  /*8f20*/  LDSM.16.MT88.4 R132, [R188+0x15800] ;  /* 0x01580000bc84783b */ /* 0x008fee0000004200 */
[C---:B------:R-:W-:Y:S01]  /*8f30*/  HMMA.16816.F32 R72, R96.reuse, R110, R72 ;  /* 0x0000006e6048723c */ /* 0x040fe20000001848 */
[----:B------:R-:W-:Y:S07]  /*8f40*/  LDSM.16.MT88.4 R108, [R159+0x1800] ;  /* 0x001800009f6c783b */ /* 0x000fee0000004200 */
[C---:B------:R-:W-:Y:S01]  /*8f50*/  HMMA.16816.F32 R80, R96.reuse, R106, R80 ;  /* 0x0000006a6050723c */ /* 0x040fe20000001850 */
[----:B------:R-:W-:Y:S07]  /*8f60*/  LDSM.16.MT88.4 R104, [R159+0x5800] ;  /* 0x005800009f68783b */ /* 0x000fee0000004200 */
[C---:B-----5:R-:W-:Y:S08]  /*8f70*/  HMMA.16816.F32 R84, R96.reuse, R112, R84 ;  /* 0x000000706054723c */ /* 0x060ff00000001854 */
[C---:B------:R-:W-:Y:S01]  /*8f80*/  HMMA.16816.F32 R88, R96.reuse, R114, R88 ;  /* 0x000000726058723c */ /* 0x040fe20000001858 */
[----:B------:R-:W3:Y:S07]  /*8f90*/  LDSM.16.MT88.4 R112, [R162+0x17800] ;  /* 0x01780000a270783b */ /* 0x000eee0000004200 */
[C---:B-1----:R-:W-:Y:S08]  /*8fa0*/  HMMA.16816.F32 R92, R96.reuse, R120, R92 ;  /* 0x00000078605c723c */ /* 0x042ff0000000185c */
[----:B------:R-:W-:Y:S01]  /*8fb0*/  HMMA.16816.F32 R96, R96, R122, R4 ;  /* 0x0000007a6060723c */ /* 0x000fe20000001804 */
[----:B----4-:R-:W-:Y:S01]  /*8fc0*/  F2FP.F16.F32.PACK_AB R4, R158, R165 ;  /* 0x000000a59e04723e */ /* 0x010fe200000000ff */
[----:B------:R-:W-:Y:S01]  /*8fd0*/  FADD.FTZ R165, R165, R146 ;  /* 0x00000092a5a57221 */ /* 0x000fe20000010000 */
[----:B--2---:R-:W-:Y:S01]  /*8fe0*/  F2FP.F16.F32.PACK_AB R5, R157, R164 ;  /* 0x000000a49d05723e */ /* 0x004fe200000000ff */
        /* <DEDUP_REMOVED lines=14> */
[----:B------:R-:W2:Y:S07]  /*90d0*/  LDSM.16.MT88.4 R20, [R188+0x17800] ;  /* 0x01780000bc14783b */ /* 0x000eae0000004200 */
[C---:B------:R-:W-:Y:S01]  /*90e0*/  HMMA.16816.F32 R128, R4.reuse, R124, R8 ;  /* 0x0000007c0480723c */ /* 0x040fe20000001808 */
[----:B------:R-:W4:Y:S07]  /*90f0*/  LDSM.16.MT88.4 R8, [R180+0x5800] ;  /* 0x00580000b408783b */ /* 0x000f2e0000004200 */
[C---:B---3--:R-:W-:Y:S08]  /*9100*/  HMMA.16816.F32 R76, R4.reuse, R112, R76 ;  /* 0x00000070044c723c */ /* 0x048ff0000000184c */
        /* <DEDUP_REMOVED lines=25> */
[----:B------:R-:W-:Y:S02]  /*92a0*/  SHF.R.U32.HI R194, RZ, 0x1, R192 ;  /* 0x00000001ffc27819 */ /* 0x000fe400000116c0 */
        /* <DEDUP_REMOVED lines=20> */
[----:B------:R-:W-:Y:S01]  /*93f0*/  IMAD.MOV.U32 R3, RZ, RZ, 0x20 ;  /* 0x00000020ff037424 */ /* 0x000fe200078e00ff */
[----:B------:R-:W-:Y:S01]  /*9400*/  LEA R180, R6, UR6, 0x1 ;  /* 0x0000000606b47c11 */ /* 0x000fe2000f8e08ff */
[----:B------:R-:W-:-:S03]  /*9410*/  UISETP.NE.AND UP0, UPT, UR19, 0x3, UPT ;  /* 0x000000031300788c */ /* 0x000fc6000bf05270 */
[----:B------:R-:W-:Y:S01]  /*9420*/  SEL R3, R3, 0xffffffe0, !P6 ;  /* 0xffffffe003037807 */ /* 0x000fe20007000000 */
[----:B------:R-:W-:-:S03]  /*9430*/  IMAD.IADD R224, R201, 0x1, R180 ;  /* 0x00000001c9e07824 */ /* 0x000fc600078e02b4 */
[C---:B------:R-:W-:Y:S01]  /*9440*/  IADD3 R225, PT, PT, R3.reuse, R180, RZ ;  /* 0x000000b403e17210 */ /* 0x040fe20007ffe0ff */
[----:B------:R-:W-:Y:S01]  /*9450*/  @!PT LDS RZ, [RZ] ;  /* 0x00000000fffff984 */ /* 0x000fe20000000800 */
[----:B------:R-:W-:Y:S01]  /*9460*/  @!PT LDS RZ, [RZ] ;  /* 0x00000000fffff984 */ /* 0x000fe20000000800 */
[----:B------:R-:W-:Y:S01]  /*9470*/  @!PT LDS RZ, [RZ] ;  /* 0x00000000fffff984 */ /* 0x000fe20000000800 */
[----:B------:R-:W-:Y:S01]  /*9480*/  @!P3 LDGSTS.E.BYPASS.LTC128B.128 [R206+0x12000], desc[UR20][R8.64] ;  /* 0x1200000008cebfae */ /* 0x000fe2000b981a14 */
[----:B------:R-:W-:-:S03]  /*9490*/  IMAD.IADD R214, R3, 0x1, R224 ;  /* 0x0000000103d67824 */ /* 0x000fc600078e02e0 */
        /* <DEDUP_REMOVED lines=24> */
[----:B------:R3:W-:Y:S01]  /*9620*/  @!P1 LDGSTS.E.BYPASS.LTC128B.128 [R206+0x17000], desc[UR20][R10.64+0x100] ;  /* 0x170001000ace9fae */ /* 0x0007e2000b981a14 */
[----:B--2---:R-:W-:-:S03]  /*9630*/  VIADD R8, R189, UR6 ;  /* 0x00000006bd087c36 */ /* 0x004fc60008000000 */
[----:B------:R-:W-:Y:S01]  /*9640*/  @P1 STS.128 [R206+0x17000], RZ ;  /* 0x017000ffce001388 */ /* 0x000fe20000000c00 */
[----:B------:R-:W-:-:S03]  /*9650*/  IMAD.IADD R209, R8, 0x1, R3 ;  /* 0x0000000108d17824 */ /* 0x000fc600078e0203 */
[----:B------:R-:W-:Y:S01]  /*9660*/  LDSM.16.M88.4 R148, [R180] ;  /* 0x00000000b494783b */ /* 0x000fe20000000200 */
[----:B------:R-:W-:-:S03]  /*9670*/  IMAD.IADD R201, R8, 0x1, R201 ;  /* 0x0000000108c97824 */ /* 0x000fc600078e02c9 */
[----:B------:R-:W2:Y:S01]  /*9680*/  LDSM.16.M88.4 R24, [R189+UR6+0xc000] ;  /* 0x00c00006bd18783b */ /* 0x000ea20008000200 */
[----:B------:R-:W-:-:S03]  /*9690*/  IMAD.IADD R3, R3, 0x1, R201 ;  /* 0x0000000103037824 */ /* 0x000fc600078e02c9 */
        /* <DEDUP_REMOVED lines=8> */
[----:B---3--:R-:W-:Y:S01]  /*9720*/  LDSM.16.M88.4 R8, [R224] ;  /* 0x00000000e008783b */ /* 0x008fe20000000200 */
[C---:B--2---:R-:W-:Y:S03]  /*9730*/  HMMA.16816.F32 R12, R148.reuse, R24, RZ ;  /* 0x00000018940c723c */ /* 0x044fe600000018ff */
        /* <DEDUP_REMOVED lines=119> */
[----:B------:R-:W2:Y:S07]  /*9eb0*/  LDSM.16.M88.4 R28, [R209+0x11000] ;  /* 0x01100000d11c783b */ /* 0x000eae0000000200 */
[----:B------:R-:W-:Y:S03]  /*9ec0*/  HMMA.16816.F32 R176, R164, R160, R176 ;  /* 0x000000a0a4b0723c */ /* 0x000fe600000018b0 */
[----:B------:R-:W-:Y:S01]  /*9ed0*/  FMUL.FTZ R12, R12, UR4 ;  /* 0x000000040c0c7c20 */ /* 0x000fe20008410000 */
[----:B------:R-:W-:Y:S01]  /*9ee0*/  FMUL.FTZ R13, R13, UR4 ;  /* 0x000000040d0d7c20 */ /* 0x000fe20008410000 */
[----:B------:R-:W-:Y:S01]  /*9ef0*/  FMUL.FTZ R14, R14, UR4 ;  /* 0x000000040e0e7c20 */ /* 0x000fe20008410000 */
[----:B------:R-:W-:Y:S01]  /*9f00*/  FMUL.FTZ R160, R15, UR4 ;  /* 0x000000040fa07c20 */ /* 0x000fe20008410000 */
[----:B------:R-:W2:Y:S01]  /*9f10*/  MUFU.TANH R139, R12 ;  /* 0x0000000c008b7308 */ /* 0x000ea20000002400 */
[----:B------:R-:W-:Y:S01]  /*9f20*/  HMMA.16816.F32 R24, R8, R6, R24 ;  /* 0x000000060818723c */ /* 0x000fe20000001818 */
[----:B------:R-:W2:Y:S06]  /*9f30*/  LDSM.16.M88.4 R4, [R3+0x11800] ;  /* 0x011800000304783b */ /* 0x000eac0000000200 */
[----:B------:R-:W-:Y:S01]  /*9f40*/  MUFU.TANH R138, R13 ;  /* 0x0000000d008a7308 */ /* 0x000fe20000002400 */
[----:B---3--:R-:W-:Y:S07]  /*9f50*/  HMMA.16816.F32 R148, R32, R186, R148 ;  /* 0x000000ba2094723c */ /* 0x008fee0000001894 */
[----:B------:R3:W2:Y:S01]  /*9f60*/  MUFU.TANH R161, R14 ;  /* 0x0000000e00a17308 */ /* 0x0006a20000002400 */
[----:B----4-:R-:W-:Y:S03]  /*9f70*/  HMMA.16816.F32 R132, R20, R180, R132 ;  /* 0x000000b41484723c */ /* 0x010fe60000001884 */
[----:B------:R-:W-:-:S04]  /*9f80*/  FMUL.FTZ R26, R26, UR4 ;  /* 0x000000041a1a7c20 */ /* 0x000fc80008410000 */
[----:B------:R-:W-:Y:S01]  /*9f90*/  MUFU.TANH R160, R160 ;  /* 0x000000a000a07308 */ /* 0x000fe20000002400 */
[----:B-1----:R-:W-:Y:S08]  /*9fa0*/  HMMA.16816.F32 R176, R144, R156, R176 ;  /* 0x0000009c90b0723c */ /* 0x002ff000000018b0 */
[----:B-----5:R-:W-:Y:S01]  /*9fb0*/  HMMA.16816.F32 R148, R20, R18, R148 ;  /* 0x000000121494723c */ /* 0x020fe20000001894 */
[----:B---3--:R-:W1:Y:S01]  /*9fc0*/  LDSM.16.M88.4 R12, [R201+0x11000] ;  /* 0x01100000c90c783b */ /* 0x008e620000000200 */
[----:B------:R-:W-:Y:S01]  /*9fd0*/  FMUL.FTZ R18, R24, UR4 ;  /* 0x0000000418127c20 */ /* 0x000fe20008410000 */
[----:B------:R-:W-:-:S05]  /*9fe0*/  FMUL.FTZ R19, R25, UR4 ;  /* 0x0000000419137c20 */ /* 0x000fca0008410000 */
[----:B------:R-:W-:Y:S01]  /*9ff0*/  HMMA.16816.F32 R132, R8, R140, R132 ;  /* 0x0000008c0884723c */ /* 0x000fe20000001884 */
[----:B------:R3:W-:Y:S01]  /*a000*/  MUFU.TANH R140, R26 ;  /* 0x0000001a008c7308 */ /* 0x0007e20000002400 */
[----:B------:R-:W-:-:S06]  /*a010*/  FMUL.FTZ R141, R27, UR4 ;  /* 0x000000041b8d7c20 */ /* 0x000fcc0008410000 */
[----:B------:R-:W-:Y:S01]  /*a020*/  HMMA.16816.F32 R172, R164, R162, R172 ;  /* 0x000000a2a4ac723c */ /* 0x000fe200000018ac */
[----:B------:R-:W-:Y:S07]  /*a030*/  MUFU.TANH R18, R18 ;  /* 0x0000001200127308 */ /* 0x000fee0000002400 */
[----:B--2---:R-:W-:Y:S01]  /*a040*/  HMMA.16816.F32 R176, R32, R28, R176 ;  /* 0x0000001c20b0723c */ /* 0x004fe200000018b0 */
[----:B------:R-:W-:Y:S01]  /*a050*/  MUFU.TANH R19, R19 ;  /* 0x0000001300137308 */ /* 0x000fe20000002400 */
[----:B---3--:R2:W3:Y:S01]  /*a060*/  LDSM.16.M88.4 R24, [R3+0x11000] ;  /* 0x011000000318783b */ /* 0x0084e20000000200 */
[----:B------:R-:W-:Y:S01]  /*a070*/  FMUL.FTZ R28, R134, UR4 ;  /* 0x00000004861c7c20 */ /* 0x000fe20008410000 */
[----:B------:R-:W-:Y:S01]  /*a080*/  FMUL.FTZ R135, R135, UR4 ;  /* 0x0000000487877c20 */ /* 0x000fe20008410000 */
[----:B------:R-:W-:-:S04]  /*a090*/  DEPBAR.LE SB0, 0x0 ;  /* 0x000080000000791a */ /* 0x000fc80000000000 */
[----:B------:R-:W-:Y:S01]  /*a0a0*/  HMMA.16816.F32 R148, R8, R6, R148 ;  /* 0x000000060894723c */ /* 0x000fe20000001894 */
[----:B------:R-:W-:Y:S01]  /*a0b0*/  FMUL.FTZ R7, R133, UR4 ;  /* 0x0000000485077c20 */ /* 0x000fe20008410000 */
[----:B------:R-:W-:Y:S02]  /*a0c0*/  IMAD.SHL.U32 R133, R192, 0x2, RZ ;  /* 0x00000002c0857824 */ /* 0x000fe400078e00ff */
[----:B------:R-:W-:Y:S01]  /*a0d0*/  FMUL.FTZ R6, R132, UR4 ;  /* 0x0000000484067c20 */ /* 0x000fe20008410000 */
[----:B------:R-:W-:Y:S01]  /*a0e0*/  MOV R132, UR19 ;  /* 0x0000001300847c02 */ /* 0x000fe20008000f00 */
[----:B------:R-:W-:Y:S01]  /*a0f0*/  MUFU.TANH R141, R141 ;  /* 0x0000008d008d7308 */ /* 0x000fe20000002400 */
[----:B------:R-:W-:Y:S01]  /*a100*/  LOP3.LUT R133, R133, 0x6, RZ, 0xc0, !PT ;  /* 0x0000000685857812 */ /* 0x000fe200078ec0ff */
[----:B------:R-:W-:Y:S06]  /*a110*/  HMMA.16816.F32 R172, R144, R158, R172 ;  /* 0x0000009e90ac723c */ /* 0x000fec00000018ac */
[----:B------:R-:W-:Y:S02]  /*a120*/  MUFU.TANH R6, R6 ;  /* 0x0000000600067308 */ /* 0x000fe40000002400 */
[----:B-1----:R-:W-:Y:S01]  /*a130*/  HMMA.16816.F32 R176, R20, R12, R176 ;  /* 0x0000000c14b0723c */ /* 0x002fe200000018b0 */
[----:B------:R-:W-:-:S02]  /*a140*/  IMAD R12, R132, 0x40, R133 ;  /* 0x00000040840c7824 */ /* 0x000fc400078e0285 */
[----:B------:R-:W-:Y:S01]  /*a150*/  FMUL.FTZ R29, R148, UR4 ;  /* 0x00000004941d7c20 */ /* 0x000fe20008410000 */
[----:B------:R-:W-:Y:S01]  /*a160*/  FMUL.FTZ R132, R150, UR4 ;  /* 0x0000000496847c20 */ /* 0x000fe20008410000 */
[C---:B--2---:R-:W-:Y:S01]  /*a170*/  VIADD R3, R12.reuse, 0xffffff40 ;  /* 0xffffff400c037836 */ /* 0x044fe20000000000 */
[----:B------:R-:W-:Y:S01]  /*a180*/  MUFU.TANH R28, R28 ;  /* 0x0000001c001c7308 */ /* 0x000fe20000002400 */
[----:B------:R-:W-:Y:S01]  /*a190*/  VIADD R133, R12, 0xffffff78 ;  /* 0xffffff780c857836 */ /* 0x000fe20000000000 */
[----:B------:R-:W-:Y:S01]  /*a1a0*/  HMMA.16816.F32 R152, R20, R182, R152 ;  /* 0x000000b61498723c */ /* 0x000fe20000001898 */
[----:B------:R-:W-:Y:S01]  /*a1b0*/  FMUL.FTZ R149, R149, UR4 ;  /* 0x0000000495957c20 */ /* 0x000fe20008410000 */
[----:B------:R-:W-:Y:S02]  /*a1c0*/  I2FP.F32.U32 R134, R3 ;  /* 0x0000000300867245 */ /* 0x000fe40000201000 */
[C---:B------:R-:W-:Y:S02]  /*a1d0*/  ISETP.GE.AND P5, PT, R3.reuse, R2, PT ;  /* 0x000000020300720c */ /* 0x040fe40003fa6270 */
[----:B------:R-:W1:Y:S01]  /*a1e0*/  MUFU.TANH R29, R29 ;  /* 0x0000001d001d7308 */ /* 0x000e620000002400 */
[C---:B------:R-:W-:Y:S01]  /*a1f0*/  FFMA.FTZ R139, R134.reuse, UR5, R139 ;  /* 0x00000005868b7c23 */ /* 0x040fe2000801008b */
[----:B------:R-:W-:Y:S01]  /*a200*/  HMMA.16816.F32 R172, R32, R30, R172 ;  /* 0x0000001e20ac723c */ /* 0x000fe200000018ac */
[----:B------:R-:W-:Y:S01]  /*a210*/  FFMA.FTZ R13, R134, UR5, R161 ;  /* 0x00000005860d7c23 */ /* 0x000fe200080100a1 */
[----:B------:R-:W-:-:S02]  /*a220*/  ISETP.GE.AND P4, PT, R3, R0, PT ;  /* 0x000000000300720c */ /* 0x000fc40003f86270 */
[----:B------:R-:W-:Y:S02]  /*a230*/  I2FP.F32.U32 R134, R133 ;  /* 0x0000008500867245 */ /* 0x000fe40000201000 */
[----:B------:R-:W2:Y:S01]  /*a240*/  MUFU.TANH R132, R132 ;  /* 0x0000008400847308 */ /* 0x000ea20000002400 */
[----:B------:R-:W-:Y:S01]  /*a250*/  FSEL R30, R139, -INF , !P5 ;  /* 0xff8000008b1e7808 */ /* 0x000fe20006800000 */
[----:B------:R-:W-:Y:S01]  /*a260*/  HMMA.16816.F32 R168, R144, R136, R168 ;  /* 0x0000008890a8723c */ /* 0x000fe200000018a8 */
[----:B------:R-:W-:Y:S02]  /*a270*/  FSEL R13, R13, -INF , !P4 ;  /* 0xff8000000d0d7808 */ /* 0x000fe40006000000 */
[C---:B------:R-:W-:Y:S02]  /*a280*/  ISETP.GE.AND P5, PT, R133.reuse, R2, PT ;  /* 0x000000028500720c */ /* 0x040fe40003fa6270 */
[----:B------:R-:W-:Y:S01]  /*a290*/  ISETP.GE.AND P4, PT, R133, R0, PT ;  /* 0x000000008500720c */ /* 0x000fe20003f86270 */
[----:B------:R-:W-:Y:S01]  /*a2a0*/  VIADD R133, R12, 0xffffff41 ;  /* 0xffffff410c857836 */ /* 0x000fe20000000000 */
[----:B------:R-:W4:Y:S01]  /*a2b0*/  MUFU.TANH R7, R7 ;  /* 0x0000000700077308 */ /* 0x000f220000002400 */
[----:B-1----:R-:W-:Y:S01]  /*a2c0*/  FFMA.FTZ R29, R134, UR5, R29 ;  /* 0x00000005861d7c23 */ /* 0x002fe2000801001d */
[----:B---3--:R-:W-:Y:S02]  /*a2d0*/  HMMA.16816.F32 R176, R8, R24, R176 ;  /* 0x0000001808b0723c */ /* 0x008fe400000018b0 */
[----:B------:R-:W-:-:S02]  /*a2e0*/  I2FP.F32.U32 R25, R133 ;  /* 0x0000008500197245 */ /* 0x000fc40000201000 */
[----:B------:R-:W-:Y:S02]  /*a2f0*/  FSEL R145, R29, -INF , !P5 ;  /* 0xff8000001d917808 */ /* 0x000fe40006800000 */
[----:B------:R-:W-:Y:S01]  /*a300*/  ISETP.GE.AND P5, PT, R133, R2, PT ;  /* 0x000000028500720c */ /* 0x000fe20003fa6270 */
[----:B--2---:R-:W-:Y:S01]  /*a310*/  FFMA.FTZ R132, R134, UR5, R132 ;  /* 0x0000000586847c23 */ /* 0x004fe20008010084 */
[----:B------:R-:W-:Y:S01]  /*a320*/  HMMA.16816.F32 R172, R20, R14, R172 ;  /* 0x0000000e14ac723c */ /* 0x000fe200000018ac */
[C---:B------:R-:W-:Y:S01]  /*a330*/  FFMA.FTZ R138, R25.reuse, UR5, R138 ;  /* 0x00000005198a7c23 */ /* 0x040fe2000801008a */
[----:B------:R-:W-:Y:S01]  /*a340*/  FFMA.FTZ R25, R25, UR5, R160 ;  /* 0x0000000519197c23 */ /* 0x000fe200080100a0 */
[----:B------:R-:W1:Y:S01]  /*a350*/  MUFU.TANH R3, R135 ;  /* 0x0000008700037308 */ /* 0x000e620000002400 */
[----:B------:R-:W-:Y:S02]  /*a360*/  FSEL R144, R132, -INF , !P4 ;  /* 0xff80000084907808 */ /* 0x000fe40006000000 */
[----:B------:R-:W-:Y:S01]  /*a370*/  ISETP.GE.AND P4, PT, R133, R0, PT ;  /* 0x000000008500720c */ /* 0x000fe20003f86270 */
[----:B------:R-:W-:Y:S01]  /*a380*/  VIADD R133, R12, 0xffffff48 ;  /* 0xffffff480c857836 */ /* 0x000fe20000000000 */
[----:B------:R-:W-:Y:S01]  /*a390*/  HMMA.16816.F32 R152, R8, R142, R152 ;  /* 0x0000008e0898723c */ /* 0x000fe20000001898 */
[----:B------:R-:W-:-:S02]  /*a3a0*/  FSEL R14, R138, -INF , !P5 ;  /* 0xff8000008a0e7808 */ /* 0x000fc40006800000 */
[----:B------:R-:W-:Y:S01]  /*a3b0*/  FSEL R25, R25, -INF , !P4 ;  /* 0xff80000019197808 */ /* 0x000fe20006000000 */
[----:B------:R-:W-:Y:S01]  /*a3c0*/  FMUL.FTZ R176, R176, UR4 ;  /* 0x00000004b0b07c20 */ /* 0x000fe20008410000 */
[----:B------:R-:W-:Y:S01]  /*a3d0*/  I2FP.F32.U32 R29, R133 ;  /* 0x00000085001d7245 */ /* 0x000fe20000201000 */
[----:B------:R-:W-:Y:S01]  /*a3e0*/  FMUL.FTZ R177, R177, UR4 ;  /* 0x00000004b1b17c20 */ /* 0x000fe20008410000 */
[----:B------:R-:W-:Y:S01]  /*a3f0*/  ISETP.GE.AND P5, PT, R133, R2, PT ;  /* 0x000000028500720c */ /* 0x000fe20003fa6270 */
[----:B------:R-:W-:Y:S01]  /*a400*/  HMMA.16816.F32 R168, R32, R184, R168 ;  /* 0x000000b820a8723c */ /* 0x000fe200000018a8 */
[----:B------:R-:W-:Y:S02]  /*a410*/  VIADD R33, R12, 0xffffff49 ;  /* 0xffffff490c217836 */ /* 0x000fe40000000000 */
[C---:B------:R-:W-:Y:S01]  /*a420*/  FFMA.FTZ R18, R29.reuse, UR5, R18 ;  /* 0x000000051d127c23 */ /* 0x040fe20008010012 */
[----:B------:R-:W-:Y:S01]  /*a430*/  FFMA.FTZ R29, R29, UR5, R140 ;  /* 0x000000051d1d7c23 */ /* 0x000fe2000801008c */
[----:B------:R-:W-:Y:S01]  /*a440*/  ISETP.GE.AND P4, PT, R133, R0, PT ;  /* 0x000000008500720c */ /* 0x000fe20003f86270 */
[----:B------:R-:W-:Y:S01]  /*a450*/  MUFU.TANH R32, R176 ;  /* 0x000000b000207308 */ /* 0x000fe20000002400 */
[----:B------:R-:W-:Y:S01]  /*a460*/  I2FP.F32.U32 R34, R33 ;  /* 0x0000002100227245 */ /* 0x000fe20000201000 */
[----:B------:R-:W-:Y:S01]  /*a470*/  FMUL.FTZ R179, R179, UR4 ;  /* 0x00000004b3b37c20 */ /* 0x000fe20008410000 */
[----:B------:R-:W-:Y:S01]  /*a480*/  FSEL R18, R18, -INF , !P5 ;  /* 0xff80000012127808 */ /* 0x000fe20006800000 */
[----:B------:R-:W-:Y:S01]  /*a490*/  HMMA.16816.F32 R172, R8, R26, R172 ;  /* 0x0000001a08ac723c */ /* 0x000fe200000018ac */
[----:B------:R-:W-:Y:S01]  /*a4a0*/  ISETP.GE.AND P5, PT, R33, R2, PT ;  /* 0x000000022100720c */ /* 0x000fe20003fa6270 */
[C---:B------:R-:W-:Y:S01]  /*a4b0*/  FFMA.FTZ R19, R34.reuse, UR5, R19 ;  /* 0x0000000522137c23 */ /* 0x040fe20008010013 */
[----:B------:R-:W-:Y:S01]  /*a4c0*/  FSEL R29, R29, -INF , !P4 ;  /* 0xff8000001d1d7808 */ /* 0x000fe20006000000 */
[----:B------:R-:W-:Y:S01]  /*a4d0*/  FFMA.FTZ R141, R34, UR5, R141 ;  /* 0x00000005228d7c23 */ /* 0x000fe2000801008d */
[----:B------:R-:W-:Y:S01]  /*a4e0*/  ISETP.GE.AND P4, PT, R33, R0, PT ;  /* 0x000000002100720c */ /* 0x000fe20003f86270 */
[----:B------:R-:W-:Y:S01]  /*a4f0*/  FMUL.FTZ R31, R152, UR4 ;  /* 0x00000004981f7c20 */ /* 0x000fe20008410000 */
[----:B------:R-:W-:Y:S01]  /*a500*/  IADD3 R35, PT, PT, R12, -0xb0, RZ ;  /* 0xffffff500c237810 */ /* 0x000fe20007ffe0ff */
[----:B------:R-:W-:Y:S01]  /*a510*/  FMUL.FTZ R154, R154, UR4 ;  /* 0x000000049a9a7c20 */ /* 0x000fe20008410000 */
[----:B------:R-:W-:Y:S01]  /*a520*/  FSEL R26, R19, -INF , !P5 ;  /* 0xff800000131a7808 */ /* 0x000fe20006800000 */
[----:B------:R-:W-:Y:S01]  /*a530*/  FMUL.FTZ R15, R155, UR4 ;  /* 0x000000049b0f7c20 */ /* 0x000fe20008410000 */
[----:B------:R-:W-:Y:S01]  /*a540*/  FSEL R19, R141, -INF , !P4 ;  /* 0xff8000008d137808 */ /* 0x000fe20006000000 */
[----:B------:R-:W-:Y:S01]  /*a550*/  HMMA.16816.F32 R168, R20, R16, R168 ;  /* 0x0000001014a8723c */ /* 0x000fe200000018a8 */
[----:B------:R-:W-:Y:S01]  /*a560*/  ISETP.GE.AND P5, PT, R35, R2, PT ;  /* 0x000000022300720c */ /* 0x000fe20003fa6270 */
[----:B------:R-:W2:Y:S01]  /*a570*/  MUFU.TANH R31, R31 ;  /* 0x0000001f001f7308 */ /* 0x000ea20000002400 */
[----:B------:R-:W-:Y:S01]  /*a580*/  I2FP.F32.U32 R133, R35 ;  /* 0x0000002300857245 */ /* 0x000fe20000201000 */
[----:B------:R-:W-:Y:S01]  /*a590*/  FMUL.FTZ R153, R153, UR4 ;  /* 0x0000000499997c20 */ /* 0x000fe20008410000 */
[----:B------:R-:W-:Y:S01]  /*a5a0*/  ISETP.GE.AND P4, PT, R35, R0, PT ;  /* 0x000000002300720c */ /* 0x000fe20003f86270 */
[----:B------:R-:W-:-:S02]  /*a5b0*/  VIADD R35, R12, 0xffffff51 ;  /* 0xffffff510c237836 */ /* 0x000fc40000000000 */
[----:B------:R-:W-:Y:S01]  /*a5c0*/  FMUL.FTZ R27, R178, UR4 ;  /* 0x00000004b21b7c20 */ /* 0x000fe20008410000 */
[C---:B------:R-:W-:Y:S01]  /*a5d0*/  FFMA.FTZ R136, R133.reuse, UR5, R6 ;  /* 0x0000000585887c23 */ /* 0x040fe20008010006 */
[----:B------:R-:W-:Y:S01]  /*a5e0*/  FFMA.FTZ R28, R133, UR5, R28 ;  /* 0x00000005851c7c23 */ /* 0x000fe2000801001c */
[----:B------:R-:W3:Y:S01]  /*a5f0*/  MUFU.TANH R132, R154 ;  /* 0x0000009a00847308 */ /* 0x000ee20000002400 */
[----:B------:R-:W-:Y:S01]  /*a600*/  I2FP.F32.U32 R16, R35 ;  /* 0x0000002300107245 */ /* 0x000fe20000201000 */
[----:B------:R-:W-:Y:S01]  /*a610*/  VIADD R17, R12, 0xffffff58 ;  /* 0xffffff580c117836 */ /* 0x000fe20000000000 */
[----:B------:R-:W-:Y:S01]  /*a620*/  FSEL R136, R136, -INF , !P5 ;  /* 0xff80000088887808 */ /* 0x000fe20006800000 */
[----:B------:R-:W-:Y:S01]  /*a630*/  FMUL.FTZ R172, R172, UR4 ;  /* 0x00000004acac7c20 */ /* 0x000fe20008410000 */
[----:B------:R-:W-:Y:S01]  /*a640*/  FSEL R143, R28, -INF , !P4 ;  /* 0xff8000001c8f7808 */ /* 0x000fe20006000000 */
[C---:B----4-:R-:W-:Y:S01]  /*a650*/  FFMA.FTZ R138, R16.reuse, UR5, R7 ;  /* 0x00000005108a7c23 */ /* 0x050fe20008010007 */
[----:B-1----:R-:W-:Y:S01]  /*a660*/  FFMA.FTZ R3, R16, UR5, R3 ;  /* 0x0000000510037c23 */ /* 0x002fe20008010003 */
[----:B------:R-:W1:Y:S01]  /*a670*/  MUFU.TANH R24, R153 ;  /* 0x0000009900187308 */ /* 0x000e620000002400 */
[C---:B------:R-:W-:Y:S01]  /*a680*/  ISETP.GE.AND P5, PT, R35.reuse, R2, PT ;  /* 0x000000022300720c */ /* 0x040fe20003fa6270 */
[----:B------:R-:W-:Y:S01]  /*a690*/  HMMA.16816.F32 R168, R8, R4, R168 ;  /* 0x0000000408a8723c */ /* 0x000fe200000018a8 */
[----:B------:R-:W-:Y:S01]  /*a6a0*/  ISETP.GE.AND P4, PT, R35, R0, PT ;  /* 0x000000002300720c */ /* 0x000fe20003f86270 */
[----:B------:R-:W-:Y:S01]  /*a6b0*/  FMUL.FTZ R4, R174, UR4 ;  /* 0x00000004ae047c20 */ /* 0x000fe20008410000 */
[----:B------:R-:W-:Y:S01]  /*a6c0*/  FSEL R138, R138, -INF , !P5 ;  /* 0xff8000008a8a7808 */ /* 0x000fe20006800000 */
[C---:B------:R-:W-:Y:S01]  /*a6d0*/  VIADD R11, R12.reuse, 0xffffff60 ;  /* 0xffffff600c0b7836 */ /* 0x040fe20000000000 */
[----:B------:R-:W-:Y:S01]  /*a6e0*/  FSEL R137, R3, -INF , !P4 ;  /* 0xff80000003897808 */ /* 0x000fe20006000000 */
[----:B------:R-:W4:Y:S01]  /*a6f0*/  MUFU.TANH R15, R15 ;  /* 0x0000000f000f7308 */ /* 0x000f220000002400 */
[----:B------:R-:W-:Y:S01]  /*a700*/  ISETP.GE.AND P5, PT, R17, R2, PT ;  /* 0x000000021100720c */ /* 0x000fe20003fa6270 */
[----:B------:R-:W-:Y:S01]  /*a710*/  FMUL.FTZ R175, R175, UR4 ;  /* 0x00000004afaf7c20 */ /* 0x000fe20008410000 */
[----:B------:R-:W-:Y:S01]  /*a720*/  I2FP.F32.U32 R16, R17 ;  /* 0x0000001100107245 */ /* 0x000fe20000201000 */
[----:B------:R-:W-:Y:S01]  /*a730*/  FMUL.FTZ R173, R173, UR4 ;  /* 0x00000004adad7c20 */ /* 0x000fe20008410000 */
[----:B------:R-:W-:Y:S01]  /*a740*/  ISETP.GE.AND P4, PT, R17, R0, PT ;  /* 0x000000001100720c */ /* 0x000fe20003f86270 */
[----:B------:R-:W-:Y:S01]  /*a750*/  VIADD R17, R12, 0xffffff59 ;  /* 0xffffff590c117836 */ /* 0x000fe20000000000 */
[----:B------:R-:W-:Y:S01]  /*a760*/  I2FP.F32.U32 R9, R11 ;  /* 0x0000000b00097245 */ /* 0x000fe20000201000 */
[----:B------:R-:W5:Y:S01]  /*a770*/  MUFU.TANH R27, R27 ;  /* 0x0000001b001b7308 */ /* 0x000f620000002400 */
[C---:B--2---:R-:W-:Y:S01]  /*a780*/  FFMA.FTZ R31, R16.reuse, UR5, R31 ;  /* 0x00000005101f7c23 */ /* 0x044fe2000801001f */
[----:B---3--:R-:W-:Y:S01]  /*a790*/  FFMA.FTZ R132, R16, UR5, R132 ;  /* 0x0000000510847c23 */ /* 0x008fe20008010084 */
[----:B------:R-:W-:Y:S01]  /*a7a0*/  I2FP.F32.U32 R5, R17 ;  /* 0x0000001100057245 */ /* 0x000fe20000201000 */
[----:B------:R-:W-:Y:S01]  /*a7b0*/  FFMA.FTZ R32, R9, UR5, R32 ;  /* 0x0000000509207c23 */ /* 0x000fe20008010020 */
[----:B------:R-:W-:Y:S01]  /*a7c0*/  FMUL.FTZ R8, R168, UR4 ;  /* 0x00000004a8087c20 */ /* 0x000fe20008410000 */
[----:B------:R-:W-:Y:S01]  /*a7d0*/  FSEL R142, R31, -INF , !P5 ;  /* 0xff8000001f8e7808 */ /* 0x000fe20006800000 */
[----:B------:R-:W-:Y:S01]  /*a7e0*/  FMUL.FTZ R170, R170, UR4 ;  /* 0x00000004aaaa7c20 */ /* 0x000fe20008410000 */
[----:B------:R2:W3:Y:S01]  /*a7f0*/  MUFU.TANH R33, R177 ;  /* 0x000000b100217308 */ /* 0x0004e20000002400 */
[C---:B-1----:R-:W-:Y:S01]  /*a800*/  FFMA.FTZ R24, R5.reuse, UR5, R24 ;  /* 0x0000000505187c23 */ /* 0x042fe20008010018 */
[----:B------:R-:W-:Y:S01]  /*a810*/  FSEL R141, R132, -INF , !P4 ;  /* 0xff800000848d7808 */ /* 0x000fe20006000000 */
[----:B----4-:R-:W-:Y:S01]  /*a820*/  FFMA.FTZ R15, R5, UR5, R15 ;  /* 0x00000005050f7c23 */ /* 0x010fe2000801000f */
[----:B------:R-:W-:Y:S01]  /*a830*/  ISETP.GE.AND P5, PT, R17, R2, PT ;  /* 0x000000021100720c */ /* 0x000fe20003fa6270 */
[----:B------:R-:W-:Y:S01]  /*a840*/  FMUL.FTZ R169, R169, UR4 ;  /* 0x00000004a9a97c20 */ /* 0x000fe20008410000 */
[----:B------:R-:W-:Y:S01]  /*a850*/  ISETP.GE.AND P4, PT, R17, R0, PT ;  /* 0x000000001100720c */ /* 0x000fe20003f86270 */
[----:B------:R-:W-:Y:S01]  /*a860*/  FMUL.FTZ R171, R171, UR4 ;  /* 0x00000004abab7c20 */ /* 0x000fe20008410000 */
[----:B------:R-:W1:Y:S01]  /*a870*/  MUFU.TANH R6, R179 ;  /* 0x000000b300067308 */ /* 0x000e620000002400 */
[----:B------:R-:W-:Y:S01]  /*a880*/  FSEL R140, R24, -INF , !P5 ;  /* 0xff800000188c7808 */ /* 0x000fe20006800000 */
[----:B-----5:R-:W-:Y:S01]  /*a890*/  FFMA.FTZ R27, R9, UR5, R27 ;  /* 0x00000005091b7c23 */ /* 0x020fe2000801001b */
[----:B------:R-:W-:Y:S01]  /*a8a0*/  FSEL R139, R15, -INF , !P4 ;  /* 0xff8000000f8b7808 */ /* 0x000fe20006000000 */
[----:B------:R-:W-:Y:S01]  /*a8b0*/  VIADD R15, R12, 0xffffff70 ;  /* 0xffffff700c0f7836 */ /* 0x000fe20000000000 */
[----:B------:R-:W-:-:S02]  /*a8c0*/  ISETP.GE.AND P5, PT, R11, R2, PT ;  /* 0x000000020b00720c */ /* 0x000fc40003fa6270 */
[----:B------:R-:W-:Y:S01]  /*a8d0*/  ISETP.GE.AND P4, PT, R11, R0, PT ;  /* 0x000000000b00720c */ /* 0x000fe20003f86270 */
[----:B------:R-:W-:Y:S01]  /*a8e0*/  MUFU.TANH R4, R4 ;  /* 0x0000000400047308 */ /* 0x000fe20000002400 */
[C---:B------:R-:W-:Y:S01]  /*a8f0*/  VIADD R11, R12.reuse, 0xffffff61 ;  /* 0xffffff610c0b7836 */ /* 0x040fe20000000000 */
[----:B------:R-:W-:Y:S02]  /*a900*/  IADD3 R9, PT, PT, R12, -0x98, RZ ;  /* 0xffffff680c097810 */ /* 0x000fe40007ffe0ff */
[----:B------:R-:W-:Y:S02]  /*a910*/  FSEL R176, R32, -INF , !P5 ;  /* 0xff80000020b07808 */ /* 0x000fe40006800000 */
[----:B------:R-:W-:Y:S02]  /*a920*/  I2FP.F32.U32 R10, R11 ;  /* 0x0000000b000a7245 */ /* 0x000fe40000201000 */
[----:B------:R-:W4:Y:S01]  /*a930*/  MUFU.TANH R7, R172 ;  /* 0x000000ac00077308 */ /* 0x000f220000002400 */
[----:B--2---:R-:W-:-:S02]  /*a940*/  FSEL R177, R27, -INF , !P4 ;  /* 0xff8000001bb17808 */ /* 0x004fc40006000000 */
[----:B---3--:R-:W-:Y:S01]  /*a950*/  FFMA.FTZ R33, R10, UR5, R33 ;  /* 0x000000050a217c23 */ /* 0x008fe20008010021 */
[----:B------:R-:W-:Y:S01]  /*a960*/  BAR.SYNC.DEFER_BLOCKING 0x0 ;  /* 0x0000000000007b1d */ /* 0x000fe20000010000 */
[C---:B------:R-:W-:Y:S02]  /*a970*/  ISETP.GE.AND P5, PT, R11.reuse, R2, PT ;  /* 0x000000020b00720c */ /* 0x040fe40003fa6270 */
[----:B------:R-:W-:Y:S02]  /*a980*/  ISETP.GE.AND P4, PT, R11, R0, PT ;  /* 0x000000000b00720c */ /* 0x000fe40003f86270 */
[----:B------:R-:W-:Y:S01]  /*a990*/  FSEL R174, R33, -INF , !P5 ;  /* 0xff80000021ae7808 */ /* 0x000fe20006800000 */
[----:B------:R1:W-:Y:S01]  /*a9a0*/  MUFU.TANH R5, R175 ;  /* 0x000000af00057308 */ /* 0x0003e20000002400 */
[----:B------:R-:W-:Y:S02]  /*a9b0*/  ISETP.GE.AND P5, PT, R9, R2, PT ;  /* 0x000000020900720c */ /* 0x000fe40003fa6270 */
[----:B------:R-:W-:-:S05]  /*a9c0*/  I2FP.F32.U32 R147, R15 ;  /* 0x0000000f00937245 */ /* 0x000fca0000201000 */
[----:B------:R2:W-:Y:S08]  /*a9d0*/  MUFU.TANH R3, R173 ;  /* 0x000000ad00037308 */ /* 0x0005f00000002400 */
[----:B------:R-:W3:Y:S01]  /*a9e0*/  MUFU.TANH R8, R8 ;  /* 0x0000000800087308 */ /* 0x000ee20000002400 */
[----:B-1----:R-:W-:Y:S01]  /*a9f0*/  FFMA.FTZ R175, R10, UR5, R6 ;  /* 0x000000050aaf7c23 */ /* 0x002fe20008010006 */
[----:B------:R-:W-:-:S04]  /*aa00*/  I2FP.F32.U32 R10, R9 ;  /* 0x00000009000a7245 */ /* 0x000fc80000201000 */
[----:B------:R-:W-:Y:S01]  /*aa10*/  FSEL R175, R175, -INF , !P4 ;  /* 0xff800000afaf7808 */ /* 0x000fe20006000000 */
[C---:B----4-:R-:W-:Y:S01]  /*aa20*/  FFMA.FTZ R172, R10.reuse, UR5, R7 ;  /* 0x000000050aac7c23 */ /* 0x050fe20008010007 */
[----:B------:R-:W-:Y:S01]  /*aa30*/  ISETP.GE.AND P4, PT, R9, R0, PT ;  /* 0x000000000900720c */ /* 0x000fe20003f86270 */
[----:B--2---:R-:W-:Y:S01]  /*aa40*/  FFMA.FTZ R173, R10, UR5, R4 ;  /* 0x000000050aad7c23 */ /* 0x004fe20008010004 */
[----:B------:R-:W-:Y:S01]  /*aa50*/  VIADD R7, R12, 0xffffff69 ;  /* 0xffffff690c077836 */ /* 0x000fe20000000000 */
[----:B------:R1:W2:Y:S01]  /*aa60*/  MUFU.TANH R4, R170 ;  /* 0x000000aa00047308 */ /* 0x0002a20000002400 */
[----:B------:R-:W-:Y:S01]  /*aa70*/  FSEL R172, R172, -INF , !P5 ;  /* 0xff800000acac7808 */ /* 0x000fe20006800000 */
[----:B------:R-:W-:Y:S01]  /*aa80*/  FMUL.FTZ R9, R151, UR4 ;  /* 0x0000000497097c20 */ /* 0x000fe20008410000 */
[----:B------:R-:W-:Y:S02]  /*aa90*/  FSEL R173, R173, -INF , !P4 ;  /* 0xff800000adad7808 */ /* 0x000fe40006000000 */
[----:B------:R-:W-:Y:S01]  /*aaa0*/  ISETP.GE.AND P5, PT, R7, R2, PT ;  /* 0x000000020700720c */ /* 0x000fe20003fa6270 */
[----:B---3--:R-:W-:Y:S01]  /*aab0*/  FFMA.FTZ R8, R147, UR5, R8 ;  /* 0x0000000593087c23 */ /* 0x008fe20008010008 */
[----:B------:R-:W-:Y:S01]  /*aac0*/  ISETP.GE.AND P4, PT, R7, R0, PT ;  /* 0x000000000700720c */ /* 0x000fe20003f86270 */
[----:B------:R-:W3:Y:S01]  /*aad0*/  MUFU.TANH R6, R169 ;  /* 0x000000a900067308 */ /* 0x000ee20000002400 */
[----:B------:R-:W-:-:S05]  /*aae0*/  I2FP.F32.U32 R10, R7 ;  /* 0x00000007000a7245 */ /* 0x000fca0000201000 */
[----:B------:R-:W-:Y:S01]  /*aaf0*/  FFMA.FTZ R151, R10, UR5, R5 ;  /* 0x000000050a977c23 */ /* 0x000fe20008010005 */
[----:B------:R-:W-:Y:S01]  /*ab00*/  VIADD R5, R12, 0xffffff71 ;  /* 0xffffff710c057836 */ /* 0x000fe20000000000 */
[----:B------:R-:W4:Y:S01]  /*ab10*/  MUFU.TANH R7, R171 ;  /* 0x000000ab00077308 */ /* 0x000f220000002400 */
[----:B-1----:R-:W-:Y:S01]  /*ab20*/  FFMA.FTZ R170, R10, UR5, R3 ;  /* 0x000000050aaa7c23 */ /* 0x002fe20008010003 */
[----:B--2---:R-:W-:Y:S02]  /*ab30*/  FFMA.FTZ R147, R147, UR5, R4 ;  /* 0x0000000593937c23 */ /* 0x004fe40008010004 */
[----:B------:R-:W-:Y:S02]  /*ab40*/  I2FP.F32.U32 R11, R5 ;  /* 0x00000005000b7245 */ /* 0x000fe40000201000 */
[----:B------:R-:W-:Y:S02]  /*ab50*/  FSEL R151, R151, -INF , !P4 ;  /* 0xff80000097977808 */ /* 0x000fe40006000000 */
[----:B------:R-:W1:Y:S01]  /*ab60*/  MUFU.TANH R3, R149 ;  /* 0x0000009500037308 */ /* 0x000e620000002400 */
[----:B------:R-:W-:Y:S01]  /*ab70*/  FSEL R170, R170, -INF , !P5 ;  /* 0xff800000aaaa7808 */ /* 0x000fe20006800000 */
[----:B---3--:R-:W-:Y:S01]  /*ab80*/  FFMA.FTZ R6, R11, UR5, R6 ;  /* 0x000000050b067c23 */ /* 0x008fe20008010006 */
[----:B------:R-:W-:-:S02]  /*ab90*/  ISETP.GE.AND P5, PT, R15, R2, PT ;  /* 0x000000020f00720c */ /* 0x000fc40003fa6270 */
[----:B------:R-:W-:Y:S02]  /*aba0*/  ISETP.GE.AND P4, PT, R15, R0, PT ;  /* 0x000000000f00720c */ /* 0x000fe40003f86270 */
[----:B------:R-:W-:Y:S01]  /*abb0*/  FSEL R150, R8, -INF , !P5 ;  /* 0xff80000008967808 */ /* 0x000fe20006800000 */
[----:B------:R-:W2:Y:S01]  /*abc0*/  MUFU.TANH R4, R9 ;  /* 0x0000000900047308 */ /* 0x000ea20000002400 */
[----:B------:R-:W-:Y:S01]  /*abd0*/  FSEL R147, R147, -INF , !P4 ;  /* 0xff80000093937808 */ /* 0x000fe20006000000 */
[----:B----4-:R-:W-:Y:S01]  /*abe0*/  FFMA.FTZ R7, R11, UR5, R7 ;  /* 0x000000050b077c23 */ /* 0x010fe20008010007 */
[----:B------:R-:W-:Y:S01]  /*abf0*/  VIADD R11, R12, 0xffffff79 ;  /* 0xffffff790c0b7836 */ /* 0x000fe20000000000 */
[C---:B------:R-:W-:Y:S02]  /*ac00*/  ISETP.GE.AND P5, PT, R5.reuse, R2, PT ;  /* 0x000000020500720c */ /* 0x040fe40003fa6270 */
[----:B------:R-:W-:Y:S02]  /*ac10*/  ISETP.GE.AND P4, PT, R5, R0, PT ;  /* 0x000000000500720c */ /* 0x000fe40003f86270 */
[----:B------:R-:W-:-:S02]  /*ac20*/  I2FP.F32.U32 R8, R11 ;  /* 0x0000000b00087245 */ /* 0x000fc40000201000 */
[----:B------:R-:W-:Y:S02]  /*ac30*/  FSEL R146, R6, -INF , !P5 ;  /* 0xff80000006927808 */ /* 0x000fe40006800000 */
[----:B------:R-:W-:Y:S01]  /*ac40*/  FSEL R163, R7, -INF , !P4 ;  /* 0xff80000007a37808 */ /* 0x000fe20006000000 */
[C---:B-1----:R-:W-:Y:S01]  /*ac50*/  FFMA.FTZ R3, R8.reuse, UR5, R3 ;  /* 0x0000000508037c23 */ /* 0x042fe20008010003 */
[C---:B------:R-:W-:Y:S02]  /*ac60*/  ISETP.GE.AND P5, PT, R11.reuse, R2, PT ;  /* 0x000000020b00720c */ /* 0x040fe40003fa6270 */
[----:B------:R-:W-:Y:S01]  /*ac70*/  ISETP.GE.AND P4, PT, R11, R0, PT ;  /* 0x000000000b00720c */ /* 0x000fe20003f86270 */
[----:B--2---:R-:W-:Y:S01]  /*ac80*/  FFMA.FTZ R4, R8, UR5, R4 ;  /* 0x0000000508047c23 */ /* 0x004fe20008010004 */
[----:B------:R-:W-:-:S04]  /*ac90*/  FSEL R148, R3, -INF , !P5 ;  /* 0xff80000003947808 */ /* 0x000fc80006800000 */
        /* <DEDUP_REMOVED lines=50> */
.L_x_354:
[----:B------:R3:W-:Y:S02]  /*afc0*/  STS.128 [R206+0x11000], RZ ;  /* 0x011000ffce007388 */ /* 0x0007e40000000c00 */
.L_x_355:
[----:B------:R-:W-:Y:S05]  /*afd0*/  BSYNC.RECONVERGENT B0 ;  /* 0x0000000000007941 */ /* 0x000fea0003800200 */
.L_x_353:
[----:B------:R-:W0:Y:S02]  /*afe0*/  LDGDEPBAR ;  /* 0x00000000000079af */ /* 0x000e240000000000 */
.L_x_352:
        /* <DEDUP_REMOVED lines=18> */
[C---:B------:R-:W-:Y:S01]  /*b110*/  IADD3 R16, PT, PT, R188.reuse, 0x12000, RZ ;  /* 0x00012000bc107810 */ /* 0x040fe20007ffe0ff */
[----:B--2---:R-:W1:Y:S01]  /*b120*/  SHFL.BFLY PT, R5, R2, 0x2, 0x1f ;  /* 0x0c401f0002057f89 */ /* 0x004e6200000e0000 */
[----:B------:R-:W-:-:S02]  /*b130*/  IADD3 R158, PT, PT, R188, 0x12040, RZ ;  /* 0x00012040bc9e7810 */ /* 0x000fc40007ffe0ff */
[----:B------:R-:W-:Y:S01]  /*b140*/  @P0 IADD3 R158, PT, PT, R16, -0x40, RZ ;  /* 0xffffffc0109e0810 */ /* 0x000fe20007ffe0ff */
[----:B------:R-:W2:Y:S01]  /*b150*/  SHFL.BFLY PT, R0, R7, 0x2, 0x1f ;  /* 0x0c401f0007007f89 */ /* 0x000ea200000e0000 */
[----:B------:R-:W-:-:S04]  /*b160*/  SEL R157, R190, 0xffffffe0, !P6 ;  /* 0xffffffe0be9d7807 */ /* 0x000fc80007000000 */
[C---:B------:R-:W-:Y:S02]  /*b170*/  IADD3 R159, PT, PT, R157.reuse, R188, RZ ;  /* 0x000000bc9d9f7210 */ /* 0x040fe40007ffe0ff */
[----:B------:R-:W-:-:S03]  /*b180*/  IADD3 R157, PT, PT, R157, R158, RZ ;  /* 0x0000009e9d9d7210 */ /* 0x000fc60007ffe0ff */
        /* <DEDUP_REMOVED lines=19> */
[--C-:B------:R-:W-:Y:S01]  /*b2c0*/  FFMA.FTZ R152, R29, UR4, -R160.reuse ;  /* 0x000000041d987c23 */ /* 0x100fe200080108a0 */
[----:B------:R-:W-:Y:S01]  /*b2d0*/  FMUL.FTZ R154, R4, UR4 ;  /* 0x00000004049a7c20 */ /* 0x000fe20008410000 */
[----:B------:R-:W1:Y:S01]  /*b2e0*/  LDSM.16.MT88.4 R28, [R158] ;  /* 0x000000009e1c783b */ /* 0x000e620000004200 */
        /* <DEDUP_REMOVED lines=8> */
[----:B------:R-:W-:Y:S01]  /*b370*/  LDSM.16.MT88.4 R12, [R188+0x12000] ;  /* 0x01200000bc0c783b */ /* 0x000fe20000004200 */
[--C-:B------:R-:W-:Y:S01]  /*b380*/  FFMA.FTZ R164, R136, UR4, -R149.reuse ;  /* 0x0000000488a47c23 */ /* 0x100fe20008010895 */
[----:B------:R-:W-:Y:S01]  /*b390*/  MUFU.EX2 R156, R156 ;  /* 0x0000009c009c7308 */ /* 0x000fe20000000800 */
[--C-:B------:R-:W-:Y:S01]  /*b3a0*/  FFMA.FTZ R167, R138, UR4, -R149.reuse ;  /* 0x000000048aa77c23 */ /* 0x100fe20008010895 */
[--C-:B------:R-:W-:Y:S01]  /*b3b0*/  FFMA.FTZ R165, R142, UR4, -R149.reuse ;  /* 0x000000048ea57c23 */ /* 0x100fe20008010895 */
[--C-:B------:R-:W-:Y:S01]  /*b3c0*/  FFMA.FTZ R162, R140, UR4, -R149.reuse ;  /* 0x000000048ca27c23 */ /* 0x100fe20008010895 */
[----:B------:R-:W5:Y:S01]  /*b3d0*/  MUFU.EX2 R135, R135 ;  /* 0x0000008700877308 */ /* 0x000f620000000800 */
[--C-:B------:R-:W-:Y:S01]  /*b3e0*/  FFMA.FTZ R168, R143, UR4, -R160.reuse ;  /* 0x000000048fa87c23 */ /* 0x100fe200080108a0 */
[-C--:B--2---:R-:W-:Y:S01]  /*b3f0*/  FMUL.FTZ R32, R104, R155.reuse ;  /* 0x0000009b68207220 */ /* 0x084fe20000410000 */
[-C--:B------:R-:W-:Y:S01]  /*b400*/  FMUL.FTZ R33, R105, R155.reuse ;  /* 0x0000009b69217220 */ /* 0x080fe20000410000 */
[----:B------:R-:W-:Y:S01]  /*b410*/  MUFU.EX2 R134, R134 ;  /* 0x0000008600867308 */ /* 0x000fe20000000800 */
[-C--:B------:R-:W-:Y:S01]  /*b420*/  FMUL.FTZ R24, R112, R155.reuse ;  /* 0x0000009b70187220 */ /* 0x080fe20000410000 */
[-C--:B----4-:R-:W-:Y:S01]  /*b430*/  FMUL.FTZ R34, R106, R154.reuse ;  /* 0x0000009a6a227220 */ /* 0x090fe20000410000 */
[-C--:B------:R-:W-:Y:S01]  /*b440*/  FMUL.FTZ R35, R107, R154.reuse ;  /* 0x0000009a6b237220 */ /* 0x080fe20000410000 */
[----:B------:R-:W2:Y:S01]  /*b450*/  MUFU.EX2 R133, R133 ;  /* 0x0000008500857308 */ /* 0x000ea20000000800 */
[----:B------:R-:W4:Y:S01]  /*b460*/  LDSM.16.MT88.4 R104, [R159+0x14000] ;  /* 0x014000009f68783b */ /* 0x000f220000004200 */
[-C--:B------:R-:W-:Y:S01]  /*b470*/  FMUL.FTZ R25, R113, R155.reuse ;  /* 0x0000009b71197220 */ /* 0x080fe20000410000 */
[-C--:B------:R-:W-:Y:S01]  /*b480*/  FMUL.FTZ R26, R114, R154.reuse ;  /* 0x0000009a721a7220 */ /* 0x080fe20000410000 */
[----:B------:R-:W-:Y:S01]  /*b490*/  MUFU.EX2 R2, R2 ;  /* 0x0000000200027308 */ /* 0x000fe20000000800 */
[----:B------:R-:W-:Y:S01]  /*b4a0*/  FMUL.FTZ R27, R115, R154 ;  /* 0x0000009a731b7220 */ /* 0x000fe20000410000 */
[----:B-----5:R-:W-:Y:S01]  /*b4b0*/  F2FP.F16.F32.PACK_AB R4, R135, R156 ;  /* 0x0000009c8704723e */ /* 0x020fe200000000ff */
[-C--:B------:R-:W-:Y:S01]  /*b4c0*/  FMUL.FTZ R108, R108, R155.reuse ;  /* 0x0000009b6c6c7220 */ /* 0x080fe20000410000 */
[----:B------:R-:W5:Y:S01]  /*b4d0*/  MUFU.EX2 R0, R0 ;  /* 0x0000000000007308 */ /* 0x000f620000000800 */
[-C--:B------:R-:W-:Y:S01]  /*b4e0*/  FMUL.FTZ R109, R109, R155.reuse ;  /* 0x0000009b6d6d7220 */ /* 0x080fe20000410000 */
[-C--:B------:R-:W-:Y:S01]  /*b4f0*/  FMUL.FTZ R110, R110, R154.reuse ;  /* 0x0000009a6e6e7220 */ /* 0x080fe20000410000 */
[----:B------:R-:W-:Y:S01]  /*b500*/  FMUL.FTZ R111, R111, R154 ;  /* 0x0000009a6f6f7220 */ /* 0x000fe20000410000 */
[----:B------:R-:W-:Y:S01]  /*b510*/  MUFU.EX2 R152, R152 ;  /* 0x0000009800987308 */ /* 0x000fe20000000800 */
[----:B------:R-:W3:Y:S01]  /*b520*/  LDSM.16.MT88.4 R112, [R158+0x2000] ;  /* 0x002000009e70783b */ /* 0x000ee20000004200 */
        /* <DEDUP_REMOVED lines=8> */
[----:B-----5:R-:W-:Y:S01]  /*b5b0*/  F2FP.F16.F32.PACK_AB R5, R0, R2 ;  /* 0x000000020005723e */ /* 0x020fe200000000ff */
[-C--:B------:R-:W-:Y:S01]  /*b5c0*/  FMUL.FTZ R50, R50, R154.reuse ;  /* 0x0000009a32327220 */ /* 0x080fe20000410000 */
[-C--:B------:R-:W-:Y:S01]  /*b5d0*/  FMUL.FTZ R51, R51, R154.reuse ;  /* 0x0000009a33337220 */ /* 0x080fe20000410000 */
        /* <DEDUP_REMOVED lines=44> */
[C---:B---3--:R-:W-:Y:S01]  /*b8a0*/  HMMA.16816.F32 R52, R4.reuse, R112, R52 ;  /* 0x000000700434723c */ /* 0x048fe20000001834 */
        /* <DEDUP_REMOVED lines=8> */
[----:B------:R-:W3:Y:S01]  /*b930*/  LDSM.16.MT88.4 R112, [R159+0x16000] ;  /* 0x016000009f70783b */ /* 0x000ee20000004200 */
        /* <DEDUP_REMOVED lines=38> */
[C---:B--2---:R-:W-:Y:S01]  /*bba0*/  HMMA.16816.F32 R68, R4.reuse, R104, R68 ;  /* 0x000000680444723c */ /* 0x044fe20000001844 */
[----:B------:R-:W-:Y:S01]  /*bbb0*/  FMUL.FTZ R99, R99, R154 ;  /* 0x0000009a63637220 */ /* 0x000fe20000410000 */
[--C-:B------:R-:W-:Y:S01]  /*bbc0*/  FFMA.FTZ R169, R137, UR4, -R160.reuse ;  /* 0x0000000489a97c23 */ /* 0x100fe200080108a0 */
[--C-:B------:R-:W-:Y:S01]  /*bbd0*/  FFMA.FTZ R166, R141, UR4, -R160.reuse ;  /* 0x000000048da67c23 */ /* 0x100fe200080108a0 */
[--C-:B------:R-:W-:Y:S01]  /*bbe0*/  FFMA.FTZ R171, R139, UR4, -R160.reuse ;  /* 0x000000048bab7c23 */ /* 0x100fe200080108a0 */
[----:B------:R-:W-:Y:S01]  /*bbf0*/  MUFU.EX2 R164, R164 ;  /* 0x000000a400a47308 */ /* 0x000fe20000000800 */
[----:B------:R-:W-:Y:S01]  /*bc00*/  LDSM.16.MT88.4 R140, [R158+0x800] ;  /* 0x000800009e8c783b */ /* 0x000fe20000004200 */
[--C-:B------:R-:W-:Y:S01]  /*bc10*/  FFMA.FTZ R179, R176, UR4, -R149.reuse ;  /* 0x00000004b0b37c23 */ /* 0x100fe20008010895 */
[C---:B------:R-:W-:Y:S01]  /*bc20*/  HMMA.16816.F32 R72, R4.reuse, R106, R72 ;  /* 0x0000006a0448723c */ /* 0x040fe20000001848 */
[----:B------:R-:W2:Y:S01]  /*bc30*/  MUFU.EX2 R167, R167 ;  /* 0x000000a700a77308 */ /* 0x000ea20000000800 */
[----:B------:R-:W5:Y:S01]  /*bc40*/  LDSM.16.MT88.4 R104, [R157+0x4000] ;  /* 0x004000009d68783b */ /* 0x000f620000004200 */
[--C-:B------:R-:W-:Y:S01]  /*bc50*/  FFMA.FTZ R181, R172, UR4, -R149.reuse ;  /* 0x00000004acb57c23 */ /* 0x100fe20008010895 */
[--C-:B------:R-:W-:Y:S01]  /*bc60*/  FFMA.FTZ R170, R170, UR4, -R149.reuse ;  /* 0x00000004aaaa7c23 */ /* 0x100fe20008010895 */
[----:B------:R-:W-:Y:S01]  /*bc70*/  MUFU.EX2 R165, R165 ;  /* 0x000000a500a57308 */ /* 0x000fe20000000800 */
[----:B------:R-:W-:Y:S01]  /*bc80*/  LDSM.16.MT88.4 R136, [R157+0x800] ;  /* 0x000800009d88783b */ /* 0x000fe20000004200 */
[--C-:B------:R-:W-:Y:S01]  /*bc90*/  FFMA.FTZ R175, R175, UR4, -R160.reuse ;  /* 0x00000004afaf7c23 */ /* 0x100fe200080108a0 */
[C---:B------:R-:W-:Y:S01]  /*bca0*/  HMMA.16816.F32 R32, R4.reuse, R120, R32 ;  /* 0x000000780420723c */ /* 0x040fe20000001820 */
[----:B------:R-:W-:Y:S01]  /*bcb0*/  MUFU.EX2 R162, R162 ;  /* 0x000000a200a27308 */ /* 0x000fe20000000800 */
[----:B------:R-:W-:Y:S01]  /*bcc0*/  LDSM.16.MT88.4 R128, [R159+0x14800] ;  /* 0x014800009f80783b */ /* 0x000fe20000004200 */
[--C-:B------:R-:W-:Y:S01]  /*bcd0*/  FFMA.FTZ R173, R173, UR4, -R160.reuse ;  /* 0x00000004adad7c23 */ /* 0x100fe200080108a0 */
[--C-:B------:R-:W-:Y:S01]  /*bce0*/  FFMA.FTZ R176, R151, UR4, -R160.reuse ;  /* 0x0000000497b07c23 */ /* 0x100fe200080108a0 */
[----:B------:R-:W-:Y:S01]  /*bcf0*/  MUFU.EX2 R168, R168 ;  /* 0x000000a800a87308 */ /* 0x000fe20000000800 */
[--C-:B------:R-:W-:Y:S01]  /*bd00*/  FFMA.FTZ R178, R150, UR4, -R149.reuse ;  /* 0x0000000496b27c23 */ /* 0x100fe20008010895 */
[--C-:B------:R-:W-:Y:S01]  /*bd10*/  FFMA.FTZ R180, R145, UR4, -R149.reuse ;  /* 0x0000000491b47c23 */ /* 0x100fe20008010895 */
[C---:B------:R-:W-:Y:S01]  /*bd20*/  HMMA.16816.F32 R100, R4.reuse, R122, R100 ;  /* 0x0000007a0464723c */ /* 0x040fe20000001864 */
[----:B------:R-:W-:Y:S01]  /*bd30*/  LDSM.16.MT88.4 R120, [R188+0x14800] ;  /* 0x01480000bc78783b */ /* 0x000fe20000004200 */
[----:B------:R-:W2:Y:S01]  /*bd40*/  MUFU.EX2 R169, R169 ;  /* 0x000000a900a97308 */ /* 0x000ea20000000800 */
[----:B------:R-:W-:Y:S01]  /*bd50*/  FFMA.FTZ R183, R148, UR4, -R149 ;  /* 0x0000000494b77c23 */ /* 0x000fe20008010895 */
[--C-:B------:R-:W-:Y:S01]  /*bd60*/  FFMA.FTZ R182, R163, UR4, -R160.reuse ;  /* 0x00000004a3b67c23 */ /* 0x100fe200080108a0 */
[----:B------:R-:W-:Y:S01]  /*bd70*/  FFMA.FTZ R161, R161, UR4, -R160 ;  /* 0x00000004a1a17c23 */ /* 0x000fe200080108a0 */
[----:B------:R-:W-:Y:S01]  /*bd80*/  MUFU.EX2 R166, R166 ;  /* 0x000000a600a67308 */ /* 0x000fe20000000800 */
[----:B------:R-:W-:Y:S01]  /*bd90*/  FFMA.FTZ R156, R215, R155, R156 ;  /* 0x0000009bd79c7223 */ /* 0x000fe2000001009c */
[----:B---3--:R-:W-:Y:S02]  /*bda0*/  HMMA.16816.F32 R76, R4, R112, R76 ;  /* 0x00000070044c723c */ /* 0x008fe4000000184c */
[----:B------:R-:W3:Y:S01]  /*bdb0*/  MUFU.EX2 R171, R171 ;  /* 0x000000ab00ab7308 */ /* 0x000ee20000000800 */
[----:B------:R-:W-:-:S03]  /*bdc0*/  FADD.FTZ R135, R135, R156 ;  /* 0x0000009c87877221 */ /* 0x000fc60000010000 */
[----:B------:R-:W-:Y:S01]  /*bdd0*/  MUFU.EX2 R179, R179 ;  /* 0x000000b300b37308 */ /* 0x000fe20000000800 */
[----:B------:R-:W-:Y:S01]  /*bde0*/  FADD.FTZ R134, R134, R135 ;  /* 0x0000008786867221 */ /* 0x000fe20000010000 */
[----:B------:R-:W-:Y:S01]  /*bdf0*/  HMMA.16816.F32 R80, R4, R114, R80 ;  /* 0x000000720450723c */ /* 0x000fe20000001850 */
[----:B------:R-:W-:Y:S01]  /*be00*/  LDSM.16.MT88.4 R112, [R159+0x12800] ;  /* 0x012800009f70783b */ /* 0x000fe20000004200 */
[----:B------:R-:W-:Y:S01]  /*be10*/  MUFU.EX2 R181, R181 ;  /* 0x000000b500b57308 */ /* 0x000fe20000000800 */
[----:B------:R-:W-:-:S03]  /*be20*/  FADD.FTZ R133, R133, R134 ;  /* 0x0000008685857221 */ /* 0x000fc60000010000 */
[----:B------:R-:W-:Y:S02]  /*be30*/  MUFU.EX2 R170, R170 ;  /* 0x000000aa00aa7308 */ /* 0x000fe40000000800 */
[C---:B-1----:R-:W-:Y:S02]  /*be40*/  HMMA.16816.F32 R84, R4.reuse, R108, R84 ;  /* 0x0000006c0454723c */ /* 0x042fe40000001854 */
[----:B------:R-:W-:Y:S04]  /*be50*/  MUFU.EX2 R175, R175 ;  /* 0x000000af00af7308 */ /* 0x000fe80000000800 */
[----:B------:R-:W-:Y:S02]  /*be60*/  MUFU.EX2 R173, R173 ;  /* 0x000000ad00ad7308 */ /* 0x000fe40000000800 */
[C---:B------:R-:W-:Y:S01]  /*be70*/  HMMA.16816.F32 R88, R4.reuse, R110, R88 ;  /* 0x0000006e0458723c */ /* 0x040fe20000001858 */
[----:B------:R-:W1:Y:S01]  /*be80*/  LDSM.16.MT88.4 R108, [R188+0x12800] ;  /* 0x01280000bc6c783b */ /* 0x000e620000004200 */
[----:B------:R-:W-:Y:S04]  /*be90*/  MUFU.EX2 R176, R176 ;  /* 0x000000b000b07308 */ /* 0x000fe80000000800 */
[----:B------:R-:W-:Y:S02]  /*bea0*/  MUFU.EX2 R178, R178 ;  /* 0x000000b200b27308 */ /* 0x000fe40000000800 */
[C---:B----4-:R-:W-:Y:S02]  /*beb0*/  HMMA.16816.F32 R36, R4.reuse, R116, R36 ;  /* 0x000000740424723c */ /* 0x050fe40000001824 */
[----:B------:R-:W-:Y:S04]  /*bec0*/  MUFU.EX2 R180, R180 ;  /* 0x000000b400b47308 */ /* 0x000fe80000000800 */
[----:B------:R-:W-:Y:S02]  /*bed0*/  MUFU.EX2 R183, R183 ;  /* 0x000000b700b77308 */ /* 0x000fe40000000800 */
[C---:B------:R-:W-:Y:S01]  /*bee0*/  HMMA.16816.F32 R40, R4.reuse, R118, R40 ;  /* 0x000000760428723c */ /* 0x040fe20000001828 */
[----:B------:R-:W4:Y:S01]  /*bef0*/  LDSM.16.MT88.4 R116, [R157+0x2800] ;  /* 0x002800009d74783b */ /* 0x000f220000004200 */
[----:B------:R-:W-:Y:S04]  /*bf00*/  MUFU.EX2 R182, R182 ;  /* 0x000000b600b67308 */ /* 0x000fe80000000800 */
[----:B------:R-:W-:Y:S02]  /*bf10*/  MUFU.EX2 R161, R161 ;  /* 0x000000a100a17308 */ /* 0x000fe40000000800 */
[C---:B------:R-:W-:Y:S08]  /*bf20*/  HMMA.16816.F32 R8, R4.reuse, R12, R8 ;  /* 0x0000000c0408723c */ /* 0x040ff00000001808 */
[C---:B------:R-:W-:Y:S01]  /*bf30*/  HMMA.16816.F32 R12, R4.reuse, R14, R124 ;  /* 0x0000000e040c723c */ /* 0x040fe2000000187c */
[----:B------:R-:W-:Y:S07]  /*bf40*/  LDSM.16.MT88.4 R124, [R158+0x2800] ;  /* 0x002800009e7c783b */ /* 0x000fee0000004200 */
[C---:B-----5:R-:W-:Y:S08]  /*bf50*/  HMMA.16816.F32 R92, R4.reuse, R104, R92 ;  /* 0x00000068045c723c */ /* 0x060ff0000000185c */
[----:B------:R-:W-:Y:S01]  /*bf60*/  HMMA.16816.F32 R4, R4, R106, R96 ;  /* 0x0000006a0404723c */ /* 0x000fe20000001860 */
[----:B------:R-:W5:Y:S01]  /*bf70*/  LDSM.16.MT88.4 R104, [R188+0x16800] ;  /* 0x01680000bc68783b */ /* 0x000f620000004200 */
[----:B--2---:R-:W-:Y:S01]  /*bf80*/  F2FP.F16.F32.PACK_AB R96, R167, R164 ;  /* 0x000000a4a760723e */ /* 0x004fe200000000ff */
[----:B------:R-:W-:Y:S01]  /*bf90*/  FADD.FTZ R164, R164, R133 ;  /* 0x00000085a4a47221 */ /* 0x000fe20000010000 */
[----:B------:R-:W-:-:S02]  /*bfa0*/  F2FP.F16.F32.PACK_AB R97, R169, R168 ;  /* 0x000000a8a961723e */ /* 0x000fc400000000ff */
[----:B------:R-:W-:Y:S01]  /*bfb0*/  F2FP.F16.F32.PACK_AB R98, R162, R165 ;  /* 0x000000a5a262723e */ /* 0x000fe200000000ff */
[----:B------:R-:W-:Y:S01]  /*bfc0*/  FADD.FTZ R164, R167, R164 ;  /* 0x000000a4a7a47221 */ /* 0x000fe20000010000 */
[----:B---3--:R-:W-:-:S03]  /*bfd0*/  F2FP.F16.F32.PACK_AB R99, R171, R166 ;  /* 0x000000a6ab63723e */ /* 0x008fc600000000ff */
[----:B------:R-:W-:-:S04]  /*bfe0*/  FADD.FTZ R165, R165, R164 ;  /* 0x000000a4a5a57221 */ /* 0x000fc80000010000 */
[----:B-1----:R-:W-:Y:S01]  /*bff0*/  HMMA.16816.F32 R8, R96, R108, R8 ;  /* 0x0000006c6008723c */ /* 0x002fe20000001808 */
        /* <DEDUP_REMOVED lines=10> */
[C---:B------:R-:W-:Y:S01]  /*c0a0*/  HMMA.16816.F32 R64, R96.reuse, R118, R64 ;  /* 0x000000766040723c */ /* 0x040fe20000001840 */
[----:B------:R-:W4:Y:S07]  /*c0b0*/  LDSM.16.MT88.4 R116, [R159+0x13000] ;  /* 0x013000009f74783b */ /* 0x000f2e0000004200 */
[----:B-----5:R-:W-:Y:S01]  /*c0c0*/  HMMA.16816.F32 R68, R96, R104, R68 ;  /* 0x000000686044723c */ /* 0x020fe20000001844 */
[--C-:B------:R-:W-:Y:S01]  /*c0d0*/  FFMA.FTZ R104, R174, UR4, -R149.reuse ;  /* 0x00000004ae687c23 */ /* 0x100fe20008010895 */
[----:B------:R-:W-:Y:S01]  /*c0e0*/  FFMA.FTZ R174, R177, UR4, -R160 ;  /* 0x00000004b1ae7c23 */ /* 0x000fe200080108a0 */
[----:B------:R-:W-:-:S02]  /*c0f0*/  FFMA.FTZ R177, R146, UR4, -R149 ;  /* 0x0000000492b17c23 */ /* 0x000fc40008010895 */
[----:B------:R5:W3:Y:S01]  /*c100*/  MUFU.EX2 R172, R104 ;  /* 0x0000006800ac7308 */ /* 0x000ae20000000800 */
[----:B------:R-:W-:Y:S02]  /*c110*/  LDSM.16.MT88.4 R148, [R188+0x15800] ;  /* 0x01580000bc94783b */ /* 0x000fe40000004200 */
[C---:B------:R-:W-:Y:S01]  /*c120*/  HMMA.16816.F32 R24, R96.reuse, R140, R24 ;  /* 0x0000008c6018723c */ /* 0x040fe20000001818 */
[----:B------:R-:W4:Y:S04]  /*c130*/  MUFU.EX2 R174, R174 ;  /* 0x000000ae00ae7308 */ /* 0x000f280000000800 */
[----:B------:R-:W4:Y:S03]  /*c140*/  MUFU.EX2 R177, R177 ;  /* 0x000000b100b17308 */ /* 0x000f260000000800 */
        /* <DEDUP_REMOVED lines=13> */
[C---:B-1----:R-:W-:Y:S08]  /*c220*/  HMMA.16816.F32 R76, R96.reuse, R108, R76 ;  /* 0x0000006c604c723c */ /* 0x042ff0000000184c */
[C---:B------:R-:W-:Y:S01]  /*c230*/  HMMA.16816.F32 R80, R96.reuse, R110, R80 ;  /* 0x0000006e6050723c */ /* 0x040fe20000001850 */
[----:B------:R-:W1:Y:S07]  /*c240*/  LDSM.16.MT88.4 R108, [R188+0x13000] ;  /* 0x01300000bc6c783b */ /* 0x000e6e0000004200 */
[C---:B--2---:R-:W-:Y:S08]  /*c250*/  HMMA.16816.F32 R84, R96.reuse, R112, R84 ;  /* 0x000000706054723c */ /* 0x044ff00000001854 */
[C---:B------:R-:W-:Y:S01]  /*c260*/  HMMA.16816.F32 R88, R96.reuse, R114, R88 ;  /* 0x000000726058723c */ /* 0x040fe20000001858 */
[----:B------:R-:W-:Y:S07]  /*c270*/  LDSM.16.MT88.4 R112, [R157+0x3000] ;  /* 0x003000009d70783b */ /* 0x000fee0000004200 */
[C---:B---3--:R-:W-:Y:S08]  /*c280*/  HMMA.16816.F32 R92, R96.reuse, R120, R92 ;  /* 0x00000078605c723c */ /* 0x048ff0000000185c */
[----:B------:R-:W-:Y:S01]  /*c290*/  HMMA.16816.F32 R4, R96, R122, R4 ;  /* 0x0000007a6004723c */ /* 0x000fe20000001804 */
[----:B------:R-:W2:Y:S01]  /*c2a0*/  LDSM.16.MT88.4 R120, [R159+0x15000] ;  /* 0x015000009f78783b */ /* 0x000ea20000004200 */
[----:B------:R-:W-:Y:S01]  /*c2b0*/  F2FP.F16.F32.PACK_AB R96, R172, R179 ;  /* 0x000000b3ac60723e */ /* 0x000fe200000000ff */
[----:B------:R-:W-:Y:S01]  /*c2c0*/  FADD.FTZ R179, R179, R162 ;  /* 0x000000a2b3b37221 */ /* 0x000fe20000010000 */
[----:B----4-:R-:W-:-:S02]  /*c2d0*/  F2FP.F16.F32.PACK_AB R97, R175, R174 ;  /* 0x000000aeaf61723e */ /* 0x010fc400000000ff */
[----:B------:R-:W-:Y:S01]  /*c2e0*/  F2FP.F16.F32.PACK_AB R98, R170, R181 ;  /* 0x000000b5aa62723e */ /* 0x000fe200000000ff */
[----:B------:R-:W-:Y:S01]  /*c2f0*/  FADD.FTZ R172, R172, R179 ;  /* 0x000000b3acac7221 */ /* 0x000fe20000010000 */
[----:B------:R-:W-:-:S03]  /*c300*/  F2FP.F16.F32.PACK_AB R99, R176, R173 ;  /* 0x000000adb063723e */ /* 0x000fc600000000ff */
[----:B------:R-:W-:-:S04]  /*c310*/  FADD.FTZ R181, R181, R172 ;  /* 0x000000acb5b57221 */ /* 0x000fc80000010000 */
[----:B------:R-:W-:Y:S01]  /*c320*/  HMMA.16816.F32 R16, R96, R116, R16 ;  /* 0x000000746010723c */ /* 0x000fe20000001810 */
[----:B------:R-:W-:-:S07]  /*c330*/  FADD.FTZ R181, R170, R181 ;  /* 0x000000b5aab57221 */ /* 0x000fce0000010000 */
        /* <DEDUP_REMOVED lines=9> */
[C---:B---3--:R-:W-:Y:S08]  /*c3d0*/  HMMA.16816.F32 R84, R96.reuse, R116, R84 ;  /* 0x000000746054723c */ /* 0x048ff00000001854 */
[C---:B------:R-:W-:Y:S01]  /*c3e0*/  HMMA.16816.F32 R88, R96.reuse, R118, R88 ;  /* 0x000000766058723c */ /* 0x040fe20000001858 */
[----:B------:R-:W3:Y:S07]  /*c3f0*/  LDSM.16.MT88.4 R116, [R159+0x13800] ;  /* 0x013800009f74783b */ /* 0x000eee0000004200 */
[C---:B------:R-:W-:Y:S01]  /*c400*/  HMMA.16816.F32 R56, R96.reuse, R126, R56 ;  /* 0x0000007e6038723c */ /* 0x040fe20000001838 */
[----:B------:R-:W4:Y:S07]  /*c410*/  LDSM.16.MT88.4 R124, [R188+0x13800] ;  /* 0x01380000bc7c783b */ /* 0x000f2e0000004200 */
[----:B------:R-:W-:Y:S01]  /*c420*/  HMMA.16816.F32 R36, R96, R128, R36 ;  /* 0x000000806024723c */ /* 0x000fe20000001824 */
[----:B------:R-:W-:-:S07]  /*c430*/  FFMA.FTZ R128, R144, UR4, -R160 ;  /* 0x0000000490807c23 */ /* 0x000fce00080108a0 */
[C---:B------:R-:W-:Y:S01]  /*c440*/  HMMA.16816.F32 R68, R96.reuse, R104, R68 ;  /* 0x000000686044723c */ /* 0x040fe20000001844 */
[----:B------:R-:W-:Y:S02]  /*c450*/  FFMA.FTZ R104, R147, UR4, -R160 ;  /* 0x0000000493687c23 */ /* 0x000fe400080108a0 */
[----:B------:R-:W-:Y:S01]  /*c460*/  MUFU.EX2 R160, R128 ;  /* 0x0000008000a07308 */ /* 0x000fe20000000800 */
[----:B------:R-:W-:Y:S03]  /*c470*/  LDSM.16.MT88.4 R144, [R188+0x17800] ;  /* 0x01780000bc90783b */ /* 0x000fe60000004200 */
[----:B------:R5:W3:Y:S01]  /*c480*/  MUFU.EX2 R163, R104 ;  /* 0x0000006800a37308 */ /* 0x000ae20000000800 */
[C---:B------:R-:W-:Y:S08]  /*c490*/  HMMA.16816.F32 R24, R96.reuse, R136, R24 ;  /* 0x000000886018723c */ /* 0x040ff00000001818 */
[C---:B------:R-:W-:Y:S01]  /*c4a0*/  HMMA.16816.F32 R28, R96.reuse, R138, R28 ;  /* 0x0000008a601c723c */ /* 0x040fe2000000181c */
[----:B------:R-:W-:Y:S07]  /*c4b0*/  LDSM.16.MT88.4 R136, [R158+0x3800] ;  /* 0x003800009e88783b */ /* 0x000fee0000004200 */
[C---:B------:R-:W-:Y:S08]  /*c4c0*/  HMMA.16816.F32 R32, R96.reuse, R140, R32 ;  /* 0x0000008c6020723c */ /* 0x040ff00000001820 */
[C---:B------:R-:W-:Y:S01]  /*c4d0*/  HMMA.16816.F32 R100, R96.reuse, R142, R100 ;  /* 0x0000008e6064723c */ /* 0x040fe20000001864 */
[----:B------:R-:W-:Y:S07]  /*c4e0*/  LDSM.16.MT88.4 R140, [R158+0x1800] ;  /* 0x001800009e8c783b */ /* 0x000fee0000004200 */
[C---:B------:R-:W-:Y:S08]  /*c4f0*/  HMMA.16816.F32 R40, R96.reuse, R130, R40 ;  /* 0x000000826028723c */ /* 0x040ff00000001828 */
[C---:B------:R-:W-:Y:S08]  /*c500*/  HMMA.16816.F32 R60, R96.reuse, R112, R60 ;  /* 0x00000070603c723c */ /* 0x040ff0000000183c */
[C---:B------:R-:W-:Y:S01]  /*c510*/  HMMA.16816.F32 R64, R96.reuse, R114, R64 ;  /* 0x000000726040723c */ /* 0x040fe20000001840 */
[----:B------:R-:W4:Y:S07]  /*c520*/  LDSM.16.MT88.4 R112, [R159+0x15800] ;  /* 0x015800009f70783b */ /* 0x000f2e0000004200 */
[C---:B------:R-:W-:Y:S01]  /*c530*/  HMMA.16816.F32 R72, R96.reuse, R106, R72 ;  /* 0x0000006a6048723c */ /* 0x040fe20000001848 */
[----:B-----5:R-:W-:Y:S07]  /*c540*/  LDSM.16.MT88.4 R104, [R158+0x5800] ;  /* 0x005800009e68783b */ /* 0x020fee0000004200 */
[C---:B-1----:R-:W-:Y:S08]  /*c550*/  HMMA.16816.F32 R76, R96.reuse, R108, R76 ;  /* 0x0000006c604c723c */ /* 0x042ff0000000184c */
[C---:B------:R-:W-:Y:S01]  /*c560*/  HMMA.16816.F32 R80, R96.reuse, R110, R80 ;  /* 0x0000006e6050723c */ /* 0x040fe20000001850 */
[----:B------:R-:W1:Y:S07]  /*c570*/  LDSM.16.MT88.4 R108, [R159+0x17800] ;  /* 0x017800009f6c783b */ /* 0x000e6e0000004200 */
[C---:B--2---:R-:W-:Y:S08]  /*c580*/  HMMA.16816.F32 R92, R96.reuse, R120, R92 ;  /* 0x00000078605c723c */ /* 0x044ff0000000185c */
[----:B------:R-:W-:Y:S01]  /*c590*/  HMMA.16816.F32 R4, R96, R122, R4 ;  /* 0x0000007a6004723c */ /* 0x000fe20000001804 */
[----:B------:R-:W-:Y:S01]  /*c5a0*/  F2FP.F16.F32.PACK_AB R96, R177, R178 ;  /* 0x000000b2b160723e */ /* 0x000fe200000000ff */
[----:B------:R-:W-:Y:S01]  /*c5b0*/  FADD.FTZ R178, R178, R181 ;  /* 0x000000b5b2b27221 */ /* 0x000fe20000010000 */
[----:B---3--:R-:W-:-:S02]  /*c5c0*/  F2FP.F16.F32.PACK_AB R97, R182, R163 ;  /* 0x000000a3b661723e */ /* 0x008fc400000000ff */
[----:B------:R-:W-:Y:S01]  /*c5d0*/  F2FP.F16.F32.PACK_AB R98, R183, R180 ;  /* 0x000000b4b762723e */ /* 0x000fe200000000ff */
[----:B------:R-:W-:Y:S01]  /*c5e0*/  FADD.FTZ R177, R177, R178 ;  /* 0x000000b2b1b17221 */ /* 0x000fe20000010000 */
[----:B------:R-:W-:-:S03]  /*c5f0*/  F2FP.F16.F32.PACK_AB R99, R161, R160 ;  /* 0x000000a0a163723e */ /* 0x000fc600000000ff */
[----:B------:R-:W-:-:S04]  /*c600*/  FADD.FTZ R180, R180, R177 ;  /* 0x000000b1b4b47221 */ /* 0x000fc80000010000 */
[----:B------:R-:W-:Y:S01]  /*c610*/  HMMA.16816.F32 R120, R96, R116, R16 ;  /* 0x000000746078723c */ /* 0x000fe20000001810 */
[----:B------:R-:W-:Y:S01]  /*c620*/  LDSM.16.MT88.4 R16, [R157+0x5800] ;  /* 0x005800009d10783b */ /* 0x000fe20000004200 */
[----:B------:R-:W-:-:S06]  /*c630*/  FADD.FTZ R215, R183, R180 ;  /* 0x000000b4b7d77221 */ /* 0x000fcc0000010000 */
[C---:B----4-:R-:W-:Y:S01]  /*c640*/  HMMA.16816.F32 R128, R96.reuse, R124, R8 ;  /* 0x0000007c6080723c */ /* 0x050fe20000001808 */
[----:B------:R-:W2:Y:S07]  /*c650*/  LDSM.16.MT88.4 R8, [R157+0x1800] ;  /* 0x001800009d08783b */ /* 0x000eae0000004200 */
[----:B------:R-:W-:Y:S01]  /*c660*/  HMMA.16816.F32 R116, R96, R118, R20 ;  /* 0x000000766074723c */ /* 0x000fe20000001814 */
[----:B------:R-:W-:-:S04]  /*c670*/  FFMA.FTZ R21, R213, R154, R2 ;  /* 0x0000009ad5157223 */ /* 0x000fc80000010002 */
[----:B------:R-:W-:-:S03]  /*c680*/  FADD.FTZ R21, R0, R21 ;  /* 0x0000001500157221 */ /* 0x000fc60000010000 */
[----:B------:R-:W-:Y:S01]  /*c690*/  HMMA.16816.F32 R124, R96, R126, R12 ;  /* 0x0000007e607c723c */ /* 0x000fe2000000180c */
[----:B------:R-:W3:Y:S01]  /*c6a0*/  LDSM.16.MT88.4 R12, [R157+0x3800] ;  /* 0x003800009d0c783b */ /* 0x000ee20000004200 */
[----:B------:R-:W-:-:S04]  /*c6b0*/  FADD.FTZ R152, R152, R21 ;  /* 0x0000001598987221 */ /* 0x000fc80000010000 */
[----:B------:R-:W-:Y:S02]  /*c6c0*/  FADD.FTZ R153, R153, R152 ;  /* 0x0000009899997221 */ /* 0x000fe40000010000 */
[----:B------:R-:W-:Y:S02]  /*c6d0*/  HMMA.16816.F32 R44, R96, R112, R44 ;  /* 0x00000070602c723c */ /* 0x000fe4000000182c */
[----:B------:R-:W-:-:S04]  /*c6e0*/  FADD.FTZ R168, R168, R153 ;  /* 0x00000099a8a87221 */ /* 0x000fc80000010000 */
[----:B------:R-:W-:Y:S02]  /*c6f0*/  FADD.FTZ R169, R169, R168 ;  /* 0x000000a8a9a97221 */ /* 0x000fe40000010000 */
[----:B------:R-:W-:Y:S02]  /*c700*/  HMMA.16816.F32 R48, R96, R114, R48 ;  /* 0x000000726030723c */ /* 0x000fe40000001830 */
        /* <DEDUP_REMOVED lines=24> */
[C---:B---3--:R-:W-:Y:S08]  /*c890*/  HMMA.16816.F32 R60, R96.reuse, R12, R60 ;  /* 0x0000000c603c723c */ /* 0x048ff0000000183c */
[C---:B------:R-:W-:Y:S08]  /*c8a0*/  HMMA.16816.F32 R64, R96.reuse, R14, R64 ;  /* 0x0000000e6040723c */ /* 0x040ff00000001840 */
[C---:B------:R-:W-:Y:S08]  /*c8b0*/  HMMA.16816.F32 R92, R96.reuse, R16, R92 ;  /* 0x00000010605c723c */ /* 0x040ff0000000185c */
[----:B------:R-:W-:-:S15]  /*c8c0*/  HMMA.16816.F32 R96, R96, R18, R4 ;  /* 0x000000126060723c */ /* 0x000fde0000001804 */
[----:B------:R-:W-:-:S05]  /*c8d0*/  NOP ;  /* 0x0000000000007918 */ /* 0x000fca0000000000 */
.L_x_347:
        /* <DEDUP_REMOVED lines=19> */
[----:B------:R-:W-:Y:S01]  /*ca10*/  IMAD.IADD R188, R188, 0x1, R189 ;  /* 0x00000001bcbc7824 */ /* 0x000fe200078e02bd */
[----:B------:R-:W4:Y:S01]  /*ca20*/  LDCU UR8, c[0x0][0x50c] ;  /* 0x0000a180ff0877ac */ /* 0x000f220008000800 */
[----:B------:R-:W-:-:S02]  /*ca30*/  VIADD R209, R189, 0x12000 ;  /* 0x00012000bdd17836 */ /* 0x000fc40000000000 */
        /* <DEDUP_REMOVED lines=10> */
.L_x_359:
        /* <DEDUP_REMOVED lines=44> */
.L_x_357:
[----:B------:R-:W-:Y:S04]  /*cda0*/  DEPBAR.LE SB0, 0x0 ;  /* 0x000080000000791a */ /* 0x000fe80000000000 */
[----:B------:R-:W-:Y:S01]  /*cdb0*/  BAR.SYNC.DEFER_BLOCKING 0x0 ;  /* 0x0000000000007b1d */ /* 0x000fe20000010000 */
[----:B------:R-:W-:Y:S01]  /*cdc0*/  SHF.L.U32 R212, R192, 0x3, RZ ;  /* 0x00000003c0d47819 */ /* 0x000fe200000006ff */
[----:B----4-:R-:W-:Y:S01]  /*cdd0*/  IMAD.WIDE.U32 R2, R200, UR12, RZ ;  /* 0x0000000cc8027c25 */ /* 0x010fe2000f8e00ff */
[----:B------:R-:W-:Y:S01]  /*cde0*/  LOP3.LUT R193, R207, 0x7c00, RZ, 0xc0, !PT ;  /* 0x00007c00cfc17812 */ /* 0x000fe200078ec0ff */
[----:B------:R-:W-:Y:S01]  /*cdf0*/  UISETP.NE.AND UP0, UPT, UR12, URZ, UPT ;  /* 0x000000ff0c00728c */ /* 0x000fe2000bf05270 */
[----:B------:R-:W-:Y:S01]  /*ce00*/  LOP3.LUT R191, R212, 0x38, RZ, 0xc0, !PT ;  /* 0x00000038d4bf7812 */ /* 0x000fe200078ec0ff */
[----:B------:R-:W-:Y:S01]  /*ce10*/  IMAD R3, R201, UR12, R3 ;  /* 0x0000000cc9037c24 */ /* 0x000fe2000f8e0203 */
[C---:B------:R-:W-:Y:S02]  /*ce20*/  LEA R216, P0, R2.reuse, R203, 0x7 ;  /* 0x000000cb02d87211 */ /* 0x040fe400078038ff */
[----:B------:R-:W-:Y:S02]  /*ce30*/  LOP3.LUT R211, R191, 0x40, RZ, 0xfc, !PT ;  /* 0x00000040bfd37812 */ /* 0x000fe400078efcff */
[CCC-:B------:R-:W-:Y:S02]  /*ce40*/  LEA.HI.X R217, R2.reuse, R202.reuse, R3.reuse, 0x7, P0 ;  /* 0x000000ca02d97211 */ /* 0x1c0fe400000f3c03 */
[----:B------:R-:W-:Y:S02]  /*ce50*/  ISETP.GE.AND P3, PT, R211, UR11, PT ;  /* 0x0000000bd3007c0c */ /* 0x000fe4000bf66270 */
[C---:B------:R-:W-:Y:S02]  /*ce60*/  LOP3.LUT R210, R191.reuse, 0x80, RZ, 0xfc, !PT ;  /* 0x00000080bfd27812 */ /* 0x040fe400078efcff */
[----:B------:R-:W-:Y:S02]  /*ce70*/  SHF.L.U32 R133, R2, 0x6, RZ ;  /* 0x0000000602857819 */ /* 0x000fe400000006ff */
[----:B------:R-:W-:Y:S02]  /*ce80*/  ISETP.GE.AND P2, PT, R210, UR11, PT ;  /* 0x0000000bd2007c0c */ /* 0x000fe4000bf46270 */
[----:B------:R-:W-:Y:S02]  /*ce90*/  LEA R134, P0, R200, R133, 0x5 ;  /* 0x00000085c8867211 */ /* 0x000fe400078028ff */
[----:B------:R-:W-:Y:S01]  /*cea0*/  SHF.L.U64.HI R3, R2, 0x6, R3 ;  /* 0x0000000602037819 */ /* 0x000fe20000010203 */
[----:B------:R-:W-:Y:S01]  /*ceb0*/  @!PT LDS RZ, [RZ] ;  /* 0x00000000fffff984 */ /* 0x000fe20000000800 */
[----:B------:R-:W-:Y:S01]  /*cec0*/  @!PT LDS RZ, [RZ] ;  /* 0x00000000fffff984 */ /* 0x000fe20000000800 */
[----:B------:R-:W-:Y:S01]  /*ced0*/  @!PT LDS RZ, [RZ] ;  /* 0x00000000fffff984 */ /* 0x000fe20000000800 */
[----:B------:R-:W-:Y:S01]  /*cee0*/  @!P1 LDGSTS.E.BYPASS.LTC128B.128 [R206+0x12000], desc[UR20][R216.64] ;  /* 0x12000000d8ce9fae */ /* 0x000fe2000b981a14 */
[----:B------:R-:W-:Y:S01]  /*cef0*/  SHF.R.U32.HI R194, RZ, 0x1, R192 ;  /* 0x00000001ffc27819 */ /* 0x000fe200000116c0 */
[----:B------:R-:W-:Y:S01]  /*cf00*/  UMOV UR6, UR9 ;  /* 0x0000000900067c82 */ /* 0x000fe20008000000 */
[----:B------:R-:W-:Y:S03]  /*cf10*/  LEA.HI.X R3, R200, R3, R201, 0x5, P0 ;  /* 0x00000003c8037211 */ /* 0x000fe600000f2cc9 */
[----:B------:R-:W-:Y:S01]  /*cf20*/  @P1 STS.128 [R206+0x12000], RZ ;  /* 0x012000ffce001388 */ /* 0x000fe20000000c00 */
[C---:B------:R-:W-:Y:S02]  /*cf30*/  ISETP.GE.AND P1, PT, R191.reuse, UR11, PT ;  /* 0x0000000bbf007c0c */ /* 0x040fe4000bf26270 */
[C---:B------:R-:W-:Y:S03]  /*cf40*/  LEA R2, P0, R134.reuse, R203, 0x1 ;  /* 0x000000cb86027211 */ /* 0x040fe600078008ff */
[----:B------:R-:W-:Y:S01]  /*cf50*/  @!PT LDS RZ, [RZ] ;  /* 0x00000000fffff984 */ /* 0x000fe20000000800 */
[----:B------:R-:W-:Y:S01]  /*cf60*/  @!PT LDS RZ, [RZ] ;  /* 0x00000000fffff984 */ /* 0x000fe20000000800 */
[----:B------:R-:W-:Y:S01]  /*cf70*/  @!PT LDS RZ, [RZ] ;  /* 0x00000000fffff984 */ /* 0x000fe20000000800 */
[----:B------:R-:W-:Y:S01]  /*cf80*/  @!P3 LDGSTS.E.BYPASS.LTC128B.128 [R206+0x14000], desc[UR20][R216.64+0x80] ;  /* 0x14000080d8cebfae */ /* 0x000fe2000b981a14 */
[--C-:B------:R-:W-:Y:S02]  /*cf90*/  LOP3.LUT R141, R191, 0x1c0, R186.reuse, 0xf8, !PT ;  /* 0x000001c0bf8d7812 */ /* 0x100fe400078ef8ba */
[----:B------:R-:W-:Y:S03]  /*cfa0*/  LEA.HI.X R3, R134, R202, R3, 0x1, P0 ;  /* 0x000000ca86037211 */ /* 0x000fe600000f0c03 */
[----:B------:R-:W-:Y:S01]  /*cfb0*/  @P3 STS.128 [R206+0x14000], RZ ;  /* 0x014000ffce003388 */ /* 0x000fe20000000c00 */
[----:B------:R-:W-:Y:S02]  /*cfc0*/  LOP3.LUT R139, R193, 0x200, R186, 0xf8, !PT ;  /* 0x00000200c18b7812 */ /* 0x000fe400078ef8ba */
[----:B------:R-:W-:Y:S03]  /*cfd0*/  LOP3.LUT R132, R194, 0x8, RZ, 0xc0, !PT ;  /* 0x00000008c2847812 */ /* 0x000fe600078ec0ff */
[----:B------:R-:W-:Y:S01]  /*cfe0*/  @!PT LDS RZ, [RZ] ;  /* 0x00000000fffff984 */ /* 0x000fe20000000800 */
[----:B------:R-:W-:Y:S01]  /*cff0*/  @!PT LDS RZ, [RZ] ;  /* 0x00000000fffff984 */ /* 0x000fe20000000800 */
[----:B------:R-:W-:Y:S01]  /*d000*/  @!PT LDS RZ, [RZ] ;  /* 0x00000000fffff984 */ /* 0x000fe20000000800 */
[----:B------:R1:W-:Y:S01]  /*d010*/  @!P2 LDGSTS.E.BYPASS.LTC128B.128 [R206+0x16000], desc[UR20][R216.64+0x100] ;  /* 0x16000100d8ceafae */ /* 0x0003e2000b981a14 */
[----:B------:R-:W-:Y:S02]  /*d020*/  LOP3.LUT R138, R141, 0x8, R192, 0x78, !PT ;  /* 0x000000088d8a7812 */ /* 0x000fe400078e78c0 */
[----:B------:R-:W-:Y:S03]  /*d030*/  LOP3.LUT R132, R139, R141, R132, 0xf6, !PT ;  /* 0x0000008d8b847212 */ /* 0x000fe600078ef684 */
[----:B------:R-:W-:Y:S01]  /*d040*/  @P2 STS.128 [R206+0x16000], RZ ;  /* 0x016000ffce002388 */ /* 0x000fe20000000c00 */
[----:B------:R-:W-:Y:S01]  /*d050*/  LOP3.LUT P0, RZ, R192, 0x4, RZ, 0xc0, !PT ;  /* 0x00000004c0ff7812 */ /* 0x000fe2000780c0ff */
[----:B------:R-:W-:Y:S01]  /*d060*/  IMAD R197, R138, 0x2, R185 ;  /* 0x000000028ac57824 */ /* 0x000fe200078e02b9 */
[----:B------:R-:W-:Y:S03]  /*d070*/  LEA R199, R132, UR6, 0x1 ;  /* 0x0000000684c77c11 */ /* 0x000fe6000f8e08ff */
[----:B------:R-:W-:Y:S01]  /*d080*/  @!PT LDS RZ, [RZ] ;  /* 0x00000000fffff984 */ /* 0x000fe20000000800 */
[----:B------:R-:W-:Y:S01]  /*d090*/  @!PT LDS RZ, [RZ] ;  /* 0x00000000fffff984 */ /* 0x000fe20000000800 */
[----:B------:R-:W-:Y:S01]  /*d0a0*/  @!PT LDS RZ, [RZ] ;  /* 0x00000000fffff984 */ /* 0x000fe20000000800 */
[----:B------:R-:W-:Y:S01]  /*d0b0*/  @!P1 LDGSTS.E.BYPASS.LTC128B.128 [R206+0x13000], desc[UR20][R2.64] ;  /* 0x1300000002ce9fae */ /* 0x000fe2000b981a14 */
[----:B------:R-:W-:Y:S02]  /*d0c0*/  SEL R132, R187, 0xffffffc0, !P0 ;  /* 0xffffffc0bb847807 */ /* 0x000fe40004000000 */
[----:B------:R-:W-:Y:S03]  /*d0d0*/  IADD3 R139, PT, PT, R197, UR6, RZ ;  /* 0x00000006c58b7c10 */ /* 0x000fe6000fffe0ff */
[----:B------:R-:W-:Y:S01]  /*d0e0*/  @P1 STS.128 [R206+0x13000], RZ ;  /* 0x013000ffce001388 */ /* 0x000fe20000000c00 */
[-C--:B------:R-:W-:Y:S02]  /*d0f0*/  IADD3 R196, PT, PT, R184, R199.reuse, RZ ;  /* 0x000000c7b8c47210 */ /* 0x080fe40007ffe0ff */
[----:B------:R-:W-:Y:S03]  /*d100*/  IADD3 R195, PT, PT, R132, R199, RZ ;  /* 0x000000c784c37210 */ /* 0x000fe60007ffe0ff */
[----:B------:R-:W-:Y:S01]  /*d110*/  @!PT LDS RZ, [RZ] ;  /* 0x00000000fffff984 */ /* 0x000fe20000000800 */
[----:B------:R-:W-:Y:S01]  /*d120*/  @!PT LDS RZ, [RZ] ;  /* 0x00000000fffff984 */ /* 0x000fe20000000800 */
[----:B------:R-:W-:Y:S01]  /*d130*/  @!PT LDS RZ, [RZ] ;  /* 0x00000000fffff984 */ /* 0x000fe20000000800 */
[----:B------:R-:W-:Y:S01]  /*d140*/  @!P3 LDGSTS.E.BYPASS.LTC128B.128 [R206+0x15000], desc[UR20][R2.64+0x80] ;  /* 0x1500008002cebfae */ /* 0x000fe2000b981a14 */
[C---:B------:R-:W-:Y:S01]  /*d150*/  IMAD.IADD R138, R139.reuse, 0x1, R184 ;  /* 0x000000018b8a7824 */ /* 0x040fe200078e02b8 */
[----:B------:R-:W-:Y:S04]  /*d160*/  IADD3 R139, PT, PT, R139, R132, RZ ;  /* 0x000000848b8b7210 */ /* 0x000fe80007ffe0ff */
[----:B------:R-:W-:Y:S06]  /*d170*/  @P3 STS.128 [R206+0x15000], RZ ;  /* 0x015000ffce003388 */ /* 0x000fec0000000c00 */
[----:B------:R-:W-:Y:S01]  /*d180*/  @!PT LDS RZ, [RZ] ;  /* 0x00000000fffff984 */ /* 0x000fe20000000800 */
[----:B------:R-:W-:Y:S01]  /*d190*/  @!PT LDS RZ, [RZ] ;  /* 0x00000000fffff984 */ /* 0x000fe20000000800 */
[----:B------:R-:W-:Y:S01]  /*d1a0*/  @!PT LDS RZ, [RZ] ;  /* 0x00000000fffff984 */ /* 0x000fe20000000800 */
[----:B------:R2:W-:Y:S01]  /*d1b0*/  @!P2 LDGSTS.E.BYPASS.LTC128B.128 [R206+0x17000], desc[UR20][R2.64+0x100] ;  /* 0x1700010002ceafae */ /* 0x0005e2000b981a14 */
[----:B-1----:R-:W-:Y:S05]  /*d1c0*/  MOV R217, UR12 ;  /* 0x0000000c00d97c02 */ /* 0x002fea0008000f00 */
[----:B------:R-:W-:Y:S06]  /*d1d0*/  @P2 STS.128 [R206+0x17000], RZ ;  /* 0x017000ffce002388 */ /* 0x000fec0000000c00 */
[----:B------:R-:W-:Y:S06]  /*d1e0*/  LDSM.16.M88.4 R140, [R199] ;  /* 0x00000000c78c783b */ /* 0x000fec0000000200 */
[----:B------:R-:W1:Y:S06]  /*d1f0*/  LDSM.16.M88.4 R144, [R197+UR6+0xc000] ;  /* 0x00c00006c590783b */ /* 0x000e6c0008000200 */
[----:B------:R-:W3:Y:S06]  /*d200*/  LDSM.16.M88.4 R148, [R197+UR6+0xc800] ;  /* 0x00c80006c594783b */ /* 0x000eec0008000200 */
[----:B------:R-:W4:Y:S01]  /*d210*/  LDSM.16.M88.4 R152, [R197+UR6+0xd000] ;  /* 0x00d00006c598783b */ /* 0x000f220008000200 */
[C---:B--2---:R-:W-:Y:S01]  /*d220*/  IADD3 R2, PT, PT, R184.reuse, R139, RZ ;  /* 0x0000008bb8027210 */ /* 0x044fe20007ffe0ff */
[----:B------:R-:W-:Y:S04]  /*d230*/  IMAD.IADD R3, R184, 0x1, R195 ;  /* 0x00000001b8037824 */ /* 0x000fe800078e02c3 */
[----:B------:R-:W0:Y:S06]  /*d240*/  LDGDEPBAR ;  /* 0x00000000000079af */ /* 0x000e2c0000000000 */
[----:B------:R-:W2:Y:S06]  /*d250*/  LDSM.16.M88.4 R156, [R197+UR6+0xd800] ;  /* 0x00d80006c59c783b */ /* 0x000eac0008000200 */
[----:B------:R-:W-:Y:S06]  /*d260*/  LDSM.16.M88.4 R160, [R196] ;  /* 0x00000000c4a0783b */ /* 0x000fec0000000200 */
[----:B------:R-:W5:Y:S01]  /*d270*/  LDSM.16.M88.4 R164, [R138+0xc000] ;  /* 0x00c000008aa4783b */ /* 0x000f620000000200 */
[C---:B-1----:R-:W-:Y:S05]  /*d280*/  HMMA.16816.F32 R4, R140.reuse, R144, RZ ;  /* 0x000000908c04723c */ /* 0x042fea00000018ff */
[----:B------:R-:W1:Y:S06]  /*d290*/  LDSM.16.M88.4 R168, [R138+0xc800] ;  /* 0x00c800008aa8783b */ /* 0x000e6c0000000200 */
[----:B------:R-:W1:Y:S01]  /*d2a0*/  LDSM.16.M88.4 R172, [R138+0xd000] ;  /* 0x00d000008aac783b */ /* 0x000e620000000200 */
[C---:B------:R-:W-:Y:S05]  /*d2b0*/  HMMA.16816.F32 R8, R140.reuse, R146, RZ ;  /* 0x000000928c08723c */ /* 0x040fea00000018ff */
[----:B------:R-:W1:Y:S03]  /*d2c0*/  LDSM.16.M88.4 R144, [R138+0xd800] ;  /* 0x00d800008a90783b */ /* 0x000e660000000200 */
[C---:B---3--:R-:W-:Y:S03]  /*d2d0*/  HMMA.16816.F32 R12, R140.reuse, R148, RZ ;  /* 0x000000948c0c723c */ /* 0x048fe600000018ff */
[----:B------:R-:W-:Y:S05]  /*d2e0*/  LDSM.16.M88.4 R176, [R195] ;  /* 0x00000000c3b0783b */ /* 0x000fea0000000200 */
[C---:B------:R-:W-:Y:S01]  /*d2f0*/  HMMA.16816.F32 R16, R140.reuse, R150, RZ ;  /* 0x000000968c10723c */ /* 0x040fe200000018ff */
[----:B------:R-:W3:Y:S06]  /*d300*/  LDSM.16.M88.4 R180, [R139+0xc000] ;  /* 0x00c000008bb4783b */ /* 0x000eec0000000200 */
[----:B------:R-:W3:Y:S01]  /*d310*/  LDSM.16.M88.4 R132, [R139+0xc800] ;  /* 0x00c800008b84783b */ /* 0x000ee20000000200 */
[C---:B----4-:R-:W-:Y:S05]  /*d320*/  HMMA.16816.F32 R20, R140.reuse, R152, RZ ;  /* 0x000000988c14723c */ /* 0x050fea00000018ff */
[----:B------:R-:W-:Y:S03]  /*d330*/  LDSM.16.M88.4 R148, [R139+0xd800] ;  /* 0x00d800008b94783b */ /* 0x000fe60000000200 */
[C---:B------:R-:W-:Y:S03]  /*d340*/  HMMA.16816.F32 R24, R140.reuse, R154, RZ ;  /* 0x0000009a8c18723c */ /* 0x040fe600000018ff */
[----:B------:R-:W-:Y:S05]  /*d350*/  LDSM.16.M88.4 R152, [R3] ;  /* 0x000000000398783b */ /* 0x000fea0000000200 */
[C---:B--2---:R-:W-:Y:S08]  /*d360*/  HMMA.16816.F32 R28, R140.reuse, R156, RZ ;  /* 0x0000009c8c1c723c */ /* 0x044ff000000018ff */
[----:B------:R-:W-:Y:S01]  /*d370*/  HMMA.16816.F32 R32, R140, R158, RZ ;  /* 0x0000009e8c20723c */ /* 0x000fe200000018ff */
[----:B------:R-:W2:Y:S06]  /*d380*/  LDSM.16.M88.4 R140, [R139+0xd000] ;  /* 0x00d000008b8c783b */ /* 0x000eac0000000200 */
[----:B------:R-:W4:Y:S01]  /*d390*/  LDSM.16.M88.4 R156, [R2+0xc000] ;  /* 0x00c00000029c783b */ /* 0x000f220000000200 */
[C---:B-----5:R-:W-:Y:S08]  /*d3a0*/  HMMA.16816.F32 R4, R160.reuse, R164, R4 ;  /* 0x000000a4a004723c */ /* 0x060ff00000001804 */
[C---:B------:R-:W-:Y:S01]  /*d3b0*/  HMMA.16816.F32 R8, R160.reuse, R166, R8 ;  /* 0x000000a6a008723c */ /* 0x040fe20000001808 */
[----:B------:R-:W-:Y:S07]  /*d3c0*/  LDSM.16.M88.4 R164, [R2+0xd800] ;  /* 0x00d8000002a4783b */ /* 0x000fee0000000200 */
[C---:B-1----:R-:W-:Y:S08]  /*d3d0*/  HMMA.16816.F32 R12, R160.reuse, R168, R12 ;  /* 0x000000a8a00c723c */ /* 0x042ff0000000180c */
[C---:B------:R-:W-:Y:S01]  /*d3e0*/  HMMA.16816.F32 R16, R160.reuse, R170, R16 ;  /* 0x000000aaa010723c */ /* 0x040fe20000001810 */
[----:B------:R-:W-:Y:S07]  /*d3f0*/  LDSM.16.M88.4 R168, [R199+0x4000] ;  /* 0x00400000c7a8783b */ /* 0x000fee0000000200 */
[C---:B------:R-:W-:Y:S08]  /*d400*/  HMMA.16816.F32 R20, R160.reuse, R172, R20 ;  /* 0x000000aca014723c */ /* 0x040ff00000001814 */
[C---:B------:R-:W-:Y:S01]  /*d410*/  HMMA.16816.F32 R24, R160.reuse, R174, R24 ;  /* 0x000000aea018723c */ /* 0x040fe20000001818 */
[----:B------:R-:W-:Y:S07]  /*d420*/  LDSM.16.M88.4 R172, [R197+UR6+0xe000] ;  /* 0x00e00006c5ac783b */ /* 0x000fee0008000200 */
[C---:B------:R-:W-:Y:S08]  /*d430*/  HMMA.16816.F32 R28, R160.reuse, R144, R28 ;  /* 0x00000090a01c723c */ /* 0x040ff0000000181c */
[----:B------:R-:W-:Y:S01]  /*d440*/  HMMA.16816.F32 R32, R160, R146, R32 ;  /* 0x00000092a020723c */ /* 0x000fe20000001820 */
[----:B------:R-:W1:Y:S06]  /*d450*/  LDSM.16.M88.4 R144, [R2+0xc800] ;  /* 0x00c800000290783b */ /* 0x000e6c0000000200 */
[----:B------:R-:W5:Y:S01]  /*d460*/  LDSM.16.M88.4 R160, [R2+0xd000] ;  /* 0x00d0000002a0783b */ /* 0x000f620000000200 */
[C---:B---3--:R-:W-:Y:S08]  /*d470*/  HMMA.16816.F32 R4, R176.reuse, R180, R4 ;  /* 0x000000b4b004723c */ /* 0x048ff00000001804 */
[C---:B------:R-:W-:Y:S01]  /*d480*/  HMMA.16816.F32 R8, R176.reuse, R182, R8 ;  /* 0x000000b6b008723c */ /* 0x040fe20000001808 */
[----:B------:R-:W-:Y:S07]  /*d490*/  LDSM.16.M88.4 R180, [R138+0xe000] ;  /* 0x00e000008ab4783b */ /* 0x000fee0000000200 */
[C---:B------:R-:W-:Y:S08]  /*d4a0*/  HMMA.16816.F32 R12, R176.reuse, R132, R12 ;  /* 0x00000084b00c723c */ /* 0x040ff0000000180c */
[C---:B------:R-:W-:Y:S01]  /*d4b0*/  HMMA.16816.F32 R16, R176.reuse, R134, R16 ;  /* 0x00000086b010723c */ /* 0x040fe20000001810 */
[----:B------:R-:W3:Y:S07]  /*d4c0*/  LDSM.16.M88.4 R132, [R197+UR6+0xe800] ;  /* 0x00e80006c584783b */ /* 0x000eee0008000200 */
[C---:B--2---:R-:W-:Y:S08]  /*d4d0*/  HMMA.16816.F32 R20, R176.reuse, R140, R20 ;  /* 0x0000008cb014723c */ /* 0x044ff00000001814 */
[C---:B------:R-:W-:Y:S01]  /*d4e0*/  HMMA.16816.F32 R24, R176.reuse, R142, R24 ;  /* 0x0000008eb018723c */ /* 0x040fe20000001818 */
[----:B------:R-:W2:Y:S07]  /*d4f0*/  LDSM.16.M88.4 R140, [R197+UR6+0xf000] ;  /* 0x00f00006c58c783b */ /* 0x000eae0008000200 */
[C---:B------:R-:W-:Y:S08]  /*d500*/  HMMA.16816.F32 R28, R176.reuse, R148, R28 ;  /* 0x00000094b01c723c */ /* 0x040ff0000000181c */
[----:B------:R-:W-:Y:S01]  /*d510*/  HMMA.16816.F32 R32, R176, R150, R32 ;  /* 0x00000096b020723c */ /* 0x000fe20000001820 */
[----:B------:R-:W2:Y:S06]  /*d520*/  LDSM.16.M88.4 R148, [R197+UR6+0xf800] ;  /* 0x00f80006c594783b */ /* 0x000eac0008000200 */
[----:B------:R-:W2:Y:S01]  /*d530*/  LDSM.16.M88.4 R176, [R196+0x4000] ;  /* 0x00400000c4b0783b */ /* 0x000ea20000000200 */
[C---:B----4-:R-:W-:Y:S08]  /*d540*/  HMMA.16816.F32 R4, R152.reuse, R156, R4 ;  /* 0x0000009c9804723c */ /* 0x050ff00000001804 */
[C---:B------:R-:W-:Y:S01]  /*d550*/  HMMA.16816.F32 R8, R152.reuse, R158, R8 ;  /* 0x0000009e9808723c */ /* 0x040fe20000001808 */
[----:B------:R-:W-:Y:S07]  /*d560*/  LDSM.16.M88.4 R156, [R138+0xf800] ;  /* 0x00f800008a9c783b */ /* 0x000fee0000000200 */
[C---:B-1----:R-:W-:Y:S08]  /*d570*/  HMMA.16816.F32 R12, R152.reuse, R144, R12 ;  /* 0x00000090980c723c */ /* 0x042ff0000000180c */
[C---:B------:R-:W-:Y:S01]  /*d580*/  HMMA.16816.F32 R16, R152.reuse, R146, R16 ;  /* 0x000000929810723c */ /* 0x040fe20000001810 */
[----:B------:R-:W1:Y:S07]  /*d590*/  LDSM.16.M88.4 R144, [R138+0xe800] ;  /* 0x00e800008a90783b */ /* 0x000e6e0000000200 */
[C---:B-----5:R-:W-:Y:S08]  /*d5a0*/  HMMA.16816.F32 R20, R152.reuse, R160, R20 ;  /* 0x000000a09814723c */ /* 0x060ff00000001814 */
[C---:B------:R-:W-:Y:S01]  /*d5b0*/  HMMA.16816.F32 R24, R152.reuse, R162, R24 ;  /* 0x000000a29818723c */ /* 0x040fe20000001818 */
[----:B------:R-:W-:Y:S07]  /*d5c0*/  LDSM.16.M88.4 R160, [R195+0x4000] ;  /* 0x00400000c3a0783b */ /* 0x000fee0000000200 */
[C---:B------:R-:W-:Y:S08]  /*d5d0*/  HMMA.16816.F32 R28, R152.reuse, R164, R28 ;  /* 0x000000a4981c723c */ /* 0x040ff0000000181c */
[----:B------:R-:W-:Y:S01]  /*d5e0*/  HMMA.16816.F32 R32, R152, R166, R32 ;  /* 0x000000a69820723c */ /* 0x000fe20000001820 */
[----:B------:R-:W4:Y:S06]  /*d5f0*/  LDSM.16.M88.4 R152, [R138+0xf000] ;  /* 0x00f000008a98783b */ /* 0x000f2c0000000200 */
[----:B------:R-:W5:Y:S01]  /*d600*/  LDSM.16.M88.4 R164, [R139+0xe000] ;  /* 0x00e000008ba4783b */ /* 0x000f620000000200 */
[C---:B------:R-:W-:Y:S08]  /*d610*/  HMMA.16816.F32 R4, R168.reuse, R172, R4 ;  /* 0x000000aca804723c */ /* 0x040ff00000001804 */
[C---:B------:R-:W-:Y:S01]  /*d620*/  HMMA.16816.F32 R8, R168.reuse, R174, R8 ;  /* 0x000000aea808723c */ /* 0x040fe20000001808 */
[----:B------:R-:W-:Y:S07]  /*d630*/  LDSM.16.M88.4 R172, [R2+0xe000] ;  /* 0x00e0000002ac783b */ /* 0x000fee0000000200 */
[C---:B---3--:R-:W-:Y:S08]  /*d640*/  HMMA.16816.F32 R12, R168.reuse, R132, R12 ;  /* 0x00000084a80c723c */ /* 0x048ff0000000180c */
[C---:B------:R-:W-:Y:S01]  /*d650*/  HMMA.16816.F32 R16, R168.reuse, R134, R16 ;  /* 0x00000086a810723c */ /* 0x040fe20000001810 */
[----:B------:R-:W3:Y:S07]  /*d660*/  LDSM.16.M88.4 R132, [R139+0xe800] ;  /* 0x00e800008b84783b */ /* 0x000eee0000000200 */
[C---:B--2---:R-:W-:Y:S08]  /*d670*/  HMMA.16816.F32 R20, R168.reuse, R140, R20 ;  /* 0x0000008ca814723c */ /* 0x044ff00000001814 */
[C---:B------:R-:W-:Y:S01]  /*d680*/  HMMA.16816.F32 R24, R168.reuse, R142, R24 ;  /* 0x0000008ea818723c */ /* 0x040fe20000001818 */
[----:B------:R-:W2:Y:S07]  /*d690*/  LDSM.16.M88.4 R140, [R139+0xf000] ;  /* 0x00f000008b8c783b */ /* 0x000eae0000000200 */
[C---:B------:R-:W-:Y:S08]  /*d6a0*/  HMMA.16816.F32 R28, R168.reuse, R148, R28 ;  /* 0x00000094a81c723c */ /* 0x040ff0000000181c */
[----:B------:R-:W-:Y:S01]  /*d6b0*/  HMMA.16816.F32 R32, R168, R150, R32 ;  /* 0x00000096a820723c */ /* 0x000fe20000001820 */
[----:B------:R-:W2:Y:S06]  /*d6c0*/  LDSM.16.M88.4 R148, [R139+0xf800] ;  /* 0x00f800008b94783b */ /* 0x000eac0000000200 */
[----:B------:R-:W2:Y:S01]  /*d6d0*/  LDSM.16.M88.4 R168, [R3+0x4000] ;  /* 0x0040000003a8783b */ /* 0x000ea20000000200 */
[C---:B------:R-:W-:Y:S08]  /*d6e0*/  HMMA.16816.F32 R4, R176.reuse, R180, R4 ;  /* 0x000000b4b004723c */ /* 0x040ff00000001804 */
[C---:B------:R-:W-:Y:S01]  /*d6f0*/  HMMA.16816.F32 R8, R176.reuse, R182, R8 ;  /* 0x000000b6b008723c */ /* 0x040fe20000001808 */
[----:B------:R-:W-:Y:S07]  /*d700*/  LDSM.16.M88.4 R180, [R2+0x10000] ;  /* 0x0100000002b4783b */ /* 0x000fee0000000200 */
[C---:B-1----:R-:W-:Y:S08]  /*d710*/  HMMA.16816.F32 R12, R176.reuse, R144, R12 ;  /* 0x00000090b00c723c */ /* 0x042ff0000000180c */
[C---:B------:R-:W-:Y:S01]  /*d720*/  HMMA.16816.F32 R16, R176.reuse, R146, R16 ;  /* 0x00000092b010723c */ /* 0x040fe20000001810 */
[----:B------:R-:W1:Y:S07]  /*d730*/  LDSM.16.M88.4 R144, [R2+0xe800] ;  /* 0x00e800000290783b */ /* 0x000e6e0000000200 */
[C---:B----4-:R-:W-:Y:S08]  /*d740*/  HMMA.16816.F32 R20, R176.reuse, R152, R20 ;  /* 0x00000098b014723c */ /* 0x050ff00000001814 */
[C---:B------:R-:W-:Y:S01]  /*d750*/  HMMA.16816.F32 R24, R176.reuse, R154, R24 ;  /* 0x0000009ab018723c */ /* 0x040fe20000001818 */
[----:B------:R-:W4:Y:S07]  /*d760*/  LDSM.16.M88.4 R152, [R2+0xf000] ;  /* 0x00f000000298783b */ /* 0x000f2e0000000200 */
[C---:B------:R-:W-:Y:S08]  /*d770*/  HMMA.16816.F32 R28, R176.reuse, R156, R28 ;  /* 0x0000009cb01c723c */ /* 0x040ff0000000181c */
[----:B------:R-:W-:Y:S01]  /*d780*/  HMMA.16816.F32 R32, R176, R158, R32 ;  /* 0x0000009eb020723c */ /* 0x000fe20000001820 */
[----:B------:R-:W4:Y:S06]  /*d790*/  LDSM.16.M88.4 R156, [R2+0xf800] ;  /* 0x00f80000029c783b */ /* 0x000f2c0000000200 */
[----:B------:R-:W-:Y:S01]  /*d7a0*/  LDSM.16.M88.4 R176, [R197+UR6+0x10000] ;  /* 0x01000006c5b0783b */ /* 0x000fe20008000200 */
[C---:B-----5:R-:W-:Y:S08]  /*d7b0*/  HMMA.16816.F32 R4, R160.reuse, R164, R4 ;  /* 0x000000a4a004723c */ /* 0x060ff00000001804 */
[C---:B------:R-:W-:Y:S01]  /*d7c0*/  HMMA.16816.F32 R8, R160.reuse, R166, R8 ;  /* 0x000000a6a008723c */ /* 0x040fe20000001808 */
[----:B------:R-:W5:Y:S07]  /*d7d0*/  LDSM.16.M88.4 R164, [R199+0x8000] ;  /* 0x00800000c7a4783b */ /* 0x000f6e0000000200 */
[C---:B---3--:R-:W-:Y:S08]  /*d7e0*/  HMMA.16816.F32 R12, R160.reuse, R132, R12 ;  /* 0x00000084a00c723c */ /* 0x048ff0000000180c */
        /* <DEDUP_REMOVED lines=8> */
[----:B------:R-:W-:Y:S01]  /*d870*/  LDSM.16.M88.4 R160, [R196+0x8000] ;  /* 0x00800000c4a0783b */ /* 0x000fe20000000200 */
[C---:B------:R-:W-:Y:S08]  /*d880*/  HMMA.16816.F32 R4, R168.reuse, R172, R4 ;  /* 0x000000aca804723c */ /* 0x040ff00000001804 */
[C---:B------:R-:W-:Y:S01]  /*d890*/  HMMA.16816.F32 R8, R168.reuse, R174, R8 ;  /* 0x000000aea808723c */ /* 0x040fe20000001808 */
[----:B------:R-:W2:Y:S07]  /*d8a0*/  LDSM.16.M88.4 R172, [R138+0x10000] ;  /* 0x010000008aac783b */ /* 0x000eae0000000200 */
        /* <DEDUP_REMOVED lines=9> */
[----:B------:R-:W-:Y:S01]  /*d940*/  LDSM.16.M88.4 R168, [R195+0x8000] ;  /* 0x00800000c3a8783b */ /* 0x000fe20000000200 */
[C---:B-----5:R-:W-:Y:S08]  /*d950*/  HMMA.16816.F32 R4, R164.reuse, R176, R4 ;  /* 0x000000b0a404723c */ /* 0x060ff00000001804 */
[C---:B------:R-:W-:Y:S01]  /*d960*/  HMMA.16816.F32 R8, R164.reuse, R178, R8 ;  /* 0x000000b2a408723c */ /* 0x040fe20000001808 */
[----:B------:R-:W5:Y:S07]  /*d970*/  LDSM.16.M88.4 R176, [R139+0x10000] ;  /* 0x010000008bb0783b */ /* 0x000f6e0000000200 */
        /* <DEDUP_REMOVED lines=11> */
[C---:B------:R-:W-:Y:S08]  /*da30*/  HMMA.16816.F32 R8, R160.reuse, R174, R8 ;  /* 0x000000aea008723c */ /* 0x040ff00000001808 */
[C---:B-1----:R-:W-:Y:S08]  /*da40*/  HMMA.16816.F32 R12, R160.reuse, R144, R12 ;  /* 0x00000090a00c723c */ /* 0x042ff0000000180c */
[C---:B------:R-:W-:Y:S08]  /*da50*/  HMMA.16816.F32 R16, R160.reuse, R146, R16 ;  /* 0x00000092a010723c */ /* 0x040ff00000001810 */
[C---:B----4-:R-:W-:Y:S08]  /*da60*/  HMMA.16816.F32 R20, R160.reuse, R152, R20 ;  /* 0x00000098a014723c */ /* 0x050ff00000001814 */
[C---:B------:R-:W-:Y:S08]  /*da70*/  HMMA.16816.F32 R24, R160.reuse, R154, R24 ;  /* 0x0000009aa018723c */ /* 0x040ff00000001818 */
[C---:B------:R-:W-:Y:S08]  /*da80*/  HMMA.16816.F32 R28, R160.reuse, R156, R28 ;  /* 0x0000009ca01c723c */ /* 0x040ff0000000181c */
[----:B------:R-:W-:Y:S08]  /*da90*/  HMMA.16816.F32 R32, R160, R158, R32 ;  /* 0x0000009ea020723c */ /* 0x000ff00000001820 */
[C---:B-----5:R-:W-:Y:S08]  /*daa0*/  HMMA.16816.F32 R4, R168.reuse, R176, R4 ;  /* 0x000000b0a804723c */ /* 0x060ff00000001804 */
[C---:B------:R-:W-:Y:S08]  /*dab0*/  HMMA.16816.F32 R8, R168.reuse, R178, R8 ;  /* 0x000000b2a808723c */ /* 0x040ff00000001808 */
[C---:B---3--:R-:W-:Y:S08]  /*dac0*/  HMMA.16816.F32 R12, R168.reuse, R132, R12 ;  /* 0x00000084a80c723c */ /* 0x048ff0000000180c */
[C---:B------:R-:W-:Y:S01]  /*dad0*/  HMMA.16816.F32 R16, R168.reuse, R134, R16 ;  /* 0x00000086a810723c */ /* 0x040fe20000001810 */
[----:B------:R-:W1:Y:S07]  /*dae0*/  LDSM.16.M88.4 R132, [R2+0x10800] ;  /* 0x010800000284783b */ /* 0x000e6e0000000200 */
[C---:B--2---:R-:W-:Y:S08]  /*daf0*/  HMMA.16816.F32 R20, R168.reuse, R140, R20 ;  /* 0x0000008ca814723c */ /* 0x044ff00000001814 */
[C---:B------:R-:W-:Y:S01]  /*db00*/  HMMA.16816.F32 R24, R168.reuse, R142, R24 ;  /* 0x0000008ea818723c */ /* 0x040fe20000001818 */
[----:B------:R-:W2:Y:S07]  /*db10*/  LDSM.16.M88.4 R140, [R2+0x11000] ;  /* 0x01100000028c783b */ /* 0x000eae0000000200 */
[C---:B------:R-:W-:Y:S08]  /*db20*/  HMMA.16816.F32 R28, R168.reuse, R148, R28 ;  /* 0x00000094a81c723c */ /* 0x040ff0000000181c */
[----:B------:R-:W-:Y:S08]  /*db30*/  HMMA.16816.F32 R32, R168, R150, R32 ;  /* 0x00000096a820723c */ /* 0x000ff00000001820 */
[C---:B------:R-:W-:Y:S08]  /*db40*/  HMMA.16816.F32 R4, R164.reuse, R180, R4 ;  /* 0x000000b4a404723c */ /* 0x040ff00000001804 */
[C---:B------:R-:W-:Y:S08]  /*db50*/  HMMA.16816.F32 R8, R164.reuse, R182, R8 ;  /* 0x000000b6a408723c */ /* 0x040ff00000001808 */
[C---:B-1----:R-:W-:Y:S03]  /*db60*/  HMMA.16816.F32 R12, R164.reuse, R132, R12 ;  /* 0x00000084a40c723c */ /* 0x042fe6000000180c */
[----:B------:R-:W-:Y:S01]  /*db70*/  FMUL.FTZ R3, R4, UR8 ;  /* 0x0000000804037c20 */ /* 0x000fe20008410000 */
[----:B------:R-:W-:Y:S01]  /*db80*/  FMUL.FTZ R240, R6, UR8 ;  /* 0x0000000806f07c20 */ /* 0x000fe20008410000 */
[----:B------:R-:W-:Y:S01]  /*db90*/  FMUL.FTZ R241, R5, UR8 ;  /* 0x0000000805f17c20 */ /* 0x000fe20008410000 */
[----:B------:R-:W-:Y:S02]  /*dba0*/  FMUL.FTZ R238, R7, UR8 ;  /* 0x0000000807ee7c20 */ /* 0x000fe40008410000 */
[C---:B------:R-:W-:Y:S01]  /*dbb0*/  HMMA.16816.F32 R16, R164.reuse, R134, R16 ;  /* 0x00000086a410723c */ /* 0x040fe20000001810 */
[----:B------:R-:W1:Y:S01]  /*dbc0*/  MUFU.TANH R3, R3 ;  /* 0x0000000300037308 */ /* 0x000e620000002400 */
[----:B------:R3:W4:Y:S01]  /*dbd0*/  LDSM.16.M88.4 R132, [R2+0x11800] ;  /* 0x011800000284783b */ /* 0x0007220000000200 */
[----:B------:R-:W-:Y:S04]  /*dbe0*/  DEPBAR.LE SB0, 0x0 ;  /* 0x000080000000791a */ /* 0x000fe80000000000 */
[----:B------:R-:W-:Y:S01]  /*dbf0*/  FMUL.FTZ R237, R9, UR8 ;  /* 0x0000000809ed7c20 */ /* 0x000fe20008410000 */
[C---:B--2---:R-:W-:Y:S03]  /*dc00*/  HMMA.16816.F32 R20, R164.reuse, R140, R20 ;  /* 0x0000008ca414723c */ /* 0x044fe60000001814 */
[----:B------:R-:W2:Y:S01]  /*dc10*/  MUFU.TANH R240, R240 ;  /* 0x000000f000f07308 */ /* 0x000ea20000002400 */
[----:B------:R-:W-:Y:S01]  /*dc20*/  BAR.SYNC.DEFER_BLOCKING 0x0 ;  /* 0x0000000000007b1d */ /* 0x000fe20000010000 */
[----:B------:R-:W-:Y:S01]  /*dc30*/  FMUL.FTZ R234, R11, UR8 ;  /* 0x000000080bea7c20 */ /* 0x000fe20008410000 */
[----:B------:R-:W-:Y:S01]  /*dc40*/  FMUL.FTZ R235, R13, UR8 ;  /* 0x000000080deb7c20 */ /* 0x000fe20008410000 */
[----:B------:R-:W-:Y:S01]  /*dc50*/  FMUL.FTZ R232, R15, UR8 ;  /* 0x000000080fe87c20 */ /* 0x000fe20008410000 */
[C---:B------:R-:W-:Y:S05]  /*dc60*/  HMMA.16816.F32 R24, R164.reuse, R142, R24 ;  /* 0x0000008ea418723c */ /* 0x040fea0000001818 */
[----:B------:R-:W5:Y:S01]  /*dc70*/  MUFU.TANH R237, R237 ;  /* 0x000000ed00ed7308 */ /* 0x000f620000002400 */
[----:B------:R-:W-:Y:S01]  /*dc80*/  FMUL.FTZ R239, R8, UR8 ;  /* 0x0000000808ef7c20 */ /* 0x000fe20008410000 */
[----:B------:R-:W-:Y:S01]  /*dc90*/  FMUL.FTZ R236, R10, UR8 ;  /* 0x000000080aec7c20 */ /* 0x000fe20008410000 */
[----:B------:R-:W-:Y:S01]  /*dca0*/  FMUL.FTZ R231, R16, UR8 ;  /* 0x0000000810e77c20 */ /* 0x000fe20008410000 */
[----:B------:R-:W-:Y:S01]  /*dcb0*/  FMUL.FTZ R228, R18, UR8 ;  /* 0x0000000812e47c20 */ /* 0x000fe20008410000 */
[----:B------:R-:W-:Y:S01]  /*dcc0*/  FMUL.FTZ R233, R12, UR8 ;  /* 0x000000080ce97c20 */ /* 0x000fe20008410000 */
[----:B------:R-:W-:Y:S04]  /*dcd0*/  FMUL.FTZ R230, R14, UR8 ;  /* 0x000000080ee67c20 */ /* 0x000fe80008410000 */
[----:B------:R-:W5:Y:S01]  /*dce0*/  MUFU.TANH R234, R234 ;  /* 0x000000ea00ea7308 */ /* 0x000f620000002400 */
[----:B---3--:R-:W-:Y:S02]  /*dcf0*/  IMAD R2, R217, 0x40, R198 ;  /* 0x00000040d9027824 */ /* 0x008fe400078e02c6 */
[----:B------:R-:W-:Y:S01]  /*dd00*/  FMUL.FTZ R225, R20, UR8 ;  /* 0x0000000814e17c20 */ /* 0x000fe20008410000 */
[----:B------:R-:W-:Y:S01]  /*dd10*/  FMUL.FTZ R224, R22, UR8 ;  /* 0x0000000816e07c20 */ /* 0x000fe20008410000 */
[----:B------:R-:W-:Y:S01]  /*dd20*/  FMUL.FTZ R227, R21, UR8 ;  /* 0x0000000815e37c20 */ /* 0x000fe20008410000 */
[----:B------:R-:W-:Y:S01]  /*dd30*/  FMUL.FTZ R222, R23, UR8 ;  /* 0x0000000817de7c20 */ /* 0x000fe20008410000 */
[----:B------:R-:W-:Y:S01]  /*dd40*/  I2FP.F32.U32 R214, R2 ;  /* 0x0000000200d67245 */ /* 0x000fe20000201000 */
[----:B------:R-:W-:Y:S02]  /*dd50*/  FMUL.FTZ R229, R17, UR8 ;  /* 0x0000000811e57c20 */ /* 0x000fe40008410000 */
[----:B------:R-:W3:Y:S01]  /*dd60*/  MUFU.TANH R235, R235 ;  /* 0x000000eb00eb7308 */ /* 0x000ee20000002400 */
[----:B------:R-:W-:Y:S01]  /*dd70*/  IADD3 R136, PT, PT, R2, 0x8, RZ ;  /* 0x0000000802887810 */ /* 0x000fe20007ffe0ff */
[----:B------:R-:W-:Y:S01]  /*dd80*/  FMUL.FTZ R226, R19, UR8 ;  /* 0x0000000813e27c20 */ /* 0x000fe20008410000 */
[C---:B-1----:R-:W-:Y:S01]  /*dd90*/  FFMA.FTZ R243, R214.reuse, UR5, R3 ;  /* 0x00000005d6f37c23 */ /* 0x042fe20008010003 */
[----:B--2---:R-:W-:Y:S01]  /*dda0*/  FFMA.FTZ R240, R214, UR5, R240 ;  /* 0x00000005d6f07c23 */ /* 0x004fe200080100f0 */
[C---:B------:R-:W-:Y:S01]  /*ddb0*/  VIADD R214, R2.reuse, 0x9 ;  /* 0x0000000902d67836 */ /* 0x040fe20000000000 */
[----:B------:R-:W-:Y:S01]  /*ddc0*/  I2FP.F32.U32 R136, R136 ;  /* 0x0000008800887245 */ /* 0x000fe20000201000 */
[----:B------:R-:W-:Y:S03]  /*ddd0*/  FMUL.FTZ R221, R25, UR8 ;  /* 0x0000000819dd7c20 */ /* 0x000fe60008410000 */
[----:B------:R-:W1:Y:S01]  /*dde0*/  MUFU.TANH R232, R232 ;  /* 0x000000e800e87308 */ /* 0x000e620000002400 */
[C---:B----4-:R-:W-:Y:S03]  /*ddf0*/  HMMA.16816.F32 R28, R164.reuse, R132, R28 ;  /* 0x00000084a41c723c */ /* 0x050fe6000000181c */
[----:B------:R-:W-:Y:S01]  /*de00*/  I2FP.F32.U32 R214, R214 ;  /* 0x000000d600d67245 */ /* 0x000fe20000201000 */
[----:B------:R-:W-:Y:S01]  /*de10*/  FMUL.FTZ R218, R27, UR8 ;  /* 0x000000081bda7c20 */ /* 0x000fe20008410000 */
[----:B------:R-:W-:Y:S01]  /*de20*/  IADD3 R3, PT, PT, R2, 0x10, RZ ;  /* 0x0000001002037810 */ /* 0x000fe20007ffe0ff */
[----:B------:R-:W-:Y:S03]  /*de30*/  FMUL.FTZ R223, R24, UR8 ;  /* 0x0000000818df7c20 */ /* 0x000fe60008410000 */
[----:B------:R-:W2:Y:S01]  /*de40*/  MUFU.TANH R239, R239 ;  /* 0x000000ef00ef7308 */ /* 0x000ea20000002400 */
[----:B------:R-:W-:Y:S03]  /*de50*/  HMMA.16816.F32 R32, R164, R134, R32 ;  /* 0x00000086a420723c */ /* 0x000fe60000001820 */
[C---:B-----5:R-:W-:Y:S01]  /*de60*/  FFMA.FTZ R237, R214.reuse, UR5, R237 ;  /* 0x00000005d6ed7c23 */ /* 0x060fe200080100ed */
[----:B------:R-:W-:Y:S01]  /*de70*/  FFMA.FTZ R234, R214, UR5, R234 ;  /* 0x00000005d6ea7c23 */ /* 0x000fe200080100ea */
[----:B------:R-:W-:Y:S01]  /*de80*/  IADD3 R214, PT, PT, R2, 0x11, RZ ;  /* 0x0000001102d67810 */ /* 0x000fe20007ffe0ff */
[----:B------:R-:W-:Y:S03]  /*de90*/  FMUL.FTZ R220, R26, UR8 ;  /* 0x000000081adc7c20 */ /* 0x000fe60008410000 */
[----:B------:R-:W4:Y:S01]  /*dea0*/  MUFU.TANH R236, R236 ;  /* 0x000000ec00ec7308 */ /* 0x000f220000002400 */
[----:B------:R-:W-:Y:S02]  /*deb0*/  IADD3 R216, PT, PT, R2, 0x1, RZ ;  /* 0x0000000102d87810 */ /* 0x000fe40007ffe0ff */
[----:B------:R-:W-:Y:S01]  /*dec0*/  I2FP.F32.U32 R214, R214 ;  /* 0x000000d600d67245 */ /* 0x000fe20000201000 */
[----:B------:R-:W-:Y:S01]  /*ded0*/  FMUL.FTZ R219, R28, UR8 ;  /* 0x000000081cdb7c20 */ /* 0x000fe20008410000 */
[----:B------:R-:W-:Y:S01]  /*dee0*/  IADD3 R242, PT, PT, R2, 0x19, RZ ;  /* 0x0000001902f27810 */ /* 0x000fe20007ffe0ff */
[----:B------:R-:W-:Y:S01]  /*def0*/  FMUL.FTZ R135, R31, UR8 ;  /* 0x000000081f877c20 */ /* 0x000fe20008410000 */
[----:B------:R-:W-:Y:S03]  /*df00*/  I2FP.F32.U32 R216, R216 ;  /* 0x000000d800d87245 */ /* 0x000fe60000201000 */
[----:B------:R-:W5:Y:S01]  /*df10*/  MUFU.TANH R225, R225 ;  /* 0x000000e100e17308 */ /* 0x000f620000002400 */
[C---:B---3--:R-:W-:Y:S01]  /*df20*/  FFMA.FTZ R235, R214.reuse, UR5, R235 ;  /* 0x00000005d6eb7c23 */ /* 0x048fe200080100eb */
[----:B-1----:R-:W-:Y:S01]  /*df30*/  FFMA.FTZ R232, R214, UR5, R232 ;  /* 0x00000005d6e87c23 */ /* 0x002fe200080100e8 */
[----:B--2---:R-:W-:Y:S01]  /*df40*/  FFMA.FTZ R239, R136, UR5, R239 ;  /* 0x0000000588ef7c23 */ /* 0x004fe200080100ef */
[----:B------:R-:W-:Y:S01]  /*df50*/  IADD3 R214, PT, PT, R2, 0x20, RZ ;  /* 0x0000002002d67810 */ /* 0x000fe20007ffe0ff */
[----:B------:R-:W-:Y:S01]  /*df60*/  FMUL.FTZ R217, R32, UR8 ;  /* 0x0000000820d97c20 */ /* 0x000fe20008410000 */
[----:B------:R-:W-:Y:S04]  /*df70*/  IADD3 R133, PT, PT, R2, 0x29, RZ ;  /* 0x0000002902857810 */ /* 0x000fe80007ffe0ff */
[----:B------:R-:W1:Y:S01]  /*df80*/  MUFU.TANH R224, R224 ;  /* 0x000000e000e07308 */ /* 0x000e620000002400 */
[----:B------:R-:W-:Y:S01]  /*df90*/  I2FP.F32.U32 R214, R214 ;  /* 0x000000d600d67245 */ /* 0x000fe20000201000 */
[----:B----4-:R-:W-:Y:S01]  /*dfa0*/  FFMA.FTZ R236, R136, UR5, R236 ;  /* 0x0000000588ec7c23 */ /* 0x010fe200080100ec */
[----:B------:R-:W-:Y:S01]  /*dfb0*/  I2FP.F32.U32 R136, R3 ;  /* 0x0000000300887245 */ /* 0x000fe20000201000 */
[----:B------:R-:W-:Y:S01]  /*dfc0*/  VIADD R3, R2, 0x18 ;  /* 0x0000001802037836 */ /* 0x000fe20000000000 */
[----:B------:R-:W-:Y:S02]  /*dfd0*/  I2FP.F32.U32 R242, R242 ;  /* 0x000000f200f27245 */ /* 0x000fe40000201000 */
[----:B------:R-:W-:Y:S03]  /*dfe0*/  I2FP.F32.U32 R244, R133 ;  /* 0x0000008500f47245 */ /* 0x000fe60000201000 */
[----:B------:R-:W2:Y:S01]  /*dff0*/  MUFU.TANH R231, R231 ;  /* 0x000000e700e77308 */ /* 0x000ea20000002400 */
[----:B------:R-:W-:Y:S01]  /*e000*/  I2FP.F32.U32 R134, R3 ;  /* 0x0000000300867245 */ /* 0x000fe20000201000 */
[----:B-----5:R-:W-:Y:S01]  /*e010*/  FFMA.FTZ R225, R214, UR5, R225 ;  /* 0x00000005d6e17c23 */ /* 0x020fe200080100e1 */
[C---:B------:R-:W-:Y:S01]  /*e020*/  IADD3 R3, PT, PT, R2.reuse, 0x28, RZ ;  /* 0x0000002802037810 */ /* 0x040fe20007ffe0ff */
[----:B------:R-:W-:Y:S01]  /*e030*/  FMUL.FTZ R133, R35, UR8 ;  /* 0x0000000823857c20 */ /* 0x000fe20008410000 */
[----:B------:R-:W-:Y:S05]  /*e040*/  IADD3 R247, PT, PT, R2, 0x31, RZ ;  /* 0x0000003102f77810 */ /* 0x000fea0007ffe0ff */
[----:B------:R-:W3:Y:S01]  /*e050*/  MUFU.TANH R228, R228 ;  /* 0x000000e400e47308 */ /* 0x000ee20000002400 */
[----:B------:R-:W-:Y:S01]  /*e060*/  I2FP.F32.U32 R247, R247 ;  /* 0x000000f700f77245 */ /* 0x000fe20000201000 */
[----:B-1----:R-:W-:Y:S08]  /*e070*/  FFMA.FTZ R224, R214, UR5, R224 ;  /* 0x00000005d6e07c23 */ /* 0x002ff000080100e0 */
[----:B------:R-:W1:Y:S01]  /*e080*/  MUFU.TANH R233, R233 ;  /* 0x000000e900e97308 */ /* 0x000e620000002400 */
[C---:B--2---:R-:W-:Y:S09]  /*e090*/  FFMA.FTZ R231, R134.reuse, UR5, R231 ;  /* 0x0000000586e77c23 */ /* 0x044ff200080100e7 */
[----:B------:R-:W2:Y:S01]  /*e0a0*/  MUFU.TANH R230, R230 ;  /* 0x000000e600e67308 */ /* 0x000ea20000002400 */
[----:B---3--:R-:W-:Y:S01]  /*e0b0*/  FFMA.FTZ R228, R134, UR5, R228 ;  /* 0x0000000586e47c23 */ /* 0x008fe200080100e4 */
[----:B------:R-:W-:Y:S08]  /*e0c0*/  VIADD R134, R2, 0x21 ;  /* 0x0000002102867836 */ /* 0x000ff00000000000 */
[----:B------:R-:W3:Y:S01]  /*e0d0*/  MUFU.TANH R227, R227 ;  /* 0x000000e300e37308 */ /* 0x000ee20000002400 */
[----:B------:R-:W-:Y:S01]  /*e0e0*/  I2FP.F32.U32 R134, R134 ;  /* 0x0000008600867245 */ /* 0x000fe20000201000 */
[C---:B-1----:R-:W-:Y:S08]  /*e0f0*/  FFMA.FTZ R233, R136.reuse, UR5, R233 ;  /* 0x0000000588e97c23 */ /* 0x042ff000080100e9 */
[----:B------:R-:W1:Y:S01]  /*e100*/  MUFU.TANH R222, R222 ;  /* 0x000000de00de7308 */ /* 0x000e620000002400 */
[----:B--2---:R-:W-:Y:S01]  /*e110*/  FFMA.FTZ R230, R136, UR5, R230 ;  /* 0x0000000588e67c23 */ /* 0x004fe200080100e6 */
[----:B------:R-:W-:Y:S08]  /*e120*/  FMUL.FTZ R136, R30, UR8 ;  /* 0x000000081e887c20 */ /* 0x000ff00008410000 */
[----:B------:R-:W2:Y:S01]  /*e130*/  MUFU.TANH R241, R241 ;  /* 0x000000f100f17308 */ /* 0x000ea20000002400 */
[C---:B---3--:R-:W-:Y:S09]  /*e140*/  FFMA.FTZ R227, R134.reuse, UR5, R227 ;  /* 0x0000000586e37c23 */ /* 0x048ff200080100e3 */
[----:B------:R-:W3:Y:S01]  /*e150*/  MUFU.TANH R238, R238 ;  /* 0x000000ee00ee7308 */ /* 0x000ee20000002400 */
[----:B-1----:R-:W-:Y:S01]  /*e160*/  FFMA.FTZ R222, R134, UR5, R222 ;  /* 0x0000000586de7c23 */ /* 0x002fe200080100de */
[----:B------:R-:W-:Y:S08]  /*e170*/  FMUL.FTZ R134, R34, UR8 ;  /* 0x0000000822867c20 */ /* 0x000ff00008410000 */
[----:B------:R-:W1:Y:S01]  /*e180*/  MUFU.TANH R229, R229 ;  /* 0x000000e500e57308 */ /* 0x000e620000002400 */
[C---:B--2---:R-:W-:Y:S09]  /*e190*/  FFMA.FTZ R241, R216.reuse, UR5, R241 ;  /* 0x00000005d8f17c23 */ /* 0x044ff200080100f1 */
[----:B------:R-:W2:Y:S01]  /*e1a0*/  MUFU.TANH R226, R226 ;  /* 0x000000e200e27308 */ /* 0x000ea20000002400 */
[----:B---3--:R-:W-:Y:S01]  /*e1b0*/  FFMA.FTZ R238, R216, UR5, R238 ;  /* 0x00000005d8ee7c23 */ /* 0x008fe200080100ee */
[----:B------:R-:W-:Y:S04]  /*e1c0*/  FMUL.FTZ R216, R29, UR8 ;  /* 0x000000081dd87c20 */ /* 0x000fe80008410000 */
[----:B------:R-:W-:Y:S04]  /*e1d0*/  FMNMX3.FTZ R245, R0, R240, R238, !PT ;  /* 0x000000f000f57276 */ /* 0x000fe800078100ee */
[----:B------:R-:W3:Y:S01]  /*e1e0*/  MUFU.TANH R221, R221 ;  /* 0x000000dd00dd7308 */ /* 0x000ee20000002400 */
[C---:B-1----:R-:W-:Y:S01]  /*e1f0*/  FFMA.FTZ R229, R242.reuse, UR5, R229 ;  /* 0x00000005f2e57c23 */ /* 0x042fe200080100e5 */
[----:B------:R-:W-:Y:S04]  /*e200*/  FMNMX3.FTZ R245, R245, R236, R234, !PT ;  /* 0x000000ecf5f57276 */ /* 0x000fe800078100ea */
[----:B------:R-:W-:Y:S04]  /*e210*/  FMNMX3.FTZ R245, R245, R230, R232, !PT ;  /* 0x000000e6f5f57276 */ /* 0x000fe800078100e8 */
[----:B------:R-:W1:Y:S01]  /*e220*/  MUFU.TANH R218, R218 ;  /* 0x000000da00da7308 */ /* 0x000e620000002400 */
[----:B--2---:R-:W-:Y:S01]  /*e230*/  FFMA.FTZ R226, R242, UR5, R226 ;  /* 0x00000005f2e27c23 */ /* 0x004fe200080100e2 */
[----:B------:R-:W-:Y:S01]  /*e240*/  I2FP.F32.U32 R242, R3 ;  /* 0x0000000300f27245 */ /* 0x000fe20000201000 */
[----:B------:R-:W-:Y:S03]  /*e250*/  VIADD R3, R2, 0x30 ;  /* 0x0000003002037836 */ /* 0x000fe60000000000 */
[----:B------:R-:W-:Y:S04]  /*e260*/  FMNMX3.FTZ R245, R245, R228, R226, !PT ;  /* 0x000000e4f5f57276 */ /* 0x000fe800078100e2 */
[----:B------:R2:W-:Y:S01]  /*e270*/  MUFU.TANH R214, R217 ;  /* 0x000000d900d67308 */ /* 0x0005e20000002400 */
[C---:B---3--:R-:W-:Y:S01]  /*e280*/  FFMA.FTZ R221, R244.reuse, UR5, R221 ;  /* 0x00000005f4dd7c23 */ /* 0x048fe200080100dd */
[----:B------:R-:W-:Y:S08]  /*e290*/  FMNMX3.FTZ R245, R245, R224, R222, !PT ;  /* 0x000000e0f5f57276 */ /* 0x000ff000078100de */
[----:B------:R-:W3:Y:S01]  /*e2a0*/  MUFU.TANH R223, R223 ;  /* 0x000000df00df7308 */ /* 0x000ee20000002400 */
[----:B-1----:R-:W-:Y:S01]  /*e2b0*/  FFMA.FTZ R218, R244, UR5, R218 ;  /* 0x00000005f4da7c23 */ /* 0x002fe200080100da */
[----:B------:R-:W-:Y:S04]  /*e2c0*/  FMNMX3.FTZ R244, R137, R243, R241, !PT ;  /* 0x000000f389f47276 */ /* 0x000fe800078100f1 */
[----:B------:R-:W-:Y:S04]  /*e2d0*/  FMNMX3.FTZ R244, R244, R239, R237, !PT ;  /* 0x000000eff4f47276 */ /* 0x000fe800078100ed */
[----:B------:R-:W1:Y:S01]  /*e2e0*/  MUFU.TANH R220, R220 ;  /* 0x000000dc00dc7308 */ /* 0x000e620000002400 */
[----:B--2---:R-:W-:Y:S01]  /*e2f0*/  FMUL.FTZ R217, R33, UR8 ;  /* 0x0000000821d97c20 */ /* 0x004fe20008410000 */
[----:B------:R-:W-:Y:S08]  /*e300*/  FMNMX3.FTZ R244, R244, R233, R235, !PT ;  /* 0x000000e9f4f47276 */ /* 0x000ff000078100eb */
[----:B------:R-:W2:Y:S01]  /*e310*/  MUFU.TANH R219, R219 ;  /* 0x000000db00db7308 */ /* 0x000ea20000002400 */
[C---:B---3--:R-:W-:Y:S09]  /*e320*/  FFMA.FTZ R223, R242.reuse, UR5, R223 ;  /* 0x00000005f2df7c23 */ /* 0x048ff200080100df */
[----:B------:R-:W3:Y:S01]  /*e330*/  MUFU.TANH R136, R136 ;  /* 0x0000008800887308 */ /* 0x000ee20000002400 */
[----:B-1----:R-:W-:Y:S01]  /*e340*/  FFMA.FTZ R220, R242, UR5, R220 ;  /* 0x00000005f2dc7c23 */ /* 0x002fe200080100dc */
[----:B------:R-:W-:Y:S02]  /*e350*/  I2FP.F32.U32 R242, R3 ;  /* 0x0000000300f27245 */ /* 0x000fe40000201000 */
[----:B------:R-:W-:Y:S06]  /*e360*/  IADD3 R3, PT, PT, R2, 0x38, RZ ;  /* 0x0000003802037810 */ /* 0x000fec0007ffe0ff */
[----:B------:R-:W1:Y:S01]  /*e370*/  MUFU.TANH R134, R134 ;  /* 0x0000008600867308 */ /* 0x000e620000002400 */
[----:B------:R-:W-:Y:S01]  /*e380*/  I2FP.F32.U32 R3, R3 ;  /* 0x0000000300037245 */ /* 0x000fe20000201000 */
[C---:B--2---:R-:W-:Y:S04]  /*e390*/  FFMA.FTZ R219, R242.reuse, UR5, R219 ;  /* 0x00000005f2db7c23 */ /* 0x044fe800080100db */
[C---:B------:R-:W-:Y:S04]  /*e3a0*/  FFMA.FTZ R214, R3.reuse, UR5, R214 ;  /* 0x0000000503d67c23 */ /* 0x040fe800080100d6 */
[----:B------:R-:W2:Y:S01]  /*e3b0*/  MUFU.TANH R216, R216 ;  /* 0x000000d800d87308 */ /* 0x000ea20000002400 */
[----:B---3--:R-:W-:Y:S01]  /*e3c0*/  FFMA.FTZ R136, R242, UR5, R136 ;  /* 0x00000005f2887c23 */ /* 0x008fe20008010088 */
[----:B------:R-:W-:Y:S02]  /*e3d0*/  IADD3 R242, PT, PT, R2, 0x39, RZ ;  /* 0x0000003902f27810 */ /* 0x000fe40007ffe0ff */
[----:B------:R-:W-:Y:S02]  /*e3e0*/  FMNMX3.FTZ R2, R244, R231, R229, !PT ;  /* 0x000000e7f4027276 */ /* 0x000fe400078100e5 */
[----:B------:R-:W-:Y:S04]  /*e3f0*/  I2FP.F32.U32 R4, R242 ;  /* 0x000000f200047245 */ /* 0x000fe80000201000 */
[----:B------:R-:W3:Y:S01]  /*e400*/  MUFU.TANH R135, R135 ;  /* 0x0000008700877308 */ /* 0x000ee20000002400 */
[----:B------:R-:W-:Y:S01]  /*e410*/  FMNMX3.FTZ R2, R2, R225, R227, !PT ;  /* 0x000000e102027276 */ /* 0x000fe200078100e3 */
[----:B-1----:R-:W-:Y:S03]  /*e420*/  FFMA.FTZ R134, R3, UR5, R134 ;  /* 0x0000000503867c23 */ /* 0x002fe60008010086 */
[----:B------:R-:W-:Y:S02]  /*e430*/  FMNMX3.FTZ R3, R2, R223, R221, !PT ;  /* 0x000000df02037276 */ /* 0x000fe400078100dd */
[----:B------:R-:W-:Y:S03]  /*e440*/  FMNMX3.FTZ R2, R245, R220, R218, !PT ;  /* 0x000000dcf5027276 */ /* 0x000fe600078100da */
[----:B------:R-:W1:Y:S01]  /*e450*/  MUFU.TANH R217, R217 ;  /* 0x000000d900d97308 */ /* 0x000e620000002400 */
[----:B--2---:R-:W-:Y:S05]  /*e460*/  FFMA.FTZ R216, R247, UR5, R216 ;  /* 0x00000005f7d87c23 */ /* 0x004fea00080100d8 */
[----:B------:R-:W-:Y:S04]  /*e470*/  FMNMX3.FTZ R3, R3, R219, R216, !PT ;  /* 0x000000db03037276 */ /* 0x000fe800078100d8 */
[----:B------:R-:W2:Y:S01]  /*e480*/  MUFU.TANH R133, R133 ;  /* 0x0000008500857308 */ /* 0x000ea20000002400 */
[----:B---3--:R-:W-:Y:S05]  /*e490*/  FFMA.FTZ R135, R247, UR5, R135 ;  /* 0x00000005f7877c23 */ /* 0x008fea0008010087 */
[----:B------:R-:W-:Y:S01]  /*e4a0*/  FMNMX3.FTZ R2, R2, R136, R135, !PT ;  /* 0x0000008802027276 */ /* 0x000fe20007810087 */
[C---:B-1----:R-:W-:Y:S05]  /*e4b0*/  FFMA.FTZ R217, R4.reuse, UR5, R217 ;  /* 0x0000000504d97c23 */ /* 0x042fea00080100d9 */
[----:B------:R-:W-:Y:S01]  /*e4c0*/  FMNMX3.FTZ R242, R3, R214, R217, !PT ;  /* 0x000000d603f27276 */ /* 0x000fe200078100d9 */
[----:B--2---:R-:W-:Y:S05]  /*e4d0*/  FFMA.FTZ R133, R4, UR5, R133 ;  /* 0x0000000504857c23 */ /* 0x004fea0008010085 */
[----:B------:R-:W-:Y:S01]  /*e4e0*/  FMNMX3.FTZ R7, R2, R134, R133, !PT ;  /* 0x0000008602077276 */ /* 0x000fe20007810085 */
[----:B------:R-:W-:Y:S06]  /*e4f0*/  BRA.U.ANY UP0, `(.L_x_359) ;  /* 0xffffffe500787547 */ /* 0x000fec000b93ffff */
.L_x_358:
        /* <DEDUP_REMOVED lines=137> */
[----:B------:R-:W5:Y:S01]  /*ed90*/  MUFU.EX2 R179, R179 ;  /* 0x000000b300b37308 */ /* 0x000f620000000800 */
[C---:B------:R-:W-:Y:S01]  /*eda0*/  FMUL.FTZ R30, R0.reuse, R106 ;  /* 0x0000006a001e7220 */ /* 0x040fe20000410000 */
[C---:B------:R-:W-:Y:S01]  /*edb0*/  FMUL.FTZ R31, R0.reuse, R107 ;  /* 0x0000006b001f7220 */ /* 0x040fe20000410000 */
[C---:B------:R-:W-:Y:S01]  /*edc0*/  FMUL.FTZ R62, R0.reuse, R62 ;  /* 0x0000003e003e7220 */ /* 0x040fe20000410000 */
[----:B------:R-:W1:Y:S01]  /*edd0*/  LDSM.16.MT88.4 R104, [R188+0x14000] ;  /* 0x01400000bc68783b */ /* 0x000e620000004200 */
        /* <DEDUP_REMOVED lines=37> */
[C---:B-1----:R-:W-:Y:S03]  /*f030*/  HMMA.16816.F32 R44, R128.reuse, R104, R44 ;  /* 0x00000068802c723c */ /* 0x042fe6000000182c */
[C---:B------:R-:W-:Y:S01]  /*f040*/  FMUL.FTZ R90, R0.reuse, R90 ;  /* 0x0000005a005a7220 */ /* 0x040fe20000410000 */
[----:B------:R-:W-:Y:S01]  /*f050*/  FMUL.FTZ R91, R0, R91 ;  /* 0x0000005b005b7220 */ /* 0x000fe20000410000 */
[C---:B------:R-:W-:Y:S01]  /*f060*/  FMUL.FTZ R92, R2.reuse, R92 ;  /* 0x0000005c025c7220 */ /* 0x040fe20000410000 */
[----:B------:R-:W-:Y:S01]  /*f070*/  FMUL.FTZ R93, R2, R93 ;  /* 0x0000005d025d7220 */ /* 0x000fe20000410000 */
[C---:B------:R-:W-:Y:S01]  /*f080*/  FMUL.FTZ R94, R0.reuse, R94 ;  /* 0x0000005e005e7220 */ /* 0x040fe20000410000 */
[C---:B------:R-:W-:Y:S01]  /*f090*/  HMMA.16816.F32 R48, R128.reuse, R106, R48 ;  /* 0x0000006a8030723c */ /* 0x040fe20000001830 */
[----:B------:R-:W1:Y:S02]  /*f0a0*/  LDSM.16.MT88.4 R104, [R189+0x16000] ;  /* 0x01600000bd68783b */ /* 0x000e640000004200 */
        /* <DEDUP_REMOVED lines=13> */
[----:B------:R-:W2:Y:S01]  /*f180*/  MUFU.EX2 R180, R180 ;  /* 0x000000b400b47308 */ /* 0x000ea20000000800 */
[--C-:B------:R-:W-:Y:S01]  /*f190*/  FFMA.FTZ R220, R220, UR4, -R137.reuse ;  /* 0x00000004dcdc7c23 */ /* 0x100fe20008010889 */
[----:B------:R-:W-:Y:S01]  /*f1a0*/  FFMA.FTZ R135, R135, UR4, -R137 ;  /* 0x0000000487877c23 */ /* 0x000fe20008010889 */
[----:B------:R-:W-:Y:S07]  /*f1b0*/  FFMA.FTZ R214, R214, UR4, -R138 ;  /* 0x00000004d6d67c23 */ /* 0x000fee000801088a */
[----:B------:R-:W-:Y:S01]  /*f1c0*/  MUFU.EX2 R197, R197 ;  /* 0x000000c500c57308 */ /* 0x000fe20000000800 */
[----:B------:R-:W-:Y:S01]  /*f1d0*/  FFMA.FTZ R175, R2, R215, R175 ;  /* 0x000000d702af7223 */ /* 0x000fe200000100af */
[C---:B------:R-:W-:Y:S08]  /*f1e0*/  HMMA.16816.F32 R60, R128.reuse, R108, R60 ;  /* 0x0000006c803c723c */ /* 0x040ff0000000183c */
[----:B------:R-:W2:Y:S01]  /*f1f0*/  MUFU.EX2 R182, R182 ;  /* 0x000000b600b67308 */ /* 0x000ea20000000800 */
[----:B------:R-:W-:Y:S01]  /*f200*/  FFMA.FTZ R173, R0, R213, R173 ;  /* 0x000000d500ad7223 */ /* 0x000fe200000100ad */
[----:B------:R-:W-:Y:S01]  /*f210*/  MOV R0, R3 ;  /* 0x0000000300007202 */ /* 0x000fe20000000f00 */
[----:B------:R-:W-:Y:S07]  /*f220*/  FADD.FTZ R175, R171, R175 ;  /* 0x000000afabaf7221 */ /* 0x000fee0000010000 */
[----:B------:R-:W2:Y:S01]  /*f230*/  MUFU.EX2 R196, R196 ;  /* 0x000000c400c47308 */ /* 0x000ea20000000800 */
[----:B------:R-:W-:Y:S01]  /*f240*/  FADD.FTZ R168, R168, R173 ;  /* 0x000000ada8a87221 */ /* 0x000fe20000010000 */
[C---:B------:R-:W-:Y:S01]  /*f250*/  HMMA.16816.F32 R64, R128.reuse, R110, R64 ;  /* 0x0000006e8040723c */ /* 0x040fe20000001840 */
[----:B------:R-:W2:Y:S07]  /*f260*/  LDSM.16.MT88.4 R108, [R165+0x4000] ;  /* 0x00400000a56c783b */ /* 0x000eae0000004200 */
[----:B------:R3:W-:Y:S01]  /*f270*/  MUFU.EX2 R218, R220 ;  /* 0x000000dc00da7308 */ /* 0x0007e20000000800 */
[----:B------:R-:W-:Y:S01]  /*f280*/  FADD.FTZ R170, R170, R175 ;  /* 0x000000afaaaa7221 */ /* 0x000fe20000010000 */
[----:B------:R-:W-:Y:S08]  /*f290*/  FADD.FTZ R167, R167, R168 ;  /* 0x000000a8a7a77221 */ /* 0x000ff00000010000 */
[----:B------:R-:W2:Y:S01]  /*f2a0*/  MUFU.EX2 R221, R221 ;  /* 0x000000dd00dd7308 */ /* 0x000ea20000000800 */
[----:B------:R-:W-:Y:S01]  /*f2b0*/  FADD.FTZ R170, R169, R170 ;  /* 0x000000aaa9aa7221 */ /* 0x000fe20000010000 */
[----:B------:R-:W-:Y:S01]  /*f2c0*/  FADD.FTZ R166, R166, R167 ;  /* 0x000000a7a6a67221 */ /* 0x000fe20000010000 */
[C---:B-1----:R-:W-:Y:S07]  /*f2d0*/  HMMA.16816.F32 R68, R128.reuse, R104, R68 ;  /* 0x000000688044723c */ /* 0x042fee0000001844 */
[----:B------:R-:W-:Y:S10]  /*f2e0*/  MUFU.EX2 R135, R135 ;  /* 0x0000008700877308 */ /* 0x000ff40000000800 */
[----:B------:R-:W-:Y:S01]  /*f2f0*/  MUFU.EX2 R214, R214 ;  /* 0x000000d600d67308 */ /* 0x000fe20000000800 */
[----:B---3--:R-:W-:Y:S01]  /*f300*/  FFMA.FTZ R220, R136, UR4, -R137 ;  /* 0x0000000488dc7c23 */ /* 0x008fe20008010889 */
[C---:B------:R-:W-:Y:S01]  /*f310*/  HMMA.16816.F32 R72, R128.reuse, R106, R72 ;  /* 0x0000006a8048723c */ /* 0x040fe20000001848 */
[----:B------:R-:W1:Y:S07]  /*f320*/  LDSM.16.MT88.4 R104, [R164+0x4000] ;  /* 0x00400000a468783b */ /* 0x000e6e0000004200 */
[----:B------:R-:W3:Y:S01]  /*f330*/  MUFU.EX2 R220, R220 ;  /* 0x000000dc00dc7308 */ /* 0x000ee20000000800 */
[C---:B----4-:R-:W-:Y:S03]  /*f340*/  HMMA.16816.F32 R76, R128.reuse, R100, R76 ;  /* 0x00000064804c723c */ /* 0x050fe6000000184c */
[----:B------:R-:W-:Y:S01]  /*f350*/  F2FP.F16.F32.PACK_AB R100, R172, R177 ;  /* 0x000000b1ac64723e */ /* 0x000fe200000000ff */
[----:B------:R-:W-:Y:S01]  /*f360*/  FADD.FTZ R177, R177, R170 ;  /* 0x000000aab1b17221 */ /* 0x000fe20000010000 */
[----:B------:R-:W-:Y:S01]  /*f370*/  F2FP.F16.F32.PACK_AB R101, R174, R181 ;  /* 0x000000b5ae65723e */ /* 0x000fe200000000ff */
[----:B------:R-:W-:Y:S02]  /*f380*/  FADD.FTZ R181, R181, R166 ;  /* 0x000000a6b5b57221 */ /* 0x000fe40000010000 */
[C---:B------:R-:W-:Y:S03]  /*f390*/  HMMA.16816.F32 R80, R128.reuse, R102, R80 ;  /* 0x000000668050723c */ /* 0x040fe60000001850 */
[----:B-----5:R-:W-:Y:S01]  /*f3a0*/  F2FP.F16.F32.PACK_AB R102, R179, R176 ;  /* 0x000000b0b366723e */ /* 0x020fe200000000ff */
[----:B------:R-:W-:Y:S01]  /*f3b0*/  FADD.FTZ R177, R172, R177 ;  /* 0x000000b1acb17221 */ /* 0x000fe20000010000 */
[----:B--2---:R-:W-:Y:S01]  /*f3c0*/  F2FP.F16.F32.PACK_AB R103, R178, R183 ;  /* 0x000000b7b267723e */ /* 0x004fe200000000ff */
[----:B------:R-:W-:Y:S02]  /*f3d0*/  FADD.FTZ R174, R174, R181 ;  /* 0x000000b5aeae7221 */ /* 0x000fe40000010000 */
[C---:B------:R-:W-:Y:S03]  /*f3e0*/  HMMA.16816.F32 R84, R128.reuse, R108, R84 ;  /* 0x0000006c8054723c */ /* 0x040fe60000001854 */
        /* <DEDUP_REMOVED lines=8> */
[----:B------:R-:W1:Y:S08]  /*f470*/  LDSM.16.MT88.4 R104, [R189+0x14800] ;  /* 0x01480000bd68783b */ /* 0x000e700000004200 */
[----:B------:R-:W4:Y:S01]  /*f480*/  LDSM.16.MT88.4 R128, [R165+0x2800] ;  /* 0x00280000a580783b */ /* 0x000f220000004200 */
[C---:B--2---:R-:W-:Y:S08]  /*f490*/  HMMA.16816.F32 R4, R100.reuse, R108, R4 ;  /* 0x0000006c6404723c */ /* 0x044ff00000001804 */
[C---:B------:R-:W-:Y:S01]  /*f4a0*/  HMMA.16816.F32 R8, R100.reuse, R110, R8 ;  /* 0x0000006e6408723c */ /* 0x040fe20000001808 */
[----:B------:R-:W2:Y:S07]  /*f4b0*/  LDSM.16.MT88.4 R108, [R188+0x16800] ;  /* 0x01680000bc6c783b */ /* 0x000eae0000004200 */
        /* <DEDUP_REMOVED lines=15> */
[C---:B----4-:R-:W-:Y:S08]  /*f5b0*/  HMMA.16816.F32 R52, R100.reuse, R128, R52 ;  /* 0x000000806434723c */ /* 0x050ff00000001834 */
        /* <DEDUP_REMOVED lines=14> */
[C---:B-1----:R-:W-:Y:S08]  /*f6a0*/  HMMA.16816.F32 R92, R100.reuse, R104, R92 ;  /* 0x00000068645c723c */ /* 0x042ff0000000185c */
[----:B------:R-:W-:Y:S01]  /*f6b0*/  HMMA.16816.F32 R96, R100, R106, R96 ;  /* 0x0000006a6460723c */ /* 0x000fe20000001860 */
[----:B------:R-:W1:Y:S02]  /*f6c0*/  LDSM.16.MT88.4 R104, [R164+0x3000] ;  /* 0x00300000a468783b */ /* 0x000e640000004200 */
        /* <DEDUP_REMOVED lines=10> */
[C---:B--2---:R-:W-:Y:S03]  /*f770*/  HMMA.16816.F32 R4, R100.reuse, R108, R4 ;  /* 0x0000006c6404723c */ /* 0x044fe60000001804 */
[----:B------:R-:W-:Y:S01]  /*f780*/  FADD.FTZ R199, R199, R196 ;  /* 0x000000c4c7c77221 */ /* 0x000fe20000010000 */
[----:B------:R-:W-:Y:S04]  /*f790*/  FADD.FTZ R221, R221, R218 ;  /* 0x000000dadddd7221 */ /* 0x000fe80000010000 */
[C---:B------:R-:W-:Y:S01]  /*f7a0*/  HMMA.16816.F32 R8, R100.reuse, R110, R8 ;  /* 0x0000006e6408723c */ /* 0x040fe20000001808 */
[----:B------:R-:W2:Y:S07]  /*f7b0*/  LDSM.16.MT88.4 R108, [R164+0x5000] ;  /* 0x00500000a46c783b */ /* 0x000eae0000004200 */
[C---:B------:R-:W-:Y:S03]  /*f7c0*/  HMMA.16816.F32 R12, R100.reuse, R112, R12 ;  /* 0x00000070640c723c */ /* 0x040fe6000000180c */
[--C-:B------:R-:W-:Y:S01]  /*f7d0*/  FFMA.FTZ R112, R134, UR4, -R137.reuse ;  /* 0x0000000486707c23 */ /* 0x100fe20008010889 */
[----:B------:R-:W-:Y:S03]  /*f7e0*/  FFMA.FTZ R137, R133, UR4, -R137 ;  /* 0x0000000485897c23 */ /* 0x000fe60008010889 */
        /* <DEDUP_REMOVED lines=22> */
[C---:B-1----:R-:W-:Y:S03]  /*f950*/  HMMA.16816.F32 R60, R100.reuse, R104, R60 ;  /* 0x00000068643c723c */ /* 0x042fe6000000183c */
[--C-:B------:R-:W-:Y:S01]  /*f960*/  FFMA.FTZ R104, R219, UR4, -R138.reuse ;  /* 0x00000004db687c23 */ /* 0x100fe2000801088a */
[--C-:B------:R-:W-:Y:S01]  /*f970*/  FFMA.FTZ R219, R216, UR4, -R138.reuse ;  /* 0x00000004d8db7c23 */ /* 0x100fe2000801088a */
[----:B------:R-:W-:Y:S02]  /*f980*/  FFMA.FTZ R138, R217, UR4, -R138 ;  /* 0x00000004d98a7c23 */ /* 0x000fe4000801088a */
[----:B------:R1:W-:Y:S01]  /*f990*/  MUFU.EX2 R216, R104 ;  /* 0x0000006800d87308 */ /* 0x0003e20000000800 */
[C---:B------:R-:W-:Y:S09]  /*f9a0*/  HMMA.16816.F32 R64, R100.reuse, R106, R64 ;  /* 0x0000006a6440723c */ /* 0x040ff20000001840 */
[----:B------:R-:W4:Y:S10]  /*f9b0*/  MUFU.EX2 R219, R219 ;  /* 0x000000db00db7308 */ /* 0x000f340000000800 */
[----:B------:R-:W5:Y:S01]  /*f9c0*/  MUFU.EX2 R217, R138 ;  /* 0x0000008a00d97308 */ /* 0x000f620000000800 */
[C---:B------:R-:W-:Y:S01]  /*f9d0*/  HMMA.16816.F32 R68, R100.reuse, R144, R68 ;  /* 0x000000906444723c */ /* 0x040fe20000001844 */
[----:B-1----:R-:W1:Y:S07]  /*f9e0*/  LDSM.16.MT88.4 R104, [R165+0x1800] ;  /* 0x00180000a568783b */ /* 0x002e6e0000004200 */
[C---:B------:R-:W-:Y:S03]  /*f9f0*/  HMMA.16816.F32 R72, R100.reuse, R146, R72 ;  /* 0x000000926448723c */ /* 0x040fe60000001848 */
[----:B----4-:R-:W-:Y:S01]  /*fa00*/  F2FP.F16.F32.PACK_AB R136, R219, R216 ;  /* 0x000000d8db88723e */ /* 0x010fe200000000ff */
[----:B------:R-:W-:Y:S01]  /*fa10*/  FADD.FTZ R216, R216, R199 ;  /* 0x000000c7d8d87221 */ /* 0x000fe20000010000 */
[----:B------:R-:W4:Y:S01]  /*fa20*/  LDSM.16.MT88.4 R144, [R189+0x15800] ;  /* 0x01580000bd90783b */ /* 0x000f220000004200 */
[----:B-----5:R-:W-:Y:S02]  /*fa30*/  F2FP.F16.F32.PACK_AB R138, R217, R214 ;  /* 0x000000d6d98a723e */ /* 0x020fe400000000ff */
[C---:B------:R-:W-:Y:S03]  /*fa40*/  HMMA.16816.F32 R76, R100.reuse, R148, R76 ;  /* 0x00000094644c723c */ /* 0x040fe6000000184c */
[----:B------:R-:W-:Y:S04]  /*fa50*/  FADD.FTZ R219, R219, R216 ;  /* 0x000000d8dbdb7221 */ /* 0x000fe80000010000 */
[----:B------:R-:W-:Y:S01]  /*fa60*/  FADD.FTZ R214, R214, R219 ;  /* 0x000000dbd6d67221 */ /* 0x000fe20000010000 */
[C---:B------:R-:W-:Y:S01]  /*fa70*/  HMMA.16816.F32 R80, R100.reuse, R150, R80 ;  /* 0x000000966450723c */ /* 0x040fe20000001850 */
[----:B------:R-:W5:Y:S02]  /*fa80*/  LDSM.16.MT88.4 R148, [R188+0x15800] ;  /* 0x01580000bc94783b */ /* 0x000f640000004200 */
[----:B------:R-:W-:Y:S05]  /*fa90*/  FADD.FTZ R215, R217, R214 ;  /* 0x000000d6d9d77221 */ /* 0x000fea0000010000 */
[C---:B------:R-:W-:Y:S08]  /*faa0*/  HMMA.16816.F32 R84, R100.reuse, R152, R84 ;  /* 0x000000986454723c */ /* 0x040ff00000001854 */
[C---:B------:R-:W-:Y:S01]  /*fab0*/  HMMA.16816.F32 R88, R100.reuse, R154, R88 ;  /* 0x0000009a6458723c */ /* 0x040fe20000001858 */
[----:B------:R-:W5:Y:S07]  /*fac0*/  LDSM.16.MT88.4 R152, [R165+0x3800] ;  /* 0x00380000a598783b */ /* 0x000f6e0000004200 */
[C---:B--2---:R-:W-:Y:S08]  /*fad0*/  HMMA.16816.F32 R92, R100.reuse, R108, R92 ;  /* 0x0000006c645c723c */ /* 0x044ff0000000185c */
[----:B------:R-:W-:Y:S08]  /*fae0*/  HMMA.16816.F32 R96, R100, R110, R96 ;  /* 0x0000006e6460723c */ /* 0x000ff00000001860 */
[C---:B---3--:R-:W-:Y:S01]  /*faf0*/  HMMA.16816.F32 R128, R136.reuse, R124, R4 ;  /* 0x0000007c8880723c */ /* 0x048fe20000001804 */
[----:B------:R-:W2:Y:S07]  /*fb00*/  LDSM.16.MT88.4 R4, [R188+0x17800] ;  /* 0x01780000bc04783b */ /* 0x000eae0000004200 */
[C---:B------:R-:W-:Y:S01]  /*fb10*/  HMMA.16816.F32 R124, R136.reuse, R126, R8 ;  /* 0x0000007e887c723c */ /* 0x040fe20000001808 */
[----:B------:R-:W3:Y:S07]  /*fb20*/  LDSM.16.MT88.4 R8, [R165+0x5800] ;  /* 0x00580000a508783b */ /* 0x000eee0000004200 */
[C---:B------:R-:W-:Y:S01]  /*fb30*/  HMMA.16816.F32 R120, R136.reuse, R116, R12 ;  /* 0x000000748878723c */ /* 0x040fe2000000180c */
[----:B------:R-:W3:Y:S07]  /*fb40*/  LDSM.16.MT88.4 R12, [R164+0x5800] ;  /* 0x00580000a40c783b */ /* 0x000eee0000004200 */
[C---:B------:R-:W-:Y:S08]  /*fb50*/  HMMA.16816.F32 R116, R136.reuse, R118, R16 ;  /* 0x000000768874723c */ /* 0x040ff00000001810 */
[C---:B-1----:R-:W-:Y:S08]  /*fb60*/  HMMA.16816.F32 R112, R136.reuse, R104, R20 ;  /* 0x000000688870723c */ /* 0x042ff00000001814 */
        /* <DEDUP_REMOVED lines=22> */
.L_x_356:
        /* <DEDUP_REMOVED lines=263> */
.L_x_360:
        /* <DEDUP_REMOVED lines=45> */
.L_x_362:
[----:B------:R-:W-:Y:S05]  /*11010*/  BSYNC.RECONVERGENT B0 ;  /* 0x0000000000007941 */ /* 0x000fea0003800200 */
.L_x_361:
        /* <DEDUP_REMOVED lines=39> */
.L_x_364:
[----:B------:R-:W-:Y:S05]  /*11290*/  BSYNC.RECONVERGENT B0 ;  /* 0x0000000000007941 */ /* 0x000fea0003800200 */
.L_x_363:
        /* <DEDUP_REMOVED lines=24> */
.L_x_366:
[----:B------:R-:W-:Y:S05]  /*11420*/  BSYNC.RECONVERGENT B0 ;  /* 0x0000000000007941 */ /* 0x000fea0003800200 */
.L_x_365:
        /* <DEDUP_REMOVED lines=24> */
.L_x_368:
[----:B------:R-:W-:Y:S05]  /*115b0*/  BSYNC.RECONVERGENT B0 ;  /* 0x0000000000007941 */ /* 0x000fea0003800200 */
.L_x_367:
        /* <DEDUP_REMOVED lines=24> */
.L_x_369:
        /* <DEDUP_REMOVED lines=12> */
.L_x_937:


//--------------------- .text._ZN5flash16flash_fwd_kernelI23Flash_fwd_kernel_traitsILi192ELi64ELi64ELi4ELb0ELb0EN7cutlass6half_tE19Flash_kernel_traitsILi192ELi64ELi64ELi4ES3_EELb1ELb1ELb0ELb0ELb0ELb0ELb0ELb0EEEvNS_16Flash_fwd_paramsE --------------------------
	.section	.text._ZN5flash16flash_fwd_kernelI23Flash_fwd_kernel_traitsILi192ELi64ELi64ELi4ELb0ELb0EN7cutlass6half_tE19Flash_kernel_traitsILi192ELi64ELi64ELi4ES3_EELb1ELb1ELb0ELb0ELb0ELb0ELb0ELb0EEEvNS_16Flash_fwd_paramsE,"ax",@progbits
	.align	128
        .global         _ZN5flash16flash_fwd_kernelI23Flash_fwd_kernel_traitsILi192ELi64ELi64ELi4ELb0ELb0EN7cutlass6half_tE19Flash_kernel_traitsILi192ELi64ELi64ELi4ES3_EELb1ELb1ELb0ELb0ELb0ELb0ELb0ELb0EEEvNS_16Flash_fwd_paramsE
        .type           _ZN5flash16flash_fwd_kernelI23Flash_fwd_kernel_traitsILi192ELi64ELi64ELi4ELb0ELb0EN7cutlass6half_tE19Flash_kernel_traitsILi192ELi64ELi64ELi4ES3_EELb1ELb1ELb0ELb0ELb0ELb0ELb0ELb0EEEvNS_16Flash_fwd_paramsE,@function
        .size           _ZN5flash16flash_fwd_kernelI23Flash_fwd_kernel_traitsILi192ELi64ELi64ELi4ELb0ELb0EN7cutlass6half_tE19Flash_kernel_traitsILi192ELi64ELi64ELi4ES3_EELb1ELb1ELb0ELb0ELb0ELb0ELb0ELb0EEEvNS_16Flash_fwd_paramsE,(.L_x_938 - _ZN5flash16flash_fwd_kernelI23Flash_fwd_kernel_traitsILi192ELi64ELi64ELi4ELb0ELb0EN7cutlass6half_tE19Flash_kernel_traitsILi192ELi64ELi64ELi4ES3_EELb1ELb1ELb0ELb0ELb0ELb0ELb0ELb0EEEvNS_16Flash_fwd_paramsE)
        .other          _ZN5flash16flash_fwd_kernelI23Flash_fwd_kernel_traitsILi192ELi64ELi64ELi4ELb0ELb0EN7cutlass6half_tE19Flash_kernel_traitsILi192ELi64ELi64ELi4ES3_EELb1ELb1ELb0ELb0ELb0ELb0ELb0ELb0EEEvNS_16Flash_fwd_paramsE,@"STO_CUDA_ENTRY STV_DEFAULT"
_ZN5flash16flash_fwd_kernelI23Flash_fwd_kernel_traitsILi192ELi64ELi64ELi4ELb0ELb0EN7cutlass6half_tE19Flash_kernel_traitsILi192ELi64ELi64ELi4ES3_EELb1ELb1ELb0ELb0ELb0ELb0ELb0ELb0EEEvNS_16Flash_fwd_paramsE:
.text._ZN5flash16flash_fwd_kernelI23Flash_fwd_kernel_traitsILi192ELi64ELi64ELi4ELb0ELb0EN7cutlass6half_tE19Flash_kernel_traitsILi192ELi64ELi64ELi4ES3_EELb1ELb1ELb0ELb0ELb0ELb0ELb0ELb0EEEvNS_16Flash_fwd_paramsE:
[----:B------:R-:W-:Y:S01]  /*0000*/  LDC R1, c[0x0][0x37c] ;  /* 0x0000df00ff017b82 */ /* 0x000fe20000000800 */
[----:B------:R-:W1:Y:S07]  /*0010*/  LDCU.U8 UR4, c[0x0][0x524] ;  /* 0x0000a480ff0477ac */ /* 0x000e6e0008000000 */
[----:B------:R-:W2:Y:S01]  /*0020*/  LDC R84, c[0x0][0x518] ;  /* 0x00014600ff547b82 */ /* 0x000ea20000000800 */
[----:B------:R-:W2:Y:S07]  /*0030*/  LDCU.64 UR16, c[0x0][0x358] ;  /* 0x00006b00ff1077ac */ /* 0x000eae0008000a00 */
[----:B------:R-:W2:Y:S01]  /*0040*/  LDC R85, c[0x0][0x51c] ;  /* 0x00014700ff557b82 */ /* 0x000ea20000000800 */
[----:B------:R-:W3:Y:S01]  /*0050*/  S2R R88, SR_CTAID.X ;  /* 0x0000000000587919 */ /* 0x000ee20000002500 */
[----:B------:R-:W4:Y:S01]  /*0060*/  LDCU.64 UR6, c[0x0][0x470] ;  /* 0x00008e00ff0677ac */ /* 0x000f220008000a00 */
[----:B------:R-:W3:Y:S05]  /*0070*/  S2R R12, SR_CTAID.Y ;  /* 0x00000000000c7919 */ /* 0x000eea0000002600 */
[----:B------:R-:W4:Y:S01]  /*0080*/  LDC.64 R2, c[0x0][0x460] ;  /* 0x00011800ff027b82 */ /* 0x000f220000000a00 */
[----:B-1----:R-:W-:Y:S01]  /*0090*/  ISETP.NE.AND P4, PT, RZ, UR4, PT ;  /* 0x00000004ff007c0c */ /* 0x002fe2000bf85270 */
[----:B------:R-:W1:Y:S01]  /*00a0*/  LDCU.64 UR4, c[0x0][0x510] ;  /* 0x0000a200ff0477ac */ /* 0x000e620008000a00 */
[----:B------:R-:W3:Y:S01]  /*00b0*/  S2R R13, SR_CTAID.Z ;  /* 0x00000000000d7919 */ /* 0x000ee20000002700 */
[----:B------:R-:W3:Y:S10]  /*00c0*/  S2R R180, SR_TID.X ;  /* 0x0000000000b47919 */ /* 0x000ef40000002100 */
[----:B------:R-:W3:Y:S01]  /*00d0*/  @P4 LDC R0, c[0x0][0x520] ;  /* 0x00014800ff004b82 */ /* 0x000ee20000000800 */
[----:B--2---:R-:W2:Y:S01]  /*00e0*/  @P4 LDG.E.64 R6, desc[UR16][R84.64] ;  /* 0x0000001054064981 */ /* 0x004ea2000c1e1b00 */
[----:B-1----:R-:W-:-:S02]  /*00f0*/  IMAD.U32 R224, RZ, RZ, UR4 ;  /* 0x00000004ffe07e24 */ /* 0x002fc4000f8e00ff */
[----:B------:R-:W-:Y:S01]  /*0100*/  IMAD.U32 R225, RZ, RZ, UR5 ;  /* 0x00000005ffe17e24 */ /* 0x000fe2000f8e00ff */
[----:B------:R-:W1:Y:S05]  /*0110*/  LDCU.64 UR4, c[0x0][0x478] ;  /* 0x00008f00ff0477ac */ /* 0x000e6a0008000a00 */
[----:B------:R-:W2:Y:S01]  /*0120*/  @P4 LDG.E.64 R224, desc[UR16][R224.64] ;  /* 0x00000010e0e04981 */ /* 0x000ea2000c1e1b00 */
[C---:B----4-:R-:W-:Y:S01]  /*0130*/  ISETP.NE.U32.AND P3, PT, R2.reuse, RZ, PT ;  /* 0x000000ff0200720c */ /* 0x050fe20003f65070 */
[----:B------:R-:W-:Y:S01]  /*0140*/  IMAD.MOV.U32 R209, RZ, RZ, -0x1 ;  /* 0xffffffffffd17424 */ /* 0x000fe200078e00ff */
[----:B------:R-:W-:Y:S02]  /*0150*/  ISETP.NE.U32.AND P2, PT, R2, RZ, PT ;  /* 0x000000ff0200720c */ /* 0x000fe40003f45070 */
[----:B------:R-:W-:-:S02]  /*0160*/  ISETP.NE.AND.EX P3, PT, R3, RZ, PT, P3 ;  /* 0x000000ff0300720c */ /* 0x000fc40003f65330 */
[----:B---3--:R-:W-:Y:S02]  /*0170*/  LOP3.LUT R5, R13, R88, R12, 0xfe, !PT ;  /* 0x000000580d057212 */ /* 0x008fe400078efe0c */
[----:B------:R-:W-:Y:S02]  /*0180*/  ISETP.NE.AND.EX P2, PT, R3, RZ, PT, P2 ;  /* 0x000000ff0300720c */ /* 0x000fe40003f45320 */
[----:B------:R-:W-:Y:S02]  /*0190*/  LOP3.LUT P5, RZ, R5, R180, RZ, 0xfc, !PT ;  /* 0x000000b405ff7212 */ /* 0x000fe400078afcff */
[----:B------:R-:W3:Y:S01]  /*01a0*/  LDC.64 R4, c[0x0][0x460] ;  /* 0x00011800ff047b82 */ /* 0x000ee20000000a00 */
[----:B------:R-:W-:-:S04]  /*01b0*/  ISETP.NE.U32.AND P0, PT, RZ, UR6, PT ;  /* 0x00000006ff007c0c */ /* 0x000fc8000bf05070 */
[----:B------:R-:W-:-:S06]  /*01c0*/  ISETP.NE.AND.EX P0, PT, RZ, UR7, PT, P0 ;  /* 0x00000007ff007c0c */ /* 0x000fcc000bf05300 */
[----:B------:R-:W4:Y:S01]  /*01d0*/  @!P5 LDC.64 R14, c[0x0][0x528] ;  /* 0x00014a00ff0edb82 */ /* 0x000f220000000a00 */
[----:B---3--:R-:W-:-:S07]  /*01e0*/  IMAD.WIDE.U32 R18, R12, 0x4, R4 ;  /* 0x000000040c127825 */ /* 0x008fce00078e0004 */
[----:B------:R-:W3:Y:S01]  /*01f0*/  LDC.64 R4, c[0x0][0x468] ;  /* 0x00011a00ff047b82 */ /* 0x000ee20000000a00 */
[----:B--2---:R-:W-:-:S05]  /*0200*/  @P4 IADD3 R84, P1, PT, R6, R0, RZ ;  /* 0x0000000006544210 */ /* 0x004fca0007f3e0ff */
[----:B------:R-:W-:Y:S01]  /*0210*/  @P4 IMAD.X R85, RZ, RZ, R7, P1 ;  /* 0x000000ffff554224 */ /* 0x000fe200008e0607 */
[----:B-1----:R-:W-:-:S04]  /*0220*/  ISETP.NE.U32.AND P1, PT, RZ, UR4, PT ;  /* 0x00000004ff007c0c */ /* 0x002fc8000bf25070 */
[----:B----4-:R-:W-:Y:S01]  /*0230*/  @!P5 STG.E.64 desc[UR16][R14.64+0x8], R84 ;  /* 0x000008540e00d986 */ /* 0x010fe2000c101b10 */
[----:B------:R-:W-:Y:S01]  /*0240*/  IMAD.SHL.U32 R17, R12, 0x4, RZ ;  /* 0x000000040c117824 */ /* 0x000fe200078e00ff */
[----:B------:R-:W-:Y:S02]  /*0250*/  ISETP.NE.AND.EX P1, PT, RZ, UR5, PT, P1 ;  /* 0x00000005ff007c0c */ /* 0x000fe4000bf25310 */
[----:B------:R1:W-:Y:S04]  /*0260*/  @!P5 STG.E.64 desc[UR16][R14.64], R224 ;  /* 0x000000e00e00d986 */ /* 0x0003e8000c101b10 */
[----:B------:R-:W2:Y:S04]  /*0270*/  @P3 LDG.E R209, desc[UR16][R18.64] ;  /* 0x0000001012d13981 */ /* 0x000ea8000c1e1900 */
[----:B------:R-:W2:Y:S01]  /*0280*/  @P2 LDG.E R8, desc[UR16][R18.64+0x4] ;  /* 0x0000041012082981 */ /* 0x000ea2000c1e1900 */
[----:B------:R-:W-:Y:S01]  /*0290*/  SHF.R.U32.HI R0, RZ, 0x1e, R12 ;  /* 0x0000001eff007819 */ /* 0x000fe2000001160c */
[----:B------:R-:W-:Y:S01]  /*02a0*/  IMAD.MOV.U32 R6, RZ, RZ, RZ ;  /* 0x000000ffff067224 */ /* 0x000fe200078e00ff */
[----:B------:R-:W-:-:S02]  /*02b0*/  @P0 IADD3 R10, P4, PT, R17, UR6, RZ ;  /* 0x00000006110a0c10 */ /* 0x000fc4000ff9e0ff */
[----:B------:R-:W-:Y:S02]  /*02c0*/  @P1 IADD3 R2, P3, PT, R17, UR4, RZ ;  /* 0x0000000411021c10 */ /* 0x000fe4000ff7e0ff */
[C---:B------:R-:W-:Y:S01]  /*02d0*/  @P0 IADD3.X R11, PT, PT, R0.reuse, UR7, RZ, P4, !PT ;  /* 0x00000007000b0c10 */ /* 0x040fe2000a7fe4ff */
[----:B------:R-:W4:Y:S01]  /*02e0*/  LDCU.U8 UR4, c[0x0][0x532] ;  /* 0x0000a640ff0477ac */ /* 0x000f220008000000 */
[----:B------:R-:W-:-:S03]  /*02f0*/  @P1 IADD3.X R3, PT, PT, R0, UR5, RZ, P3, !PT ;  /* 0x0000000500031c10 */ /* 0x000fc60009ffe4ff */
[----:B------:R1:W5:Y:S01]  /*0300*/  @P0 LDG.E R6, desc[UR16][R10.64] ;  /* 0x000000100a060981 */ /* 0x000362000c1e1900 */
[----:B---3--:R-:W-:Y:S02]  /*0310*/  IADD3 R16, P0, PT, R17, R4, RZ ;  /* 0x0000000411107210 */ /* 0x008fe40007f1e0ff */
[----:B------:R-:W-:Y:S01]  /*0320*/  ISETP.EQ.U32.AND P4, PT, R4, RZ, PT ;  /* 0x000000ff0400720c */ /* 0x000fe20003f82070 */
[----:B------:R3:W5:Y:S01]  /*0330*/  @P1 LDG.E R93, desc[UR16][R2.64] ;  /* 0x00000010025d1981 */ /* 0x000762000c1e1900 */
[----:B------:R-:W-:Y:S02]  /*0340*/  IMAD.MOV.U32 R7, RZ, RZ, -0x1 ;  /* 0xffffffffff077424 */ /* 0x000fe400078e00ff */
[----:B------:R-:W-:Y:S01]  /*0350*/  IMAD.X R17, R0, 0x1, R5, P0 ;  /* 0x0000000100117824 */ /* 0x000fe200000e0605 */
[----:B------:R-:W-:Y:S01]  /*0360*/  ISETP.NE.U32.AND P0, PT, R4, RZ, PT ;  /* 0x000000ff0400720c */ /* 0x000fe20003f05070 */
[----:B------:R-:W2:Y:S03]  /*0370*/  @!P1 LDC R0, c[0x0][0x43c] ;  /* 0x00010f00ff009b82 */ /* 0x000ea60000000800 */
[----:B------:R-:W-:-:S02]  /*0380*/  ISETP.NE.AND.EX P0, PT, R5, RZ, PT, P0 ;  /* 0x000000ff0500720c */ /* 0x000fc40003f05300 */
[----:B----4-:R-:W-:-:S04]  /*0390*/  ISETP.NE.AND P3, PT, RZ, UR4, PT ;  /* 0x00000004ff007c0c */ /* 0x010fc8000bf65270 */
[----:B------:R-:W-:Y:S01]  /*03a0*/  ISETP.EQ.OR.EX P4, PT, R5, RZ, !P3, P4 ;  /* 0x000000ff0500720c */ /* 0x000fe20005f82740 */
[----:B-1----:R-:W1:Y:S01]  /*03b0*/  @!P2 LDC R11, c[0x0][0x434] ;  /* 0x00010d00ff0bab82 */ /* 0x002e620000000800 */
[----:B------:R-:W-:-:S11]  /*03c0*/  IMAD.SHL.U32 R14, R88, 0x40, RZ ;  /* 0x00000040580e7824 */ /* 0x000fd600078e00ff */
[----:B------:R3:W5:Y:S01]  /*03d0*/  @!P4 LDG.E R7, desc[UR16][R16.64] ;  /* 0x000000101007c981 */ /* 0x000762000c1e1900 */
[----:B------:R-:W4:Y:S08]  /*03e0*/  @!P1 LDC.64 R2, c[0x0][0x488] ;  /* 0x00012200ff029b82 */ /* 0x000f300000000a00 */
[----:B------:R-:W1:Y:S01]  /*03f0*/  @!P0 LDC R5, c[0x0][0x438] ;  /* 0x00010e00ff058b82 */ /* 0x000e620000000800 */
[----:B--2---:R-:W-:Y:S01]  /*0400*/  @P2 IMAD.IADD R11, R8, 0x1, -R209 ;  /* 0x00000001080b2824 */ /* 0x004fe200078e0ad1 */
[----:B----4-:R-:W-:-:S04]  /*0410*/  @!P1 ISETP.NE.U32.AND P2, PT, R2, RZ, PT ;  /* 0x000000ff0200920c */ /* 0x010fc80003f45070 */
[----:B-1----:R-:W-:Y:S01]  /*0420*/  ISETP.GT.AND P4, PT, R11, R14, PT ;  /* 0x0000000e0b00720c */ /* 0x002fe20003f84270 */
[----:B---3--:R-:W-:-:S12]  /*0430*/  @!P0 BRA `(.L_x_370) ;  /* 0x00000000000c8947 */ /* 0x008fd80003800000 */
[----:B------:R-:W2:Y:S02]  /*0440*/  @P3 LDG.E R2, desc[UR16][R16.64+0x4] ;  /* 0x0000041010023981 */ /* 0x000ea4000c1e1900 */
[----:B--2--5:R-:W-:-:S06]  /*0450*/  @P3 IADD3 R5, PT, PT, R2, -R7, RZ ;  /* 0x8000000702053210 */ /* 0x024fcc0007ffe0ff */
[----:B------:R1:W5:Y:S02]  /*0460*/  @!P3 LDG.E R5, desc[UR16][R16.64] ;  /* 0x000000101005b981 */ /* 0x000364000c1e1900 */
.L_x_370:
[----:B------:R-:W-:Y:S01]  /*0470*/  @!P1 ISETP.NE.AND.EX P2, PT, R3, RZ, PT, P2 ;  /* 0x000000ff0300920c */ /* 0x000fe20003f45320 */
[----:B------:R-:W-:-:S12]  /*0480*/  @!P4 EXIT ;  /* 0x000000000000c94d */ /* 0x000fd80003800000 */
[----:B------:R-:W2:Y:S01]  /*0490*/  LDCU UR14, c[0x0][0x508] ;  /* 0x0000a100ff0e77ac */ /* 0x000ea20008000800 */
[----:B------:R-:W-:Y:S01]  /*04a0*/  @!P1 SEL R0, R0, RZ, P2 ;  /* 0x000000ff00009207 */ /* 0x000fe20001000000 */
[----:B-----5:R-:W-:-:S03]  /*04b0*/  @P1 IMAD.IADD R93, R93, 0x1, -R6 ;  /* 0x000000015d5d1824 */ /* 0x020fc600078e0a06 */
[----:B------:R-:W-:Y:S01]  /*04c0*/  @!P1 IADD3 R93, PT, PT, R0, R5, -R6 ;  /* 0x00000005005d9210 */ /* 0x000fe20007ffe806 */
[----:B------:R-:W-:-:S04]  /*04d0*/  VIADD R0, R88, 0x1 ;  /* 0x0000000158007836 */ /* 0x000fc80000000000 */
[----:B------:R-:W-:Y:S02]  /*04e0*/  VIADD R5, R93, 0x3f ;  /* 0x0000003f5d057836 */ /* 0x000fe40000000000 */
[----:B------:R-:W-:-:S03]  /*04f0*/  IMAD R0, R0, 0x40, -R11 ;  /* 0x0000004000007824 */ /* 0x000fc600078e0a0b */
[----:B------:R-:W-:Y:S02]  /*0500*/  SHF.R.S32.HI R2, RZ, 0x1f, R5 ;  /* 0x0000001fff027819 */ /* 0x000fe40000011405 */
[----:B--2---:R-:W-:Y:S02]  /*0510*/  IADD3 R3, PT, PT, R5, UR14, R0 ;  /* 0x0000000e05037c10 */ /* 0x004fe4000fffe000 */
[----:B------:R-:W-:Y:S02]  /*0520*/  LEA.HI R2, R2, R5, RZ, 0x6 ;  /* 0x0000000502027211 */ /* 0x000fe400078f30ff */
[----:B------:R-:W-:Y:S02]  /*0530*/  SHF.R.S32.HI R0, RZ, 0x1f, R3 ;  /* 0x0000001fff007819 */ /* 0x000fe40000011403 */
[----:B------:R-:W-:Y:S02]  /*0540*/  SHF.R.S32.HI R2, RZ, 0x6, R2 ;  /* 0x00000006ff027819 */ /* 0x000fe40000011402 */
[----:B------:R-:W-:-:S04]  /*0550*/  LEA.HI R0, R0, R3, RZ, 0x6 ;  /* 0x0000000300007211 */ /* 0x000fc800078f30ff */
[----:B------:R-:W-:-:S04]  /*0560*/  SHF.R.S32.HI R3, RZ, 0x6, R0 ;  /* 0x00000006ff037819 */ /* 0x000fc80000011400 */
[----:B------:R-:W-:-:S04]  /*0570*/  VIMNMX R0, PT, PT, R2, R3, PT ;  /* 0x0000000302007248 */ /* 0x000fc80003fe0100 */
[----:B------:R-:W-:-:S13]  /*0580*/  ISETP.GT.AND P0, PT, R0, RZ, PT ;  /* 0x000000ff0000720c */ /* 0x000fda0003f04270 */
[----:B------:R-:W-:Y:S05]  /*0590*/  @P0 BRA `(.L_x_371) ;  /* 0x0000000c00080947 */ /* 0x000fea0003800000 */
[----:B------:R-:W2:Y:S01]  /*05a0*/  LDC.U8 R0, c[0x0][0x549] ;  /* 0x00015240ff007b82 */ /* 0x000ea20000000000 */
[----:B------:R-:W-:-:S13]  /*05b0*/  ISETP.NE.AND P1, PT, R209, -0x1, PT ;  /* 0xffffffffd100780c */ /* 0x000fda0003f25270 */
[----:B------:R-:W1:Y:S08]  /*05c0*/  @!P1 LDC.64 R6, c[0x0][0x400] ;  /* 0x00010000ff069b82 */ /* 0x000e700000000a00 */
[----:B------:R-:W3:Y:S01]  /*05d0*/  @P1 LDC.64 R4, c[0x0][0x408] ;  /* 0x00010200ff041b82 */ /* 0x000ee20000000a00 */
[----:B--2---:R-:W-:Y:S02]  /*05e0*/  ISETP.NE.AND P6, PT, R0, RZ, PT ;  /* 0x000000ff0000720c */ /* 0x004fe40003fc5270 */
[----:B------:R-:W-:-:S11]  /*05f0*/  SHF.L.U32 R0, R180, 0x3, RZ ;  /* 0x00000003b4007819 */ /* 0x000fd600000006ff */
[----:B------:R-:W2:Y:S01]  /*0600*/  @P6 LDC.64 R2, c[0x0][0x430] ;  /* 0x00010c00ff026b82 */ /* 0x000ea20000000a00 */
[----:B-1----:R-:W-:-:S07]  /*0610*/  @!P1 IMAD.WIDE.U32 R16, R12, R6, RZ ;  /* 0x000000060c109225 */ /* 0x002fce00078e00ff */
[----:B------:R-:W1:Y:S01]  /*0620*/  LDC.U8 R6, c[0x0][0x548] ;  /* 0x00015200ff067b82 */ /* 0x000e620000000000 */
[----:B---3--:R-:W-:Y:S01]  /*0630*/  @P1 IMAD.WIDE.U32 R18, R209, R4, RZ ;  /* 0x00000004d1121225 */ /* 0x008fe200078e00ff */
[----:B------:R-:W-:-:S06]  /*0640*/  @!P1 MOV R4, R16 ;  /* 0x0000001000049202 */ /* 0x000fcc0000000f00 */
[----:B------:R-:W3:Y:S01]  /*0650*/  @P6 LDC R9, c[0x0][0x430] ;  /* 0x00010c00ff096b82 */ /* 0x000ee20000000800 */
[----:B--2---:R-:W-:Y:S01]  /*0660*/  @P6 IMAD R2, R2, R3, RZ ;  /* 0x0000000302026224 */ /* 0x004fe200078e02ff */
[----:B------:R-:W-:Y:S01]  /*0670*/  @P6 MOV R3, 0x1 ;  /* 0x0000000100036802 */ /* 0x000fe20000000f00 */
[----:B------:R-:W-:Y:S06]  /*0680*/  @P6 BRA `(.L_x_372) ;  /* 0x0000000000286947 */ /* 0x000fec0003800000 */
[----:B-1----:R-:W-:Y:S01]  /*0690*/  ISETP.NE.AND P0, PT, R6, RZ, PT ;  /* 0x000000ff0600720c */ /* 0x002fe20003f05270 */
[----:B------:R-:W1:-:S12]  /*06a0*/  LDC R15, c[0x0][0x3e0] ;  /* 0x0000f800ff0f7b82 */ /* 0x000e580000000800 */
[----:B------:R-:W2:Y:S01]  /*06b0*/  @P0 LDC R2, c[0x0][0x454] ;  /* 0x00011500ff020b82 */ /* 0x000ea20000000800 */
[----:B---3--:R-:W-:Y:S02]  /*06c0*/  @P0 MOV R9, 0x1 ;  /* 0x0000000100090802 */ /* 0x008fe40000000f00 */
[----:B------:R-:W-:-:S05]  /*06d0*/  @!P0 MOV R9, 0x1 ;  /* 0x0000000100098802 */ /* 0x000fca0000000f00 */
[----:B------:R-:W1:Y:S08]  /*06e0*/  @P0 LDC R10, c[0x0][0x454] ;  /* 0x00011500ff0a0b82 */ /* 0x000e700000000800 */
[----:B------:R-:W3:Y:S08]  /*06f0*/  @!P0 LDC R8, c[0x0][0x434] ;  /* 0x00010d00ff088b82 */ /* 0x000ef00000000800 */
[----:B------:R-:W4:Y:S01]  /*0700*/  @!P0 LDC R2, c[0x0][0x434] ;  /* 0x00010d00ff028b82 */ /* 0x000f220000000800 */
[----:B-1----:R-:W-:-:S02]  /*0710*/  @P0 IMAD R3, R10, R15, RZ ;  /* 0x0000000f0a030224 */ /* 0x002fc400078e02ff */
[----:B--23--:R-:W-:-:S07]  /*0720*/  @!P0 IMAD R3, R8, R15, RZ ;  /* 0x0000000f08038224 */ /* 0x00cfce00078e02ff */
.L_x_372:
[----:B------:R-:W2:Y:S01]  /*0730*/  LDCU.64 UR4, c[0x0][0x410] ;  /* 0x00008200ff0477ac */ /* 0x000ea20008000a00 */
[----:B------:R-:W-:Y:S01]  /*0740*/  @P1 IMAD.MOV.U32 R4, RZ, RZ, R18 ;  /* 0x000000ffff041224 */ /* 0x000fe200078e0012 */
[----:B------:R-:W-:Y:S01]  /*0750*/  LOP3.LUT R0, R0, 0x38, RZ, 0xc0, !PT ;  /* 0x0000003800007812 */ /* 0x000fe200078ec0ff */
[----:B------:R-:W-:Y:S01]  /*0760*/  @!P1 IMAD R7, R12, R7, R17 ;  /* 0x000000070c079224 */ /* 0x000fe200078e0211 */
[----:B------:R-:W-:Y:S01]  /*0770*/  SHF.R.U32.HI R180, RZ, 0x3, R180 ;  /* 0x00000003ffb47819 */ /* 0x000fe200000116b4 */
[----:B------:R-:W-:Y:S01]  /*0780*/  @P1 IMAD R7, R209, R5, R19 ;  /* 0x00000005d1071224 */ /* 0x000fe200078e0213 */
[----:B------:R-:W-:Y:S01]  /*0790*/  IADD3 R16, P0, PT, R0, R4, RZ ;  /* 0x0000000400107210 */ /* 0x000fe20007f1e0ff */
[----:B------:R-:W3:Y:S01]  /*07a0*/  LDC R5, c[0x0][0x434] ;  /* 0x00010d00ff057b82 */ /* 0x000ee20000000800 */
[----:B------:R-:W-:Y:S01]  /*07b0*/  IMAD.IADD R11, R11, 0x1, -R14 ;  /* 0x000000010b0b7824 */ /* 0x000fe200078e0a0e */
[----:B------:R-:W-:Y:S01]  /*07c0*/  BSSY.RECONVERGENT B0, `(.L_x_373) ;  /* 0x000001f000007945 */ /* 0x000fe20003800200 */
[----:B------:R-:W-:Y:S01]  /*07d0*/  IADD3.X R17, PT, PT, RZ, R7, RZ, P0, !PT ;  /* 0x00000007ff117210 */ /* 0x000fe200007fe4ff */
[----:B------:R-:W-:Y:S01]  /*07e0*/  VIADD R4, R180, 0x10 ;  /* 0x00000010b4047836 */ /* 0x000fe20000000000 */
[----:B-1----:R-:W-:Y:S01]  /*07f0*/  ISETP.NE.AND P6, PT, R6, RZ, !P6 ;  /* 0x000000ff0600720c */ /* 0x002fe200077c5270 */
[----:B------:R-:W-:Y:S01]  /*0800*/  IMAD.MOV.U32 R181, RZ, RZ, RZ ;  /* 0x000000ffffb57224 */ /* 0x000fe200078e00ff */
[----:B------:R-:W-:-:S02]  /*0810*/  ISETP.GE.AND P0, PT, R180, R11, PT ;  /* 0x0000000bb400720c */ /* 0x000fc40003f06270 */
[----:B------:R-:W-:Y:S01]  /*0820*/  ISETP.NE.AND P1, PT, R209, -0x1, PT ;  /* 0xffffffffd100780c */ /* 0x000fe20003f25270 */
[----:B------:R-:W-:Y:S01]  /*0830*/  IMAD.WIDE.U32 R88, R88, 0x40, R180 ;  /* 0x0000004058587825 */ /* 0x000fe200078e00b4 */
[----:B------:R-:W-:Y:S02]  /*0840*/  ISETP.GE.AND P2, PT, R4, R11, PT ;  /* 0x0000000b0400720c */ /* 0x000fe40003f46270 */
[----:B------:R-:W-:Y:S01]  /*0850*/  IADD3 R8, PT, PT, R180, 0x20, RZ ;  /* 0x00000020b4087810 */ /* 0x000fe20007ffe0ff */
[C---:B--2---:R-:W-:Y:S01]  /*0860*/  IMAD.WIDE.U32 R16, R13.reuse, UR4, R16 ;  /* 0x000000040d107c25 */ /* 0x044fe2000f8e0010 */
[C---:B------:R-:W-:Y:S02]  /*0870*/  LOP3.LUT R10, R0.reuse, 0x40, RZ, 0xfc, !PT ;  /* 0x00000040000a7812 */ /* 0x040fe400078efcff */
[----:B------:R-:W-:Y:S01]  /*0880*/  LOP3.LUT R7, R0, 0x80, RZ, 0xfc, !PT ;  /* 0x0000008000077812 */ /* 0x000fe200078efcff */
[----:B------:R-:W-:Y:S02]  /*0890*/  IMAD R23, R13, UR5, R17 ;  /* 0x000000050d177c24 */ /* 0x000fe4000f8e0211 */
[----:B------:R-:W-:Y:S05]  /*08a0*/  @P0 BRA `(.L_x_374) ;  /* 0x0000000000400947 */ /* 0x000fea0003800000 */
[----:B------:R-:W1:Y:S01]  /*08b0*/  LDCU.64 UR4, c[0x0][0x408] ;  /* 0x00008100ff0477ac */ /* 0x000e620008000a00 */
[----:B------:R-:W-:Y:S01]  /*08c0*/  IMAD.MOV.U32 R22, RZ, RZ, R16 ;  /* 0x000000ffff167224 */ /* 0x000fe200078e0010 */
[----:B------:R-:W2:Y:S01]  /*08d0*/  LDCU UR8, c[0x0][0x440] ;  /* 0x00008800ff0877ac */ /* 0x000ea20008000800 */
[----:B------:R-:W5:Y:S01]  /*08e0*/  LDCU.64 UR6, c[0x0][0x3f0] ;  /* 0x00007e00ff0677ac */ /* 0x000f620008000a00 */
[----:B-1----:R-:W-:Y:S02]  /*08f0*/  IMAD R15, R89, UR4, RZ ;  /* 0x00000004590f7c24 */ /* 0x002fe4000f8e02ff */
[----:B------:R-:W-:Y:S01]  /*0900*/  IMAD.WIDE.U32 R18, R88, UR4, R22 ;  /* 0x0000000458127c25 */ /* 0x000fe2000f8e0016 */
[----:B--2---:R-:W-:-:S03]  /*0910*/  ISETP.GE.AND P5, PT, R0, UR8, PT ;  /* 0x0000000800007c0c */ /* 0x004fc6000bfa6270 */
[----:B------:R-:W-:Y:S01]  /*0920*/  IMAD R6, R88, UR5, R15 ;  /* 0x0000000558067c24 */ /* 0x000fe2000f8e020f */
[----:B------:R-:W-:Y:S02]  /*0930*/  ISETP.GE.AND P4, PT, R10, UR8, PT ;  /* 0x000000080a007c0c */ /* 0x000fe4000bf86270 */
[----:B------:R-:W-:Y:S01]  /*0940*/  ISETP.GE.AND P3, PT, R7, UR8, PT ;  /* 0x0000000807007c0c */ /* 0x000fe2000bf66270 */
[----:B------:R-:W-:Y:S01]  /*0950*/  IMAD.IADD R6, R19, 0x1, R6 ;  /* 0x0000000113067824 */ /* 0x000fe200078e0206 */
[----:B-----5:R-:W-:-:S04]  /*0960*/  LEA R20, P0, R18, UR6, 0x1 ;  /* 0x0000000612147c11 */ /* 0x020fc8000f8008ff */
[----:B------:R-:W-:-:S05]  /*0970*/  LEA.HI.X R21, R18, UR7, R6, 0x1, P0 ;  /* 0x0000000712157c11 */ /* 0x000fca00080f0c06 */
[----:B------:R1:W-:Y:S04]  /*0980*/  @!P5 STG.E.128 desc[UR16][R20.64], RZ ;  /* 0x000000ff1400d986 */ /* 0x0003e8000c101d10 */
[----:B------:R1:W-:Y:S04]  /*0990*/  @!P4 STG.E.128 desc[UR16][R20.64+0x80], RZ ;  /* 0x000080ff1400c986 */ /* 0x0003e8000c101d10 */
[----:B------:R1:W-:Y:S02]  /*09a0*/  @!P3 STG.E.128 desc[UR16][R20.64+0x100], RZ ;  /* 0x000100ff1400b986 */ /* 0x0003e4000c101d10 */
.L_x_374:
[----:B------:R-:W-:Y:S05]  /*09b0*/  BSYNC.RECONVERGENT B0 ;  /* 0x0000000000007941 */ /* 0x000fea0003800200 */
.L_x_373:
[----:B------:R-:W-:Y:S01]  /*09c0*/  BSSY.RECONVERGENT B0, `(.L_x_375) ;  /* 0x0000016000007945 */ /* 0x000fe20003800200 */
[----:B------:R-:W-:-:S03]  /*09d0*/  ISETP.GE.AND P0, PT, R8, R11, PT ;  /* 0x0000000b0800720c */ /* 0x000fc60003f06270 */
[----:B------:R-:W-:Y:S10]  /*09e0*/  @P2 BRA `(.L_x_376) ;  /* 0x00000000004c2947 */ /* 0x000ff40003800000 */
[----:B------:R-:W2:Y:S01]  /*09f0*/  LDCU.64 UR6, c[0x0][0x408] ;  /* 0x00008100ff0677ac */ /* 0x000ea20008000a00 */
[----:B------:R-:W-:Y:S01]  /*0a00*/  IADD3 R15, P2, PT, R88, 0x10, RZ ;  /* 0x00000010580f7810 */ /* 0x000fe20007f5e0ff */
[----:B------:R-:W-:Y:S01]  /*0a10*/  IMAD.MOV.U32 R18, RZ, RZ, R16 ;  /* 0x000000ffff127224 */ /* 0x000fe200078e0010 */
[----:B------:R-:W-:Y:S01]  /*0a20*/  MOV R19, R23 ;  /* 0x0000001700137202 */ /* 0x000fe20000000f00 */
[----:B------:R-:W5:Y:S02]  /*0a30*/  LDCU UR8, c[0x0][0x440] ;  /* 0x00008800ff0877ac */ /* 0x000f640008000800 */
[----:B------:R-:W-:Y:S01]  /*0a40*/  IMAD.X R6, RZ, RZ, R89, P2 ;  /* 0x000000ffff067224 */ /* 0x000fe200010e0659 */
[----:B------:R-:W1:Y:S03]  /*0a50*/  LDCU.64 UR4, c[0x0][0x3f0] ;  /* 0x00007e00ff0477ac */ /* 0x000e660008000a00 */
[----:B--2---:R-:W-:-:S02]  /*0a60*/  IMAD R6, R6, UR6, RZ ;  /* 0x0000000606067c24 */ /* 0x004fc4000f8e02ff */
[----:B------:R-:W-:Y:S01]  /*0a70*/  IMAD.WIDE.U32 R18, R15, UR6, R18 ;  /* 0x000000060f127c25 */ /* 0x000fe2000f8e0012 */
[----:B-----5:R-:W-:-:S03]  /*0a80*/  ISETP.GE.AND P4, PT, R0, UR8, PT ;  /* 0x0000000800007c0c */ /* 0x020fc6000bf86270 */
        /* <DEDUP_REMOVED lines=9> */
.L_x_376:
[----:B------:R-:W-:Y:S05]  /*0b20*/  BSYNC.RECONVERGENT B0 ;  /* 0x0000000000007941 */ /* 0x000fea0003800200 */
.L_x_375:
[----:B------:R-:W-:Y:S01]  /*0b30*/  BSSY.RECONVERGENT B0, `(.L_x_377) ;  /* 0x0000018000007945 */ /* 0x000fe20003800200 */
[----:B------:R-:W-:Y:S01]  /*0b40*/  ISETP.NE.AND P2, PT, R0, RZ, PT ;  /* 0x000000ff0000720c */ /* 0x000fe20003f45270 */
[----:B-123--:R-:W-:Y:S01]  /*0b50*/  IMAD R20, R12, R5, RZ ;  /* 0x000000050c147224 */ /* 0x00efe200078e02ff */
[----:B------:R-:W-:Y:S01]  /*0b60*/  IADD3 R6, PT, PT, R180, 0x30, RZ ;  /* 0x00000030b4067810 */ /* 0x000fe20007ffe0ff */
[----:B------:R-:W-:Y:S10]  /*0b70*/  @P0 BRA `(.L_x_378) ;  /* 0x00000000004c0947 */ /* 0x000ff40003800000 */
[----:B------:R-:W1:Y:S01]  /*0b80*/  LDCU.64 UR6, c[0x0][0x408] ;  /* 0x00008100ff0677ac */ /* 0x000e620008000a00 */
[----:B------:R-:W-:Y:S01]  /*0b90*/  IADD3 R18, P0, PT, R88, 0x20, RZ ;  /* 0x0000002058127810 */ /* 0x000fe20007f1e0ff */
[----:B------:R-:W-:Y:S01]  /*0ba0*/  IMAD.MOV.U32 R24, RZ, RZ, R16 ;  /* 0x000000ffff187224 */ /* 0x000fe200078e0010 */
[----:B------:R-:W-:Y:S01]  /*0bb0*/  MOV R25, R23 ;  /* 0x0000001700197202 */ /* 0x000fe20000000f00 */
[----:B------:R-:W2:Y:S02]  /*0bc0*/  LDCU UR8, c[0x0][0x440] ;  /* 0x00008800ff0877ac */ /* 0x000ea40008000800 */
[----:B------:R-:W-:Y:S01]  /*0bd0*/  IMAD.X R5, RZ, RZ, R89, P0 ;  /* 0x000000ffff057224 */ /* 0x000fe200000e0659 */
[----:B------:R-:W3:Y:S03]  /*0be0*/  LDCU.64 UR4, c[0x0][0x3f0] ;  /* 0x00007e00ff0477ac */ /* 0x000ee60008000a00 */
[----:B-1----:R-:W-:-:S02]  /*0bf0*/  IMAD R5, R5, UR6, RZ ;  /* 0x0000000605057c24 */ /* 0x002fc4000f8e02ff */
[----:B------:R-:W-:Y:S01]  /*0c00*/  IMAD.WIDE.U32 R24, R18, UR6, R24 ;  /* 0x0000000612187c25 */ /* 0x000fe2000f8e0018 */
[----:B--2---:R-:W-:-:S03]  /*0c10*/  ISETP.GE.AND P4, PT, R0, UR8, PT ;  /* 0x0000000800007c0c */ /* 0x004fc6000bf86270 */
[----:B------:R-:W-:Y:S01]  /*0c20*/  IMAD R5, R18, UR7, R5 ;  /* 0x0000000712057c24 */ /* 0x000fe2000f8e0205 */
[----:B------:R-:W-:Y:S02]  /*0c30*/  ISETP.GE.AND P3, PT, R10, UR8, PT ;  /* 0x000000080a007c0c */ /* 0x000fe4000bf66270 */
[----:B------:R-:W-:Y:S01]  /*0c40*/  ISETP.GE.AND P0, PT, R7, UR8, PT ;  /* 0x0000000807007c0c */ /* 0x000fe2000bf06270 */
[----:B------:R-:W-:Y:S01]  /*0c50*/  IMAD.IADD R5, R25, 0x1, R5 ;  /* 0x0000000119057824 */ /* 0x000fe200078e0205 */
[----:B---3--:R-:W-:-:S04]  /*0c60*/  LEA R18, P5, R24, UR4, 0x1 ;  /* 0x0000000418127c11 */ /* 0x008fc8000f8a08ff */
[----:B------:R-:W-:-:S05]  /*0c70*/  LEA.HI.X R19, R24, UR5, R5, 0x1, P5 ;  /* 0x0000000518137c11 */ /* 0x000fca000a8f0c05 */
[----:B------:R1:W-:Y:S04]  /*0c80*/  @!P4 STG.E.128 desc[UR16][R18.64], RZ ;  /* 0x000000ff1200c986 */ /* 0x0003e8000c101d10 */
[----:B------:R1:W-:Y:S04]  /*0c90*/  @!P3 STG.E.128 desc[UR16][R18.64+0x80], RZ ;  /* 0x000080ff1200b986 */ /* 0x0003e8000c101d10 */
[----:B------:R1:W-:Y:S02]  /*0ca0*/  @!P0 STG.E.128 desc[UR16][R18.64+0x100], RZ ;  /* 0x000100ff12008986 */ /* 0x0003e4000c101d10 */
.L_x_378:
[----:B------:R-:W-:Y:S05]  /*0cb0*/  BSYNC.RECONVERGENT B0 ;  /* 0x0000000000007941 */ /* 0x000fea0003800200 */
.L_x_377:
[----:B------:R-:W-:Y:S01]  /*0cc0*/  ISETP.GE.AND P0, PT, R6, R11, PT ;  /* 0x0000000b0600720c */ /* 0x000fe20003f06270 */
[----:B----4-:R-:W-:Y:S01]  /*0cd0*/  IMAD R2, R13, R2, RZ ;  /* 0x000000020d027224 */ /* 0x010fe200078e02ff */
[----:B------:R-:W-:Y:S01]  /*0ce0*/  SEL R20, R20, R209, !P1 ;  /* 0x000000d114147207 */ /* 0x000fe20004800000 */
[----:B------:R-:W-:Y:S01]  /*0cf0*/  BSSY.RECONVERGENT B0, `(.L_x_379) ;  /* 0x000001c000007945 */ /* 0x000fe20003800200 */
[----:B------:R-:W-:Y:S01]  /*0d00*/  ISETP.GE.OR P5, PT, R180, R11, P2 ;  /* 0x0000000bb400720c */ /* 0x000fe200017a6670 */
[----:B------:R-:W-:Y:S01]  /*0d10*/  @!P6 IMAD R2, R12, R3, R2 ;  /* 0x000000030c02e224 */ /* 0x000fe200078e0202 */
[----:B------:R-:W-:Y:S01]  /*0d20*/  ISETP.GE.OR P4, PT, R4, R11, P2 ;  /* 0x0000000b0400720c */ /* 0x000fe20001786670 */
[----:B------:R-:W-:Y:S01]  /*0d30*/  IMAD R14, R14, R9, RZ ;  /* 0x000000090e0e7224 */ /* 0x000fe200078e02ff */
[-C--:B------:R-:W-:Y:S02]  /*0d40*/  ISETP.GE.OR P3, PT, R8, R11.reuse, P2 ;  /* 0x0000000b0800720c */ /* 0x080fe40001766670 */
[----:B------:R-:W-:-:S02]  /*0d50*/  ISETP.GE.OR P2, PT, R6, R11, P2 ;  /* 0x0000000b0600720c */ /* 0x000fc40001746670 */
[----:B------:R-:W-:Y:S02]  /*0d60*/  SHF.R.S32.HI R3, RZ, 0x1f, R20 ;  /* 0x0000001fff037819 */ /* 0x000fe40000011414 */
[----:B------:R-:W-:Y:S01]  /*0d70*/  SEL R5, R20, RZ, P6 ;  /* 0x000000ff14057207 */ /* 0x000fe20003000000 */
[----:B------:R-:W-:Y:S08]  /*0d80*/  @P0 BRA `(.L_x_380) ;  /* 0x0000000000480947 */ /* 0x000ff00003800000 */
[----:B------:R-:W2:Y:S01]  /*0d90*/  LDCU.64 UR6, c[0x0][0x408] ;  /* 0x00008100ff0677ac */ /* 0x000ea20008000a00 */
[----:B------:R-:W-:Y:S01]  /*0da0*/  IADD3 R11, P0, PT, R88, 0x30, RZ ;  /* 0x00000030580b7810 */ /* 0x000fe20007f1e0ff */
[----:B------:R-:W-:Y:S01]  /*0db0*/  IMAD.MOV.U32 R17, RZ, RZ, R23 ;  /* 0x000000ffff117224 */ /* 0x000fe200078e0017 */
[----:B------:R-:W3:Y:S03]  /*0dc0*/  LDCU UR8, c[0x0][0x440] ;  /* 0x00008800ff0877ac */ /* 0x000ee60008000800 */
[----:B------:R-:W-:Y:S01]  /*0dd0*/  IMAD.X R12, RZ, RZ, R89, P0 ;  /* 0x000000ffff0c7224 */ /* 0x000fe200000e0659 */
[----:B------:R-:W1:Y:S03]  /*0de0*/  LDCU.64 UR4, c[0x0][0x3f0] ;  /* 0x00007e00ff0477ac */ /* 0x000e660008000a00 */
[----:B--2---:R-:W-:-:S02]  /*0df0*/  IMAD R12, R12, UR6, RZ ;  /* 0x000000060c0c7c24 */ /* 0x004fc4000f8e02ff */
[----:B------:R-:W-:Y:S01]  /*0e00*/  IMAD.WIDE.U32 R16, R11, UR6, R16 ;  /* 0x000000060b107c25 */ /* 0x000fe2000f8e0010 */
[----:B---3--:R-:W-:-:S03]  /*0e10*/  ISETP.GE.AND P0, PT, R0, UR8, PT ;  /* 0x0000000800007c0c */ /* 0x008fc6000bf06270 */
[----:B------:R-:W-:Y:S01]  /*0e20*/  IMAD R12, R11, UR7, R12 ;  /* 0x000000070b0c7c24 */ /* 0x000fe2000f8e020c */
[----:B-1----:R-:W-:-:S03]  /*0e30*/  LEA R18, P1, R16, UR4, 0x1 ;  /* 0x0000000410127c11 */ /* 0x002fc6000f8208ff */
[----:B------:R-:W-:-:S05]  /*0e40*/  IMAD.IADD R11, R17, 0x1, R12 ;  /* 0x00000001110b7824 */ /* 0x000fca00078e020c */
[----:B------:R-:W-:Y:S02]  /*0e50*/  LEA.HI.X R19, R16, UR5, R11, 0x1, P1 ;  /* 0x0000000510137c11 */ /* 0x000fe400088f0c0b */
[----:B------:R-:W-:-:S03]  /*0e60*/  ISETP.GE.AND P1, PT, R10, UR8, PT ;  /* 0x000000080a007c0c */ /* 0x000fc6000bf26270 */
[----:B------:R2:W-:Y:S01]  /*0e70*/  @!P0 STG.E.128 desc[UR16][R18.64], RZ ;  /* 0x000000ff12008986 */ /* 0x0005e2000c101d10 */
[----:B------:R-:W-:-:S09]  /*0e80*/  ISETP.GE.AND P0, PT, R7, UR8, PT ;  /* 0x0000000807007c0c */ /* 0x000fd2000bf06270 */
[----:B------:R2:W-:Y:S04]  /*0e90*/  @!P1 STG.E.128 desc[UR16][R18.64+0x80], RZ ;  /* 0x000080ff12009986 */ /* 0x0005e8000c101d10 */
[----:B------:R2:W-:Y:S02]  /*0ea0*/  @!P0 STG.E.128 desc[UR16][R18.64+0x100], RZ ;  /* 0x000100ff12008986 */ /* 0x0005e4000c101d10 */
.L_x_380:
[----:B------:R-:W-:Y:S05]  /*0eb0*/  BSYNC.RECONVERGENT B0 ;  /* 0x0000000000007941 */ /* 0x000fea0003800200 */
.L_x_379:
[----:B------:R-:W-:Y:S01]  /*0ec0*/  IADD3 R5, P1, P0, R14, R5, R2 ;  /* 0x000000050e057210 */ /* 0x000fe2000783e002 */
[----:B------:R-:W-:Y:S01]  /*0ed0*/  BSSY.RECONVERGENT B0, `(.L_x_381) ;  /* 0x000000e000007945 */ /* 0x000fe20003800200 */
[----:B------:R-:W-:Y:S02]  /*0ee0*/  SEL R3, R3, RZ, P6 ;  /* 0x000000ff03037207 */ /* 0x000fe40003000000 */
[----:B------:R-:W-:Y:S02]  /*0ef0*/  SHF.R.S32.HI R14, RZ, 0x1f, R14 ;  /* 0x0000001fff0e7819 */ /* 0x000fe4000001140e */
[----:B------:R-:W-:-:S04]  /*0f00*/  SHF.R.S32.HI R2, RZ, 0x1f, R2 ;  /* 0x0000001fff027819 */ /* 0x000fc80000011402 */
[----:B------:R-:W-:Y:S01]  /*0f10*/  IADD3.X R2, PT, PT, R14, R3, R2, P1, P0 ;  /* 0x000000030e027210 */ /* 0x000fe20000fe0402 */
[----:B------:R-:W-:Y:S06]  /*0f20*/  @P5 BRA `(.L_x_382) ;  /* 0x0000000000205947 */ /* 0x000fec0003800000 */
[----:B------:R-:W3:Y:S01]  /*0f30*/  LDCU.64 UR4, c[0x0][0x420] ;  /* 0x00008400ff0477ac */ /* 0x000ee20008000a00 */
[----:B------:R-:W-:-:S05]  /*0f40*/  IMAD R0, R180, R9, RZ ;  /* 0x00000009b4007224 */ /* 0x000fca00078e02ff */
[----:B------:R-:W-:-:S04]  /*0f50*/  IADD3 R3, P0, PT, R0, R5, RZ ;  /* 0x0000000500037210 */ /* 0x000fc80007f1e0ff */
[----:B------:R-:W-:Y:S02]  /*0f60*/  LEA.HI.X.SX32 R0, R0, R2, 0x1, P0 ;  /* 0x0000000200007211 */ /* 0x000fe400000f0eff */
[----:B---3--:R-:W-:-:S04]  /*0f70*/  LEA R10, P0, R3, UR4, 0x2 ;  /* 0x00000004030a7c11 */ /* 0x008fc8000f8010ff */
[----:B------:R-:W-:Y:S01]  /*0f80*/  LEA.HI.X R11, R3, UR5, R0, 0x2, P0 ;  /* 0x00000005030b7c11 */ /* 0x000fe200080f1400 */
[----:B------:R-:W-:-:S05]  /*0f90*/  IMAD.MOV.U32 R3, RZ, RZ, 0x7f800000 ;  /* 0x7f800000ff037424 */ /* 0x000fca00078e00ff */
[----:B------:R3:W-:Y:S03]  /*0fa0*/  STG.E desc[UR16][R10.64], R3 ;  /* 0x000000030a007986 */ /* 0x0007e6000c101910 */
.L_x_382:
[----:B------:R-:W-:Y:S05]  /*0fb0*/  BSYNC.RECONVERGENT B0 ;  /* 0x0000000000007941 */ /* 0x000fea0003800200 */
.L_x_381:
[----:B------:R-:W-:Y:S04]  /*0fc0*/  BSSY.RECONVERGENT B0, `(.L_x_383) ;  /* 0x000000a000007945 */ /* 0x000fe80003800200 */
[----:B------:R-:W-:Y:S05]  /*0fd0*/  @P4 BRA `(.L_x_384) ;  /* 0x0000000000204947 */ /* 0x000fea0003800000 */
[----:B------:R-:W4:Y:S01]  /*0fe0*/  LDCU.64 UR4, c[0x0][0x420] ;  /* 0x00008400ff0477ac */ /* 0x000f220008000a00 */
[----:B------:R-:W-:-:S05]  /*0ff0*/  IMAD R0, R4, R9, RZ ;  /* 0x0000000904007224 */ /* 0x000fca00078e02ff */
[----:B---3--:R-:W-:-:S04]  /*1000*/  IADD3 R3, P0, PT, R0, R5, RZ ;  /* 0x0000000500037210 */ /* 0x008fc80007f1e0ff */
[----:B------:R-:W-:Y:S02]  /*1010*/  LEA.HI.X.SX32 R0, R0, R2, 0x1, P0 ;  /* 0x0000000200007211 */ /* 0x000fe400000f0eff */
[----:B----4-:R-:W-:-:S04]  /*1020*/  LEA R10, P0, R3, UR4, 0x2 ;  /* 0x00000004030a7c11 */ /* 0x010fc8000f8010ff */
[----:B------:R-:W-:Y:S01]  /*1030*/  LEA.HI.X R11, R3, UR5, R0, 0x2, P0 ;  /* 0x00000005030b7c11 */ /* 0x000fe200080f1400 */
[----:B------:R-:W-:-:S05]  /*1040*/  IMAD.MOV.U32 R3, RZ, RZ, 0x7f800000 ;  /* 0x7f800000ff037424 */ /* 0x000fca00078e00ff */
[----:B------:R4:W-:Y:S03]  /*1050*/  STG.E desc[UR16][R10.64], R3 ;  /* 0x000000030a007986 */ /* 0x0009e6000c101910 */
.L_x_384:
[----:B------:R-:W-:Y:S05]  /*1060*/  BSYNC.RECONVERGENT B0 ;  /* 0x0000000000007941 */ /* 0x000fea0003800200 */
.L_x_383:
[----:B------:R-:W-:Y:S04]  /*1070*/  BSSY.RECONVERGENT B0, `(.L_x_385) ;  /* 0x000000a000007945 */ /* 0x000fe80003800200 */
[----:B------:R-:W-:Y:S05]  /*1080*/  @P3 BRA `(.L_x_386) ;  /* 0x0000000000203947 */ /* 0x000fea0003800000 */
[----:B------:R-:W5:Y:S01]  /*1090*/  LDCU.64 UR4, c[0x0][0x420] ;  /* 0x00008400ff0477ac */ /* 0x000f620008000a00 */
[----:B------:R-:W-:-:S05]  /*10a0*/  IMAD R0, R8, R9, RZ ;  /* 0x0000000908007224 */ /* 0x000fca00078e02ff */
[----:B---34-:R-:W-:-:S04]  /*10b0*/  IADD3 R3, P0, PT, R0, R5, RZ ;  /* 0x0000000500037210 */ /* 0x018fc80007f1e0ff */
[----:B------:R-:W-:Y:S02]  /*10c0*/  LEA.HI.X.SX32 R0, R0, R2, 0x1, P0 ;  /* 0x0000000200007211 */ /* 0x000fe400000f0eff */
[----:B-----5:R-:W-:-:S04]  /*10d0*/  LEA R10, P0, R3, UR4, 0x2 ;  /* 0x00000004030a7c11 */ /* 0x020fc8000f8010ff */
[----:B------:R-:W-:Y:S01]  /*10e0*/  LEA.HI.X R11, R3, UR5, R0, 0x2, P0 ;  /* 0x00000005030b7c11 */ /* 0x000fe200080f1400 */
[----:B------:R-:W-:-:S05]  /*10f0*/  IMAD.MOV.U32 R3, RZ, RZ, 0x7f800000 ;  /* 0x7f800000ff037424 */ /* 0x000fca00078e00ff */
[----:B------:R3:W-:Y:S03]  /*1100*/  STG.E desc[UR16][R10.64], R3 ;  /* 0x000000030a007986 */ /* 0x0007e6000c101910 */
.L_x_386:
[----:B------:R-:W-:Y:S05]  /*1110*/  BSYNC.RECONVERGENT B0 ;  /* 0x0000000000007941 */ /* 0x000fea0003800200 */
.L_x_385:
[----:B------:R-:W-:Y:S05]  /*1120*/  @P2 EXIT ;  /* 0x000000000000294d */ /* 0x000fea0003800000 */
[----:B------:R-:W5:Y:S01]  /*1130*/  LDCU.64 UR4, c[0x0][0x420] ;  /* 0x00008400ff0477ac */ /* 0x000f620008000a00 */
[----:B------:R-:W-:Y:S02]  /*1140*/  IMAD R6, R6, R9, RZ ;  /* 0x0000000906067224 */ /* 0x000fe400078e02ff */
[----:B---34-:R-:W-:-:S03]  /*1150*/  IMAD.MOV.U32 R3, RZ, RZ, 0x7f800000 ;  /* 0x7f800000ff037424 */ /* 0x018fc600078e00ff */
[----:B------:R-:W-:-:S04]  /*1160*/  IADD3 R5, P0, PT, R6, R5, RZ ;  /* 0x0000000506057210 */ /* 0x000fc80007f1e0ff */
[----:B------:R-:W-:Y:S02]  /*1170*/  LEA.HI.X.SX32 R2, R6, R2, 0x1, P0 ;  /* 0x0000000206027211 */ /* 0x000fe400000f0eff */
[----:B-----5:R-:W-:-:S04]  /*1180*/  LEA R4, P0, R5, UR4, 0x2 ;  /* 0x0000000405047c11 */ /* 0x020fc8000f8010ff */
[----:B------:R-:W-:-:S05]  /*1190*/  LEA.HI.X R5, R5, UR5, R2, 0x2, P0 ;  /* 0x0000000505057c11 */ /* 0x000fca00080f1402 */
[----:B------:R-:W-:Y:S01]  /*11a0*/  STG.E desc[UR16][R4.64], R3 ;  /* 0x0000000304007986 */ /* 0x000fe2000c101910 */
[----:B------:R-:W-:Y:S05]  /*11b0*/  EXIT ;  /* 0x000000000000794d */ /* 0x000fea0003800000 */
.L_x_371:
[----:B------:R-:W-:Y:S02]  /*11c0*/  ISETP.NE.AND P0, PT, R209, -0x1, PT ;  /* 0xffffffffd100780c */ /* 0x000fe40003f05270 */
[----:B------:R-:W-:-:S11]  /*11d0*/  ISETP.NE.AND P2, PT, R7, -0x1, PT ;  /* 0xffffffff0700780c */ /* 0x000fd60003f45270 */
[----:B------:R-:W2:Y:S08]  /*11e0*/  @!P0 LDC.64 R4, c[0x0][0x398] ;  /* 0x0000e600ff048b82 */ /* 0x000eb00000000a00 */
[----:B------:R-:W3:Y:S01]  /*11f0*/  @P0 LDC.64 R2, c[0x0][0x3b0] ;  /* 0x0000ec00ff020b82 */ /* 0x000ee20000000a00 */
[----:B--2---:R-:W-:-:S04]  /*1200*/  @!P0 IMAD.WIDE.U32 R18, R12, R4, RZ ;  /* 0x000000040c128225 */ /* 0x004fc800078e00ff */
[----:B------:R-:W-:Y:S02]  /*1210*/  @!P0 IMAD R5, R12, R5, R19 ;  /* 0x000000050c058224 */ /* 0x000fe400078e0213 */
[----:B---3--:R-:W-:-:S04]  /*1220*/  @P0 IMAD.WIDE.U32 R8, R209, R2, RZ ;  /* 0x00000002d1080225 */ /* 0x008fc800078e00ff */
[----:B------:R-:W-:Y:S01]  /*1230*/  @P0 IMAD R5, R209, R3, R9 ;  /* 0x00000003d1050224 */ /* 0x000fe200078e0209 */
[----:B------:R-:W-:Y:S01]  /*1240*/  @P0 MOV R18, R8 ;  /* 0x0000000800120202 */ /* 0x000fe20000000f00 */
[----:B------:R-:W-:Y:S06]  /*1250*/  @P2 BRA `(.L_x_387) ;  /* 0x0000000000302947 */ /* 0x000fec0003800000 */
[----:B------:R-:W2:Y:S01]  /*1260*/  LDCU.64 UR4, c[0x0][0x3b8] ;  /* 0x00007700ff0477ac */ /* 0x000ea20008000a00 */
[----:B------:R-:W-:Y:S01]  /*1270*/  SHF.R.S32.HI R3, RZ, 0x1f, R6 ;  /* 0x0000001fff037819 */ /* 0x000fe20000011406 */
[----:B------:R-:W3:Y:S01]  /*1280*/  LDCU.64 UR6, c[0x0][0x3a0] ;  /* 0x00007400ff0677ac */ /* 0x000ee20008000a00 */
[----:B--2---:R-:W-:Y:S02]  /*1290*/  MOV R134, UR4 ;  /* 0x0000000400867c02 */ /* 0x004fe40008000f00 */
[----:B------:R-:W-:-:S03]  /*12a0*/  MOV R135, UR5 ;  /* 0x0000000500877c02 */ /* 0x000fc60008000f00 */
[-C--:B------:R-:W-:Y:S02]  /*12b0*/  IMAD R2, R3, R134.reuse, RZ ;  /* 0x0000008603027224 */ /* 0x080fe400078e02ff */
[----:B------:R-:W-:-:S04]  /*12c0*/  IMAD.WIDE.U32 R8, R6, R134, RZ ;  /* 0x0000008606087225 */ /* 0x000fc800078e00ff */
[----:B------:R-:W-:-:S05]  /*12d0*/  IMAD R2, R6, R135, R2 ;  /* 0x0000008706027224 */ /* 0x000fca00078e0202 */
[----:B------:R-:W-:-:S03]  /*12e0*/  IADD3 R9, PT, PT, R9, R2, RZ ;  /* 0x0000000209097210 */ /* 0x000fc60007ffe0ff */
[----:B---3--:R-:W-:-:S04]  /*12f0*/  IMAD.WIDE.U32 R8, R12, UR6, R8 ;  /* 0x000000060c087c25 */ /* 0x008fc8000f8e0008 */
[----:B------:R-:W-:Y:S01]  /*1300*/  IMAD R2, R12, UR7, R9 ;  /* 0x000000070c027c24 */ /* 0x000fe2000f8e0209 */
[----:B------:R-:W-:Y:S06]  /*1310*/  BRA `(.L_x_388) ;  /* 0x0000000000147947 */ /* 0x000fec0003800000 */
.L_x_387:
[----:B------:R-:W2:Y:S01]  /*1320*/  LDC.64 R134, c[0x0][0x3b8] ;  /* 0x0000ee00ff867b82 */ /* 0x000ea20000000a00 */
[----:B------:R-:W-:-:S05]  /*1330*/  IADD3 R8, PT, PT, R6, R7, RZ ;  /* 0x0000000706087210 */ /* 0x000fca0007ffe0ff */
[C---:B--2---:R-:W-:Y:S02]  /*1340*/  IMAD R2, R8.reuse, R135, RZ ;  /* 0x0000008708027224 */ /* 0x044fe400078e02ff */
[----:B------:R-:W-:-:S05]  /*1350*/  IMAD.WIDE.U32 R8, R8, R134, RZ ;  /* 0x0000008608087225 */ /* 0x000fca00078e00ff */
[----:B------:R-:W-:-:S07]  /*1360*/  IADD3 R2, PT, PT, R9, R2, RZ ;  /* 0x0000000209027210 */ /* 0x000fce0007ffe0ff */
.L_x_388:
[----:B------:R-:W2:Y:S02]  /*1370*/  LDC R10, c[0x0][0x3e8] ;  /* 0x0000fa00ff0a7b82 */ /* 0x000ea40000000800 */
[----:B--2---:R-:W-:-:S04]  /*1380*/  IABS R9, R10 ;  /* 0x0000000a00097213 */ /* 0x004fc80000000000 */
[----:B------:R-:W1:Y:S08]  /*1390*/  I2F.RP R19, R9 ;  /* 0x0000000900137306 */ /* 0x000e700000209400 */
[----:B-1----:R-:W1:Y:S02]  /*13a0*/  MUFU.RCP R16, R19 ;  /* 0x0000001300107308 */ /* 0x002e640000001000 */
[----:B-1----:R-:W-:-:S06]  /*13b0*/  VIADD R16, R16, 0xffffffe ;  /* 0x0ffffffe10107836 */ /* 0x002fcc0000000000 */
[----:B------:R-:W1:Y:S02]  /*13c0*/  F2I.FTZ.U32.TRUNC.NTZ R17, R16 ;  /* 0x0000001000117305 */ /* 0x000e64000021f000 */
[----:B-1----:R-:W-:Y:S01]  /*13d0*/  IMAD.MOV R3, RZ, RZ, -R17 ;  /* 0x000000ffff037224 */ /* 0x002fe200078e0a11 */
[----:B------:R-:W-:-:S03]  /*13e0*/  MOV R16, RZ ;  /* 0x000000ff00107202 */ /* 0x000fc60000000f00 */
[----:B------:R-:W-:Y:S01]  /*13f0*/  IMAD R4, R3, R9, RZ ;  /* 0x0000000903047224 */ /* 0x000fe200078e02ff */
[----:B------:R-:W-:-:S03]  /*1400*/  IABS R3, R13 ;  /* 0x0000000d00037213 */ /* 0x000fc60000000000 */
[----:B------:R-:W-:-:S06]  /*1410*/  IMAD.HI.U32 R4, R17, R4, R16 ;  /* 0x0000000411047227 */ /* 0x000fcc00078e0010 */
[----:B------:R-:W-:-:S04]  /*1420*/  IMAD.HI.U32 R15, R4, R3, RZ ;  /* 0x00000003040f7227 */ /* 0x000fc800078e00ff */
[----:B------:R-:W-:-:S04]  /*1430*/  IMAD.MOV R4, RZ, RZ, -R15 ;  /* 0x000000ffff047224 */ /* 0x000fc800078e0a0f */
[----:B------:R-:W-:Y:S01]  /*1440*/  IMAD R4, R9, R4, R3 ;  /* 0x0000000409047224 */ /* 0x000fe200078e0203 */
[----:B------:R-:W-:-:S04]  /*1450*/  LOP3.LUT R3, R13, R10, RZ, 0x3c, !PT ;  /* 0x0000000a0d037212 */ /* 0x000fc800078e3cff */
        /* <DEDUP_REMOVED lines=23> */
.L_x_389:
[----:B------:R-:W1:Y:S01]  /*15d0*/  LDC.64 R144, c[0x0][0x3c0] ;  /* 0x0000f000ff907b82 */ /* 0x000e620000000a00 */
[----:B------:R-:W-:-:S05]  /*15e0*/  IADD3 R6, PT, PT, R6, R7, RZ ;  /* 0x0000000706067210 */ /* 0x000fca0007ffe0ff */
[C---:B-1----:R-:W-:Y:S02]  /*15f0*/  IMAD R3, R6.reuse, R145, RZ ;  /* 0x0000009106037224 */ /* 0x042fe400078e02ff */
[----:B------:R-:W-:-:S05]  /*1600*/  IMAD.WIDE.U32 R6, R6, R144, RZ ;  /* 0x0000009006067225 */ /* 0x000fca00078e00ff */
[----:B------:R-:W-:-:S07]  /*1610*/  IADD3 R3, PT, PT, R7, R3, RZ ;  /* 0x0000000307037210 */ /* 0x000fce0007ffe0ff */
.L_x_390:
[----:B------:R-:W-:Y:S01]  /*1620*/  IMAD.SHL.U32 R204, R180, 0x8, RZ ;  /* 0x00000008b4cc7824 */ /* 0x000fe200078e00ff */
[----:B------:R-:W1:Y:S01]  /*1630*/  LDCU.128 UR4, c[0x0][0x3d0] ;  /* 0x00007a00ff0477ac */ /* 0x000e620008000c00 */
[----:B------:R-:W-:Y:S01]  /*1640*/  SHF.R.U32.HI R16, RZ, 0x3, R180 ;  /* 0x00000003ff107819 */ /* 0x000fe200000116b4 */
[----:B------:R-:W2:Y:S01]  /*1650*/  S2UR UR15, SR_CgaCtaId ;  /* 0x00000000000f79c3 */ /* 0x000ea20000008800 */
[----:B------:R-:W-:Y:S01]  /*1660*/  SHF.R.S32.HI R205, RZ, 0x1f, R4 ;  /* 0x0000001fffcd7819 */ /* 0x000fe20000011404 */
[----:B------:R-:W3:Y:S01]  /*1670*/  LDCU.64 UR10, c[0x0][0x390] ;  /* 0x00007200ff0a77ac */ /* 0x000ee20008000a00 */
[C---:B------:R-:W-:Y:S01]  /*1680*/  LOP3.LUT R179, R204.reuse, 0x38, RZ, 0xc0, !PT ;  /* 0x00000038ccb37812 */ /* 0x040fe200078ec0ff */
[----:B------:R-:W-:Y:S01]  /*1690*/  IMAD.IADD R201, R11, 0x1, -R14 ;  /* 0x000000010bc97824 */ /* 0x000fe200078e0a0e */
[----:B------:R-:W-:Y:S01]  /*16a0*/  LOP3.LUT R211, R204, 0x1f8, RZ, 0xc0, !PT ;  /* 0x000001f8ccd37812 */ /* 0x000fe200078ec0ff */
[----:B------:R-:W4:Y:S01]  /*16b0*/  LDCU.64 UR12, c[0x0][0x388] ;  /* 0x00007100ff0c77ac */ /* 0x000f220008000a00 */
[C---:B------:R-:W-:Y:S01]  /*16c0*/  IADD3 R8, P1, PT, R179.reuse, R8, RZ ;  /* 0x00000008b3087210 */ /* 0x040fe20007f3e0ff */
[----:B------:R-:W-:Y:S01]  /*16d0*/  IMAD.MOV.U32 R17, RZ, RZ, RZ ;  /* 0x000000ffff117224 */ /* 0x000fe200078e00ff */
[----:B------:R-:W-:Y:S01]  /*16e0*/  IADD3 R6, P0, PT, R179, R6, RZ ;  /* 0x00000006b3067210 */ /* 0x000fe20007f1e0ff */
[----:B------:R-:W5:Y:S01]  /*16f0*/  LDCU.64 UR8, c[0x0][0x3c8] ;  /* 0x00007900ff0877ac */ /* 0x000f620008000a00 */
[----:B------:R-:W-:Y:S01]  /*1700*/  LOP3.LUT R211, R211, 0x38, R180, 0x78, !PT ;  /* 0x00000038d3d37812 */ /* 0x000fe200078e78b4 */
[----:B------:R-:W-:Y:S01]  /*1710*/  IMAD.X R9, RZ, RZ, R2, P1 ;  /* 0x000000ffff097224 */ /* 0x000fe200008e0602 */
[----:B------:R-:W-:Y:S01]  /*1720*/  SHF.R.U32.HI R182, RZ, 0x1, R180 ;  /* 0x00000001ffb67819 */ /* 0x000fe200000116b4 */
[----:B------:R-:W-:Y:S01]  /*1730*/  IMAD.X R7, RZ, RZ, R3, P0 ;  /* 0x000000ffff077224 */ /* 0x000fe200000e0603 */
[C---:B------:R-:W-:Y:S01]  /*1740*/  IADD3 R18, P0, PT, R179.reuse, R18, RZ ;  /* 0x00000012b3127210 */ /* 0x040fe20007f1e0ff */
[----:B------:R-:W-:Y:S01]  /*1750*/  IMAD.WIDE.U32 R8, R16, R134, R8 ;  /* 0x0000008610087225 */ /* 0x000fe200078e0008 */
[----:B------:R-:W-:Y:S01]  /*1760*/  SHF.L.U32 R156, R180, 0x6, RZ ;  /* 0x00000006b49c7819 */ /* 0x000fe200000006ff */
[----:B------:R-:W-:Y:S01]  /*1770*/  BSSY.RECONVERGENT B0, `(.L_x_391) ;  /* 0x000003f000007945 */ /* 0x000fe20003800200 */
[C---:B------:R-:W-:Y:S01]  /*1780*/  LOP3.LUT R203, R179.reuse, 0x40, RZ, 0xfc, !PT ;  /* 0x00000040b3cb7812 */ /* 0x040fe200078efcff */
[----:B------:R-:W-:Y:S01]  /*1790*/  IMAD.WIDE.U32 R2, R16, R144, R6 ;  /* 0x0000009010027225 */ /* 0x000fe200078e0006 */
[----:B------:R-:W-:-:S02]  /*17a0*/  LOP3.LUT R146, R179, 0x1c0, R156, 0xf8, !PT ;  /* 0x000001c0b3927812 */ /* 0x000fc400078ef89c */
[----:B------:R-:W-:Y:S01]  /*17b0*/  LOP3.LUT R202, R179, 0x80, RZ, 0xfc, !PT ;  /* 0x00000080b3ca7812 */ /* 0x000fe200078efcff */
[C---:B-1----:R-:W-:Y:S02]  /*17c0*/  IMAD R207, R205.reuse, UR4, RZ ;  /* 0x00000004cdcf7c24 */ /* 0x042fe4000f8e02ff */
[C---:B------:R-:W-:Y:S02]  /*17d0*/  IMAD R7, R16.reuse, R135, R9 ;  /* 0x0000008710077224 */ /* 0x040fe400078e0209 */
[----:B------:R-:W-:Y:S02]  /*17e0*/  IMAD.MOV.U32 R6, RZ, RZ, R8 ;  /* 0x000000ffff067224 */ /* 0x000fe400078e0008 */
[----:B------:R-:W-:Y:S02]  /*17f0*/  IMAD R205, R205, UR6, RZ ;  /* 0x00000006cdcd7c24 */ /* 0x000fe4000f8e02ff */
[----:B------:R-:W-:Y:S02]  /*1800*/  IMAD R3, R16, R145, R3 ;  /* 0x0000009110037224 */ /* 0x000fe400078e0203 */
[C---:B------:R-:W-:Y:S01]  /*1810*/  IMAD R207, R4.reuse, UR5, R207 ;  /* 0x0000000504cf7c24 */ /* 0x040fe2000f8e02cf */
[----:B------:R-:W-:Y:S01]  /*1820*/  UMOV UR5, 0x400 ;  /* 0x0000040000057882 */ /* 0x000fe20000000000 */
[----:B------:R-:W-:Y:S01]  /*1830*/  IMAD R205, R4, UR7, R205 ;  /* 0x0000000704cd7c24 */ /* 0x000fe2000f8e02cd */
[----:B--2---:R-:W-:Y:S01]  /*1840*/  ULEA UR5, UR15, UR5, 0x18 ;  /* 0x000000050f057291 */ /* 0x004fe2000f8ec0ff */
[----:B------:R-:W-:-:S02]  /*1850*/  IMAD.X R19, RZ, RZ, R5, P0 ;  /* 0x000000ffff137224 */ /* 0x000fc400000e0605 */
[----:B------:R-:W-:-:S04]  /*1860*/  IMAD.WIDE.U32 R6, R4, UR4, R6 ;  /* 0x0000000404067c25 */ /* 0x000fc8000f8e0006 */
[----:B------:R-:W-:Y:S01]  /*1870*/  IMAD.WIDE.U32 R4, R4, UR6, R2 ;  /* 0x0000000604047c25 */ /* 0x000fe2000f8e0002 */
[----:B------:R-:W-:Y:S02]  /*1880*/  LOP3.LUT R2, R204, 0x1e00, RZ, 0xc0, !PT ;  /* 0x00001e00cc027812 */ /* 0x000fe400078ec0ff */
[----:B------:R-:W-:Y:S01]  /*1890*/  IADD3 R207, PT, PT, R7, R207, RZ ;  /* 0x000000cf07cf7210 */ /* 0x000fe20007ffe0ff */
[----:B------:R-:W-:Y:S01]  /*18a0*/  IMAD.IADD R205, R5, 0x1, R205 ;  /* 0x0000000105cd7824 */ /* 0x000fe200078e02cd */
[----:B---3--:R-:W-:Y:S01]  /*18b0*/  LEA R206, P0, R4, UR10, 0x1 ;  /* 0x0000000a04ce7c11 */ /* 0x008fe2000f8008ff */
[C---:B-----5:R-:W-:Y:S01]  /*18c0*/  IMAD.WIDE.U32 R18, R13.reuse, UR8, R18 ;  /* 0x000000080d127c25 */ /* 0x060fe2000f8e0012 */
[----:B----4-:R-:W-:Y:S02]  /*18d0*/  LEA R208, P1, R6, UR12, 0x1 ;  /* 0x0000000c06d07c11 */ /* 0x010fe4000f8208ff */
[----:B------:R-:W-:Y:S01]  /*18e0*/  LEA.HI.X R205, R4, UR11, R205, 0x1, P0 ;  /* 0x0000000b04cd7c11 */ /* 0x000fe200080f0ccd */
[----:B------:R-:W-:Y:S01]  /*18f0*/  IMAD R21, R13, UR9, R19 ;  /* 0x000000090d157c24 */ /* 0x000fe2000f8e0213 */
[----:B------:R-:W-:Y:S01]  /*1900*/  ISETP.GE.AND P0, PT, R16, R201, PT ;  /* 0x000000c91000720c */ /* 0x000fe20003f06270 */
[----:B------:R-:W-:Y:S01]  /*1910*/  IMAD.WIDE.U32 R22, R88, 0x40, R16 ;  /* 0x0000004058167825 */ /* 0x000fe200078e0010 */
[----:B------:R-:W-:-:S02]  /*1920*/  LOP3.LUT R211, R211, R2, RZ, 0xfc, !PT ;  /* 0x00000002d3d37212 */ /* 0x000fc400078efcff */
[----:B------:R-:W-:Y:S02]  /*1930*/  LOP3.LUT R3, R182, 0x8, RZ, 0xc0, !PT ;  /* 0x00000008b6037812 */ /* 0x000fe400078ec0ff */
[----:B------:R-:W-:Y:S02]  /*1940*/  LEA.HI.X R207, R6, UR13, R207, 0x1, P1 ;  /* 0x0000000d06cf7c11 */ /* 0x000fe400088f0ccf */
[----:B------:R-:W-:Y:S02]  /*1950*/  LOP3.LUT R3, R146, R3, RZ, 0x3c, !PT ;  /* 0x0000000392037212 */ /* 0x000fe400078e3cff */
[----:B------:R-:W-:-:S03]  /*1960*/  LEA R211, R211, UR5, 0x1 ;  /* 0x00000005d3d37c11 */ /* 0x000fc6000f8e08ff */
[----:B------:R-:W-:Y:S05]  /*1970*/  @P0 BRA `(.L_x_392) ;  /* 0x0000000000780947 */ /* 0x000fea0003800000 */
[----:B------:R-:W1:Y:S01]  /*1980*/  LDCU.64 UR6, c[0x0][0x3b0] ;  /* 0x00007600ff0677ac */ /* 0x000e620008000a00 */
[----:B------:R-:W-:Y:S01]  /*1990*/  IMAD.MOV.U32 R20, RZ, RZ, R18 ;  /* 0x000000ffff147224 */ /* 0x000fe200078e0012 */
[----:B------:R-:W2:Y:S01]  /*19a0*/  LDCU UR4, c[0x0][0x440] ;  /* 0x00008800ff0477ac */ /* 0x000ea20008000800 */
[----:B------:R-:W3:Y:S01]  /*19b0*/  LDCU.64 UR8, c[0x0][0x380] ;  /* 0x00007000ff0877ac */ /* 0x000ee20008000a00 */
[----:B-1----:R-:W-:Y:S02]  /*19c0*/  IMAD R5, R23, UR6, RZ ;  /* 0x0000000617057c24 */ /* 0x002fe4000f8e02ff */
[----:B------:R-:W-:Y:S01]  /*19d0*/  IMAD.WIDE.U32 R6, R22, UR6, R20 ;  /* 0x0000000616067c25 */ /* 0x000fe2000f8e0014 */
[----:B--2---:R-:W-:-:S03]  /*19e0*/  ISETP.GE.AND P1, PT, R179, UR4, PT ;  /* 0x00000004b3007c0c */ /* 0x004fc6000bf26270 */
        /* <DEDUP_REMOVED lines=22> */
.L_x_393:
[----:B------:R2:W-:Y:S02]  /*1b50*/  STS.128 [R211+0x4000], RZ ;  /* 0x004000ffd3007388 */ /* 0x0005e40000000c00 */
.L_x_392:
[----:B------:R-:W-:Y:S05]  /*1b60*/  BSYNC.RECONVERGENT B0 ;  /* 0x0000000000007941 */ /* 0x000fea0003800200 */
.L_x_391:
[----:B------:R-:W-:Y:S01]  /*1b70*/  IADD3 R8, PT, PT, R16, 0x10, RZ ;  /* 0x0000001010087810 */ /* 0x000fe20007ffe0ff */
[----:B------:R-:W-:Y:S03]  /*1b80*/  BSSY.RECONVERGENT B0, `(.L_x_394) ;  /* 0x0000024000007945 */ /* 0x000fe60003800200 */
[----:B------:R-:W-:-:S13]  /*1b90*/  ISETP.GE.AND P0, PT, R8, R201, PT ;  /* 0x000000c90800720c */ /* 0x000fda0003f06270 */
[----:B------:R-:W-:Y:S05]  /*1ba0*/  @P0 BRA `(.L_x_395) ;  /* 0x0000000000840947 */ /* 0x000fea0003800000 */
[----:B------:R-:W4:Y:S01]  /*1bb0*/  LDCU.64 UR8, c[0x0][0x3b0] ;  /* 0x00007600ff0877ac */ /* 0x000f220008000a00 */
[----:B-1-3--:R-:W-:Y:S01]  /*1bc0*/  IADD3 R4, P0, PT, R22, 0x10, RZ ;  /* 0x0000001016047810 */ /* 0x00afe20007f1e0ff */
[----:B------:R-:W-:Y:S01]  /*1bd0*/  IMAD.MOV.U32 R6, RZ, RZ, R18 ;  /* 0x000000ffff067224 */ /* 0x000fe200078e0012 */
[----:B------:R-:W-:Y:S01]  /*1be0*/  MOV R7, R21 ;  /* 0x0000001500077202 */ /* 0x000fe20000000f00 */
[----:B------:R-:W1:Y:S02]  /*1bf0*/  LDCU UR4, c[0x0][0x440] ;  /* 0x00008800ff0477ac */ /* 0x000e640008000800 */
[----:B------:R-:W-:Y:S01]  /*1c00*/  IMAD.X R2, RZ, RZ, R23, P0 ;  /* 0x000000ffff027224 */ /* 0x000fe200000e0617 */
[----:B------:R-:W3:Y:S03]  /*1c10*/  LDCU.64 UR6, c[0x0][0x380] ;  /* 0x00007000ff0677ac */ /* 0x000ee60008000a00 */
[----:B----4-:R-:W-:-:S02]  /*1c20*/  IMAD R5, R2, UR8, RZ ;  /* 0x0000000802057c24 */ /* 0x010fc4000f8e02ff */
        /* <DEDUP_REMOVED lines=24> */
.L_x_396:
[----:B------:R3:W-:Y:S02]  /*1db0*/  STS.128 [R211+0x4800], RZ ;  /* 0x004800ffd3007388 */ /* 0x0007e40000000c00 */
.L_x_395:
[----:B------:R-:W-:Y:S05]  /*1dc0*/  BSYNC.RECONVERGENT B0 ;  /* 0x0000000000007941 */ /* 0x000fea0003800200 */
.L_x_394:
[----:B------:R-:W-:Y:S01]  /*1dd0*/  IADD3 R6, PT, PT, R16, 0x20, RZ ;  /* 0x0000002010067810 */ /* 0x000fe20007ffe0ff */
[----:B------:R-:W-:Y:S03]  /*1de0*/  BSSY.RECONVERGENT B0, `(.L_x_397) ;  /* 0x0000024000007945 */ /* 0x000fe60003800200 */
[----:B------:R-:W-:-:S13]  /*1df0*/  ISETP.GE.AND P0, PT, R6, R201, PT ;  /* 0x000000c90600720c */ /* 0x000fda0003f06270 */
[----:B------:R-:W-:Y:S05]  /*1e00*/  @P0 BRA `(.L_x_398) ;  /* 0x0000000000840947 */ /* 0x000fea0003800000 */
[----:B------:R-:W5:Y:S01]  /*1e10*/  LDCU.64 UR8, c[0x0][0x3b0] ;  /* 0x00007600ff0877ac */ /* 0x000f620008000a00 */
[----:B-1-34-:R-:W-:Y:S01]  /*1e20*/  IADD3 R4, P0, PT, R22, 0x20, RZ ;  /* 0x0000002016047810 */ /* 0x01afe20007f1e0ff */
[----:B------:R-:W-:Y:S01]  /*1e30*/  IMAD.MOV.U32 R24, RZ, RZ, R18 ;  /* 0x000000ffff187224 */ /* 0x000fe200078e0012 */
[----:B------:R-:W-:Y:S01]  /*1e40*/  MOV R25, R21 ;  /* 0x0000001500197202 */ /* 0x000fe20000000f00 */
[----:B------:R-:W1:Y:S02]  /*1e50*/  LDCU UR4, c[0x0][0x440] ;  /* 0x00008800ff0477ac */ /* 0x000e640008000800 */
[----:B------:R-:W-:Y:S01]  /*1e60*/  IMAD.X R2, RZ, RZ, R23, P0 ;  /* 0x000000ffff027224 */ /* 0x000fe200000e0617 */
        /* <DEDUP_REMOVED lines=26> */
.L_x_399:
[----:B------:R3:W-:Y:S02]  /*2010*/  STS.128 [R211+0x5000], RZ ;  /* 0x005000ffd3007388 */ /* 0x0007e40000000c00 */
.L_x_398:
[----:B------:R-:W-:Y:S05]  /*2020*/  BSYNC.RECONVERGENT B0 ;  /* 0x0000000000007941 */ /* 0x000fea0003800200 */
.L_x_397:
[----:B-1-34-:R-:W-:Y:S01]  /*2030*/  VIADD R4, R16, 0x30 ;  /* 0x0000003010047836 */ /* 0x01afe20000000000 */
[----:B------:R-:W-:Y:S01]  /*2040*/  BSSY.RECONVERGENT B0, `(.L_x_400) ;  /* 0x0000025000007945 */ /* 0x000fe20003800200 */
[C---:B------:R-:W-:Y:S01]  /*2050*/  SHF.L.U64.HI R89, R134.reuse, 0x6, R135 ;  /* 0x0000000686597819 */ /* 0x040fe20000010287 */
[----:B------:R-:W-:Y:S02]  /*2060*/  IMAD.SHL.U32 R91, R134, 0x40, RZ ;  /* 0x00000040865b7824 */ /* 0x000fe400078e00ff */
[----:B------:R-:W-:-:S13]  /*2070*/  ISETP.GE.AND P0, PT, R4, R201, PT ;  /* 0x000000c90400720c */ /* 0x000fda0003f06270 */
[----:B------:R-:W-:Y:S05]  /*2080*/  @P0 BRA `(.L_x_401) ;  /* 0x0000000000800947 */ /* 0x000fea0003800000 */
[----:B------:R-:W1:Y:S01]  /*2090*/  LDCU.64 UR8, c[0x0][0x3b0] ;  /* 0x00007600ff0877ac */ /* 0x000e620008000a00 */
[----:B------:R-:W-:Y:S01]  /*20a0*/  IADD3 R5, P0, PT, R22, 0x30, RZ ;  /* 0x0000003016057810 */ /* 0x000fe20007f1e0ff */
[----:B------:R-:W-:Y:S01]  /*20b0*/  IMAD.MOV.U32 R19, RZ, RZ, R21 ;  /* 0x000000ffff137224 */ /* 0x000fe200078e0015 */
[----:B------:R-:W3:Y:S03]  /*20c0*/  LDCU UR4, c[0x0][0x440] ;  /* 0x00008800ff0477ac */ /* 0x000ee60008000800 */
[----:B------:R-:W-:Y:S01]  /*20d0*/  IMAD.X R2, RZ, RZ, R23, P0 ;  /* 0x000000ffff027224 */ /* 0x000fe200000e0617 */
        /* <DEDUP_REMOVED lines=26> */
.L_x_402:
[----:B------:R4:W-:Y:S02]  /*2280*/  STS.128 [R211+0x5800], RZ ;  /* 0x005800ffd3007388 */ /* 0x0009e40000000c00 */
.L_x_401:
[----:B------:R-:W-:Y:S05]  /*2290*/  BSYNC.RECONVERGENT B0 ;  /* 0x0000000000007941 */ /* 0x000fea0003800200 */
.L_x_400:
[----:B------:R-:W-:Y:S01]  /*22a0*/  IADD3 R86, PT, PT, R0, -0x1, RZ ;  /* 0xffffffff00567810 */ /* 0x000fe20007ffe0ff */
[----:B------:R-:W-:Y:S03]  /*22b0*/  BSSY.RECONVERGENT B0, `(.L_x_403) ;  /* 0x000001f000007945 */ /* 0x000fe60003800200 */
[----:B------:R-:W-:Y:S01]  /*22c0*/  SHF.L.U32 R87, R86, 0x6, RZ ;  /* 0x0000000656577819 */ /* 0x000fe200000006ff */
[-C--:B------:R-:W-:Y:S02]  /*22d0*/  IMAD R17, R89, R86.reuse, RZ ;  /* 0x0000005659117224 */ /* 0x080fe400078e02ff */
[----:B------:R-:W-:Y:S01]  /*22e0*/  IMAD.WIDE.U32 R18, R91, R86, RZ ;  /* 0x000000565b127225 */ /* 0x000fe200078e00ff */
[----:B------:R-:W-:-:S04]  /*22f0*/  IADD3 R5, PT, PT, -R87, R93, RZ ;  /* 0x0000005d57057210 */ /* 0x000fc80007ffe1ff */
[----:B------:R-:W-:Y:S02]  /*2300*/  ISETP.GE.AND P3, PT, R16, R5, PT ;  /* 0x000000051000720c */ /* 0x000fe40003f66270 */
[----:B------:R-:W-:-:S11]  /*2310*/  IADD3 R17, PT, PT, R19, R17, RZ ;  /* 0x0000001113117210 */ /* 0x000fd60007ffe0ff */
[----:B------:R-:W-:Y:S05]  /*2320*/  @P3 BRA `(.L_x_404) ;  /* 0x00000000005c3947 */ /* 0x000fea0003800000 */
[----:B------:R-:W5:Y:S01]  /*2330*/  LDCU UR4, c[0x0][0x440] ;  /* 0x00008800ff0477ac */ /* 0x000f620008000800 */
[----:B-1-3--:R-:W-:-:S04]  /*2340*/  LEA R20, P2, R18, R208, 0x1 ;  /* 0x000000d012147211 */ /* 0x00afc800078408ff */
        /* <DEDUP_REMOVED lines=20> */
.L_x_405:
[----:B------:R3:W-:Y:S02]  /*2490*/  STS.128 [R211+0xa000], RZ ;  /* 0x00a000ffd3007388 */ /* 0x0007e40000000c00 */
.L_x_404:
[----:B------:R-:W-:Y:S05]  /*24a0*/  BSYNC.RECONVERGENT B0 ;  /* 0x0000000000007941 */ /* 0x000fea0003800200 */
.L_x_403:
[----:B------:R-:W-:Y:S01]  /*24b0*/  ISETP.GE.AND P0, PT, R8, R5, PT ;  /* 0x000000050800720c */ /* 0x000fe20003f06270 */
[----:B------:R-:W-:Y:S01]  /*24c0*/  BSSY.RECONVERGENT B0, `(.L_x_406) ;  /* 0x000001d000007945 */ /* 0x000fe20003800200 */
[C---:B------:R-:W-:Y:S01]  /*24d0*/  SHF.L.U64.HI R177, R134.reuse, 0x4, R135 ;  /* 0x0000000486b17819 */ /* 0x040fe20000010287 */
[----:B------:R-:W-:-:S10]  /*24e0*/  IMAD.SHL.U32 R183, R134, 0x10, RZ ;  /* 0x0000001086b77824 */ /* 0x000fd400078e00ff */
[----:B------:R-:W-:Y:S05]  /*24f0*/  @P0 BRA `(.L_x_407) ;  /* 0x0000000000640947 */ /* 0x000fea0003800000 */
[----:B------:R-:W5:Y:S01]  /*2500*/  LDCU UR4, c[0x0][0x440] ;  /* 0x00008800ff0477ac */ /* 0x000f620008000800 */
[----:B------:R-:W-:-:S05]  /*2510*/  IADD3 R7, P2, PT, R183, R18, RZ ;  /* 0x00000012b7077210 */ /* 0x000fca0007f5e0ff */
[----:B------:R-:W-:Y:S01]  /*2520*/  IMAD.X R2, R177, 0x1, R17, P2 ;  /* 0x00000001b1027824 */ /* 0x000fe200010e0611 */
        /* <DEDUP_REMOVED lines=21> */
.L_x_408:
[----:B------:R3:W-:Y:S02]  /*2680*/  STS.128 [R211+0xa800], RZ ;  /* 0x00a800ffd3007388 */ /* 0x0007e40000000c00 */
.L_x_407:
[----:B------:R-:W-:Y:S05]  /*2690*/  BSYNC.RECONVERGENT B0 ;  /* 0x0000000000007941 */ /* 0x000fea0003800200 */
.L_x_406:
[----:B------:R-:W-:Y:S01]  /*26a0*/  ISETP.GE.AND P0, PT, R6, R5, PT ;  /* 0x000000050600720c */ /* 0x000fe20003f06270 */
[----:B------:R-:W-:-:S12]  /*26b0*/  BSSY.RECONVERGENT B0, `(.L_x_409) ;  /* 0x000001d000007945 */ /* 0x000fd80003800200 */
[----:B------:R-:W-:Y:S05]  /*26c0*/  @P0 BRA `(.L_x_410) ;  /* 0x00000000006c0947 */ /* 0x000fea0003800000 */
[----:B------:R-:W5:Y:S01]  /*26d0*/  LDCU UR4, c[0x0][0x440] ;  /* 0x00008800ff0477ac */ /* 0x000f620008000800 */
[----:B-1-3--:R-:W-:-:S04]  /*26e0*/  IMAD.WIDE.U32 R20, R134, 0x20, RZ ;  /* 0x0000002086147825 */ /* 0x00afc800078e00ff */
[----:B------:R-:W-:Y:S01]  /*26f0*/  IMAD.SHL.U32 R7, R135, 0x20, RZ ;  /* 0x0000002087077824 */ /* 0x000fe200078e00ff */
[----:B------:R-:W-:-:S04]  /*2700*/  IADD3 R2, P2, PT, R18, R20, RZ ;  /* 0x0000001412027210 */ /* 0x000fc80007f5e0ff */
[----:B------:R-:W-:Y:S02]  /*2710*/  IADD3.X R7, PT, PT, R17, R21, R7, P2, !PT ;  /* 0x0000001511077210 */ /* 0x000fe400017fe407 */
        /* <DEDUP_REMOVED lines=21> */
.L_x_411:
[----:B------:R3:W-:Y:S02]  /*2870*/  STS.128 [R211+0xb000], RZ ;  /* 0x00b000ffd3007388 */ /* 0x0007e40000000c00 */
.L_x_410:
[----:B------:R-:W-:Y:S05]  /*2880*/  BSYNC.RECONVERGENT B0 ;  /* 0x0000000000007941 */ /* 0x000fea0003800200 */
.L_x_409:
[----:B------:R-:W-:Y:S01]  /*2890*/  ISETP.GE.AND P0, PT, R4, R5, PT ;  /* 0x000000050400720c */ /* 0x000fe20003f06270 */
[----:B------:R-:W-:Y:S01]  /*28a0*/  IMAD.SHL.U32 R181, R180, 0x20, RZ ;  /* 0x00000020b4b57824 */ /* 0x000fe200078e00ff */
[----:B------:R-:W-:Y:S01]  /*28b0*/  BSSY.RECONVERGENT B0, `(.L_x_412) ;  /* 0x0000021000007945 */ /* 0x000fe20003800200 */
[C---:B------:R-:W-:Y:S01]  /*28c0*/  SHF.L.U64.HI R7, R144.reuse, 0x6, R145 ;  /* 0x0000000690077819 */ /* 0x040fe20000010291 */
[----:B------:R-:W-:Y:S02]  /*28d0*/  IMAD.SHL.U32 R9, R144, 0x40, RZ ;  /* 0x0000004090097824 */ /* 0x000fe400078e00ff */
[----:B------:R-:W-:-:S04]  /*28e0*/  LOP3.LUT R181, R181, 0x7c00, RZ, 0xc0, !PT ;  /* 0x00007c00b5b57812 */ /* 0x000fc800078ec0ff */
[----:B------:R-:W-:-:S03]  /*28f0*/  LOP3.LUT R10, R181, 0x200, R156, 0xf8, !PT ;  /* 0x00000200b50a7812 */ /* 0x000fc600078ef89c */
[----:B------:R-:W-:Y:S05]  /*2900*/  @P0 BRA `(.L_x_413) ;  /* 0x00000000006c0947 */ /* 0x000fea0003800000 */
[----:B------:R-:W5:Y:S01]  /*2910*/  LDCU UR4, c[0x0][0x440] ;  /* 0x00008800ff0477ac */ /* 0x000f620008000800 */
[----:B------:R-:W-:Y:S02]  /*2920*/  IMAD.MOV.U32 R16, RZ, RZ, R18 ;  /* 0x000000ffff107224 */ /* 0x000fe400078e0012 */
[----:B------:R-:W-:Y:S02]  /*2930*/  IMAD R2, R135, 0x30, RZ ;  /* 0x0000003087027824 */ /* 0x000fe400078e02ff */
[----:B------:R-:W-:-:S04]  /*2940*/  IMAD.WIDE.U32 R16, R134, 0x30, R16 ;  /* 0x0000003086107825 */ /* 0x000fc800078e0010 */
[----:B------:R-:W-:Y:S01]  /*2950*/  IMAD.IADD R2, R17, 0x1, R2 ;  /* 0x0000000111027824 */ /* 0x000fe200078e0202 */
        /* <DEDUP_REMOVED lines=21> */
.L_x_414:
[----:B------:R1:W-:Y:S02]  /*2ab0*/  STS.128 [R211+0xb800], RZ ;  /* 0x00b800ffd3007388 */ /* 0x0003e40000000c00 */
.L_x_413:
[----:B------:R-:W-:Y:S05]  /*2ac0*/  BSYNC.RECONVERGENT B0 ;  /* 0x0000000000007941 */ /* 0x000fea0003800200 */
.L_x_412:
[----:B------:R-:W5:Y:S01]  /*2ad0*/  LDC R2, c[0x0][0x3e0] ;  /* 0x0000f800ff027b82 */ /* 0x000f620000000800 */
[----:B------:R-:W0:Y:S01]  /*2ae0*/  LDGDEPBAR ;  /* 0x00000000000079af */ /* 0x000e220000000000 */
[----:B------:R-:W-:Y:S01]  /*2af0*/  LOP3.LUT R15, R182, 0x1f0, RZ, 0xc0, !PT ;  /* 0x000001f0b60f7812 */ /* 0x000fe200078ec0ff */
[-C--:B------:R-:W-:Y:S01]  /*2b00*/  IMAD R7, R7, R86.reuse, RZ ;  /* 0x0000005607077224 */ /* 0x080fe200078e02ff */
[----:B------:R-:W-:Y:S01]  /*2b10*/  BSSY.RECONVERGENT B0, `(.L_x_415) ;  /* 0x000002d000007945 */ /* 0x000fe20003800200 */
[----:B-1----:R-:W-:Y:S01]  /*2b20*/  IMAD.WIDE.U32 R18, R9, R86, RZ ;  /* 0x0000005609127225 */ /* 0x002fe200078e00ff */
[----:B------:R-:W-:-:S03]  /*2b30*/  IADD3 R14, PT, PT, R15, 0x1, R14 ;  /* 0x000000010f0e7810 */ /* 0x000fc60007ffe00e */
[----:B------:R-:W-:Y:S02]  /*2b40*/  IMAD.IADD R10, R3, 0x1, R10 ;  /* 0x00000001030a7824 */ /* 0x000fe400078e020a */
[----:B-----5:R-:W-:Y:S01]  /*2b50*/  IMAD R13, R12, R2, R13 ;  /* 0x000000020c0d7224 */ /* 0x020fe200078e020d */
[----:B------:R-:W-:Y:S01]  /*2b60*/  SHF.R.U32.HI R12, RZ, 0x2, R180 ;  /* 0x00000002ff0c7819 */ /* 0x000fe200000116b4 */
[----:B------:R-:W-:-:S04]  /*2b70*/  DEPBAR.LE SB0, 0x0 ;  /* 0x000080000000791a */ /* 0x000fc80000000000 */
[----:B------:R-:W-:Y:S01]  /*2b80*/  IMAD.SHL.U32 R13, R13, 0x20, RZ ;  /* 0x000000200d0d7824 */ /* 0x000fe200078e00ff */
[----:B------:R-:W-:Y:S02]  /*2b90*/  LOP3.LUT R2, R180, 0x1f, RZ, 0xc0, !PT ;  /* 0x0000001fb4027812 */ /* 0x000fe400078ec0ff */
[----:B------:R-:W-:Y:S01]  /*2ba0*/  LOP3.LUT R12, R12, 0x7, RZ, 0xc0, !PT ;  /* 0x000000070c0c7812 */ /* 0x000fe200078ec0ff */
[----:B------:R-:W-:Y:S01]  /*2bb0*/  BAR.SYNC.DEFER_BLOCKING 0x0 ;  /* 0x0000000000007b1d */ /* 0x000fe20000010000 */
[----:B------:R-:W-:Y:S02]  /*2bc0*/  IADD3 R2, P1, P0, R13, R84, R2 ;  /* 0x000000540d027210 */ /* 0x000fe4000783e002 */
[----:B------:R-:W-:Y:S01]  /*2bd0*/  SHF.R.S32.HI R16, RZ, 0x1f, R13 ;  /* 0x0000001fff107819 */ /* 0x000fe2000001140d */
[----:B------:R-:W-:Y:S01]  /*2be0*/  IMAD.IADD R13, R19, 0x1, R7 ;  /* 0x00000001130d7824 */ /* 0x000fe200078e0207 */
[----:B------:R-:W-:Y:S02]  /*2bf0*/  IADD3 R12, PT, PT, -R11, R14, R12 ;  /* 0x0000000e0b0c7210 */ /* 0x000fe40007ffe10c */
[----:B------:R-:W-:-:S02]  /*2c00*/  IADD3.X R85, PT, PT, R16, R85, RZ, P1, P0 ;  /* 0x0000005510557210 */ /* 0x000fc40000fe04ff */
[----:B------:R-:W-:Y:S01]  /*2c10*/  IADD3 R90, PT, PT, R12, UR14, R93 ;  /* 0x0000000e0c5a7c10 */ /* 0x000fe2000fffe05d */
[----:B------:R-:W-:Y:S06]  /*2c20*/  @P3 BRA `(.L_x_416) ;  /* 0x0000000000603947 */ /* 0x000fec0003800000 */
[----:B------:R-:W1:Y:S01]  /*2c30*/  LDCU UR4, c[0x0][0x440] ;  /* 0x00008800ff0477ac */ /* 0x000e620008000800 */
        /* <DEDUP_REMOVED lines=21> */
.L_x_417:
[----:B------:R1:W-:Y:S01]  /*2d90*/  STS.128 [R211+0x10000], RZ ;  /* 0x010000ffd3007388 */ /* 0x0003e20000000c00 */
[----:B------:R-:W-:Y:S05]  /*2da0*/  BRA `(.L_x_418) ;  /* 0x00000000000c7947 */ /* 0x000fea0003800000 */
.L_x_416:
[----:B------:R1:W-:Y:S04]  /*2db0*/  STS.128 [R211+0xc000], RZ ;  /* 0x00c000ffd3007388 */ /* 0x0003e80000000c00 */
[----:B------:R1:W-:Y:S04]  /*2dc0*/  STS.128 [R211+0xe000], RZ ;  /* 0x00e000ffd3007388 */ /* 0x0003e80000000c00 */
[----:B------:R1:W-:Y:S02]  /*2dd0*/  STS.128 [R211+0x10000], RZ ;  /* 0x010000ffd3007388 */ /* 0x0003e40000000c00 */
.L_x_418:
[----:B------:R-:W-:Y:S05]  /*2de0*/  BSYNC.RECONVERGENT B0 ;  /* 0x0000000000007941 */ /* 0x000fea0003800200 */
.L_x_415:
[----:B------:R-:W-:Y:S01]  /*2df0*/  ISETP.GE.AND P0, PT, R8, R5, PT ;  /* 0x000000050800720c */ /* 0x000fe20003f06270 */
[----:B------:R-:W-:-:S12]  /*2e00*/  BSSY.RECONVERGENT B0, `(.L_x_419) ;  /* 0x000001e000007945 */ /* 0x000fd80003800200 */
[----:B------:R1:W-:Y:S04]  /*2e10*/  @P0 STS.128 [R211+0xc800], RZ ;  /* 0x00c800ffd3000388 */ /* 0x0003e80000000c00 */
[----:B------:R1:W-:Y:S04]  /*2e20*/  @P0 STS.128 [R211+0xe800], RZ ;  /* 0x00e800ffd3000388 */ /* 0x0003e80000000c00 */
[----:B------:R1:W-:Y:S01]  /*2e30*/  @P0 STS.128 [R211+0x10800], RZ ;  /* 0x010800ffd3000388 */ /* 0x0003e20000000c00 */
[----:B------:R-:W-:Y:S05]  /*2e40*/  @P0 BRA `(.L_x_420) ;  /* 0x0000000000640947 */ /* 0x000fea0003800000 */
[----:B------:R-:W5:Y:S01]  /*2e50*/  LDCU UR4, c[0x0][0x440] ;  /* 0x00008800ff0477ac */ /* 0x000f620008000800 */
[----:B------:R-:W-:-:S04]  /*2e60*/  LEA R7, P2, R144, R18, 0x4 ;  /* 0x0000001290077211 */ /* 0x000fc800078420ff */
[----:B------:R-:W-:Y:S02]  /*2e70*/  LEA.HI.X R8, R144, R13, R145, 0x4, P2 ;  /* 0x0000000d90087211 */ /* 0x000fe400010f2491 */
[----:B-1----:R-:W-:-:S04]  /*2e80*/  LEA R14, P2, R7, R206, 0x1 ;  /* 0x000000ce070e7211 */ /* 0x002fc800078408ff */
        /* <DEDUP_REMOVED lines=20> */
.L_x_421:
[----:B------:R1:W-:Y:S02]  /*2fd0*/  STS.128 [R211+0x10800], RZ ;  /* 0x010800ffd3007388 */ /* 0x0003e40000000c00 */
.L_x_420:
[----:B------:R-:W-:Y:S05]  /*2fe0*/  BSYNC.RECONVERGENT B0 ;  /* 0x0000000000007941 */ /* 0x000fea0003800200 */
.L_x_419:
[----:B------:R-:W-:Y:S01]  /*2ff0*/  ISETP.GE.AND P0, PT, R6, R5, PT ;  /* 0x000000050600720c */ /* 0x000fe20003f06270 */
[----:B------:R-:W-:-:S12]  /*3000*/  BSSY.RECONVERGENT B0, `(.L_x_422) ;  /* 0x0000020000007945 */ /* 0x000fd80003800200 */
[----:B------:R1:W-:Y:S04]  /*3010*/  @P0 STS.128 [R211+0xd000], RZ ;  /* 0x00d000ffd3000388 */ /* 0x0003e80000000c00 */
[----:B------:R1:W-:Y:S04]  /*3020*/  @P0 STS.128 [R211+0xf000], RZ ;  /* 0x00f000ffd3000388 */ /* 0x0003e80000000c00 */
[----:B------:R1:W-:Y:S01]  /*3030*/  @P0 STS.128 [R211+0x11000], RZ ;  /* 0x011000ffd3000388 */ /* 0x0003e20000000c00 */
[----:B------:R-:W-:Y:S05]  /*3040*/  @P0 BRA `(.L_x_423) ;  /* 0x00000000006c0947 */ /* 0x000fea0003800000 */
[----:B------:R-:W5:Y:S01]  /*3050*/  LDCU UR4, c[0x0][0x440] ;  /* 0x00008800ff0477ac */ /* 0x000f620008000800 */
[----:B------:R-:W-:-:S04]  /*3060*/  IMAD.WIDE.U32 R8, R144, 0x20, RZ ;  /* 0x0000002090087825 */ /* 0x000fc800078e00ff */
        /* <DEDUP_REMOVED lines=24> */
.L_x_424:
[----:B------:R1:W-:Y:S02]  /*31f0*/  STS.128 [R211+0x11000], RZ ;  /* 0x011000ffd3007388 */ /* 0x0003e40000000c00 */
.L_x_423:
[----:B------:R-:W-:Y:S05]  /*3200*/  BSYNC.RECONVERGENT B0 ;  /* 0x0000000000007941 */ /* 0x000fea0003800200 */
.L_x_422:
[----:B------:R-:W-:Y:S01]  /*3210*/  ISETP.GE.AND P0, PT, R4, R5, PT ;  /* 0x000000050400720c */ /* 0x000fe20003f06270 */
[----:B------:R-:W-:Y:S01]  /*3220*/  BSSY.RECONVERGENT B0, `(.L_x_425) ;  /* 0x0000021000007945 */ /* 0x000fe20003800200 */
[----:B------:R-:W-:-:S11]  /*3230*/  LOP3.LUT R5, R180, 0x8, RZ, 0xc0, !PT ;  /* 0x00000008b4057812 */ /* 0x000fd600078ec0ff */
[----:B------:R1:W-:Y:S04]  /*3240*/  @P0 STS.128 [R211+0xd800], RZ ;  /* 0x00d800ffd3000388 */ /* 0x0003e80000000c00 */
[----:B------:R1:W-:Y:S04]  /*3250*/  @P0 STS.128 [R211+0xf800], RZ ;  /* 0x00f800ffd3000388 */ /* 0x0003e80000000c00 */
[----:B------:R1:W-:Y:S01]  /*3260*/  @P0 STS.128 [R211+0x11800], RZ ;  /* 0x011800ffd3000388 */ /* 0x0003e20000000c00 */
        /* <DEDUP_REMOVED lines=27> */
.L_x_427:
[----:B------:R1:W-:Y:S02]  /*3420*/  STS.128 [R211+0x11800], RZ ;  /* 0x011800ffd3007388 */ /* 0x0003e40000000c00 */
.L_x_426:
[----:B------:R-:W-:Y:S05]  /*3430*/  BSYNC.RECONVERGENT B0 ;  /* 0x0000000000007941 */ /* 0x000fea0003800200 */
.L_x_425:
[----:B------:R-:W-:Y:S01]  /*3440*/  LOP3.LUT R5, R146, R5, RZ, 0x3c, !PT ;  /* 0x0000000592057212 */ /* 0x000fe200078e3cff */
[----:B------:R-:W-:Y:S01]  /*3450*/  IMAD.MOV.U32 R178, RZ, RZ, 0x20 ;  /* 0x00000020ffb27424 */ /* 0x000fe200078e00ff */
[----:B------:R-:W-:Y:S01]  /*3460*/  LOP3.LUT R198, R156, 0x400, RZ, 0xc0, !PT ;  /* 0x000004009cc67812 */ /* 0x000fe200078ec0ff */
[----:B------:R-:W-:Y:S01]  /*3470*/  IMAD.MOV.U32 R165, RZ, RZ, 0x40 ;  /* 0x00000040ffa57424 */ /* 0x000fe200078e00ff */
[----:B------:R-:W-:Y:S01]  /*3480*/  LEA R99, R10, UR5, 0x1 ;  /* 0x000000050a637c11 */ /* 0x000fe2000f8e08ff */
[----:B------:R-:W0:Y:S01]  /*3490*/  LDGDEPBAR ;  /* 0x00000000000079af */ /* 0x000e220000000000 */
[C---:B------:R-:W-:Y:S01]  /*34a0*/  LOP3.LUT P6, RZ, R180.reuse, 0x2, RZ, 0xc0, !PT ;  /* 0x00000002b4ff7812 */ /* 0x040fe200078cc0ff */
[----:B------:R-:W-:Y:S01]  /*34b0*/  IMAD R198, R5, 0x2, R198 ;  /* 0x0000000205c67824 */ /* 0x000fe200078e02c6 */
[----:B------:R-:W-:Y:S01]  /*34c0*/  LOP3.LUT P0, RZ, R180, 0x4, RZ, 0xc0, !PT ;  /* 0x00000004b4ff7812 */ /* 0x000fe2000780c0ff */
[----:B------:R-:W-:Y:S01]  /*34d0*/  LDSM.16.M88.4 R72, [R99] ;  /* 0x000000006348783b */ /* 0x000fe20000000200 */
[----:B------:R-:W-:Y:S01]  /*34e0*/  SEL R84, R178, 0xffffffe0, !P6 ;  /* 0xffffffe0b2547807 */ /* 0x000fe20007000000 */
[----:B------:R-:W-:Y:S01]  /*34f0*/  VIADD R95, R198, UR5 ;  /* 0x00000005c65f7c36 */ /* 0x000fe20008000000 */
[----:B------:R-:W-:Y:S01]  /*3500*/  SEL R165, R165, 0xffffffc0, !P0 ;  /* 0xffffffc0a5a57807 */ /* 0x000fe20004000000 */
[----:B------:R-:W5:Y:S01]  /*3510*/  LDSM.16.M88.4 R44, [R198+UR5+0x6000] ;  /* 0x00600005c62c783b */ /* 0x000f620008000200 */
[----:B------:R-:W-:Y:S01]  /*3520*/  ISETP.NE.AND P5, PT, R0, 0x1, PT ;  /* 0x000000010000780c */ /* 0x000fe20003fa5270 */
[--C-:B------:R-:W-:Y:S01]  /*3530*/  IMAD.IADD R98, R99, 0x1, R84.reuse ;  /* 0x0000000163627824 */ /* 0x100fe200078e0254 */
[C---:B------:R-:W-:Y:S01]  /*3540*/  VIMNMX R176, PT, PT, R90.reuse, R93, PT ;  /* 0x0000005d5ab07248 */ /* 0x040fe20003fe0100 */
[----:B------:R-:W-:Y:S01]  /*3550*/  IMAD.IADD R96, R95, 0x1, R84 ;  /* 0x000000015f607824 */ /* 0x000fe200078e0254 */
[----:B------:R-:W2:Y:S01]  /*3560*/  LDSM.16.M88.4 R36, [R198+UR5+0x6800] ;  /* 0x00680005c624783b */ /* 0x000ea20008000200 */
[----:B------:R-:W-:Y:S01]  /*3570*/  IMAD.IADD R97, R99, 0x1, R165 ;  /* 0x0000000163617824 */ /* 0x000fe200078e02a5 */
[----:B------:R-:W-:Y:S01]  /*3580*/  VIADDMNMX R133, R90, 0x8, R93, PT ;  /* 0x000000085a857846 */ /* 0x000fe2000380015d */
[----:B------:R-:W-:Y:S01]  /*3590*/  IMAD.IADD R95, R95, 0x1, R165 ;  /* 0x000000015f5f7824 */ /* 0x000fe200078e02a5 */
[----:B------:R-:W4:Y:S01]  /*35a0*/  LDSM.16.M88.4 R28, [R198+UR5+0x7000] ;  /* 0x00700005c61c783b */ /* 0x000f220008000200 */
[----:B------:R-:W-:-:S02]  /*35b0*/  IMAD.IADD R94, R84, 0x1, R97 ;  /* 0x00000001545e7824 */ /* 0x000fc400078e0261 */
[----:B------:R-:W-:Y:S01]  /*35c0*/  IMAD.IADD R92, R84, 0x1, R95 ;  /* 0x00000001545c7824 */ /* 0x000fe200078e025f */
[----:B---3--:R-:W3:Y:S04]  /*35d0*/  LDSM.16.M88.4 R20, [R198+UR5+0x7800] ;  /* 0x00780005c614783b */ /* 0x008ee80008000200 */
[----:B-1----:R-:W-:Y:S04]  /*35e0*/  LDSM.16.M88.4 R8, [R98] ;  /* 0x000000006208783b */ /* 0x002fe80000000200 */
[----:B------:R-:W1:Y:S04]  /*35f0*/  LDSM.16.M88.4 R16, [R96+0x6000] ;  /* 0x006000006010783b */ /* 0x000e680000000200 */
[----:B------:R-:W1:Y:S04]  /*3600*/  LDSM.16.M88.4 R12, [R96+0x6800] ;  /* 0x00680000600c783b */ /* 0x000e680000000200 */
[----:B------:R-:W1:Y:S04]  /*3610*/  LDSM.16.M88.4 R4, [R96+0x7000] ;  /* 0x007000006004783b */ /* 0x000e680000000200 */
[----:B------:R-:W1:Y:S04]  /*3620*/  LDSM.16.M88.4 R64, [R96+0x7800] ;  /* 0x007800006040783b */ /* 0x000e680000000200 */
[----:B------:R-:W-:Y:S01]  /*3630*/  LDSM.16.M88.4 R60, [R95+0x6000] ;  /* 0x006000005f3c783b */ /* 0x000fe20000000200 */
[C---:B-----5:R-:W-:Y:S03]  /*3640*/  HMMA.16816.F32 R48, R72.reuse, R44, RZ ;  /* 0x0000002c4830723c */ /* 0x060fe600000018ff */
[----:B------:R-:W-:Y:S04]  /*3650*/  LDSM.16.M88.4 R56, [R95+0x6800] ;  /* 0x006800005f38783b */ /* 0x000fe80000000200 */
[----:B------:R-:W-:Y:S01]  /*3660*/  LDSM.16.M88.4 R52, [R95+0x7000] ;  /* 0x007000005f34783b */ /* 0x000fe20000000200 */
[C---:B------:R-:W-:Y:S03]  /*3670*/  HMMA.16816.F32 R44, R72.reuse, R46, RZ ;  /* 0x0000002e482c723c */ /* 0x040fe600000018ff */
[----:B------:R-:W-:Y:S04]  /*3680*/  LDSM.16.M88.4 R68, [R92+0x7000] ;  /* 0x007000005c44783b */ /* 0x000fe80000000200 */
[----:B------:R-:W-:Y:S01]  /*3690*/  LDSM.16.M88.4 R80, [R95+0x8000] ;  /* 0x008000005f50783b */ /* 0x000fe20000000200 */
[C---:B--2---:R-:W-:Y:S03]  /*36a0*/  HMMA.16816.F32 R40, R72.reuse, R36, RZ ;  /* 0x000000244828723c */ /* 0x044fe600000018ff */
[----:B------:R-:W-:Y:S05]  /*36b0*/  LDSM.16.M88.4 R76, [R95+0x8800] ;  /* 0x008800005f4c783b */ /* 0x000fea0000000200 */
[C---:B----4-:R-:W-:Y:S08]  /*36c0*/  HMMA.16816.F32 R32, R72.reuse, R28, RZ ;  /* 0x0000001c4820723c */ /* 0x050ff000000018ff */
[C---:B------:R-:W-:Y:S08]  /*36d0*/  HMMA.16816.F32 R36, R72.reuse, R38, RZ ;  /* 0x000000264824723c */ /* 0x040ff000000018ff */
[C---:B------:R-:W-:Y:S08]  /*36e0*/  HMMA.16816.F32 R28, R72.reuse, R30, RZ ;  /* 0x0000001e481c723c */ /* 0x040ff000000018ff */
[C---:B---3--:R-:W-:Y:S08]  /*36f0*/  HMMA.16816.F32 R24, R72.reuse, R20, RZ ;  /* 0x000000144818723c */ /* 0x048ff000000018ff */
        /* <DEDUP_REMOVED lines=8> */
[C---:B------:R-:W-:Y:S08]  /*3780*/  HMMA.16816.F32 R32, R8.reuse, R4, R32 ;  /* 0x000000040820723c */ /* 0x040ff00000001820 */
        /* <DEDUP_REMOVED lines=126> */
[----:B------:R-:W-:-:S13]  /*3f70*/  @!P5 BRA `(.L_x_428) ;  /* 0x00000004005cd947 */ /* 0x000fda0003800000 */
[----:B------:R-:W-:Y:S01]  /*3f80*/  VIADD R8, R0, 0xfffffffe ;  /* 0xfffffffe00087836 */ /* 0x000fe20000000000 */
[----:B------:R-:W1:Y:S01]  /*3f90*/  LDCU UR4, c[0x0][0x440] ;  /* 0x00008800ff0477ac */ /* 0x000e620008000800 */
[----:B------:R-:W-:Y:S02]  /*3fa0*/  BSSY.RECONVERGENT B0, `(.L_x_429) ;  /* 0x0000053000007945 */ /* 0x000fe40003800200 */
[-C--:B------:R-:W-:Y:S02]  /*3fb0*/  IMAD R89, R89, R8.reuse, RZ ;  /* 0x0000000859597224 */ /* 0x080fe400078e02ff */
[----:B------:R-:W-:-:S04]  /*3fc0*/  IMAD.WIDE.U32 R8, R91, R8, RZ ;  /* 0x000000085b087225 */ /* 0x000fc800078e00ff */
[----:B------:R-:W-:Y:S01]  /*3fd0*/  IMAD.IADD R6, R9, 0x1, R89 ;  /* 0x0000000109067824 */ /* 0x000fe200078e0259 */
[----:B------:R-:W-:Y:S02]  /*3fe0*/  IADD3 R5, P1, PT, R183, R8, RZ ;  /* 0x00000008b7057210 */ /* 0x000fe40007f3e0ff */
[----:B------:R-:W-:-:S03]  /*3ff0*/  LEA R12, P2, R8, R208, 0x1 ;  /* 0x000000d0080c7211 */ /* 0x000fc600078408ff */
[--C-:B------:R-:W-:Y:S01]  /*4000*/  IMAD.X R4, R177, 0x1, R6.reuse, P1 ;  /* 0x00000001b1047824 */ /* 0x100fe200008e0606 */
[----:B------:R-:W-:Y:S02]  /*4010*/  IADD3 R7, P1, PT, R183, R5, RZ ;  /* 0x00000005b7077210 */ /* 0x000fe40007f3e0ff */
[-C--:B------:R-:W-:Y:S02]  /*4020*/  LEA.HI.X R13, R8, R207.reuse, R6, 0x1, P2 ;  /* 0x000000cf080d7211 */ /* 0x080fe400010f0c06 */
[-C--:B------:R-:W-:Y:S01]  /*4030*/  LEA R10, P2, R5, R208.reuse, 0x1 ;  /* 0x000000d0050a7211 */ /* 0x080fe200078408ff */
[--C-:B------:R-:W-:Y:S01]  /*4040*/  IMAD.X R6, R177, 0x1, R4.reuse, P1 ;  /* 0x00000001b1067824 */ /* 0x100fe200008e0604 */
[----:B------:R-:W-:Y:S02]  /*4050*/  LEA R8, P1, R7, R208, 0x1 ;  /* 0x000000d007087211 */ /* 0x000fe400078208ff */
[----:B-1----:R-:W-:Y:S02]  /*4060*/  ISETP.GE.AND P3, PT, R179, UR4, PT ;  /* 0x00000004b3007c0c */ /* 0x002fe4000bf66270 */
[----:B------:R-:W-:-:S02]  /*4070*/  LEA.HI.X R11, R5, R207, R4, 0x1, P2 ;  /* 0x000000cf050b7211 */ /* 0x000fc400010f0c04 */
[----:B------:R-:W-:Y:S02]  /*4080*/  ISETP.GE.AND P2, PT, R203, UR4, PT ;  /* 0x00000004cb007c0c */ /* 0x000fe4000bf46270 */
[----:B------:R-:W-:Y:S02]  /*4090*/  LEA.HI.X R9, R7, R207, R6, 0x1, P1 ;  /* 0x000000cf07097211 */ /* 0x000fe400008f0c06 */
[----:B------:R-:W-:Y:S02]  /*40a0*/  ISETP.GE.AND P1, PT, R202, UR4, PT ;  /* 0x00000004ca007c0c */ /* 0x000fe4000bf26270 */
[----:B------:R-:W-:-:S03]  /*40b0*/  LEA R5, P4, R134, R5, 0x5 ;  /* 0x0000000586057211 */ /* 0x000fc600078828ff */
[----:B------:R-:W-:Y:S01]  /*40c0*/  @!PT LDS RZ, [RZ] ;  /* 0x00000000fffff984 */ /* 0x000fe20000000800 */
[----:B------:R-:W-:Y:S01]  /*40d0*/  @!PT LDS RZ, [RZ] ;  /* 0x00000000fffff984 */ /* 0x000fe20000000800 */
[----:B------:R-:W-:Y:S01]  /*40e0*/  @!PT LDS RZ, [RZ] ;  /* 0x00000000fffff984 */ /* 0x000fe20000000800 */
[----:B------:R1:W-:Y:S01]  /*40f0*/  @!P3 LDGSTS.E.BYPASS.LTC128B.128 [R211+0x6000], desc[UR16][R12.64] ;  /* 0x060000000cd3bfae */ /* 0x0003e2000b981a10 */
[----:B------:R-:W-:Y:S02]  /*4100*/  LEA.HI.X R4, R134, R4, R135, 0x5, P4 ;  /* 0x0000000486047211 */ /* 0x000fe400020f2c87 */
[C---:B------:R-:W-:Y:S01]  /*4110*/  LEA R6, P4, R5.reuse, R208, 0x1 ;  /* 0x000000d005067211 */ /* 0x040fe200078808ff */
[----:B------:R1:W-:Y:S03]  /*4120*/  @P3 STS.128 [R211+0x6000], RZ ;  /* 0x006000ffd3003388 */ /* 0x0003e60000000c00 */
[----:B------:R-:W-:Y:S01]  /*4130*/  LEA.HI.X R7, R5, R207, R4, 0x1, P4 ;  /* 0x000000cf05077211 */ /* 0x000fe200020f0c04 */
        /* <DEDUP_REMOVED lines=56> */
.L_x_430:
[----:B------:R3:W-:Y:S02]  /*44c0*/  STS.128 [R211+0xb800], RZ ;  /* 0x00b800ffd3007388 */ /* 0x0007e40000000c00 */
.L_x_431:
[----:B------:R-:W-:Y:S05]  /*44d0*/  BSYNC.RECONVERGENT B0 ;  /* 0x0000000000007941 */ /* 0x000fea0003800200 */
.L_x_429:
[----:B------:R-:W0:Y:S02]  /*44e0*/  LDGDEPBAR ;  /* 0x00000000000079af */ /* 0x000e240000000000 */
.L_x_428:
[----:B------:R-:W-:Y:S01]  /*44f0*/  IMAD.SHL.U32 R4, R180, 0x2, RZ ;  /* 0x00000002b4047824 */ /* 0x000fe200078e00ff */
[----:B------:R-:W-:Y:S01]  /*4500*/  SHF.R.U32.HI R5, RZ, 0x5, R180 ;  /* 0x00000005ff057819 */ /* 0x000fe200000116b4 */
[----:B------:R-:W-:Y:S01]  /*4510*/  IMAD.SHL.U32 R221, R86, 0x2, RZ ;  /* 0x0000000256dd7824 */ /* 0x000fe200078e00ff */
[----:B------:R-:W4:Y:S01]  /*4520*/  LDCU UR4, c[0x0][0x45c] ;  /* 0x00008b80ff0477ac */ /* 0x000f220008000800 */
[----:B------:R-:W-:Y:S01]  /*4530*/  IMAD.WIDE.U32 R216, R2, -0x2daee0ad, RZ ;  /* 0xd2511f5302d87825 */ /* 0x000fe200078e00ff */
[----:B------:R-:W-:Y:S01]  /*4540*/  LOP3.LUT R87, R87, 0x6, R4, 0xf8, !PT ;  /* 0x0000000657577812 */ /* 0x000fe200078ef804 */
[----:B------:R-:W5:Y:S02]  /*4550*/  LDC R174, c[0x0][0x4f8] ;  /* 0x00013e00ffae7b82 */ /* 0x000f640000000800 */
[----:B------:R-:W-:Y:S01]  /*4560*/  IMAD R222, R88, 0x4, R5 ;  /* 0x0000000458de7824 */ /* 0x000fe200078e0205 */
[----:B------:R-:W-:Y:S01]  /*4570*/  LOP3.LUT R4, R87, 0x8, RZ, 0xfc, !PT ;  /* 0x0000000857047812 */ /* 0x000fe200078efcff */
[----:B-1----:R-:W-:Y:S01]  /*4580*/  VIADD R9, R225, 0xbb67ae85 ;  /* 0xbb67ae85e1097836 */ /* 0x002fe20000000000 */
[----:B------:R-:W-:Y:S01]  /*4590*/  LOP3.LUT R5, R87, 0x9, RZ, 0xfc, !PT ;  /* 0x0000000957057812 */ /* 0x000fe200078efcff */
[----:B------:R-:W-:Y:S01]  /*45a0*/  IMAD.WIDE.U32 R222, R222, -0x326172a9, RZ ;  /* 0xcd9e8d57dede7825 */ /* 0x000fe200078e00ff */
[----:B------:R-:W-:-:S02]  /*45b0*/  ISETP.GE.AND P2, PT, R4, R176, PT ;  /* 0x000000b00400720c */ /* 0x000fc40003f46270 */
[-C--:B------:R-:W-:Y:S01]  /*45c0*/  ISETP.GE.AND P1, PT, R4, R133.reuse, PT ;  /* 0x000000850400720c */ /* 0x080fe20003f26270 */
[C---:B------:R-:W-:Y:S01]  /*45d0*/  VIADD R219, R224.reuse, 0x9e3779b9 ;  /* 0x9e3779b9e0db7836 */ /* 0x040fe20000000000 */
[----:B------:R-:W-:Y:S01]  /*45e0*/  LOP3.LUT R4, R87, 0x10, RZ, 0xfc, !PT ;  /* 0x0000001057047812 */ /* 0x000fe200078efcff */
[----:B------:R-:W-:Y:S01]  /*45f0*/  VIADD R199, R224, 0x3c6ef372 ;  /* 0x3c6ef372e0c77836 */ /* 0x000fe20000000000 */
[----:B------:R-:W-:Y:S01]  /*4600*/  FSEL R54, R44, -INF , !P2 ;  /* 0xff8000002c367808 */ /* 0x000fe20005000000 */
[C---:B------:R-:W-:Y:S01]  /*4610*/  VIADD R195, R225.reuse, 0x76cf5d0a ;  /* 0x76cf5d0ae1c37836 */ /* 0x040fe20000000000 */
[----:B------:R-:W-:Y:S01]  /*4620*/  FSEL R46, R46, -INF , !P1 ;  /* 0xff8000002e2e7808 */ /* 0x000fe20004800000 */
[----:B------:R-:W-:Y:S01]  /*4630*/  VIADD R193, R225, 0x32370b8f ;  /* 0x32370b8fe1c17836 */ /* 0x000fe20000000000 */
[CC--:B------:R-:W-:Y:S01]  /*4640*/  ISETP.GE.AND P4, PT, R5.reuse, R176.reuse, PT ;  /* 0x000000b00500720c */ /* 0x0c0fe20003f86270 */
[C---:B------:R-:W-:Y:S01]  /*4650*/  VIADD R189, R224.reuse, 0xdaa66d2b ;  /* 0xdaa66d2be0bd7836 */ /* 0x040fe20000000000 */
[-C--:B------:R-:W-:Y:S01]  /*4660*/  ISETP.GE.AND P3, PT, R5, R133.reuse, PT ;  /* 0x000000850500720c */ /* 0x080fe20003f66270 */
[----:B------:R-:W-:Y:S01]  /*4670*/  VIADD R155, R224, 0x78dde6e4 ;  /* 0x78dde6e4e09b7836 */ /* 0x000fe20000000000 */
[C---:B------:R-:W-:Y:S01]  /*4680*/  ISETP.GE.AND P2, PT, R4.reuse, R176, PT ;  /* 0x000000b00400720c */ /* 0x040fe20003f46270 */
[C---:B------:R-:W-:Y:S01]  /*4690*/  VIADD R153, R225.reuse, 0xa9066899 ;  /* 0xa9066899e1997836 */ /* 0x040fe20000000000 */
[----:B------:R-:W-:Y:S01]  /*46a0*/  ISETP.GE.AND P1, PT, R4, R133, PT ;  /* 0x000000850400720c */ /* 0x000fe20003f26270 */
[----:B------:R-:W-:Y:S01]  /*46b0*/  VIADD R151, R225, 0xed9eba14 ;  /* 0xed9eba14e1977836 */ /* 0x000fe20000000000 */
[C---:B------:R-:W-:Y:S01]  /*46c0*/  LOP3.LUT R5, R87.reuse, 0x11, RZ, 0xfc, !PT ;  /* 0x0000001157057812 */ /* 0x040fe200078efcff */
[C---:B------:R-:W-:Y:S01]  /*46d0*/  VIADD R149, R224.reuse, 0xb54cda56 ;  /* 0xb54cda56e0957836 */ /* 0x040fe20000000000 */
[----:B------:R-:W-:Y:S01]  /*46e0*/  LOP3.LUT R4, R87, 0x18, RZ, 0xfc, !PT ;  /* 0x0000001857047812 */ /* 0x000fe200078efcff */
[----:B------:R-:W-:Y:S01]  /*46f0*/  VIADD R197, R224, 0x1715609d ;  /* 0x1715609de0c57836 */ /* 0x000fe20000000000 */
[----:B------:R-:W-:Y:S01]  /*4700*/  FSEL R52, R45, -INF , !P4 ;  /* 0xff8000002d347808 */ /* 0x000fe20006000000 */
[----:B------:R-:W-:Y:S01]  /*4710*/  VIADD R191, R225, 0x646e171e ;  /* 0x646e171ee1bf7836 */ /* 0x000fe20000000000 */
[----:B------:R-:W-:-:S02]  /*4720*/  FSEL R44, R47, -INF , !P3 ;  /* 0xff8000002f2c7808 */ /* 0x000fc40005800000 */
[----:B------:R-:W-:Y:S02]  /*4730*/  FSEL R18, R40, -INF , !P2 ;  /* 0xff80000028127808 */ /* 0x000fe40005000000 */
[----:B------:R-:W-:Y:S02]  /*4740*/  FSEL R10, R42, -INF , !P1 ;  /* 0xff8000002a0a7808 */ /* 0x000fe40004800000 */
[CC--:B------:R-:W-:Y:S02]  /*4750*/  ISETP.GE.AND P4, PT, R5.reuse, R176.reuse, PT ;  /* 0x000000b00500720c */ /* 0x0c0fe40003f86270 */
[-C--:B------:R-:W-:Y:S02]  /*4760*/  ISETP.GE.AND P3, PT, R5, R133.reuse, PT ;  /* 0x000000850500720c */ /* 0x080fe40003f66270 */
[C---:B------:R-:W-:Y:S02]  /*4770*/  ISETP.GE.AND P2, PT, R4.reuse, R176, PT ;  /* 0x000000b00400720c */ /* 0x040fe40003f46270 */
[----:B------:R-:W-:-:S02]  /*4780*/  ISETP.GE.AND P1, PT, R4, R133, PT ;  /* 0x000000850400720c */ /* 0x000fc40003f26270 */
[C---:B--2---:R-:W-:Y:S02]  /*4790*/  LOP3.LUT R6, R87.reuse, 0x19, RZ, 0xfc, !PT ;  /* 0x0000001957067812 */ /* 0x044fe400078efcff */
[----:B------:R-:W-:Y:S02]  /*47a0*/  LOP3.LUT R5, R87, 0x20, RZ, 0xfc, !PT ;  /* 0x0000002057057812 */ /* 0x000fe400078efcff */
[----:B------:R-:W-:Y:S02]  /*47b0*/  FSEL R4, R43, -INF , !P3 ;  /* 0xff8000002b047808 */ /* 0x000fe40005800000 */
[----:B------:R-:W-:Y:S02]  /*47c0*/  FSEL R16, R36, -INF , !P2 ;  /* 0xff80000024107808 */ /* 0x000fe40005000000 */
[----:B------:R-:W-:Y:S02]  /*47d0*/  FSEL R8, R38, -INF , !P1 ;  /* 0xff80000026087808 */ /* 0x000fe40004800000 */
[----:B------:R-:W-:-:S02]  /*47e0*/  ISETP.GE.AND P3, PT, R6, R133, PT ;  /* 0x000000850600720c */ /* 0x000fc40003f66270 */
[CC--:B------:R-:W-:Y:S02]  /*47f0*/  ISETP.GE.AND P2, PT, R5.reuse, R176.reuse, PT ;  /* 0x000000b00500720c */ /* 0x0c0fe40003f46270 */
[----:B------:R-:W-:Y:S02]  /*4800*/  ISETP.GE.AND P1, PT, R5, R133, PT ;  /* 0x000000850500720c */ /* 0x000fe40003f26270 */
[----:B------:R-:W-:Y:S02]  /*4810*/  FSEL R14, R41, -INF , !P4 ;  /* 0xff800000290e7808 */ /* 0x000fe40006000000 */
[C---:B------:R-:W-:Y:S02]  /*4820*/  LOP3.LUT R7, R87.reuse, 0x21, RZ, 0xfc, !PT ;  /* 0x0000002157077812 */ /* 0x040fe400078efcff */
[----:B------:R-:W-:Y:S02]  /*4830*/  LOP3.LUT R5, R87, 0x28, RZ, 0xfc, !PT ;  /* 0x0000002857057812 */ /* 0x000fe400078efcff */
[----:B------:R-:W-:-:S02]  /*4840*/  ISETP.GE.AND P4, PT, R6, R176, PT ;  /* 0x000000b00600720c */ /* 0x000fc40003f86270 */
[----:B------:R-:W-:Y:S02]  /*4850*/  FSEL R6, R39, -INF , !P3 ;  /* 0xff80000027067808 */ /* 0x000fe40005800000 */
[----:B------:R-:W-:Y:S02]  /*4860*/  FSEL R218, R32, -INF , !P2 ;  /* 0xff80000020da7808 */ /* 0x000fe40005000000 */
[----:B------:R-:W-:Y:S02]  /*4870*/  FSEL R148, R34, -INF , !P1 ;  /* 0xff80000022947808 */ /* 0x000fe40004800000 */
[-C--:B------:R-:W-:Y:S02]  /*4880*/  ISETP.GE.AND P3, PT, R7, R133.reuse, PT ;  /* 0x000000850700720c */ /* 0x080fe40003f66270 */
[C---:B------:R-:W-:Y:S02]  /*4890*/  ISETP.GE.AND P2, PT, R5.reuse, R176, PT ;  /* 0x000000b00500720c */ /* 0x040fe40003f46270 */
[----:B------:R-:W-:-:S02]  /*48a0*/  ISETP.GE.AND P1, PT, R5, R133, PT ;  /* 0x000000850500720c */ /* 0x000fc40003f26270 */
[----:B------:R-:W-:Y:S02]  /*48b0*/  FSEL R12, R37, -INF , !P4 ;  /* 0xff800000250c7808 */ /* 0x000fe40006000000 */
[----:B------:R-:W-:Y:S02]  /*48c0*/  LOP3.LUT R5, R87, 0x29, RZ, 0xfc, !PT ;  /* 0x0000002957057812 */ /* 0x000fe400078efcff */
[----:B------:R-:W-:Y:S02]  /*48d0*/  ISETP.GE.AND P4, PT, R7, R176, PT ;  /* 0x000000b00700720c */ /* 0x000fe40003f86270 */
[----:B------:R-:W-:Y:S02]  /*48e0*/  LOP3.LUT R7, R87, 0x1, RZ, 0xfc, !PT ;  /* 0x0000000157077812 */ /* 0x000fe400078efcff */
[----:B------:R-:W-:Y:S02]  /*48f0*/  FSEL R228, R35, -INF , !P3 ;  /* 0xff80000023e47808 */ /* 0x000fe40005800000 */
[----:B------:R-:W-:-:S02]  /*4900*/  ISETP.GE.AND P3, PT, R5, R133, PT ;  /* 0x000000850500720c */ /* 0x000fc40003f66270 */
[----:B------:R-:W-:Y:S02]  /*4910*/  FSEL R152, R28, -INF , !P2 ;  /* 0xff8000001c987808 */ /* 0x000fe40005000000 */
[----:B------:R-:W-:Y:S02]  /*4920*/  FSEL R230, R30, -INF , !P1 ;  /* 0xff8000001ee67808 */ /* 0x000fe40004800000 */
[C---:B------:R-:W-:Y:S02]  /*4930*/  ISETP.GE.AND P2, PT, R7.reuse, R176, PT ;  /* 0x000000b00700720c */ /* 0x040fe40003f46270 */
[----:B------:R-:W-:Y:S02]  /*4940*/  ISETP.GE.AND P1, PT, R7, R133, PT ;  /* 0x000000850700720c */ /* 0x000fe40003f26270 */
[----:B------:R-:W-:Y:S02]  /*4950*/  LOP3.LUT R7, R87, 0x30, RZ, 0xfc, !PT ;  /* 0x0000003057077812 */ /* 0x000fe400078efcff */
[----:B------:R-:W-:-:S02]  /*4960*/  FSEL R220, R31, -INF , !P3 ;  /* 0xff8000001fdc7808 */ /* 0x000fc40005800000 */
[-C--:B------:R-:W-:Y:S02]  /*4970*/  ISETP.GE.AND P3, PT, R87, R176.reuse, PT ;  /* 0x000000b05700720c */ /* 0x080fe40003f66270 */
[----:B------:R-:W-:Y:S02]  /*4980*/  FSEL R154, R33, -INF , !P4 ;  /* 0xff800000219a7808 */ /* 0x000fe40006000000 */
[----:B------:R-:W-:Y:S02]  /*4990*/  FSEL R30, R49, -INF , !P2 ;  /* 0xff800000311e7808 */ /* 0x000fe40005000000 */
[-C--:B------:R-:W-:Y:S02]  /*49a0*/  ISETP.GE.AND P4, PT, R5, R176.reuse, PT ;  /* 0x000000b00500720c */ /* 0x080fe40003f86270 */
[----:B------:R-:W-:Y:S02]  /*49b0*/  ISETP.GE.AND P2, PT, R7, R176, PT ;  /* 0x000000b00700720c */ /* 0x000fe40003f46270 */
[----:B------:R-:W-:-:S02]  /*49c0*/  LOP3.LUT R5, R87, 0x31, RZ, 0xfc, !PT ;  /* 0x0000003157057812 */ /* 0x000fc400078efcff */
[----:B------:R-:W-:Y:S02]  /*49d0*/  FSEL R48, R48, -INF , !P3 ;  /* 0xff80000030307808 */ /* 0x000fe40005800000 */
[-C--:B------:R-:W-:Y:S02]  /*49e0*/  ISETP.GE.AND P3, PT, R87, R133.reuse, PT ;  /* 0x000000855700720c */ /* 0x080fe40003f66270 */
[----:B------:R-:W-:Y:S02]  /*49f0*/  FSEL R150, R29, -INF , !P4 ;  /* 0xff8000001d967808 */ /* 0x000fe40006000000 */
[----:B------:R-:W-:Y:S02]  /*4a00*/  FSEL R28, R51, -INF , !P1 ;  /* 0xff800000331c7808 */ /* 0x000fe40004800000 */
[----:B------:R-:W-:Y:S02]  /*4a10*/  FSEL R210, R24, -INF , !P2 ;  /* 0xff80000018d27808 */ /* 0x000fe40005000000 */
[----:B------:R-:W-:-:S02]  /*4a20*/  ISETP.GE.AND P4, PT, R7, R133, PT ;  /* 0x000000850700720c */ /* 0x000fc40003f86270 */
[C---:B------:R-:W-:Y:S02]  /*4a30*/  ISETP.GE.AND P1, PT, R5.reuse, R176, PT ;  /* 0x000000b00500720c */ /* 0x040fe40003f26270 */
[----:B------:R-:W-:Y:S02]  /*4a40*/  ISETP.GE.AND P2, PT, R5, R133, PT ;  /* 0x000000850500720c */ /* 0x000fe40003f46270 */
[----:B------:R-:W-:Y:S02]  /*4a50*/  LOP3.LUT R7, R87, 0x38, RZ, 0xfc, !PT ;  /* 0x0000003857077812 */ /* 0x000fe400078efcff */
[----:B------:R-:W-:Y:S02]  /*4a60*/  FMNMX3.FTZ R5, R48, R30, R54, !PT ;  /* 0x0000001e30057276 */ /* 0x000fe40007810036 */
[----:B------:R-:W-:Y:S02]  /*4a70*/  FSEL R50, R50, -INF , !P3 ;  /* 0xff80000032327808 */ /* 0x000fe40005800000 */
[----:B------:R-:W-:-:S02]  /*4a80*/  FSEL R192, R26, -INF , !P4 ;  /* 0xff8000001ac07808 */ /* 0x000fc40006000000 */
[----:B------:R-:W-:Y:S02]  /*4a90*/  FSEL R200, R25, -INF , !P1 ;  /* 0xff80000019c87808 */ /* 0x000fe40004800000 */
[----:B------:R-:W-:Y:S02]  /*4aa0*/  ISETP.GE.AND P4, PT, R7, R176, PT ;  /* 0x000000b00700720c */ /* 0x000fe40003f86270 */
[----:B------:R-:W-:Y:S02]  /*4ab0*/  FMNMX3.FTZ R5, R5, R52, R18, !PT ;  /* 0x0000003405057276 */ /* 0x000fe40007810012 */
[----:B------:R-:W-:Y:S02]  /*4ac0*/  ISETP.GE.AND P1, PT, R7, R133, PT ;  /* 0x000000850700720c */ /* 0x000fe40003f26270 */
[----:B------:R-:W-:Y:S02]  /*4ad0*/  FMNMX3.FTZ R7, R50, R28, R46, !PT ;  /* 0x0000001c32077276 */ /* 0x000fe4000781002e */
[----:B------:R-:W-:-:S02]  /*4ae0*/  FMNMX3.FTZ R5, R5, R14, R16, !PT ;  /* 0x0000000e05057276 */ /* 0x000fc40007810010 */
[----:B------:R-:W-:Y:S02]  /*4af0*/  FMNMX3.FTZ R7, R7, R44, R10, !PT ;  /* 0x0000002c07077276 */ /* 0x000fe4000781000a */
[----:B------:R-:W-:Y:S02]  /*4b00*/  FMNMX3.FTZ R5, R5, R12, R218, !PT ;  /* 0x0000000c05057276 */ /* 0x000fe400078100da */
[----:B------:R-:W-:Y:S02]  /*4b10*/  FMNMX3.FTZ R7, R7, R4, R8, !PT ;  /* 0x0000000407077276 */ /* 0x000fe40007810008 */
[----:B------:R-:W-:Y:S02]  /*4b20*/  LOP3.LUT R87, R87, 0x39, RZ, 0xfc, !PT ;  /* 0x0000003957577812 */ /* 0x000fe400078efcff */
[----:B------:R-:W-:Y:S02]  /*4b30*/  FMNMX3.FTZ R5, R5, R154, R152, !PT ;  /* 0x0000009a05057276 */ /* 0x000fe40007810098 */
[----:B------:R-:W-:-:S02]  /*4b40*/  FMNMX3.FTZ R7, R7, R6, R148, !PT ;  /* 0x0000000607077276 */ /* 0x000fc40007810094 */
[----:B------:R-:W-:Y:S02]  /*4b50*/  ISETP.GE.AND P3, PT, R87, R176, PT ;  /* 0x000000b05700720c */ /* 0x000fe40003f66270 */
[----:B------:R-:W-:Y:S02]  /*4b60*/  FSEL R196, R72, -INF , !P4 ;  /* 0xff80000048c47808 */ /* 0x000fe40006000000 */
[----:B------:R-:W-:Y:S02]  /*4b70*/  FMNMX3.FTZ R5, R5, R150, R210, !PT ;  /* 0x0000009605057276 */ /* 0x000fe400078100d2 */
[----:B------:R-:W-:Y:S02]  /*4b80*/  FMNMX3.FTZ R7, R7, R228, R230, !PT ;  /* 0x000000e407077276 */ /* 0x000fe400078100e6 */
[----:B------:R-:W-:Y:S02]  /*4b90*/  FSEL R190, R27, -INF , !P2 ;  /* 0xff8000001bbe7808 */ /* 0x000fe40005000000 */
[----:B------:R-:W-:-:S02]  /*4ba0*/  FSEL R194, R73, -INF , !P3 ;  /* 0xff80000049c27808 */ /* 0x000fc40005800000 */
[----:B------:R-:W-:Y:S02]  /*4bb0*/  FMNMX3.FTZ R5, R5, R200, R196, !PT ;  /* 0x000000c805057276 */ /* 0x000fe400078100c4 */
[----:B------:R-:W-:Y:S02]  /*4bc0*/  ISETP.GE.AND P2, PT, R87, R133, PT ;  /* 0x000000855700720c */ /* 0x000fe40003f46270 */
[----:B------:R-:W-:Y:S02]  /*4bd0*/  FSEL R188, R74, -INF , !P1 ;  /* 0xff8000004abc7808 */ /* 0x000fe40004800000 */
[----:B------:R-:W-:Y:S02]  /*4be0*/  FMNMX3.FTZ R7, R7, R220, R192, !PT ;  /* 0x000000dc07077276 */ /* 0x000fe400078100c0 */
[----:B------:R-:W-:Y:S02]  /*4bf0*/  FMNMX.FTZ R5, R194, R5, !PT ;  /* 0x00000005c2057209 */ /* 0x000fe40007810000 */
[----:B------:R-:W-:-:S02]  /*4c00*/  FSEL R186, R75, -INF , !P2 ;  /* 0xff8000004bba7808 */ /* 0x000fc40005000000 */
[----:B------:R-:W-:Y:S01]  /*4c10*/  FMNMX3.FTZ R7, R7, R190, R188, !PT ;  /* 0x000000be07077276 */ /* 0x000fe200078100bc */
[----:B------:R-:W1:Y:S01]  /*4c20*/  SHFL.BFLY PT, R20, R5, 0x2, 0x1f ;  /* 0x0c401f0005147f89 */ /* 0x000e6200000e0000 */
[----:B------:R-:W-:Y:S02]  /*4c30*/  LOP3.LUT R85, R224, R85, R223, 0x96, !PT ;  /* 0x00000055e0557212 */ /* 0x000fe400078e96df */
[----:B------:R-:W-:Y:S02]  /*4c40*/  FMNMX.FTZ R7, R186, R7, !PT ;  /* 0x00000007ba077209 */ /* 0x000fe40007810000 */
[----:B------:R-:W-:Y:S01]  /*4c50*/  LOP3.LUT R22, R225, R221, R217, 0x96, !PT ;  /* 0x000000dde1167212 */ /* 0x000fe200078e96d9 */
[----:B------:R-:W-:Y:S01]  /*4c60*/  IMAD.WIDE.U32 R214, R85, -0x2daee0ad, RZ ;  /* 0xd2511f5355d67825 */ /* 0x000fe200078e00ff */
[----:B-----5:R-:W-:Y:S01]  /*4c70*/  LOP3.LUT R174, R174, 0xff, RZ, 0xc0, !PT ;  /* 0x000000ffaeae7812 */ /* 0x020fe200078ec0ff */
[----:B------:R-:W2:Y:S02]  /*4c80*/  SHFL.BFLY PT, R32, R7, 0x2, 0x1f ;  /* 0x0c401f0007207f89 */ /* 0x000ea400000e0000 */
[----:B------:R-:W-:Y:S01]  /*4c90*/  IMAD.WIDE.U32 R22, R22, -0x326172a9, RZ ;  /* 0xcd9e8d5716167825 */ /* 0x000fe200078e00ff */
[----:B------:R-:W-:-:S03]  /*4ca0*/  LOP3.LUT R212, R9, R216, R215, 0x96, !PT ;  /* 0x000000d809d47212 */ /* 0x000fc600078e96d7 */
[----:B------:R-:W-:Y:S01]  /*4cb0*/  IMAD R174, R174, 0x10000, R174 ;  /* 0x00010000aeae7824 */ /* 0x000fe200078e02ae */
[----:B------:R-:W-:Y:S01]  /*4cc0*/  LOP3.LUT R2, R219, R222, R23, 0x96, !PT ;  /* 0x000000dedb027212 */ /* 0x000fe200078e9617 */
[----:B------:R-:W-:-:S04]  /*4cd0*/  IMAD.WIDE.U32 R212, R212, -0x326172a9, RZ ;  /* 0xcd9e8d57d4d47825 */ /* 0x000fc800078e00ff */
[----:B------:R-:W-:Y:S01]  /*4ce0*/  IMAD.WIDE.U32 R24, R2, -0x2daee0ad, RZ ;  /* 0xd2511f5302187825 */ /* 0x000fe200078e00ff */
[----:B------:R-:W-:Y:S02]  /*4cf0*/  LOP3.LUT R22, R199, R22, R213, 0x96, !PT ;  /* 0x00000016c7167212 */ /* 0x000fe400078e96d5 */
[----:B-1----:R-:W-:Y:S01]  /*4d00*/  FMNMX.FTZ R5, R5, R20, !PT ;  /* 0x0000001405057209 */ /* 0x002fe20007810000 */
[----:B------:R-:W-:Y:S01]  /*4d10*/  VIADD R221, R221, 0x1 ;  /* 0x00000001dddd7836 */ /* 0x000fe20000000000 */
[----:B------:R-:W-:Y:S01]  /*4d20*/  LOP3.LUT R2, R195, R214, R25, 0x96, !PT ;  /* 0x000000d6c3027212 */ /* 0x000fe200078e9619 */
[----:B------:R-:W-:Y:S02]  /*4d30*/  IMAD.WIDE.U32 R22, R22, -0x2daee0ad, RZ ;  /* 0xd2511f5316167825 */ /* 0x000fe400078e00ff */
[----:B------:R-:W1:Y:S02]  /*4d40*/  SHFL.BFLY PT, R132, R5, 0x1, 0x1f ;  /* 0x0c201f0005847f89 */ /* 0x000e6400000e0000 */
[----:B------:R-:W-:Y:S01]  /*4d50*/  IMAD.WIDE.U32 R20, R2, -0x326172a9, RZ ;  /* 0xcd9e8d5702147825 */ /* 0x000fe200078e00ff */
[----:B--2---:R-:W-:-:S02]  /*4d60*/  FMNMX.FTZ R32, R7, R32, !PT ;  /* 0x0000002007207209 */ /* 0x004fc40007810000 */
[----:B------:R-:W-:Y:S02]  /*4d70*/  LOP3.LUT R24, R193, R24, R23, 0x96, !PT ;  /* 0x00000018c1187212 */ /* 0x000fe400078e9617 */
[----:B------:R-:W-:Y:S01]  /*4d80*/  LOP3.LUT R2, R189, R212, R21, 0x96, !PT ;  /* 0x000000d4bd027212 */ /* 0x000fe200078e9615 */
[----:B------:R-:W2:Y:S02]  /*4d90*/  SHFL.BFLY PT, R7, R32, 0x1, 0x1f ;  /* 0x0c201f0020077f89 */ /* 0x000ea400000e0000 */
[----:B------:R-:W-:-:S04]  /*4da0*/  IMAD.WIDE.U32 R24, R24, -0x326172a9, RZ ;  /* 0xcd9e8d5718187825 */ /* 0x000fc800078e00ff */
[----:B------:R-:W-:Y:S01]  /*4db0*/  IMAD.WIDE.U32 R26, R2, -0x2daee0ad, RZ ;  /* 0xd2511f53021a7825 */ /* 0x000fe200078e00ff */
[----:B------:R-:W-:-:S04]  /*4dc0*/  LOP3.LUT R20, R155, R20, R25, 0x96, !PT ;  /* 0x000000149b147212 */ /* 0x000fc800078e9619 */
[----:B------:R-:W-:Y:S01]  /*4dd0*/  LOP3.LUT R22, R151, R22, R27, 0x96, !PT ;  /* 0x0000001697167212 */ /* 0x000fe200078e961b */
[----:B------:R-:W-:Y:S01]  /*4de0*/  IMAD.WIDE.U32 R20, R20, -0x2daee0ad, RZ ;  /* 0xd2511f5314147825 */ /* 0x000fe200078e00ff */
[----:B-1----:R-:W-:-:S03]  /*4df0*/  FMNMX.FTZ R132, R5, R132, !PT ;  /* 0x0000008405847209 */ /* 0x002fc60007810000 */
[----:B------:R-:W-:Y:S01]  /*4e00*/  IMAD.WIDE.U32 R22, R22, -0x326172a9, RZ ;  /* 0xcd9e8d5716167825 */ /* 0x000fe200078e00ff */
[----:B------:R-:W-:Y:S02]  /*4e10*/  LOP3.LUT R2, R153, R26, R21, 0x96, !PT ;  /* 0x0000001a99027212 */ /* 0x000fe400078e9615 */
[C---:B------:R-:W-:Y:S01]  /*4e20*/  FSETP.NEU.FTZ.AND P1, PT, R132.reuse, -INF , PT ;  /* 0xff8000008400780b */ /* 0x040fe20003f3d000 */
[----:B----4-:R-:W-:Y:S01]  /*4e30*/  FMUL.FTZ R187, R132, UR4 ;  /* 0x0000000484bb7c20 */ /* 0x010fe20008410000 */
[----:B------:R-:W-:Y:S01]  /*4e40*/  LOP3.LUT R24, R197, R24, R23, 0x96, !PT ;  /* 0x00000018c5187212 */ /* 0x000fe200078e9617 */
[----:B------:R-:W-:Y:S01]  /*4e50*/  IMAD.WIDE.U32 R34, R2, -0x326172a9, RZ ;  /* 0xcd9e8d5702227825 */ /* 0x000fe200078e00ff */
[----:B------:R-:W-:Y:S02]  /*4e60*/  LOP3.LUT R2, R3, 0x200, R156, 0xf8, !PT ;  /* 0x0000020003027812 */ /* 0x000fe400078ef89c */
[----:B--2---:R-:W-:Y:S01]  /*4e70*/  FMNMX.FTZ R3, R32, R7, !PT ;  /* 0x0000000720037209 */ /* 0x004fe20007810000 */
[----:B------:R-:W-:Y:S01]  /*4e80*/  IMAD.WIDE.U32 R24, R24, -0x2daee0ad, RZ ;  /* 0xd2511f5318187825 */ /* 0x000fe200078e00ff */
[----:B------:R-:W-:-:S02]  /*4e90*/  FSEL R187, R187, RZ, P1 ;  /* 0x000000ffbbbb7208 */ /* 0x000fc40000800000 */
[C---:B------:R-:W-:Y:S01]  /*4ea0*/  FSETP.NEU.FTZ.AND P1, PT, R3.reuse, -INF , PT ;  /* 0xff8000000300780b */ /* 0x040fe20003f3d000 */
[----:B------:R-:W-:Y:S01]  /*4eb0*/  FMUL.FTZ R185, R3, UR4 ;  /* 0x0000000403b97c20 */ /* 0x000fe20008410000 */
[----:B------:R-:W-:Y:S01]  /*4ec0*/  LOP3.LUT R113, R149, R22, R35, 0x96, !PT ;  /* 0x0000001695717212 */ /* 0x000fe200078e9623 */
[----:B------:R-:W-:Y:S01]  /*4ed0*/  IMAD.MOV.U32 R22, RZ, RZ, R34 ;  /* 0x000000ffff167224 */ /* 0x000fe200078e0022 */
[----:B------:R-:W-:Y:S01]  /*4ee0*/  LEA R2, R2, UR5, 0x1 ;  /* 0x0000000502027c11 */ /* 0x000fe2000f8e08ff */
[--C-:B------:R-:W-:Y:S01]  /*4ef0*/  FFMA.FTZ R173, R48, UR4, -R187.reuse ;  /* 0x0000000430ad7c23 */ /* 0x100fe200080108bb */
[----:B------:R-:W-:Y:S01]  /*4f00*/  FSEL R185, R185, RZ, P1 ;  /* 0x000000ffb9b97208 */ /* 0x000fe20000800000 */
[----:B------:R-:W-:Y:S01]  /*4f10*/  FFMA.FTZ R172, R30, UR4, -R187 ;  /* 0x000000041eac7c23 */ /* 0x000fe200080108bb */
[----:B------:R-:W-:Y:S01]  /*4f20*/  PRMT R5, R34, 0x7771, RZ ;  /* 0x0000777122057816 */ /* 0x000fe200000000ff */
[--C-:B------:R-:W-:Y:S01]  /*4f30*/  IMAD.IADD R184, R84, 0x1, R2.reuse ;  /* 0x0000000154b87824 */ /* 0x100fe200078e0202 */
[----:B------:R-:W-:Y:S01]  /*4f40*/  LOP3.LUT R22, R22, 0xff, RZ, 0xc0, !PT ;  /* 0x000000ff16167812 */ /* 0x000fe200078ec0ff */
[--C-:B------:R-:W-:Y:S01]  /*4f50*/  FFMA.FTZ R171, R50, UR4, -R185.reuse ;  /* 0x0000000432ab7c23 */ /* 0x100fe200080108b9 */
[----:B------:R-:W-:Y:S01]  /*4f60*/  FFMA.FTZ R170, R28, UR4, -R185 ;  /* 0x000000041caa7c23 */ /* 0x000fe200080108b9 */
[C---:B------:R-:W-:Y:S01]  /*4f70*/  PRMT R26, R34.reuse, 0x7773, RZ ;  /* 0x00007773221a7816 */ /* 0x040fe200000000ff */
[----:B------:R-:W-:Y:S01]  /*4f80*/  IMAD.IADD R175, R165, 0x1, R2 ;  /* 0x00000001a5af7824 */ /* 0x000fe200078e0202 */
[----:B------:R-:W-:Y:S01]  /*4f90*/  PRMT R115, R34, 0x7772, RZ ;  /* 0x0000777222737816 */ /* 0x000fe200000000ff */
[----:B------:R-:W-:Y:S01]  /*4fa0*/  MUFU.EX2 R173, R173 ;  /* 0x000000ad00ad7308 */ /* 0x000fe20000000800 */
[----:B------:R-:W-:Y:S01]  /*4fb0*/  PRMT R5, R22, 0x5410, R5 ;  /* 0x0000541016057816 */ /* 0x000fe20000000005 */
[----:B------:R-:W1:Y:S01]  /*4fc0*/  LDSM.16.MT88.4 R40, [R184+0xc000] ;  /* 0x00c00000b828783b */ /* 0x000e620000004200 */
[----:B------:R-:W-:Y:S01]  /*4fd0*/  PRMT R22, R113, 0x7632, R22 ;  /* 0x0000763271167816 */ /* 0x000fe20000000016 */
[----:B------:R-:W-:Y:S01]  /*4fe0*/  MUFU.EX2 R171, R171 ;  /* 0x000000ab00ab7308 */ /* 0x000fe20000000800 */
[----:B------:R-:W-:Y:S01]  /*4ff0*/  PRMT R115, R115, 0x5410, R26 ;  /* 0x0000541073737816 */ /* 0x000fe2000000001a */
[----:B------:R-:W2:Y:S01]  /*5000*/  LDSM.16.MT88.4 R64, [R2+0xe000] ;  /* 0x00e000000240783b */ /* 0x000ea20000004200 */
[C---:B------:R-:W-:Y:S01]  /*5010*/  LOP3.LUT R26, R113.reuse, 0xffff, RZ, 0xc0, !PT ;  /* 0x0000ffff711a7812 */ /* 0x040fe200078ec0ff */
[----:B------:R-:W4:Y:S01]  /*5020*/  MUFU.EX2 R170, R170 ;  /* 0x000000aa00aa7308 */ /* 0x000f220000000800 */
[----:B------:R-:W-:Y:S01]  /*5030*/  LOP3.LUT R7, R113, 0xff, RZ, 0xc0, !PT ;  /* 0x000000ff71077812 */ /* 0x000fe200078ec0ff */
[----:B------:R-:W-:Y:S01]  /*5040*/  IMAD.IADD R169, R84, 0x1, R175 ;  /* 0x0000000154a97824 */ /* 0x000fe200078e02af */
[----:B------:R-:W-:Y:S01]  /*5050*/  SHF.R.U32.HI R113, RZ, 0x18, R113 ;  /* 0x00000018ff717819 */ /* 0x000fe20000011671 */
[----:B------:R-:W5:Y:S01]  /*5060*/  MUFU.EX2 R172, R172 ;  /* 0x000000ac00ac7308 */ /* 0x000f620000000800 */
[----:B------:R-:W-:Y:S01]  /*5070*/  LOP3.LUT R22, R22, 0xff, RZ, 0xc0, !PT ;  /* 0x000000ff16167812 */ /* 0x000fe200078ec0ff */
[----:B------:R-:W-:Y:S01]  /*5080*/  FFMA.FTZ R168, R54, UR4, -R187 ;  /* 0x0000000436a87c23 */ /* 0x000fe200080108bb */
[----:B------:R-:W-:Y:S01]  /*5090*/  SHF.R.U32.HI R26, RZ, 0x8, R26 ;  /* 0x00000008ff1a7819 */ /* 0x000fe2000001161a */
[----:B------:R-:W3:Y:S01]  /*50a0*/  LDSM.16.MT88.4 R56, [R169+0xc000] ;  /* 0x00c00000a938783b */ /* 0x000ee20000004200 */
[----:B------:R-:W-:Y:S01]  /*50b0*/  PRMT R113, R22, 0x5410, R113 ;  /* 0x0000541016717816 */ /* 0x000fe20000000071 */
[----:B------:R-:W-:Y:S01]  /*50c0*/  FFMA.FTZ R167, R52, UR4, -R187 ;  /* 0x0000000434a77c23 */ /* 0x000fe200080108bb */
[----:B------:R-:W-:Y:S01]  /*50d0*/  PRMT R7, R7, 0x5410, R26 ;  /* 0x0000541007077816 */ /* 0x000fe2000000001a */
[--C-:B------:R-:W-:Y:S01]  /*50e0*/  FFMA.FTZ R166, R46, UR4, -R185.reuse ;  /* 0x000000042ea67c23 */ /* 0x100fe200080108b9 */
[----:B------:R-:W-:Y:S01]  /*50f0*/  FFMA.FTZ R163, R44, UR4, -R185 ;  /* 0x000000042ca37c23 */ /* 0x000fe200080108b9 */
[--C-:B------:R-:W-:Y:S01]  /*5100*/  HSET2.LE.AND R113, R113, R174.reuse, PT ;  /* 0x000000ae71717233 */ /* 0x100fe20003803000 */
[----:B------:R-:W3:Y:S01]  /*5110*/  LDSM.16.MT88.4 R140, [R169+0x10000] ;  /* 0x01000000a98c783b */ /* 0x000ee20000004200 */
[--C-:B------:R-:W-:Y:S01]  /*5120*/  FFMA.FTZ R158, R16, UR4, -R187.reuse ;  /* 0x00000004109e7c23 */ /* 0x100fe200080108bb */
[--C-:B------:R-:W-:Y:S01]  /*5130*/  FFMA.FTZ R157, R12, UR4, -R187.reuse ;  /* 0x000000040c9d7c23 */ /* 0x100fe200080108bb */
[----:B----4-:R-:W-:Y:S01]  /*5140*/  F2FP.F16.F32.PACK_AB R22, R170, R171 ;  /* 0x000000abaa16723e */ /* 0x010fe200000000ff */
[----:B------:R-:W4:Y:S01]  /*5150*/  LDSM.16.MT88.4 R80, [R175+0xe000] ;  /* 0x00e00000af50783b */ /* 0x000f220000004200 */
[--C-:B------:R-:W-:Y:S01]  /*5160*/  HSET2.LE.AND R114, R5, R174.reuse, PT ;  /* 0x000000ae05727233 */ /* 0x100fe20003803000 */
[----:B------:R-:W-:Y:S01]  /*5170*/  MUFU.EX2 R168, R168 ;  /* 0x000000a800a87308 */ /* 0x000fe20000000800 */
[--C-:B------:R-:W-:Y:S01]  /*5180*/  HSET2.LE.AND R112, R7, R174.reuse, PT ;  /* 0x000000ae07707233 */ /* 0x100fe20003803000 */
[----:B------:R-:W-:Y:S01]  /*5190*/  FFMA.FTZ R162, R18, UR4, -R187 ;  /* 0x0000000412a27c23 */ /* 0x000fe200080108bb */
[----:B-----5:R-:W-:Y:S01]  /*51a0*/  F2FP.F16.F32.PACK_AB R5, R172, R173 ;  /* 0x000000adac05723e */ /* 0x020fe200000000ff */
[----:B------:R-:W5:Y:S01]  /*51b0*/  MUFU.EX2 R167, R167 ;  /* 0x000000a700a77308 */ /* 0x000f620000000800 */
[----:B------:R-:W-:Y:S01]  /*51c0*/  LOP3.LUT R113, R22, R113, RZ, 0xc0, !PT ;  /* 0x0000007116717212 */ /* 0x000fe200078ec0ff */
[----:B------:R-:W-:Y:S01]  /*51d0*/  IMAD.MOV.U32 R22, RZ, RZ, R24 ;  /* 0x000000ffff167224 */ /* 0x000fe200078e0018 */
[----:B------:R-:W-:Y:S01]  /*51e0*/  LOP3.LUT R9, R191, R20, R25, 0x96, !PT ;  /* 0x00000014bf097212 */ /* 0x000fe200078e9619 */
[----:B------:R-:W-:Y:S01]  /*51f0*/  MUFU.EX2 R166, R166 ;  /* 0x000000a600a67308 */ /* 0x000fe20000000800 */
[----:B------:R-:W-:Y:S01]  /*5200*/  LOP3.LUT R112, R5, R112, RZ, 0xc0, !PT ;  /* 0x0000007005707212 */ /* 0x000fe200078ec0ff */
[----:B------:R-:W-:Y:S01]  /*5210*/  FFMA.FTZ R161, R14, UR4, -R187 ;  /* 0x000000040ea17c23 */ /* 0x000fe200080108bb */
[C---:B------:R-:W-:Y:S01]  /*5220*/  LOP3.LUT R5, R9.reuse, 0xffff, RZ, 0xc0, !PT ;  /* 0x0000ffff09057812 */ /* 0x040fe200078ec0ff */
[----:B------:R-:W1:Y:S01]  /*5230*/  MUFU.EX2 R163, R163 ;  /* 0x000000a300a37308 */ /* 0x000e620000000800 */
[----:B------:R-:W-:Y:S01]  /*5240*/  PRMT R11, R24, 0x7771, RZ ;  /* 0x00007771180b7816 */ /* 0x000fe200000000ff */
[----:B------:R-:W4:Y:S01]  /*5250*/  LDSM.16.MT88.4 R16, [R184+0xc800] ;  /* 0x00c80000b810783b */ /* 0x000f220000004200 */
[----:B------:R-:W-:Y:S01]  /*5260*/  LOP3.LUT R22, R22, 0xff, RZ, 0xc0, !PT ;  /* 0x000000ff16167812 */ /* 0x000fe200078ec0ff */
[----:B------:R-:W-:Y:S01]  /*5270*/  MUFU.EX2 R158, R158 ;  /* 0x0000009e009e7308 */ /* 0x000fe20000000800 */
[----:B------:R-:W-:Y:S01]  /*5280*/  LOP3.LUT R20, R9, 0xff, RZ, 0xc0, !PT ;  /* 0x000000ff09147812 */ /* 0x000fe200078ec0ff */
[----:B------:R-:W4:Y:S01]  /*5290*/  LDSM.16.MT88.4 R12, [R2+0xe800] ;  /* 0x00e80000020c783b */ /* 0x000f220000004200 */
[----:B------:R-:W-:Y:S01]  /*52a0*/  SHF.R.U32.HI R5, RZ, 0x8, R5 ;  /* 0x00000008ff057819 */ /* 0x000fe20000011605 */
[----:B------:R-:W2:Y:S01]  /*52b0*/  MUFU.EX2 R157, R157 ;  /* 0x0000009d009d7308 */ /* 0x000ea20000000800 */
[----:B------:R-:W-:Y:S01]  /*52c0*/  LOP3.LUT R115, R115, 0xff00ff, RZ, 0xc0, !PT ;  /* 0x00ff00ff73737812 */ /* 0x000fe200078ec0ff */
[----:B------:R-:W-:Y:S01]  /*52d0*/  FFMA.FTZ R160, R6, UR4, -R185 ;  /* 0x0000000406a07c23 */ /* 0x000fe200080108b9 */
[----:B------:R-:W-:Y:S01]  /*52e0*/  PRMT R11, R22, 0x5410, R11 ;  /* 0x00005410160b7816 */ /* 0x000fe2000000000b */
[--C-:B------:R-:W-:Y:S01]  /*52f0*/  FFMA.FTZ R164, R4, UR4, -R185.reuse ;  /* 0x0000000404a47c23 */ /* 0x100fe200080108b9 */
[----:B------:R-:W-:Y:S01]  /*5300*/  PRMT R6, R9, 0x7632, R6 ;  /* 0x0000763209067816 */ /* 0x000fe20000000006 */
[----:B------:R-:W-:Y:S01]  /*5310*/  FFMA.FTZ R159, R10, UR4, -R185 ;  /* 0x000000040a9f7c23 */ /* 0x000fe200080108b9 */
[----:B------:R-:W-:Y:S01]  /*5320*/  PRMT R5, R20, 0x5410, R5 ;  /* 0x0000541014057816 */ /* 0x000fe20000000005 */
[----:B------:R-:W-:Y:S01]  /*5330*/  FFMA.FTZ R147, R8, UR4, -R185 ;  /* 0x0000000408937c23 */ /* 0x000fe200080108b9 */
[----:B------:R-:W4:Y:S01]  /*5340*/  LDSM.16.MT88.4 R20, [R169+0xc800] ;  /* 0x00c80000a914783b */ /* 0x000f220000004200 */
[--C-:B------:R-:W-:Y:S01]  /*5350*/  HSET2.LE.AND R115, R115, R174.reuse, PT ;  /* 0x000000ae73737233 */ /* 0x100fe20003803000 */
[----:B------:R-:W-:Y:S01]  /*5360*/  MUFU.EX2 R162, R162 ;  /* 0x000000a200a27308 */ /* 0x000fe20000000800 */
[----:B------:R-:W-:Y:S01]  /*5370*/  SHF.R.U32.HI R227, RZ, 0x18, R9 ;  /* 0x00000018ffe37819 */ /* 0x000fe20000011609 */
[----:B------:R-:W-:Y:S01]  /*5380*/  LDSM.16.MT88.4 R88, [R169+0xe000] ;  /* 0x00e00000a958783b */ /* 0x000fe20000004200 */
[----:B------:R-:W-:Y:S01]  /*5390*/  LOP3.LUT R4, R6, 0xff, RZ, 0xc0, !PT ;  /* 0x000000ff06047812 */ /* 0x000fe200078ec0ff */
[----:B------:R-:W-:Y:S01]  /*53a0*/  MUFU.EX2 R161, R161 ;  /* 0x000000a100a17308 */ /* 0x000fe20000000800 */
[----:B-----5:R-:W-:Y:S01]  /*53b0*/  F2FP.F16.F32.PACK_AB R7, R167, R168 ;  /* 0x000000a8a707723e */ /* 0x020fe200000000ff */
[----:B------:R-:W-:Y:S01]  /*53c0*/  LDSM.16.MT88.4 R96, [R2+0x10000] ;  /* 0x010000000260783b */ /* 0x000fe20000004200 */
[----:B-1----:R-:W-:Y:S01]  /*53d0*/  F2FP.F16.F32.PACK_AB R26, R163, R166 ;  /* 0x000000a6a31a723e */ /* 0x002fe200000000ff */
[----:B------:R-:W-:Y:S01]  /*53e0*/  MUFU.EX2 R159, R159 ;  /* 0x0000009f009f7308 */ /* 0x000fe20000000800 */
[--C-:B------:R-:W-:Y:S01]  /*53f0*/  HSET2.LE.AND R6, R11, R174.reuse, PT ;  /* 0x000000ae0b067233 */ /* 0x100fe20003803000 */
[----:B------:R-:W-:Y:S01]  /*5400*/  LDSM.16.MT88.4 R120, [R175+0x10000] ;  /* 0x01000000af78783b */ /* 0x000fe20000004200 */
[----:B--2---:R-:W-:Y:S01]  /*5410*/  F2FP.F16.F32.PACK_AB R9, R157, R158 ;  /* 0x0000009e9d09723e */ /* 0x004fe200000000ff */
[----:B------:R-:W-:Y:S01]  /*5420*/  MUFU.EX2 R147, R147 ;  /* 0x0000009300937308 */ /* 0x000fe20000000800 */
[----:B------:R-:W-:Y:S01]  /*5430*/  LOP3.LUT R114, R7, R114, RZ, 0xc0, !PT ;  /* 0x0000007207727212 */ /* 0x000fe200078ec0ff */
[----:B------:R-:W-:Y:S01]  /*5440*/  LDSM.16.MT88.4 R124, [R2+0xc000] ;  /* 0x00c00000027c783b */ /* 0x000fe20000004200 */
[----:B------:R-:W-:Y:S01]  /*5450*/  LOP3.LUT R115, R26, R115, RZ, 0xc0, !PT ;  /* 0x000000731a737212 */ /* 0x000fe200078ec0ff */
[----:B------:R-:W1:Y:S01]  /*5460*/  MUFU.EX2 R160, R160 ;  /* 0x000000a000a07308 */ /* 0x000e620000000800 */
[----:B------:R-:W-:Y:S01]  /*5470*/  LOP3.LUT R6, R9, R6, RZ, 0xc0, !PT ;  /* 0x0000000609067212 */ /* 0x000fe200078ec0ff */
[----:B------:R-:W-:Y:S01]  /*5480*/  LDSM.16.MT88.4 R72, [R184+0xe000] ;  /* 0x00e00000b848783b */ /* 0x000fe20000004200 */
[C---:B------:R-:W-:Y:S01]  /*5490*/  PRMT R7, R24.reuse, 0x7773, RZ ;  /* 0x0000777318077816 */ /* 0x040fe200000000ff */
[----:B------:R-:W2:Y:S01]  /*54a0*/  MUFU.EX2 R164, R164 ;  /* 0x000000a400a47308 */ /* 0x000ea20000000800 */
[----:B------:R-:W-:Y:S01]  /*54b0*/  PRMT R24, R24, 0x7772, RZ ;  /* 0x0000777218187816 */ /* 0x000fe200000000ff */
[----:B------:R-:W5:Y:S01]  /*54c0*/  LDSM.16.MT88.4 R8, [R175+0xe800] ;  /* 0x00e80000af08783b */ /* 0x000f620000004200 */
[C---:B------:R-:W-:Y:S01]  /*54d0*/  HMMA.16816.F32 R36, R112.reuse, R40, RZ ;  /* 0x000000287024723c */ /* 0x040fe200000018ff */
[----:B------:R-:W-:Y:S01]  /*54e0*/  PRMT R227, R4, 0x5410, R227 ;  /* 0x0000541004e37816 */ /* 0x000fe200000000e3 */
[----:B------:R-:W-:Y:S01]  /*54f0*/  FFMA.FTZ R218, R218, UR4, -R187 ;  /* 0x00000004dada7c23 */ /* 0x000fe200080108bb */
[----:B------:R-:W-:Y:S01]  /*5500*/  PRMT R7, R24, 0x5410, R7 ;  /* 0x0000541018077816 */ /* 0x000fe20000000007 */
[----:B------:R-:W-:Y:S01]  /*5510*/  LDSM.16.MT88.4 R104, [R184+0x10000] ;  /* 0x01000000b868783b */ /* 0x000fe20000004200 */
[--C-:B------:R-:W-:Y:S01]  /*5520*/  HSET2.LE.AND R4, R5, R174.reuse, PT ;  /* 0x000000ae05047233 */ /* 0x100fe20003803000 */
[--C-:B------:R-:W-:Y:S01]  /*5530*/  FFMA.FTZ R230, R230, UR4, -R185.reuse ;  /* 0x00000004e6e67c23 */ /* 0x100fe200080108b9 */
[----:B------:R-:W-:Y:S01]  /*5540*/  LOP3.LUT R7, R7, 0xff00ff, RZ, 0xc0, !PT ;  /* 0x00ff00ff07077812 */ /* 0x000fe200078ec0ff */
[C---:B------:R-:W-:Y:S01]  /*5550*/  HMMA.16816.F32 R60, R112.reuse, R64, RZ ;  /* 0x00000040703c723c */ /* 0x040fe200000018ff */
[--C-:B------:R-:W-:Y:S01]  /*5560*/  HSET2.LE.AND R5, R227, R174.reuse, PT ;  /* 0x000000aee3057233 */ /* 0x100fe20003803000 */
[----:B------:R-:W-:Y:S01]  /*5570*/  LDSM.16.MT88.4 R48, [R175+0xc000] ;  /* 0x00c00000af30783b */ /* 0x000fe20000004200 */
[----:B-1----:R-:W-:Y:S01]  /*5580*/  F2FP.F16.F32.PACK_AB R226, R160, R147 ;  /* 0x00000093a0e2723e */ /* 0x002fe200000000ff */
[----:B------:R-:W-:Y:S01]  /*5590*/  MUFU.EX2 R218, R218 ;  /* 0x000000da00da7308 */ /* 0x000fe20000000800 */
[----:B------:R-:W-:Y:S01]  /*55a0*/  HSET2.LE.AND R7, R7, R174, PT ;  /* 0x000000ae07077233 */ /* 0x000fe20003803000 */
[----:B------:R-:W-:Y:S01]  /*55b0*/  LDSM.16.MT88.4 R28, [R2+0xc800] ;  /* 0x00c80000021c783b */ /* 0x000fe20000004200 */
[----:B------:R-:W-:Y:S01]  /*55c0*/  FFMA.FTZ R190, R190, UR4, -R185 ;  /* 0x00000004bebe7c23 */ /* 0x000fe200080108b9 */
[----:B------:R-:W-:Y:S01]  /*55d0*/  HMMA.16816.F32 R40, R112, R42, RZ ;  /* 0x0000002a7028723c */ /* 0x000fe200000018ff */
[----:B------:R-:W-:Y:S01]  /*55e0*/  FADD.FTZ R173, R173, R172 ;  /* 0x000000acadad7221 */ /* 0x000fe20000010000 */
[----:B------:R-:W-:Y:S01]  /*55f0*/  LOP3.LUT R7, R226, R7, RZ, 0xc0, !PT ;  /* 0x00000007e2077212 */ /* 0x000fe200078ec0ff */
[----:B------:R-:W-:Y:S01]  /*5600*/  LDSM.16.MT88.4 R136, [R184+0xe800] ;  /* 0x00e80000b888783b */ /* 0x000fe20000004200 */
[----:B------:R-:W-:Y:S01]  /*5610*/  FADD.FTZ R171, R171, R170 ;  /* 0x000000aaabab7221 */ /* 0x000fe20000010000 */
[----:B------:R-:W-:-:S02]  /*5620*/  FADD.FTZ R168, R168, R173 ;  /* 0x000000ada8a87221 */ /* 0x000fc40000010000 */
[----:B------:R-:W-:Y:S01]  /*5630*/  LDSM.16.MT88.4 R32, [R184+0x10800] ;  /* 0x01080000b820783b */ /* 0x000fe20000004200 */
[C---:B------:R-:W-:Y:S01]  /*5640*/  HMMA.16816.F32 R64, R112.reuse, R66, RZ ;  /* 0x000000427040723c */ /* 0x040fe200000018ff */
[----:B------:R-:W-:Y:S02]  /*5650*/  FADD.FTZ R167, R167, R168 ;  /* 0x000000a8a7a77221 */ /* 0x000fe40000010000 */
[----:B------:R-:W-:Y:S05]  /*5660*/  LDSM.16.MT88.4 R24, [R175+0xc800] ;  /* 0x00c80000af18783b */ /* 0x000fea0000004200 */
[C---:B---3--:R-:W-:Y:S08]  /*5670*/  HMMA.16816.F32 R52, R112.reuse, R56, RZ ;  /* 0x000000387034723c */ /* 0x048ff000000018ff */
[----:B------:R-:W-:Y:S01]  /*5680*/  HMMA.16816.F32 R116, R112, R140, RZ ;  /* 0x0000008c7074723c */ /* 0x000fe200000018ff */
[----:B------:R-:W-:Y:S01]  /*5690*/  F2FP.F16.F32.PACK_AB R141, R161, R162 ;  /* 0x000000a2a18d723e */ /* 0x000fe200000000ff */
[----:B------:R-:W-:Y:S01]  /*56a0*/  FADD.FTZ R162, R162, R167 ;  /* 0x000000a7a2a27221 */ /* 0x000fe20000010000 */
[----:B--2---:R-:W-:-:S02]  /*56b0*/  F2FP.F16.F32.PACK_AB R140, R164, R159 ;  /* 0x0000009fa48c723e */ /* 0x004fc400000000ff */
[----:B------:R-:W-:Y:S01]  /*56c0*/  LOP3.LUT R4, R141, R4, RZ, 0xc0, !PT ;  /* 0x000000048d047212 */ /* 0x000fe200078ec0ff */
[----:B------:R-:W-:Y:S01]  /*56d0*/  FADD.FTZ R161, R161, R162 ;  /* 0x000000a2a1a17221 */ /* 0x000fe20000010000 */
[----:B------:R-:W-:Y:S01]  /*56e0*/  LOP3.LUT R5, R140, R5, RZ, 0xc0, !PT ;  /* 0x000000058c057212 */ /* 0x000fe200078ec0ff */
[----:B----4-:R-:W-:Y:S02]  /*56f0*/  HMMA.16816.F32 R76, R112, R80, RZ ;  /* 0x00000050704c723c */ /* 0x010fe400000018ff */
[----:B------:R-:W-:-:S04]  /*5700*/  FADD.FTZ R158, R158, R161 ;  /* 0x000000a19e9e7221 */ /* 0x000fc80000010000 */
[----:B------:R-:W-:Y:S02]  /*5710*/  FADD.FTZ R157, R157, R158 ;  /* 0x0000009e9d9d7221 */ /* 0x000fe40000010000 */
[----:B------:R-:W-:Y:S08]  /*5720*/  HMMA.16816.F32 R80, R112, R82, RZ ;  /* 0x000000527050723c */ /* 0x000ff000000018ff */
[C---:B------:R-:W-:Y:S08]  /*5730*/  HMMA.16816.F32 R36, R4.reuse, R16, R36 ;  /* 0x000000100424723c */ /* 0x040ff00000001824 */
[C---:B------:R-:W-:Y:S01]  /*5740*/  HMMA.16816.F32 R40, R4.reuse, R18, R40 ;  /* 0x000000120428723c */ /* 0x040fe20000001828 */
[----:B------:R-:W1:Y:S07]  /*5750*/  LDSM.16.MT88.4 R16, [R169+0xe800] ;  /* 0x00e80000a910783b */ /* 0x000e6e0000004200 */
[C---:B------:R-:W-:Y:S08]  /*5760*/  HMMA.16816.F32 R60, R4.reuse, R12, R60 ;  /* 0x0000000c043c723c */ /* 0x040ff0000000183c */
[C---:B------:R-:W-:Y:S01]  /*5770*/  HMMA.16816.F32 R64, R4.reuse, R14, R64 ;  /* 0x0000000e0440723c */ /* 0x040fe20000001840 */
[----:B------:R-:W2:Y:S07]  /*5780*/  LDSM.16.MT88.4 R12, [R2+0x10800] ;  /* 0x01080000020c783b */ /* 0x000eae0000004200 */
[----:B------:R-:W-:Y:S01]  /*5790*/  HMMA.16816.F32 R52, R4, R20, R52 ;  /* 0x000000140434723c */ /* 0x000fe20000001834 */
[----:B------:R-:W-:-:S05]  /*57a0*/  LOP3.LUT R20, R225, R221, R217, 0x96, !PT ;  /* 0x000000dde1147212 */ /* 0x000fca00078e96d9 */
[----:B------:R-:W-:Y:S02]  /*57b0*/  IMAD.WIDE.U32 R20, R20, -0x326172a9, RZ ;  /* 0xcd9e8d5714147825 */ /* 0x000fe400078e00ff */
[C---:B-----5:R-:W-:Y:S03]  /*57c0*/  HMMA.16816.F32 R76, R4.reuse, R8, R76 ;  /* 0x00000008044c723c */ /* 0x060fe6000000184c */
[----:B------:R-:W-:Y:S02]  /*57d0*/  LOP3.LUT R219, R219, R222, R21, 0x96, !PT ;  /* 0x000000dedbdb7212 */ /* 0x000fe400078e9615 */
[----:B------:R-:W-:Y:S01]  /*57e0*/  LOP3.LUT R20, R199, R20, R213, 0x96, !PT ;  /* 0x00000014c7147212 */ /* 0x000fe200078e96d5 */
[----:B------:R-:W-:Y:S02]  /*57f0*/  FFMA.FTZ R199, R228, UR4, -R185 ;  /* 0x00000004e4c77c23 */ /* 0x000fe400080108b9 */
[----:B------:R-:W-:Y:S01]  /*5800*/  HMMA.16816.F32 R80, R4, R10, R80 ;  /* 0x0000000a0450723c */ /* 0x000fe20000001850 */
[----:B------:R-:W3:Y:S01]  /*5810*/  LDSM.16.MT88.4 R8, [R175+0x10800] ;  /* 0x01080000af08783b */ /* 0x000ee20000004200 */
[----:B------:R-:W-:-:S02]  /*5820*/  IMAD.WIDE.U32 R234, R219, -0x2daee0ad, RZ ;  /* 0xd2511f53dbea7825 */ /* 0x000fc400078e00ff */
[----:B------:R-:W-:Y:S02]  /*5830*/  MUFU.EX2 R199, R199 ;  /* 0x000000c700c77308 */ /* 0x000fe40000000800 */
[----:B------:R-:W-:Y:S01]  /*5840*/  IMAD.WIDE.U32 R20, R20, -0x2daee0ad, RZ ;  /* 0xd2511f5314147825 */ /* 0x000fe200078e00ff */
[----:B------:R-:W-:Y:S01]  /*5850*/  LOP3.LUT R195, R195, R214, R235, 0x96, !PT ;  /* 0x000000d6c3c37212 */ /* 0x000fe200078e96eb */
[----:B------:R-:W-:Y:S03]  /*5860*/  HMMA.16816.F32 R84, R112, R88, RZ ;  /* 0x000000587054723c */ /* 0x000fe600000018ff */
[----:B------:R-:W-:Y:S01]  /*5870*/  LOP3.LUT R234, R193, R234, R21, 0x96, !PT ;  /* 0x000000eac1ea7212 */ /* 0x000fe200078e9615 */
[----:B------:R-:W-:-:S04]  /*5880*/  IMAD.WIDE.U32 R232, R195, -0x326172a9, RZ ;  /* 0xcd9e8d57c3e87825 */ /* 0x000fc800078e00ff */
[----:B------:R-:W-:Y:S01]  /*5890*/  FFMA.FTZ R193, R154, UR4, -R187 ;  /* 0x000000049ac17c23 */ /* 0x000fe200080108bb */
[----:B------:R-:W-:Y:S01]  /*58a0*/  FFMA.FTZ R195, R220, UR4, -R185 ;  /* 0x00000004dcc37c23 */ /* 0x000fe200080108b9 */
[C---:B------:R-:W-:Y:S01]  /*58b0*/  HMMA.16816.F32 R88, R112.reuse, R90, RZ ;  /* 0x0000005a7058723c */ /* 0x040fe200000018ff */
[----:B------:R-:W-:Y:S01]  /*58c0*/  IMAD.WIDE.U32 R234, R234, -0x326172a9, RZ ;  /* 0xcd9e8d57eaea7825 */ /* 0x000fe200078e00ff */
[----:B------:R-:W-:Y:S02]  /*58d0*/  LOP3.LUT R189, R189, R212, R233, 0x96, !PT ;  /* 0x000000d4bdbd7212 */ /* 0x000fe400078e96e9 */
[----:B------:R-:W-:Y:S02]  /*58e0*/  MUFU.EX2 R193, R193 ;  /* 0x000000c100c17308 */ /* 0x000fe40000000800 */
[----:B------:R-:W-:Y:S02]  /*58f0*/  LOP3.LUT R232, R155, R232, R235, 0x96, !PT ;  /* 0x000000e89be87212 */ /* 0x000fe400078e96eb */
[----:B------:R-:W-:Y:S01]  /*5900*/  MUFU.EX2 R220, R230 ;  /* 0x000000e600dc7308 */ /* 0x000fe20000000800 */
[C---:B------:R-:W-:Y:S02]  /*5910*/  HMMA.16816.F32 R92, R112.reuse, R96, RZ ;  /* 0x00000060705c723c */ /* 0x040fe400000018ff */
[----:B------:R-:W-:Y:S01]  /*5920*/  IMAD.WIDE.U32 R232, R232, -0x2daee0ad, RZ ;  /* 0xd2511f53e8e87825 */ /* 0x000fe200078e00ff */
[----:B------:R-:W4:Y:S05]  /*5930*/  MUFU.EX2 R195, R195 ;  /* 0x000000c300c37308 */ /* 0x000f2a0000000800 */
[C---:B------:R-:W-:Y:S08]  /*5940*/  HMMA.16816.F32 R96, R112.reuse, R98, RZ ;  /* 0x000000627060723c */ /* 0x040ff000000018ff */
[----:B------:R-:W-:Y:S01]  /*5950*/  HMMA.16816.F32 R108, R112, R120, RZ ;  /* 0x00000078706c723c */ /* 0x000fe200000018ff */
[----:B----4-:R-:W-:-:S07]  /*5960*/  F2FP.F16.F32.PACK_AB R230, R195, R220 ;  /* 0x000000dcc3e6723e */ /* 0x010fce00000000ff */
[----:B------:R-:W-:Y:S08]  /*5970*/  HMMA.16816.F32 R120, R112, R122, RZ ;  /* 0x0000007a7078723c */ /* 0x000ff000000018ff */
[C---:B-1----:R-:W-:Y:S08]  /*5980*/  HMMA.16816.F32 R84, R4.reuse, R16, R84 ;  /* 0x000000100454723c */ /* 0x042ff00000001854 */
[C---:B------:R-:W-:Y:S01]  /*5990*/  HMMA.16816.F32 R88, R4.reuse, R18, R88 ;  /* 0x000000120458723c */ /* 0x040fe20000001858 */
[----:B------:R-:W1:Y:S07]  /*59a0*/  LDSM.16.MT88.4 R16, [R169+0x10800] ;  /* 0x01080000a910783b */ /* 0x000e6e0000004200 */
[----:B--2---:R-:W-:Y:S01]  /*59b0*/  HMMA.16816.F32 R92, R4, R12, R92 ;  /* 0x0000000c045c723c */ /* 0x004fe2000000185c */
[----:B------:R-:W-:-:S04]  /*59c0*/  IMAD.WIDE.U32 R12, R189, -0x2daee0ad, RZ ;  /* 0xd2511f53bd0c7825 */ /* 0x000fc800078e00ff */
[----:B------:R-:W-:Y:S01]  /*59d0*/  FFMA.FTZ R189, R152, UR4, -R187 ;  /* 0x0000000498bd7c23 */ /* 0x000fe200080108bb */
[----:B------:R-:W-:Y:S02]  /*59e0*/  LOP3.LUT R153, R153, R12, R233, 0x96, !PT ;  /* 0x0000000c99997212 */ /* 0x000fe400078e96e9 */
[----:B------:R-:W-:Y:S01]  /*59f0*/  LOP3.LUT R226, R151, R20, R13, 0x96, !PT ;  /* 0x0000001497e27212 */ /* 0x000fe200078e960d */
[C---:B------:R-:W-:Y:S02]  /*5a00*/  HMMA.16816.F32 R96, R4.reuse, R14, R96 ;  /* 0x0000000e0460723c */ /* 0x040fe40000001860 */
[----:B------:R-:W-:Y:S01]  /*5a10*/  MUFU.EX2 R189, R189 ;  /* 0x000000bd00bd7308 */ /* 0x000fe20000000800 */
[----:B------:R-:W-:Y:S02]  /*5a20*/  IMAD.WIDE.U32 R14, R153, -0x326172a9, RZ ;  /* 0xcd9e8d57990e7825 */ /* 0x000fe400078e00ff */
[----:B------:R-:W-:Y:S02]  /*5a30*/  LDSM.16.MT88.4 R152, [R184+0xd000] ;  /* 0x00d00000b898783b */ /* 0x000fe40000004200 */
[----:B------:R-:W-:Y:S01]  /*5a40*/  IMAD.WIDE.U32 R226, R226, -0x326172a9, RZ ;  /* 0xcd9e8d57e2e27825 */ /* 0x000fe200078e00ff */
[C---:B------:R-:W-:Y:S01]  /*5a50*/  PRMT R12, R14.reuse, 0x7773, RZ ;  /* 0x000077730e0c7816 */ /* 0x040fe200000000ff */
[----:B---3--:R-:W-:Y:S01]  /*5a60*/  HMMA.16816.F32 R108, R4, R8, R108 ;  /* 0x00000008046c723c */ /* 0x008fe2000000186c */
[----:B------:R-:W-:Y:S01]  /*5a70*/  PRMT R219, R14, 0x7772, RZ ;  /* 0x000077720edb7816 */ /* 0x000fe200000000ff */
[----:B------:R-:W-:Y:S01]  /*5a80*/  IMAD.MOV.U32 R8, RZ, RZ, R14 ;  /* 0x000000ffff087224 */ /* 0x000fe200078e000e */
[----:B------:R-:W-:Y:S01]  /*5a90*/  LOP3.LUT R149, R149, R226, R15, 0x96, !PT ;  /* 0x000000e295957212 */ /* 0x000fe200078e960f */
[----:B------:R-:W-:Y:S01]  /*5aa0*/  FFMA.FTZ R226, R150, UR4, -R187 ;  /* 0x0000000496e27c23 */ /* 0x000fe200080108bb */
[----:B------:R-:W-:-:S02]  /*5ab0*/  PRMT R219, R219, 0x5410, R12 ;  /* 0x00005410dbdb7816 */ /* 0x000fc4000000000c */
[----:B------:R-:W-:Y:S01]  /*5ac0*/  SHF.R.U32.HI R229, RZ, 0x18, R149 ;  /* 0x00000018ffe57819 */ /* 0x000fe20000011695 */
[----:B------:R-:W-:Y:S01]  /*5ad0*/  HMMA.16816.F32 R120, R4, R10, R120 ;  /* 0x0000000a0478723c */ /* 0x000fe20000001878 */
[----:B------:R-:W-:Y:S01]  /*5ae0*/  LOP3.LUT R10, R8, 0xff, RZ, 0xc0, !PT ;  /* 0x000000ff080a7812 */ /* 0x000fe200078ec0ff */
[----:B------:R-:W-:Y:S01]  /*5af0*/  MUFU.EX2 R226, R226 ;  /* 0x000000e200e27308 */ /* 0x000fe20000000800 */
[C---:B------:R-:W-:Y:S02]  /*5b00*/  PRMT R8, R149.reuse, 0x7632, R8 ;  /* 0x0000763295087816 */ /* 0x040fe40000000008 */
[C---:B------:R-:W-:Y:S02]  /*5b10*/  LOP3.LUT R12, R149.reuse, 0xffff, RZ, 0xc0, !PT ;  /* 0x0000ffff950c7812 */ /* 0x040fe400078ec0ff */
[----:B------:R-:W-:Y:S01]  /*5b20*/  LOP3.LUT R8, R8, 0xff, RZ, 0xc0, !PT ;  /* 0x000000ff08087812 */ /* 0x000fe200078ec0ff */
[----:B------:R-:W-:Y:S01]  /*5b30*/  HMMA.16816.F32 R68, R112, R72, RZ ;  /* 0x000000487044723c */ /* 0x000fe200000018ff */
[----:B------:R-:W-:-:S02]  /*5b40*/  LOP3.LUT R9, R149, 0xff, RZ, 0xc0, !PT ;  /* 0x000000ff95097812 */ /* 0x000fc400078ec0ff */
[----:B------:R-:W-:Y:S01]  /*5b50*/  PRMT R229, R8, 0x5410, R229 ;  /* 0x0000541008e57816 */ /* 0x000fe200000000e5 */
[----:B------:R-:W-:Y:S01]  /*5b60*/  FFMA.FTZ R8, R148, UR4, -R185 ;  /* 0x0000000494087c23 */ /* 0x000fe200080108b9 */
[----:B------:R-:W-:Y:S01]  /*5b70*/  SHF.R.U32.HI R12, RZ, 0x8, R12 ;  /* 0x00000008ff0c7819 */ /* 0x000fe2000001160c */
[----:B------:R-:W2:Y:S01]  /*5b80*/  LDSM.16.MT88.4 R148, [R184+0xf000] ;  /* 0x00f00000b894783b */ /* 0x000ea20000004200 */
[----:B------:R-:W-:Y:S01]  /*5b90*/  PRMT R221, R14, 0x7771, RZ ;  /* 0x000077710edd7816 */ /* 0x000fe200000000ff */
[----:B------:R-:W-:Y:S01]  /*5ba0*/  HMMA.16816.F32 R100, R112, R104, RZ ;  /* 0x000000687064723c */ /* 0x000fe200000018ff */
[----:B------:R3:W4:Y:S01]  /*5bb0*/  MUFU.EX2 R228, R8 ;  /* 0x0000000800e47308 */ /* 0x0007220000000800 */
[----:B------:R-:W-:Y:S02]  /*5bc0*/  PRMT R9, R9, 0x5410, R12 ;  /* 0x0000541009097816 */ /* 0x000fe4000000000c */
[----:B------:R-:W-:Y:S01]  /*5bd0*/  PRMT R221, R10, 0x5410, R221 ;  /* 0x000054100add7816 */ /* 0x000fe200000000dd */
[----:B------:R-:W5:Y:S01]  /*5be0*/  LDSM.16.MT88.4 R12, [R169+0xf000] ;  /* 0x00f00000a90c783b */ /* 0x000f620000004200 */
[----:B------:R-:W-:-:S02]  /*5bf0*/  LOP3.LUT R197, R197, R234, R227, 0x96, !PT ;  /* 0x000000eac5c57212 */ /* 0x000fc400078e96e3 */
        /* <DEDUP_REMOVED lines=8> */
[----:B------:R-:W-:Y:S07]  /*5c80*/  LDSM.16.MT88.4 R140, [R184+0x11000] ;  /* 0x01100000b88c783b */ /* 0x000fee0000004200 */
[----:B-1----:R-:W-:Y:S01]  /*5c90*/  HMMA.16816.F32 R116, R4, R16, R116 ;  /* 0x000000100474723c */ /* 0x002fe20000001874 */
[----:B------:R-:W-:-:S02]  /*5ca0*/  HSET2.LE.AND R16, R9, R174, PT ;  /* 0x000000ae09107233 */ /* 0x000fc40003803000 */
[----:B------:R-:W-:Y:S01]  /*5cb0*/  F2FP.F16.F32.PACK_AB R17, R193, R218 ;  /* 0x000000dac111723e */ /* 0x000fe200000000ff */
[----:B---3--:R-:W1:Y:S03]  /*5cc0*/  LDSM.16.MT88.4 R8, [R2+0x11000] ;  /* 0x011000000208783b */ /* 0x008e660000004200 */
[----:B------:R-:W-:Y:S01]  /*5cd0*/  LOP3.LUT R16, R17, R16, RZ, 0xc0, !PT ;  /* 0x0000001011107212 */ /* 0x000fe200078ec0ff */
[----:B------:R-:W-:Y:S01]  /*5ce0*/  HMMA.16816.F32 R68, R4, R136, R68 ;  /* 0x000000880444723c */ /* 0x000fe20000001844 */
[----:B------:R-:W-:-:S07]  /*5cf0*/  HSET2.LE.AND R17, R229, R174, PT ;  /* 0x000000aee5117233 */ /* 0x000fce0003803000 */
        /* <DEDUP_REMOVED lines=12> */
[----:B------:R-:W-:Y:S07]  /*5dc0*/  LDSM.16.MT88.4 R20, [R175+0xf000] ;  /* 0x00f00000af14783b */ /* 0x000fee0000004200 */
[----:B------:R-:W-:Y:S01]  /*5dd0*/  HMMA.16816.F32 R112, R4, R18, R112 ;  /* 0x000000120470723c */ /* 0x000fe20000001870 */
[----:B------:R-:W-:-:S02]  /*5de0*/  HSET2.LE.AND R18, R221, R174, PT ;  /* 0x000000aedd127233 */ /* 0x000fc40003803000 */
[----:B----4-:R-:W-:Y:S02]  /*5df0*/  F2FP.F16.F32.PACK_AB R4, R199, R228 ;  /* 0x000000e4c704723e */ /* 0x010fe400000000ff */
[----:B------:R-:W-:Y:S02]  /*5e00*/  F2FP.F16.F32.PACK_AB R5, R226, R189 ;  /* 0x000000bde205723e */ /* 0x000fe400000000ff */
[----:B------:R-:W-:Y:S02]  /*5e10*/  LOP3.LUT R17, R4, R17, RZ, 0xc0, !PT ;  /* 0x0000001104117212 */ /* 0x000fe400078ec0ff */
[----:B------:R-:W-:Y:S02]  /*5e20*/  LOP3.LUT R18, R5, R18, RZ, 0xc0, !PT ;  /* 0x0000001205127212 */ /* 0x000fe400078ec0ff */
[----:B------:R-:W-:Y:S01]  /*5e30*/  LOP3.LUT R19, R219, 0xff00ff, RZ, 0xc0, !PT ;  /* 0x00ff00ffdb137812 */ /* 0x000fe200078ec0ff */
[----:B------:R-:W3:Y:S01]  /*5e40*/  LDSM.16.MT88.4 R4, [R175+0x11000] ;  /* 0x01100000af04783b */ /* 0x000ee20000004200 */
[----:B------:R-:W-:-:S03]  /*5e50*/  FFMA.FTZ R219, R186, UR4, -R185 ;  /* 0x00000004badb7c23 */ /* 0x000fc600080108b9 */
[----:B------:R-:W-:-:S03]  /*5e60*/  HSET2.LE.AND R19, R19, R174, PT ;  /* 0x000000ae13137233 */ /* 0x000fc60003803000 */
[----:B------:R-:W-:Y:S02]  /*5e70*/  MUFU.EX2 R219, R219 ;  /* 0x000000db00db7308 */ /* 0x000fe40000000800 */
[----:B------:R-:W-:-:S07]  /*5e80*/  LOP3.LUT R19, R230, R19, RZ, 0xc0, !PT ;  /* 0x00000013e6137212 */ /* 0x000fce00078ec0ff */
[C---:B--2---:R-:W-:Y:S08]  /*5e90*/  HMMA.16816.F32 R68, R16.reuse, R148, R68 ;  /* 0x000000941044723c */ /* 0x044ff00000001844 */
[C---:B------:R-:W-:Y:S01]  /*5ea0*/  HMMA.16816.F32 R72, R16.reuse, R150, R72 ;  /* 0x000000961048723c */ /* 0x040fe20000001848 */
[----:B------:R-:W2:Y:S07]  /*5eb0*/  LDSM.16.MT88.4 R148, [R169+0x11000] ;  /* 0x01100000a994783b */ /* 0x000eae0000004200 */
[----:B-----5:R-:W-:Y:S01]  /*5ec0*/  HMMA.16816.F32 R84, R16, R12, R84 ;  /* 0x0000000c1054723c */ /* 0x020fe20000001854 */
[----:B------:R-:W-:-:S04]  /*5ed0*/  IMAD.WIDE.U32 R12, R197, -0x2daee0ad, RZ ;  /* 0xd2511f53c50c7825 */ /* 0x000fc800078e00ff */
[----:B------:R-:W-:Y:S01]  /*5ee0*/  VIADD R197, R224, 0x9e3779b9 ;  /* 0x9e3779b9e0c57836 */ /* 0x000fe20000000000 */
[----:B------:R-:W-:Y:S02]  /*5ef0*/  LOP3.LUT R191, R191, R232, R13, 0x96, !PT ;  /* 0x000000e8bfbf7212 */ /* 0x000fe400078e960d */
[----:B-1----:R-:W-:Y:S01]  /*5f00*/  HMMA.16816.F32 R92, R16, R8, R92 ;  /* 0x00000008105c723c */ /* 0x002fe2000000185c */
[----:B------:R-:W-:Y:S01]  /*5f10*/  PRMT R9, R12, 0x7772, RZ ;  /* 0x000077720c097816 */ /* 0x000fe200000000ff */
[----:B------:R-:W-:-:S05]  /*5f20*/  IMAD.MOV.U32 R8, RZ, RZ, R12 ;  /* 0x000000ffff087224 */ /* 0x000fca00078e000c */
[----:B------:R-:W-:Y:S01]  /*5f30*/  LOP3.LUT R8, R8, 0xff, RZ, 0xc0, !PT ;  /* 0x000000ff08087812 */ /* 0x000fe200078ec0ff */
[----:B------:R-:W-:Y:S01]  /*5f40*/  HMMA.16816.F32 R96, R16, R10, R96 ;  /* 0x0000000a1060723c */ /* 0x000fe20000001860 */
[----:B------:R-:W-:-:S07]  /*5f50*/  PRMT R10, R12, 0x7773, RZ ;  /* 0x000077730c0a7816 */ /* 0x000fce00000000ff */
[----:B---3--:R-:W-:Y:S01]  /*5f60*/  HMMA.16816.F32 R120, R16, R6, R120 ;  /* 0x000000061078723c */ /* 0x008fe20000001878 */
[C---:B------:R-:W-:Y:S02]  /*5f70*/  LOP3.LUT R6, R191.reuse, 0xffff, RZ, 0xc0, !PT ;  /* 0x0000ffffbf067812 */ /* 0x040fe400078ec0ff */
[----:B------:R-:W-:-:S05]  /*5f80*/  LOP3.LUT R7, R191, 0xff, RZ, 0xc0, !PT ;  /* 0x000000ffbf077812 */ /* 0x000fca00078ec0ff */
[C---:B------:R-:W-:Y:S01]  /*5f90*/  HMMA.16816.F32 R36, R16.reuse, R152, R36 ;  /* 0x000000981024723c */ /* 0x040fe20000001824 */
[--C-:B------:R-:W-:Y:S01]  /*5fa0*/  FFMA.FTZ R152, R210, UR4, -R187.reuse ;  /* 0x00000004d2987c23 */ /* 0x100fe200080108bb */
[--C-:B------:R-:W-:Y:S01]  /*5fb0*/  FFMA.FTZ R153, R196, UR4, -R187.reuse ;  /* 0x00000004c4997c23 */ /* 0x100fe200080108bb */
[----:B------:R-:W-:Y:S02]  /*5fc0*/  VIADD R196, R224, 0x3c6ef372 ;  /* 0x3c6ef372e0c47836 */ /* 0x000fe40000000000 */
[----:B------:R-:W-:Y:S02]  /*5fd0*/  IMAD.MOV.U32 R210, RZ, RZ, -0x1 ;  /* 0xffffffffffd27424 */ /* 0x000fe400078e00ff */
[----:B------:R-:W-:Y:S01]  /*5fe0*/  MUFU.EX2 R152, R152 ;  /* 0x0000009800987308 */ /* 0x000fe20000000800 */
[----:B------:R-:W-:Y:S01]  /*5ff0*/  HMMA.16816.F32 R40, R16, R154, R40 ;  /* 0x0000009a1028723c */ /* 0x000fe20000001828 */
[--C-:B------:R-:W-:Y:S01]  /*6000*/  FFMA.FTZ R155, R200, UR4, -R187.reuse ;  /* 0x00000004c89b7c23 */ /* 0x100fe200080108bb */
[----:B------:R-:W-:Y:S01]  /*6010*/  FFMA.FTZ R154, R194, UR4, -R187 ;  /* 0x00000004c29a7c23 */ /* 0x000fe200080108bb */
[----:B------:R-:W-:Y:S01]  /*6020*/  FFMA.FTZ R187, R192, UR4, -R185 ;  /* 0x00000004c0bb7c23 */ /* 0x000fe200080108b9 */
[----:B------:R-:W-:Y:S01]  /*6030*/  MUFU.EX2 R153, R153 ;  /* 0x0000009900997308 */ /* 0x000fe20000000800 */
[----:B------:R-:W-:-:S02]  /*6040*/  VIADD R194, R224, 0x78dde6e4 ;  /* 0x78dde6e4e0c27836 */ /* 0x000fc40000000000 */
[----:B------:R-:W-:Y:S01]  /*6050*/  VIADD R192, R224, 0xb54cda56 ;  /* 0xb54cda56e0c07836 */ /* 0x000fe20000000000 */
[C---:B------:R-:W-:Y:S01]  /*6060*/  HMMA.16816.F32 R108, R16.reuse, R4, R108 ;  /* 0x00000004106c723c */ /* 0x040fe2000000186c */
[----:B------:R-:W-:Y:S01]  /*6070*/  PRMT R5, R12, 0x7771, RZ ;  /* 0x000077710c057816 */ /* 0x000fe200000000ff */
[----:B------:R-:W1:Y:S01]  /*6080*/  MUFU.EX2 R154, R154 ;  /* 0x0000009a009a7308 */ /* 0x000e620000000800 */
[----:B------:R-:W-:Y:S02]  /*6090*/  PRMT R4, R9, 0x5410, R10 ;  /* 0x0000541009047816 */ /* 0x000fe4000000000a */
[----:B------:R-:W-:Y:S01]  /*60a0*/  PRMT R9, R191, 0x7632, R9 ;  /* 0x00007632bf097816 */ /* 0x000fe20000000009 */
[----:B------:R-:W-:Y:S01]  /*60b0*/  MUFU.EX2 R187, R187 ;  /* 0x000000bb00bb7308 */ /* 0x000fe20000000800 */
[----:B------:R-:W-:Y:S01]  /*60c0*/  SHF.R.U32.HI R10, RZ, 0x8, R6 ;  /* 0x00000008ff0a7819 */ /* 0x000fe20000011606 */
[----:B------:R-:W-:Y:S01]  /*60d0*/  HMMA.16816.F32 R88, R16, R14, R88 ;  /* 0x0000000e1058723c */ /* 0x000fe20000001858 */
[----:B------:R-:W3:Y:S01]  /*60e0*/  LDSM.16.MT88.4 R12, [R184+0xf800] ;  /* 0x00f80000b80c783b */ /* 0x000ee20000004200 */
[----:B------:R-:W-:Y:S01]  /*60f0*/  LOP3.LUT R6, R9, 0xff, RZ, 0xc0, !PT ;  /* 0x000000ff09067812 */ /* 0x000fe200078ec0ff */
[----:B------:R-:W-:Y:S01]  /*6100*/  MUFU.EX2 R155, R155 ;  /* 0x0000009b009b7308 */ /* 0x000fe20000000800 */
[----:B------:R-:W-:-:S02]  /*6110*/  PRMT R5, R8, 0x5410, R5 ;  /* 0x0000541008057816 */ /* 0x000fc40000000005 */
[----:B------:R-:W-:Y:S02]  /*6120*/  PRMT R7, R7, 0x5410, R10 ;  /* 0x0000541007077816 */ /* 0x000fe4000000000a */
[----:B------:R-:W-:Y:S01]  /*6130*/  HMMA.16816.F32 R76, R16, R20, R76 ;  /* 0x00000014104c723c */ /* 0x000fe2000000184c */
[----:B------:R-:W-:Y:S01]  /*6140*/  FFMA.FTZ R20, R188, UR4, -R185 ;  /* 0x00000004bc147c23 */ /* 0x000fe200080108b9 */
[----:B------:R-:W4:Y:S01]  /*6150*/  LDSM.16.MT88.4 R8, [R175+0x11800] ;  /* 0x01180000af08783b */ /* 0x000f220000004200 */
[----:B------:R-:W5:Y:S01]  /*6160*/  MUFU.EX2 R188, R190 ;  /* 0x000000be00bc7308 */ /* 0x000f620000000800 */
[----:B------:R-:W-:-:S04]  /*6170*/  SHF.R.U32.HI R21, RZ, 0x18, R191 ;  /* 0x00000018ff157819 */ /* 0x000fc800000116bf */
[----:B------:R-:W-:Y:S01]  /*6180*/  PRMT R21, R6, 0x5410, R21 ;  /* 0x0000541006157816 */ /* 0x000fe20000000015 */
[C---:B--2---:R-:W-:Y:S01]  /*6190*/  HMMA.16816.F32 R116, R16.reuse, R148, R116 ;  /* 0x000000941074723c */ /* 0x044fe20000001874 */
[----:B------:R5:W2:Y:S01]  /*61a0*/  MUFU.EX2 R148, R20 ;  /* 0x0000001400947308 */ /* 0x000aa20000000800 */
[--C-:B------:R-:W-:Y:S02]  /*61b0*/  HSET2.LE.AND R6, R5, R174.reuse, PT ;  /* 0x000000ae05067233 */ /* 0x100fe40003803000 */
[----:B------:R-:W-:Y:S02]  /*61c0*/  HSET2.LE.AND R5, R21, R174, PT ;  /* 0x000000ae15057233 */ /* 0x000fe40003803000 */
[----:B-1----:R-:W-:Y:S02]  /*61d0*/  F2FP.F16.F32.PACK_AB R21, R154, R153 ;  /* 0x000000999a15723e */ /* 0x002fe400000000ff */
[----:B------:R-:W-:Y:S01]  /*61e0*/  HMMA.16816.F32 R80, R16, R22, R80 ;  /* 0x000000161050723c */ /* 0x000fe20000001850 */
[----:B------:R-:W-:-:S02]  /*61f0*/  LOP3.LUT R23, R4, 0xff00ff, RZ, 0xc0, !PT ;  /* 0x00ff00ff04177812 */ /* 0x000fc400078ec0ff */
[--C-:B------:R-:W-:Y:S02]  /*6200*/  HSET2.LE.AND R4, R7, R174.reuse, PT ;  /* 0x000000ae07047233 */ /* 0x100fe40003803000 */
[----:B------:R-:W-:Y:S02]  /*6210*/  LOP3.LUT R6, R21, R6, RZ, 0xc0, !PT ;  /* 0x0000000615067212 */ /* 0x000fe400078ec0ff */
[----:B-----5:R-:W-:Y:S01]  /*6220*/  F2FP.F16.F32.PACK_AB R20, R188, R187 ;  /* 0x000000bbbc14723e */ /* 0x020fe200000000ff */
[----:B------:R-:W-:Y:S01]  /*6230*/  HMMA.16816.F32 R60, R16, R24, R60 ;  /* 0x00000018103c723c */ /* 0x000fe2000000183c */
[----:B------:R-:W-:Y:S02]  /*6240*/  HSET2.LE.AND R7, R23, R174, PT ;  /* 0x000000ae17077233 */ /* 0x000fe40003803000 */
[----:B------:R-:W-:Y:S02]  /*6250*/  LOP3.LUT R5, R20, R5, RZ, 0xc0, !PT ;  /* 0x0000000514057212 */ /* 0x000fe400078ec0ff */
[----:B------:R-:W1:Y:S01]  /*6260*/  LDSM.16.MT88.4 R20, [R169+0xd800] ;  /* 0x00d80000a914783b */ /* 0x000e620000004200 */
[----:B------:R-:W-:-:S02]  /*6270*/  F2FP.F16.F32.PACK_AB R25, R155, R152 ;  /* 0x000000989b19723e */ /* 0x000fc400000000ff */
[----:B--2---:R-:W-:Y:S01]  /*6280*/  F2FP.F16.F32.PACK_AB R174, R219, R148 ;  /* 0x00000094dbae723e */ /* 0x004fe200000000ff */
[----:B------:R-:W-:Y:S01]  /*6290*/  HMMA.16816.F32 R100, R16, R140, R100 ;  /* 0x0000008c1064723c */ /* 0x000fe20000001864 */
[----:B------:R-:W-:Y:S02]  /*62a0*/  LOP3.LUT R4, R25, R4, RZ, 0xc0, !PT ;  /* 0x0000000419047212 */ /* 0x000fe400078ec0ff */
[----:B------:R-:W-:-:S05]  /*62b0*/  LOP3.LUT R7, R174, R7, RZ, 0xc0, !PT ;  /* 0x00000007ae077212 */ /* 0x000fca00078ec0ff */
        /* <DEDUP_REMOVED lines=14> */
[----:B------:R-:W2:Y:S07]  /*63a0*/  LDSM.16.MT88.4 R16, [R2+0xf800] ;  /* 0x00f800000210783b */ /* 0x000eae0000004200 */
[C---:B---3--:R-:W-:Y:S08]  /*63b0*/  HMMA.16816.F32 R68, R4.reuse, R12, R68 ;  /* 0x0000000c0444723c */ /* 0x048ff00000001844 */
[C---:B------:R-:W-:Y:S01]  /*63c0*/  HMMA.16816.F32 R72, R4.reuse, R14, R72 ;  /* 0x0000000e0448723c */ /* 0x040fe20000001848 */
[----:B------:R-:W3:Y:S07]  /*63d0*/  LDSM.16.MT88.4 R12, [R169+0xf800] ;  /* 0x00f80000a90c783b */ /* 0x000eee0000004200 */
[C---:B----4-:R-:W-:Y:S08]  /*63e0*/  HMMA.16816.F32 R108, R4.reuse, R8, R108 ;  /* 0x00000008046c723c */ /* 0x050ff0000000186c */
[C---:B------:R-:W-:Y:S01]  /*63f0*/  HMMA.16816.F32 R120, R4.reuse, R10, R120 ;  /* 0x0000000a0478723c */ /* 0x040fe20000001878 */
[----:B------:R-:W4:Y:S07]  /*6400*/  LDSM.16.MT88.4 R8, [R2+0x11800] ;  /* 0x011800000208783b */ /* 0x000f2e0000004200 */
[----:B-1----:R-:W-:Y:S01]  /*6410*/  HMMA.16816.F32 R52, R4, R20, R52 ;  /* 0x000000140434723c */ /* 0x002fe20000001834 */
[----:B------:R-:W-:-:S04]  /*6420*/  FADD.FTZ R20, R166, R171 ;  /* 0x000000aba6147221 */ /* 0x000fc80000010000 */
[----:B------:R-:W-:-:S03]  /*6430*/  FADD.FTZ R20, R163, R20 ;  /* 0x00000014a3147221 */ /* 0x000fc60000010000 */
[----:B--2---:R-:W-:Y:S01]  /*6440*/  HMMA.16816.F32 R60, R4, R16, R60 ;  /* 0x00000010043c723c */ /* 0x004fe2000000183c */
[----:B------:R-:W-:-:S04]  /*6450*/  FADD.FTZ R159, R159, R20 ;  /* 0x000000149f9f7221 */ /* 0x000fc80000010000 */
[----:B------:R-:W-:-:S03]  /*6460*/  FADD.FTZ R164, R164, R159 ;  /* 0x0000009fa4a47221 */ /* 0x000fc60000010000 */
[C---:B------:R-:W-:Y:S01]  /*6470*/  HMMA.16816.F32 R64, R4.reuse, R18, R64 ;  /* 0x000000120440723c */ /* 0x040fe20000001840 */
[----:B------:R-:W1:Y:S07]  /*6480*/  LDSM.16.MT88.4 R16, [R169+0x11800] ;  /* 0x01180000a910783b */ /* 0x000e6e0000004200 */
[----:B---3--:R-:W-:Y:S01]  /*6490*/  HMMA.16816.F32 R84, R4, R12, R84 ;  /* 0x0000000c0454723c */ /* 0x008fe20000001854 */
[----:B------:R-:W-:-:S04]  /*64a0*/  FADD.FTZ R13, R147, R164 ;  /* 0x000000a4930d7221 */ /* 0x000fc80000010000 */
[----:B------:R-:W-:-:S03]  /*64b0*/  FADD.FTZ R13, R160, R13 ;  /* 0x0000000da00d7221 */ /* 0x000fc60000010000 */
[----:B------:R-:W-:Y:S01]  /*64c0*/  HMMA.16816.F32 R36, R4, R140, R36 ;  /* 0x0000008c0424723c */ /* 0x000fe20000001824 */
[----:B------:R-:W-:-:S04]  /*64d0*/  FADD.FTZ R228, R228, R13 ;  /* 0x0000000de4e47221 */ /* 0x000fc80000010000 */
[----:B------:R-:W-:-:S03]  /*64e0*/  FADD.FTZ R199, R199, R228 ;  /* 0x000000e4c7c77221 */ /* 0x000fc60000010000 */
[----:B----4-:R-:W-:Y:S01]  /*64f0*/  HMMA.16816.F32 R92, R4, R8, R92 ;  /* 0x00000008045c723c */ /* 0x010fe2000000185c */
[----:B------:R-:W-:-:S04]  /*6500*/  FADD.FTZ R8, R218, R157 ;  /* 0x0000009dda087221 */ /* 0x000fc80000010000 */
[----:B------:R-:W-:Y:S01]  /*6510*/  FADD.FTZ R8, R193, R8 ;  /* 0x00000008c1087221 */ /* 0x000fe20000010000 */
[----:B------:R-:W-:Y:S02]  /*6520*/  VIADD R193, R224, 0x1715609d ;  /* 0x1715609de0c17836 */ /* 0x000fe40000000000 */
[----:B------:R-:W-:Y:S01]  /*6530*/  HMMA.16816.F32 R40, R4, R142, R40 ;  /* 0x0000008e0428723c */ /* 0x000fe20000001828 */
[----:B------:R-:W-:Y:S01]  /*6540*/  FADD.FTZ R9, R189, R8 ;  /* 0x00000008bd097221 */ /* 0x000fe20000010000 */
[----:B------:R-:W-:-:S03]  /*6550*/  FADD.FTZ R8, R220, R199 ;  /* 0x000000c7dc087221 */ /* 0x000fc60000010000 */
[----:B------:R-:W-:Y:S01]  /*6560*/  FADD.FTZ R9, R226, R9 ;  /* 0x00000009e2097221 */ /* 0x000fe20000010000 */
[----:B------:R-:W-:Y:S01]  /*6570*/  FADD.FTZ R8, R195, R8 ;  /* 0x00000008c3087221 */ /* 0x000fe20000010000 */
[----:B------:R-:W-:Y:S01]  /*6580*/  VIADD R195, R224, 0xdaa66d2b ;  /* 0xdaa66d2be0c37836 */ /* 0x000fe20000000000 */
        /* <DEDUP_REMOVED lines=20> */
[----:B------:R-:W-:Y:S01]  /*66d0*/  HMMA.16816.F32 R112, R4, R18, R112 ;  /* 0x000000120470723c */ /* 0x000fe20000001870 */
[----:B------:R-:W-:-:S04]  /*66e0*/  NOP ;  /* 0x0000000000007918 */ /* 0x000fc80000000000 */
[----:B------:R-:W-:-:S15]  /*66f0*/  @!P5 BRA `(.L_x_432) ;  /* 0x0000003c005cd947 */ /* 0x000fde0003800000 */
[----:B------:R-:W-:Y:S01]  /*6700*/  VIADD R10, R0, 0xfffffffe ;  /* 0xfffffffe000a7836 */ /* 0x000fe20000000000 */
[----:B------:R-:W1:Y:S01]  /*6710*/  LDCU UR4, c[0x0][0x440] ;  /* 0x00008800ff0477ac */ /* 0x000e620008000800 */
[C---:B------:R-:W-:Y:S01]  /*6720*/  IMAD.SHL.U32 R4, R144.reuse, 0x10, RZ ;  /* 0x0000001090047824 */ /* 0x040fe200078e00ff */
[----:B------:R-:W-:Y:S01]  /*6730*/  SHF.L.U64.HI R9, R144, 0x4, R145 ;  /* 0x0000000490097819 */ /* 0x000fe20000010291 */
[----:B------:R-:W-:Y:S01]  /*6740*/  IMAD R8, R10, R145, RZ ;  /* 0x000000910a087224 */ /* 0x000fe200078e02ff */
[----:B------:R-:W-:-:S04]  /*6750*/  DEPBAR.LE SB0, 0x0 ;  /* 0x000080000000791a */ /* 0x000fc80000000000 */
[----:B------:R-:W-:Y:S01]  /*6760*/  IMAD.WIDE.U32 R10, R10, R144, RZ ;  /* 0x000000900a0a7225 */ /* 0x000fe200078e00ff */
[----:B------:R-:W-:-:S03]  /*6770*/  SHF.R.U32.HI R182, RZ, 0x1, R180 ;  /* 0x00000001ffb67819 */ /* 0x000fc600000116b4 */
[----:B------:R-:W-:Y:S01]  /*6780*/  IMAD.IADD R6, R8, 0x1, R11 ;  /* 0x0000000108067824 */ /* 0x000fe200078e020b */
[----:B------:R-:W-:Y:S01]  /*6790*/  BAR.SYNC.DEFER_BLOCKING 0x0 ;  /* 0x0000000000007b1d */ /* 0x000fe20000010000 */
[----:B------:R-:W-:Y:S01]  /*67a0*/  IMAD.IADD R8, R11, 0x1, R8 ;  /* 0x000000010b087824 */ /* 0x000fe200078e0208 */
[----:B------:R-:W-:Y:S01]  /*67b0*/  LEA R7, P1, R10, R4, 0x6 ;  /* 0x000000040a077211 */ /* 0x000fe200078230ff */
[----:B------:R-:W-:Y:S01]  /*67c0*/  IMAD.SHL.U32 R181, R180, 0x20, RZ ;  /* 0x00000020b4b57824 */ /* 0x000fe200078e00ff */
[C---:B------:R-:W-:Y:S01]  /*67d0*/  LEA R12, P2, R10.reuse, R206, 0x7 ;  /* 0x000000ce0a0c7211 */ /* 0x040fe200078438ff */
[----:B------:R-:W-:Y:S01]  /*67e0*/  IMAD.MOV.U32 R199, RZ, RZ, 0x20 ;  /* 0x00000020ffc77424 */ /* 0x000fe200078e00ff */
[----:B------:R-:W-:Y:S01]  /*67f0*/  LEA.HI.X R6, R10, R9, R6, 0x6, P1 ;  /* 0x000000090a067211 */ /* 0x000fe200008f3406 */
[----:B------:R-:W-:Y:S01]  /*6800*/  VIADD R200, R198, UR5 ;  /* 0x00000005c6c87c36 */ /* 0x000fe20008000000 */
[----:B------:R-:W-:Y:S02]  /*6810*/  LEA.HI.X R13, R10, R205, R8, 0x7, P2 ;  /* 0x000000cd0a0d7211 */ /* 0x000fe400010f3c08 */
[----:B------:R-:W-:-:S02]  /*6820*/  LEA R5, P1, R144, R7, 0x5 ;  /* 0x0000000790057211 */ /* 0x000fc400078228ff */
[C---:B------:R-:W-:Y:S02]  /*6830*/  LEA R10, P3, R7.reuse, R206, 0x1 ;  /* 0x000000ce070a7211 */ /* 0x040fe400078608ff */
[C---:B------:R-:W-:Y:S02]  /*6840*/  IADD3 R4, P2, PT, R7.reuse, R4, RZ ;  /* 0x0000000407047210 */ /* 0x040fe40007f5e0ff */
[----:B------:R-:W-:Y:S02]  /*6850*/  LEA.HI.X R144, R144, R6, R145, 0x5, P1 ;  /* 0x0000000690907211 */ /* 0x000fe400008f2c91 */
[----:B------:R-:W-:Y:S01]  /*6860*/  LEA.HI.X R11, R7, R205, R6, 0x1, P3 ;  /* 0x000000cd070b7211 */ /* 0x000fe200018f0c06 */
[----:B------:R-:W-:Y:S01]  /*6870*/  IMAD.X R6, R6, 0x1, R9, P2 ;  /* 0x0000000106067824 */ /* 0x000fe200010e0609 */
[----:B------:R-:W-:Y:S02]  /*6880*/  LEA R8, P1, R4, R206, 0x1 ;  /* 0x000000ce04087211 */ /* 0x000fe400078208ff */
[----:B-1----:R-:W-:-:S02]  /*6890*/  ISETP.GE.AND P3, PT, R179, UR4, PT ;  /* 0x00000004b3007c0c */ /* 0x002fc4000bf66270 */
[----:B------:R-:W-:Y:S02]  /*68a0*/  ISETP.GE.AND P2, PT, R203, UR4, PT ;  /* 0x00000004cb007c0c */ /* 0x000fe4000bf46270 */
[----:B------:R-:W-:Y:S02]  /*68b0*/  LEA.HI.X R9, R4, R205, R6, 0x1, P1 ;  /* 0x000000cd04097211 */ /* 0x000fe400008f0c06 */
[----:B------:R-:W-:Y:S02]  /*68c0*/  ISETP.GE.AND P1, PT, R202, UR4, PT ;  /* 0x00000004ca007c0c */ /* 0x000fe4000bf26270 */
[----:B------:R-:W-:Y:S02]  /*68d0*/  LOP3.LUT R181, R181, 0x7c00, RZ, 0xc0, !PT ;  /* 0x00007c00b5b57812 */ /* 0x000fe400078ec0ff */
[----:B------:R-:W-:Y:S02]  /*68e0*/  LEA R16, P4, R5, R206, 0x1 ;  /* 0x000000ce05107211 */ /* 0x000fe400078808ff */
[----:B------:R-:W-:Y:S01]  /*68f0*/  LOP3.LUT R7, R182, 0x8, RZ, 0xc0, !PT ;  /* 0x00000008b6077812 */ /* 0x000fe200078ec0ff */
[----:B------:R-:W-:Y:S01]  /*6900*/  @!PT LDS RZ, [RZ] ;  /* 0x00000000fffff984 */ /* 0x000fe20000000800 */
[----:B------:R-:W-:Y:S01]  /*6910*/  @!PT LDS RZ, [RZ] ;  /* 0x00000000fffff984 */ /* 0x000fe20000000800 */
[----:B------:R-:W-:Y:S01]  /*6920*/  @!PT LDS RZ, [RZ] ;  /* 0x00000000fffff984 */ /* 0x000fe20000000800 */
[----:B------:R-:W-:Y:S01]  /*6930*/  @!P3 LDGSTS.E.BYPASS.LTC128B.128 [R211+0xc000], desc[UR16][R12.64] ;  /* 0x0c0000000cd3bfae */ /* 0x000fe2000b981a10 */
[----:B------:R-:W-:-:S02]  /*6940*/  LOP3.LUT R156, R181, 0x200, R156, 0xf8, !PT ;  /* 0x00000200b59c7812 */ /* 0x000fc400078ef89c */
[----:B------:R-:W-:Y:S01]  /*6950*/  LEA.HI.X R17, R5, R205, R144, 0x1, P4 ;  /* 0x000000cd05117211 */ /* 0x000fe200020f0c90 */
[----:B------:R-:W-:Y:S01]  /*6960*/  @P3 STS.128 [R211+0xc000], RZ ;  /* 0x00c000ffd3003388 */ /* 0x000fe20000000c00 */
[----:B------:R-:W-:Y:S02]  /*6970*/  LOP3.LUT R7, R156, R146, R7, 0xf6, !PT ;  /* 0x000000929c077212 */ /* 0x000fe400078ef607 */
[----:B------:R-:W-:Y:S01]  /*6980*/  SEL R199, R199, 0xffffffe0, !P6 ;  /* 0xffffffe0c7c77807 */ /* 0x000fe20007000000 */
[----:B------:R-:W-:Y:S01]  /*6990*/  @!PT LDS RZ, [RZ] ;  /* 0x00000000fffff984 */ /* 0x000fe20000000800 */
[----:B------:R-:W-:Y:S01]  /*69a0*/  @!PT LDS RZ, [RZ] ;  /* 0x00000000fffff984 */ /* 0x000fe20000000800 */
[----:B------:R-:W-:Y:S01]  /*69b0*/  @!PT LDS RZ, [RZ] ;  /* 0x00000000fffff984 */ /* 0x000fe20000000800 */
[----:B------:R-:W-:Y:S01]  /*69c0*/  @!P2 LDGSTS.E.BYPASS.LTC128B.128 [R211+0xe000], desc[UR16][R12.64+0x80] ;  /* 0x0e0000800cd3afae */ /* 0x000fe2000b981a10 */
[----:B------:R-:W-:-:S03]  /*69d0*/  LEA R188, R7, UR5, 0x1 ;  /* 0x0000000507bc7c11 */ /* 0x000fc6000f8e08ff */
[----:B------:R-:W-:Y:S01]  /*69e0*/  @P2 STS.128 [R211+0xe000], RZ ;  /* 0x00e000ffd3002388 */ /* 0x000fe20000000c00 */
[C---:B------:R-:W-:Y:S02]  /*69f0*/  IMAD.IADD R218, R200.reuse, 0x1, R199 ;  /* 0x00000001c8da7824 */ /* 0x040fe400078e02c7 */
[--C-:B------:R-:W-:Y:S01]  /*6a00*/  IMAD.IADD R226, R199, 0x1, R188.reuse ;  /* 0x00000001c7e27824 */ /* 0x100fe200078e02bc */
[----:B------:R-:W-:Y:S01]  /*6a10*/  @!PT LDS RZ, [RZ] ;  /* 0x00000000fffff984 */ /* 0x000fe20000000800 */
[----:B------:R-:W-:Y:S01]  /*6a20*/  @!PT LDS RZ, [RZ] ;  /* 0x00000000fffff984 */ /* 0x000fe20000000800 */
[----:B------:R-:W-:Y:S01]  /*6a30*/  @!PT LDS RZ, [RZ] ;  /* 0x00000000fffff984 */ /* 0x000fe20000000800 */
[----:B------:R1:W-:Y:S01]  /*6a40*/  @!P1 LDGSTS.E.BYPASS.LTC128B.128 [R211+0x10000], desc[UR16][R12.64+0x100] ;  /* 0x100001000cd39fae */ /* 0x0003e2000b981a10 */
[----:B------:R-:W-:Y:S02]  /*6a50*/  IMAD.IADD R220, R165, 0x1, R188 ;  /* 0x00000001a5dc7824 */ /* 0x000fe400078e02bc */
        /* <DEDUP_REMOVED lines=50> */
[----:B-1----:R-:W3:Y:S04]  /*6d80*/  LDSM.16.M88.4 R12, [R198+UR5+0x6000] ;  /* 0x00600005c60c783b */ /* 0x002ee80008000200 */
[----:B------:R-:W1:Y:S04]  /*6d90*/  LDSM.16.M88.4 R156, [R198+UR5+0x6800] ;  /* 0x00680005c69c783b */ /* 0x000e680008000200 */
[----:B------:R-:W4:Y:S04]  /*6da0*/  LDSM.16.M88.4 R148, [R198+UR5+0x7000] ;  /* 0x00700005c694783b */ /* 0x000f280008000200 */
[----:B------:R-:W5:Y:S04]  /*6db0*/  LDSM.16.M88.4 R4, [R198+UR5+0x7800] ;  /* 0x00780005c604783b */ /* 0x000f680008000200 */
[----:B------:R-:W-:Y:S04]  /*6dc0*/  LDSM.16.M88.4 R20, [R226] ;  /* 0x00000000e214783b */ /* 0x000fe80000000200 */
[----:B------:R-:W5:Y:S04]  /*6dd0*/  LDSM.16.M88.4 R24, [R218+0x6000] ;  /* 0x00600000da18783b */ /* 0x000f680000000200 */
        /* <DEDUP_REMOVED lines=10> */
[C---:B-1----:R-:W-:Y:S03]  /*6e80*/  HMMA.16816.F32 R160, R140.reuse, R156, RZ ;  /* 0x0000009c8ca0723c */ /* 0x042fe600000018ff */
[----:B------:R-:W0:Y:S05]  /*6e90*/  LDGDEPBAR ;  /* 0x00000000000079af */ /* 0x000e2a0000000000 */
[C---:B----4-:R-:W-:Y:S08]  /*6ea0*/  HMMA.16816.F32 R152, R140.reuse, R148, RZ ;  /* 0x000000948c98723c */ /* 0x050ff000000018ff */
[C---:B------:R-:W-:Y:S08]  /*6eb0*/  HMMA.16816.F32 R156, R140.reuse, R158, RZ ;  /* 0x0000009e8c9c723c */ /* 0x040ff000000018ff */
[C---:B------:R-:W-:Y:S08]  /*6ec0*/  HMMA.16816.F32 R148, R140.reuse, R150, RZ ;  /* 0x000000968c94723c */ /* 0x040ff000000018ff */
[C---:B-----5:R-:W-:Y:S08]  /*6ed0*/  HMMA.16816.F32 R144, R140.reuse, R4, RZ ;  /* 0x000000048c90723c */ /* 0x060ff000000018ff */
        /* <DEDUP_REMOVED lines=86> */
[----:B------:R-:W2:Y:S07]  /*7440*/  LDSM.16.M88.4 R168, [R218+0xb000] ;  /* 0x00b00000daa8783b */ /* 0x000eae0000000200 */
[C---:B-1----:R-:W-:Y:S08]  /*7450*/  HMMA.16816.F32 R152, R32.reuse, R164, R152 ;  /* 0x000000a42098723c */ /* 0x042ff00000001898 */
[C---:B------:R-:W-:Y:S01]  /*7460*/  HMMA.16816.F32 R148, R32.reuse, R166, R148 ;  /* 0x000000a62094723c */ /* 0x040fe20000001894 */
[----:B------:R-:W-:Y:S07]  /*7470*/  LDSM.16.M88.4 R164, [R218+0xb800] ;  /* 0x00b80000daa4783b */ /* 0x000fee0000000200 */
[C---:B----4-:R-:W-:Y:S08]  /*7480*/  HMMA.16816.F32 R144, R32.reuse, R136, R144 ;  /* 0x000000882090723c */ /* 0x050ff00000001890 */
[----:B------:R-:W-:Y:S01]  /*7490*/  HMMA.16816.F32 R140, R32, R138, R140 ;  /* 0x0000008a208c723c */ /* 0x000fe2000000188c */
[----:B------:R-:W-:Y:S04]  /*74a0*/  LDSM.16.M88.4 R136, [R220+0x4000] ;  /* 0x00400000dc88783b */ /* 0x000fe80000000200 */
[----:B------:R-:W1:Y:S03]  /*74b0*/  LDSM.16.M88.4 R32, [R200+0xa000] ;  /* 0x00a00000c820783b */ /* 0x000e660000000200 */
        /* <DEDUP_REMOVED lines=15> */
[----:B------:R-:W-:Y:S08]  /*75b0*/  HMMA.16816.F32 R148, R184, R170, R148 ;  /* 0x000000aab894723c */ /* 0x000ff00000001894 */
[----:B-1----:R-:W-:Y:S08]  /*75c0*/  HMMA.16816.F32 R16, R136, R32, R16 ;  /* 0x000000208810723c */ /* 0x002ff00000001810 */
[C---:B------:R-:W-:Y:S08]  /*75d0*/  HMMA.16816.F32 R144, R184.reuse, R164, R144 ;  /* 0x000000a4b890723c */ /* 0x040ff00000001890 */
        /* <DEDUP_REMOVED lines=9> */
[----:B------:R-:W-:-:S07]  /*7670*/  IMAD R26, R0, 0x40, R5 ;  /* 0x00000040001a7824 */ /* 0x000fce00078e0205 */
[----:B------:R-:W-:Y:S08]  /*7680*/  HMMA.16816.F32 R160, R136, R28, R160 ;  /* 0x0000001c88a0723c */ /* 0x000ff000000018a0 */
[----:B------:R-:W-:Y:S01]  /*7690*/  HMMA.16816.F32 R12, R8, R6, R12 ;  /* 0x00000006080c723c */ /* 0x000fe2000000180c */
[----:B------:R-:W2:Y:S07]  /*76a0*/  LDSM.16.M88.4 R4, [R199+0xb000] ;  /* 0x00b00000c704783b */ /* 0x000eae0000000200 */
[----:B------:R-:W-:Y:S08]  /*76b0*/  HMMA.16816.F32 R152, R184, R168, R152 ;  /* 0x000000a8b898723c */ /* 0x000ff00000001898 */
[----:B------:R-:W-:Y:S01]  /*76c0*/  HMMA.16816.F32 R144, R136, R20, R144 ;  /* 0x000000148890723c */ /* 0x000fe20000001890 */
[----:B------:R-:W-:-:S05]  /*76d0*/  VIADD R20, R26, 0xffffff80 ;  /* 0xffffff801a147836 */ /* 0x000fca0000000000 */
[C---:B------:R-:W-:Y:S02]  /*76e0*/  ISETP.GE.AND P5, PT, R20.reuse, R176, PT ;  /* 0x000000b01400720c */ /* 0x040fe40003fa6270 */
[----:B------:R-:W-:Y:S01]  /*76f0*/  HMMA.16816.F32 R156, R136, R30, R156 ;  /* 0x0000001e889c723c */ /* 0x000fe2000000189c */
[----:B------:R-:W-:Y:S02]  /*7700*/  ISETP.GE.AND P4, PT, R20, R133, PT ;  /* 0x000000851400720c */ /* 0x000fe40003f86270 */
[----:B------:R-:W-:Y:S01]  /*7710*/  FSEL R21, R16, -INF , !P5 ;  /* 0xff80000010157808 */ /* 0x000fe20006800000 */
[----:B------:R-:W-:-:S04]  /*7720*/  VIADD R16, R26, 0xffffff88 ;  /* 0xffffff881a107836 */ /* 0x000fc80000000000 */
[----:B------:R-:W-:Y:S01]  /*7730*/  HMMA.16816.F32 R140, R136, R22, R140 ;  /* 0x00000016888c723c */ /* 0x000fe2000000188c */
[----:B------:R-:W-:Y:S01]  /*7740*/  VIADD R23, R26, 0xffffff81 ;  /* 0xffffff811a177836 */ /* 0x000fe20000000000 */
[----:B------:R-:W-:-:S04]  /*7750*/  FSEL R22, R18, -INF , !P4 ;  /* 0xff80000012167808 */ /* 0x000fc80006000000 */
[CC--:B------:R-:W-:Y:S02]  /*7760*/  ISETP.GE.AND P5, PT, R23.reuse, R176.reuse, PT ;  /* 0x000000b01700720c */ /* 0x0c0fe40003fa6270 */
[-C--:B------:R-:W-:Y:S01]  /*7770*/  ISETP.GE.AND P4, PT, R23, R133.reuse, PT ;  /* 0x000000851700720c */ /* 0x080fe20003f86270 */
[----:B-1----:R-:W-:Y:S01]  /*7780*/  HMMA.16816.F32 R160, R8, R164, R160 ;  /* 0x000000a408a0723c */ /* 0x002fe200000018a0 */
[----:B------:R-:W-:Y:S02]  /*7790*/  FSEL R23, R17, -INF , !P5 ;  /* 0xff80000011177808 */ /* 0x000fe40006800000 */
[----:B------:R-:W-:Y:S02]  /*77a0*/  FSEL R20, R19, -INF , !P4 ;  /* 0xff80000013147808 */ /* 0x000fe40006000000 */
[C---:B------:R-:W-:Y:S02]  /*77b0*/  ISETP.GE.AND P5, PT, R16.reuse, R176, PT ;  /* 0x000000b01000720c */ /* 0x040fe40003fa6270 */
[----:B------:R-:W-:Y:S01]  /*77c0*/  ISETP.GE.AND P4, PT, R16, R133, PT ;  /* 0x000000851000720c */ /* 0x000fe20003f86270 */
[----:B------:R-:W-:Y:S01]  /*77d0*/  HMMA.16816.F32 R152, R136, R24, R152 ;  /* 0x000000188898723c */ /* 0x000fe20000001898 */
[----:B------:R-:W1:Y:S01]  /*77e0*/  LDSM.16.M88.4 R16, [R199+0xb800] ;  /* 0x00b80000c710783b */ /* 0x000e620000000200 */
[----:B------:R-:W-:Y:S01]  /*77f0*/  VIADD R24, R26, 0xffffff89 ;  /* 0xffffff891a187836 */ /* 0x000fe20000000000 */
[----:B------:R-:W-:Y:S01]  /*7800*/  FSEL R25, R12, -INF , !P5 ;  /* 0xff8000000c197808 */ /* 0x000fe20006800000 */
[----:B------:R-:W-:Y:S01]  /*7810*/  VIADD R12, R26, 0xffffff90 ;  /* 0xffffff901a0c7836 */ /* 0x000fe20000000000 */
[----:B------:R-:W-:Y:S01]  /*7820*/  FSEL R14, R14, -INF , !P4 ;  /* 0xff8000000e0e7808 */ /* 0x000fe20006000000 */
[----:B------:R-:W-:-:S04]  /*7830*/  DEPBAR.LE SB0, 0x0 ;  /* 0x000080000000791a */ /* 0x000fc80000000000 */
[----:B------:R-:W-:Y:S01]  /*7840*/  BAR.SYNC.DEFER_BLOCKING 0x0 ;  /* 0x0000000000007b1d */ /* 0x000fe20000010000 */
[CC--:B------:R-:W-:Y:S01]  /*7850*/  ISETP.GE.AND P5, PT, R24.reuse, R176.reuse, PT ;  /* 0x000000b01800720c */ /* 0x0c0fe20003fa6270 */
[C---:B------:R-:W-:Y:S01]  /*7860*/  HMMA.16816.F32 R156, R8.reuse, R166, R156 ;  /* 0x000000a6089c723c */ /* 0x040fe2000000189c */
[-C--:B------:R-:W-:Y:S02]  /*7870*/  ISETP.GE.AND P4, PT, R24, R133.reuse, PT ;  /* 0x000000851800720c */ /* 0x080fe40003f86270 */
[----:B------:R-:W-:Y:S02]  /*7880*/  FSEL R13, R13, -INF , !P5 ;  /* 0xff8000000d0d7808 */ /* 0x000fe40006800000 */
[----:B------:R-:W-:Y:S01]  /*7890*/  FSEL R24, R15, -INF , !P4 ;  /* 0xff8000000f187808 */ /* 0x000fe20006000000 */
[----:B------:R-:W-:Y:S01]  /*78a0*/  VIADD R15, R26, 0xffffff91 ;  /* 0xffffff911a0f7836 */ /* 0x000fe20000000000 */
[CC--:B------:R-:W-:Y:S01]  /*78b0*/  ISETP.GE.AND P5, PT, R12.reuse, R176.reuse, PT ;  /* 0x000000b00c00720c */ /* 0x0c0fe20003fa6270 */
[C---:B--2---:R-:W-:Y:S01]  /*78c0*/  HMMA.16816.F32 R152, R8.reuse, R4, R152 ;  /* 0x000000040898723c */ /* 0x044fe20000001898 */
[-C--:B------:R-:W-:Y:S01]  /*78d0*/  ISETP.GE.AND P4, PT, R12, R133.reuse, PT ;  /* 0x000000850c00720c */ /* 0x080fe20003f86270 */
[----:B------:R-:W-:Y:S01]  /*78e0*/  VIADD R12, R26, 0xffffff98 ;  /* 0xffffff981a0c7836 */ /* 0x000fe20000000000 */
[----:B------:R-:W-:Y:S01]  /*78f0*/  FSEL R185, R160, -INF , !P5 ;  /* 0xff800000a0b97808 */ /* 0x000fe20006800000 */
[----:B------:R-:W-:Y:S01]  /*7900*/  VIADD R4, R26, 0xffffff99 ;  /* 0xffffff991a047836 */ /* 0x000fe20000000000 */
[----:B------:R-:W-:Y:S01]  /*7910*/  FSEL R190, R162, -INF , !P4 ;  /* 0xff800000a2be7808 */ /* 0x000fe20006000000 */
[----:B------:R-:W-:Y:S01]  /*7920*/  VIADD R5, R26, 0xffffffa1 ;  /* 0xffffffa11a057836 */ /* 0x000fe20000000000 */
[C---:B------:R-:W-:Y:S01]  /*7930*/  ISETP.GE.AND P5, PT, R15.reuse, R176, PT ;  /* 0x000000b00f00720c */ /* 0x040fe20003fa6270 */
[----:B------:R-:W-:Y:S01]  /*7940*/  HMMA.16816.F32 R148, R8, R6, R148 ;  /* 0x000000060894723c */ /* 0x000fe20000001894 */
[----:B------:R-:W-:-:S02]  /*7950*/  ISETP.GE.AND P4, PT, R15, R133, PT ;  /* 0x000000850f00720c */ /* 0x000fc40003f86270 */
[----:B------:R-:W-:Y:S02]  /*7960*/  FSEL R227, R161, -INF , !P5 ;  /* 0xff800000a1e37808 */ /* 0x000fe40006800000 */
[----:B------:R-:W-:Y:S02]  /*7970*/  FSEL R210, R163, -INF , !P4 ;  /* 0xff800000a3d27808 */ /* 0x000fe40006000000 */
[CC--:B------:R-:W-:Y:S02]  /*7980*/  ISETP.GE.AND P5, PT, R12.reuse, R176.reuse, PT ;  /* 0x000000b00c00720c */ /* 0x0c0fe40003fa6270 */
[----:B------:R-:W-:Y:S02]  /*7990*/  ISETP.GE.AND P4, PT, R12, R133, PT ;  /* 0x000000850c00720c */ /* 0x000fe40003f86270 */
[----:B------:R-:W-:Y:S02]  /*79a0*/  FSEL R187, R156, -INF , !P5 ;  /* 0xff8000009cbb7808 */ /* 0x000fe40006800000 */
[----:B------:R-:W-:Y:S01]  /*79b0*/  FSEL R218, R158, -INF , !P4 ;  /* 0xff8000009eda7808 */ /* 0x000fe20006000000 */
[----:B-1----:R-:W-:Y:S01]  /*79c0*/  HMMA.16816.F32 R144, R8, R16, R144 ;  /* 0x000000100890723c */ /* 0x002fe20000001890 */
[----:B------:R-:W-:-:S02]  /*79d0*/  ISETP.GE.AND P5, PT, R4, R176, PT ;  /* 0x000000b00400720c */ /* 0x000fc40003fa6270 */
[-C--:B------:R-:W-:Y:S01]  /*79e0*/  ISETP.GE.AND P4, PT, R4, R133.reuse, PT ;  /* 0x000000850400720c */ /* 0x080fe20003f86270 */
[----:B------:R-:W-:Y:S01]  /*79f0*/  VIADD R4, R26, 0xffffffa0 ;  /* 0xffffffa01a047836 */ /* 0x000fe20000000000 */
[----:B------:R-:W-:Y:S02]  /*7a00*/  FSEL R199, R157, -INF , !P5 ;  /* 0xff8000009dc77808 */ /* 0x000fe40006800000 */
[----:B------:R-:W-:Y:S01]  /*7a10*/  FSEL R188, R159, -INF , !P4 ;  /* 0xff8000009fbc7808 */ /* 0x000fe20006000000 */
[----:B------:R-:W-:Y:S01]  /*7a20*/  HMMA.16816.F32 R140, R8, R18, R140 ;  /* 0x00000012088c723c */ /* 0x000fe2000000188c */
[C---:B------:R-:W-:Y:S02]  /*7a30*/  ISETP.GE.AND P5, PT, R4.reuse, R176, PT ;  /* 0x000000b00400720c */ /* 0x040fe40003fa6270 */
[----:B------:R-:W-:Y:S01]  /*7a40*/  ISETP.GE.AND P4, PT, R4, R133, PT ;  /* 0x000000850400720c */ /* 0x000fe20003f86270 */
[----:B------:R-:W-:Y:S01]  /*7a50*/  VIADD R4, R26, 0xffffffa9 ;  /* 0xffffffa91a047836 */ /* 0x000fe20000000000 */
[----:B------:R-:W-:-:S02]  /*7a60*/  FSEL R137, R152, -INF , !P5 ;  /* 0xff80000098897808 */ /* 0x000fc40006800000 */
[----:B------:R-:W-:Y:S02]  /*7a70*/  FSEL R138, R154, -INF , !P4 ;  /* 0xff8000009a8a7808 */ /* 0x000fe40006000000 */
[CC--:B------:R-:W-:Y:S02]  /*7a80*/  ISETP.GE.AND P5, PT, R5.reuse, R176.reuse, PT ;  /* 0x000000b00500720c */ /* 0x0c0fe40003fa6270 */
[----:B------:R-:W-:Y:S01]  /*7a90*/  ISETP.GE.AND P4, PT, R5, R133, PT ;  /* 0x000000850500720c */ /* 0x000fe20003f86270 */
[----:B------:R-:W-:Y:S01]  /*7aa0*/  VIADD R5, R26, 0xffffffa8 ;  /* 0xffffffa81a057836 */ /* 0x000fe20000000000 */
[----:B------:R-:W-:Y:S02]  /*7ab0*/  FSEL R139, R153, -INF , !P5 ;  /* 0xff800000998b7808 */ /* 0x000fe40006800000 */
[----:B------:R-:W-:Y:S02]  /*7ac0*/  FSEL R198, R155, -INF , !P4 ;  /* 0xff8000009bc67808 */ /* 0x000fe40006000000 */
[----:B------:R-:W-:-:S02]  /*7ad0*/  ISETP.GE.AND P5, PT, R5, R176, PT ;  /* 0x000000b00500720c */ /* 0x000fc40003fa6270 */
[-C--:B------:R-:W-:Y:S01]  /*7ae0*/  ISETP.GE.AND P4, PT, R5, R133.reuse, PT ;  /* 0x000000850500720c */ /* 0x080fe20003f86270 */
[----:B------:R-:W-:Y:S01]  /*7af0*/  VIADD R5, R26, 0xffffffb1 ;  /* 0xffffffb11a057836 */ /* 0x000fe20000000000 */
[----:B------:R-:W-:Y:S02]  /*7b00*/  FSEL R189, R148, -INF , !P5 ;  /* 0xff80000094bd7808 */ /* 0x000fe40006800000 */
[----:B------:R-:W-:Y:S02]  /*7b10*/  FSEL R136, R150, -INF , !P4 ;  /* 0xff80000096887808 */ /* 0x000fe40006000000 */
        /* <DEDUP_REMOVED lines=8> */
[----:B------:R-:W-:Y:S01]  /*7ba0*/  FSEL R172, R144, -INF , !P4 ;  /* 0xff80000090ac7808 */ /* 0x000fe20006000000 */
[----:B------:R-:W-:Y:S01]  /*7bb0*/  VIADD R26, R26, 0xffffffb9 ;  /* 0xffffffb91a1a7836 */ /* 0x000fe20000000000 */
[----:B------:R-:W-:Y:S02]  /*7bc0*/  ISETP.GE.AND P4, PT, R5, R176, PT ;  /* 0x000000b00500720c */ /* 0x000fe40003f86270 */
[----:B------:R-:W-:-:S02]  /*7bd0*/  FSEL R168, R146, -INF , !P5 ;  /* 0xff80000092a87808 */ /* 0x000fc40006800000 */
[----:B------:R-:W-:Y:S02]  /*7be0*/  FSEL R171, R145, -INF , !P4 ;  /* 0xff80000091ab7808 */ /* 0x000fe40006000000 */
[----:B------:R-:W-:Y:S02]  /*7bf0*/  ISETP.GE.AND P4, PT, R4, R176, PT ;  /* 0x000000b00400720c */ /* 0x000fe40003f86270 */
[-C--:B------:R-:W-:Y:S02]  /*7c00*/  ISETP.GE.AND P5, PT, R5, R133.reuse, PT ;  /* 0x000000850500720c */ /* 0x080fe40003fa6270 */
[----:B------:R-:W-:Y:S02]  /*7c10*/  FSEL R174, R140, -INF , !P4 ;  /* 0xff8000008cae7808 */ /* 0x000fe40006000000 */
[----:B------:R-:W-:Y:S02]  /*7c20*/  ISETP.GE.AND P4, PT, R4, R133, PT ;  /* 0x000000850400720c */ /* 0x000fe40003f86270 */
[----:B------:R-:W-:-:S02]  /*7c30*/  FSEL R167, R147, -INF , !P5 ;  /* 0xff80000093a77808 */ /* 0x000fc40006800000 */
[----:B------:R-:W-:Y:S02]  /*7c40*/  FSEL R170, R142, -INF , !P4 ;  /* 0xff8000008eaa7808 */ /* 0x000fe40006000000 */
[----:B------:R-:W-:Y:S02]  /*7c50*/  ISETP.GE.U32.AND P4, PT, R0, 0x3, PT ;  /* 0x000000030000780c */ /* 0x000fe40003f86070 */
[----:B------:R-:W-:-:S04]  /*7c60*/  ISETP.GE.AND P5, PT, R26, R176, PT ;  /* 0x000000b01a00720c */ /* 0x000fc80003fa6270 */
[----:B------:R-:W-:Y:S02]  /*7c70*/  FSEL R173, R141, -INF , !P5 ;  /* 0xff8000008dad7808 */ /* 0x000fe40006800000 */
[----:B------:R-:W-:-:S04]  /*7c80*/  ISETP.GE.AND P5, PT, R26, R133, PT ;  /* 0x000000851a00720c */ /* 0x000fc80003fa6270 */
[----:B------:R-:W-:Y:S01]  /*7c90*/  FSEL R169, R143, -INF , !P5 ;  /* 0xff8000008fa97808 */ /* 0x000fe20006800000 */
[----:B------:R-:W-:Y:S08]  /*7ca0*/  @!P4 BRA `(.L_x_433) ;  /* 0x000000040050c947 */ /* 0x000ff00003800000 */
[----:B------:R-:W-:Y:S01]  /*7cb0*/  VIADD R4, R0, 0xfffffffd ;  /* 0xfffffffd00047836 */ /* 0x000fe20000000000 */
[----:B------:R-:W-:Y:S03]  /*7cc0*/  BSSY.RECONVERGENT B0, `(.L_x_434) ;  /* 0x0000051000007945 */ /* 0x000fe60003800200 */
[C---:B------:R-:W-:Y:S02]  /*7cd0*/  IMAD R6, R4.reuse, R135, RZ ;  /* 0x0000008704067224 */ /* 0x040fe400078e02ff */
[----:B------:R-:W-:-:S04]  /*7ce0*/  IMAD.WIDE.U32 R16, R4, R134, RZ ;  /* 0x0000008604107225 */ /* 0x000fc800078e00ff */
[----:B------:R-:W-:Y:S01]  /*7cf0*/  IMAD.IADD R8, R17, 0x1, R6 ;  /* 0x0000000111087824 */ /* 0x000fe200078e0206 */
[----:B------:R-:W-:Y:S01]  /*7d00*/  LEA R10, P5, R16, R208, 0x7 ;  /* 0x000000d0100a7211 */ /* 0x000fe200078a38ff */
[----:B------:R-:W-:Y:S01]  /*7d10*/  IMAD.IADD R6, R6, 0x1, R17 ;  /* 0x0000000106067824 */ /* 0x000fe200078e0211 */
[C---:B------:R-:W-:Y:S02]  /*7d20*/  LEA R4, P4, R16.reuse, R183, 0x6 ;  /* 0x000000b710047211 */ /* 0x040fe400078830ff */
[C---:B------:R-:W-:Y:S02]  /*7d30*/  LEA.HI.X R11, R16.reuse, R207, R8, 0x7, P5 ;  /* 0x000000cf100b7211 */ /* 0x040fe400028f3c08 */
[----:B------:R-:W-:Y:S02]  /*7d40*/  LEA.HI.X R6, R16, R177, R6, 0x6, P4 ;  /* 0x000000b110067211 */ /* 0x000fe400020f3406 */
[----:B------:R-:W-:Y:S01]  /*7d50*/  IADD3 R183, P4, PT, R183, R4, RZ ;  /* 0x00000004b7b77210 */ /* 0x000fe20007f9e0ff */
[----:B------:R-:W-:Y:S01]  /*7d60*/  @!PT LDS RZ, [RZ] ;  /* 0x00000000fffff984 */ /* 0x000fe20000000800 */
[----:B------:R-:W-:Y:S01]  /*7d70*/  @!PT LDS RZ, [RZ] ;  /* 0x00000000fffff984 */ /* 0x000fe20000000800 */
[----:B------:R-:W-:Y:S01]  /*7d80*/  @!PT LDS RZ, [RZ] ;  /* 0x00000000fffff984 */ /* 0x000fe20000000800 */
[----:B------:R1:W-:Y:S01]  /*7d90*/  @!P3 LDGSTS.E.BYPASS.LTC128B.128 [R211+0x6000], desc[UR16][R10.64] ;  /* 0x060000000ad3bfae */ /* 0x0003e2000b981a10 */
[----:B------:R-:W-:-:S03]  /*7da0*/  LEA R16, P5, R4, R208, 0x1 ;  /* 0x000000d004107211 */ /* 0x000fc600078a08ff */
[----:B------:R1:W-:Y:S01]  /*7db0*/  @P3 STS.128 [R211+0x6000], RZ ;  /* 0x006000ffd3003388 */ /* 0x0003e20000000c00 */
[-CC-:B------:R-:W-:Y:S01]  /*7dc0*/  LEA.HI.X R17, R4, R207.reuse, R6.reuse, 0x1, P5 ;  /* 0x000000cf04117211 */ /* 0x180fe200028f0c06 */
[----:B------:R-:W-:Y:S01]  /*7dd0*/  IMAD.X R8, R177, 0x1, R6, P4 ;  /* 0x00000001b1087824 */ /* 0x000fe200020e0606 */
[C---:B------:R-:W-:Y:S01]  /*7de0*/  LEA R18, P5, R183.reuse, R208, 0x1 ;  /* 0x000000d0b7127211 */ /* 0x040fe200078a08ff */
[----:B------:R-:W-:Y:S01]  /*7df0*/  @!PT LDS RZ, [RZ] ;  /* 0x00000000fffff984 */ /* 0x000fe20000000800 */
[----:B------:R-:W-:Y:S01]  /*7e00*/  @!PT LDS RZ, [RZ] ;  /* 0x00000000fffff984 */ /* 0x000fe20000000800 */
[----:B------:R-:W-:Y:S01]  /*7e10*/  @!PT LDS RZ, [RZ] ;  /* 0x00000000fffff984 */ /* 0x000fe20000000800 */
[----:B------:R1:W-:Y:S01]  /*7e20*/  @!P2 LDGSTS.E.BYPASS.LTC128B.128 [R211+0x8000], desc[UR16][R10.64+0x80] ;  /* 0x080000800ad3afae */ /* 0x0003e2000b981a10 */
[C---:B------:R-:W-:Y:S02]  /*7e30*/  LEA R5, P4, R134.reuse, R4, 0x5 ;  /* 0x0000000486057211 */ /* 0x040fe400078828ff */
[-C--:B------:R-:W-:Y:S01]  /*7e40*/  LEA.HI.X R19, R183, R207.reuse, R8, 0x1, P5 ;  /* 0x000000cfb7137211 */ /* 0x080fe200028f0c08 */
[----:B------:R1:W-:Y:S01]  /*7e50*/  @P2 STS.128 [R211+0x8000], RZ ;  /* 0x008000ffd3002388 */ /* 0x0003e20000000c00 */
[----:B------:R-:W-:Y:S02]  /*7e60*/  LEA.HI.X R6, R134, R6, R135, 0x5, P4 ;  /* 0x0000000686067211 */ /* 0x000fe400020f2c87 */
[C---:B------:R-:W-:Y:S01]  /*7e70*/  LEA R4, P4, R5.reuse, R208, 0x1 ;  /* 0x000000d005047211 */ /* 0x040fe200078808ff */
        /* <DEDUP_REMOVED lines=52> */
.L_x_435:
[----:B------:R2:W-:Y:S02]  /*81c0*/  STS.128 [R211+0xb800], RZ ;  /* 0x00b800ffd3007388 */ /* 0x0005e40000000c00 */
.L_x_436:
[----:B------:R-:W-:Y:S05]  /*81d0*/  BSYNC.RECONVERGENT B0 ;  /* 0x0000000000007941 */ /* 0x000fea0003800200 */
.L_x_434:
[----:B------:R-:W0:Y:S02]  /*81e0*/  LDGDEPBAR ;  /* 0x00000000000079af */ /* 0x000e240000000000 */
.L_x_433:
[----:B-1-3--:R-:W-:Y:S01]  /*81f0*/  FMNMX3.FTZ R4, R132, R21, R23, !PT ;  /* 0x0000001584047276 */ /* 0x00afe20007810017 */
[----:B------:R-:W1:Y:S01]  /*8200*/  LDCU UR4, c[0x0][0x45c] ;  /* 0x00008b80ff0477ac */ /* 0x000e620008000800 */
        /* <DEDUP_REMOVED lines=15> */
[----:B------:R-:W-:Y:S01]  /*8300*/  SHF.L.U32 R140, R0, 0x1, RZ ;  /* 0x00000001008c7819 */ /* 0x000fe200000006ff */
[----:B------:R-:W3:Y:S01]  /*8310*/  SHFL.BFLY PT, R6, R7, 0x2, 0x1f ;  /* 0x0c401f0007067f89 */ /* 0x000ee200000e0000 */
[----:B------:R-:W-:-:S02]  /*8320*/  IADD3 R141, PT, PT, R225, 0x76cf5d0a, RZ ;  /* 0x76cf5d0ae18d7810 */ /* 0x000fc40007ffe0ff */
[----:B------:R-:W-:Y:S01]  /*8330*/  IADD3 R9, PT, PT, R140, -0x4, RZ ;  /* 0xfffffffc8c097810 */ /* 0x000fe20007ffe0ff */
[----:B------:R-:W4:Y:S01]  /*8340*/  SHFL.BFLY PT, R5, R4, 0x2, 0x1f ;  /* 0x0c401f0004057f89 */ /* 0x000f2200000e0000 */
[C---:B------:R-:W-:Y:S02]  /*8350*/  IADD3 R135, PT, PT, R225.reuse, 0x32370b8f, RZ ;  /* 0x32370b8fe1877810 */ /* 0x040fe40007ffe0ff */
[C---:B------:R-:W-:Y:S02]  /*8360*/  LOP3.LUT R8, R225.reuse, R9, R217, 0x96, !PT ;  /* 0x00000009e1087212 */ /* 0x040fe400078e96d9 */
[C---:B------:R-:W-:Y:S02]  /*8370*/  IADD3 R134, PT, PT, R225.reuse, -0x126145ec, RZ ;  /* 0xed9eba14e1867810 */ /* 0x040fe40007ffe0ff */
[----:B------:R-:W-:Y:S01]  /*8380*/  IADD3 R133, PT, PT, R225, -0x56f99767, RZ ;  /* 0xa9066899e1857810 */ /* 0x000fe20007ffe0ff */
[----:B------:R-:W-:Y:S01]  /*8390*/  IMAD.WIDE.U32 R8, R8, -0x326172a9, RZ ;  /* 0xcd9e8d5708087825 */ /* 0x000fe200078e00ff */
[----:B------:R-:W-:-:S02]  /*83a0*/  SEL R163, R178, 0xffffffe0, !P6 ;  /* 0xffffffe0b2a37807 */ /* 0x000fc40007000000 */
[----:B------:R-:W-:Y:S02]  /*83b0*/  IADD3 R164, PT, PT, R2, 0xc040, RZ ;  /* 0x0000c04002a47810 */ /* 0x000fe40007ffe0ff */
[----:B------:R-:W-:Y:S02]  /*83c0*/  LOP3.LUT R146, R197, R222, R9, 0x96, !PT ;  /* 0x000000dec5927212 */ /* 0x000fe400078e9609 */
[----:B------:R-:W-:Y:S02]  /*83d0*/  LOP3.LUT R144, R196, R8, R213, 0x96, !PT ;  /* 0x00000008c4907212 */ /* 0x000fe400078e96d5 */
[----:B------:R-:W-:Y:S01]  /*83e0*/  IADD3 R166, PT, PT, R163, R2, RZ ;  /* 0x00000002a3a67210 */ /* 0x000fe20007ffe0ff */
[----:B------:R-:W-:Y:S01]  /*83f0*/  IMAD.WIDE.U32 R146, R146, -0x2daee0ad, RZ ;  /* 0xd2511f5392927825 */ /* 0x000fe200078e00ff */
[----:B------:R-:W-:Y:S02]  /*8400*/  IADD3 R191, PT, PT, R225, 0x646e171e, RZ ;  /* 0x646e171ee1bf7810 */ /* 0x000fe40007ffe0ff */
[----:B---3--:R-:W-:Y:S01]  /*8410*/  FMNMX.FTZ R6, R7, R6, !PT ;  /* 0x0000000607067209 */ /* 0x008fe20007810000 */
[----:B------:R-:W-:Y:S01]  /*8420*/  IMAD.WIDE.U32 R144, R144, -0x2daee0ad, RZ ;  /* 0xd2511f5390907825 */ /* 0x000fe200078e00ff */
[----:B----4-:R-:W-:-:S03]  /*8430*/  FMNMX.FTZ R5, R4, R5, !PT ;  /* 0x0000000504057209 */ /* 0x010fc60007810000 */
[----:B------:R-:W3:Y:S01]  /*8440*/  SHFL.BFLY PT, R153, R6, 0x1, 0x1f ;  /* 0x0c201f0006997f89 */ /* 0x000ee200000e0000 */
[----:B------:R-:W-:Y:S02]  /*8450*/  LOP3.LUT R4, R141, R214, R147, 0x96, !PT ;  /* 0x000000d68d047212 */ /* 0x000fe400078e9693 */
[----:B------:R-:W-:Y:S01]  /*8460*/  LOP3.LUT R146, R135, R146, R145, 0x96, !PT ;  /* 0x0000009287927212 */ /* 0x000fe200078e9691 */
[----:B------:R-:W4:Y:S02]  /*8470*/  SHFL.BFLY PT, R152, R5, 0x1, 0x1f ;  /* 0x0c201f0005987f89 */ /* 0x000f2400000e0000 */
[----:B------:R-:W-:-:S04]  /*8480*/  IMAD.WIDE.U32 R142, R4, -0x326172a9, RZ ;  /* 0xcd9e8d57048e7825 */ /* 0x000fc800078e00ff */
[----:B------:R-:W-:Y:S01]  /*8490*/  IMAD.WIDE.U32 R146, R146, -0x326172a9, RZ ;  /* 0xcd9e8d5792927825 */ /* 0x000fe200078e00ff */
[----:B------:R-:W-:-:S04]  /*84a0*/  LOP3.LUT R4, R195, R212, R143, 0x96, !PT ;  /* 0x000000d4c3047212 */ /* 0x000fc800078e968f */
[----:B------:R-:W-:Y:S01]  /*84b0*/  LOP3.LUT R142, R194, R142, R147, 0x96, !PT ;  /* 0x0000008ec28e7212 */ /* 0x000fe200078e9693 */
[----:B------:R-:W-:-:S04]  /*84c0*/  IMAD.WIDE.U32 R8, R4, -0x2daee0ad, RZ ;  /* 0xd2511f5304087825 */ /* 0x000fc800078e00ff */
[----:B------:R-:W-:Y:S01]  /*84d0*/  IMAD.WIDE.U32 R142, R142, -0x2daee0ad, RZ ;  /* 0xd2511f538e8e7825 */ /* 0x000fe200078e00ff */
[----:B------:R-:W-:Y:S02]  /*84e0*/  LOP3.LUT R144, R134, R144, R9, 0x96, !PT ;  /* 0x0000009086907212 */ /* 0x000fe400078e9609 */
[----:B---3--:R-:W-:Y:S02]  /*84f0*/  FMNMX.FTZ R153, R6, R153, !PT ;  /* 0x0000009906997209 */ /* 0x008fe40007810000 */
[----:B------:R-:W-:Y:S01]  /*8500*/  LOP3.LUT R4, R133, R8, R143, 0x96, !PT ;  /* 0x0000000885047212 */ /* 0x000fe200078e968f */
[----:B------:R-:W-:Y:S01]  /*8510*/  IMAD.WIDE.U32 R144, R144, -0x326172a9, RZ ;  /* 0xcd9e8d5790907825 */ /* 0x000fe200078e00ff */
[----:B------:R-:W-:-:S03]  /*8520*/  FSETP.NEU.FTZ.AND P1, PT, R153, -INF , PT ;  /* 0xff8000009900780b */ /* 0x000fc60003f3d000 */
[----:B-1----:R-:W-:Y:S01]  /*8530*/  FMUL.FTZ R176, R153, UR4 ;  /* 0x0000000499b07c20 */ /* 0x002fe20008410000 */
[----:B----4-:R-:W-:Y:S01]  /*8540*/  FMNMX.FTZ R152, R5, R152, !PT ;  /* 0x0000009805987209 */ /* 0x010fe20007810000 */
[----:B------:R-:W-:Y:S01]  /*8550*/  IMAD.WIDE.U32 R6, R4, -0x326172a9, RZ ;  /* 0xcd9e8d5704067825 */ /* 0x000fe200078e00ff */
[----:B------:R-:W-:Y:S02]  /*8560*/  FSEL R9, R153, RZ, P1 ;  /* 0x000000ff99097208 */ /* 0x000fe40000800000 */
[----:B------:R-:W-:Y:S01]  /*8570*/  FSEL R176, R176, RZ, P1 ;  /* 0x000000ffb0b07208 */ /* 0x000fe20000800000 */
[----:B------:R-:W-:Y:S01]  /*8580*/  FMUL.FTZ R175, R152, UR4 ;  /* 0x0000000498af7c20 */ /* 0x000fe20008410000 */
[----:B------:R-:W-:Y:S02]  /*8590*/  LOP3.LUT R7, R192, R144, R7, 0x96, !PT ;  /* 0x00000090c0077212 */ /* 0x000fe400078e9607 */
[C---:B------:R-:W-:Y:S01]  /*85a0*/  FSETP.NEU.FTZ.AND P1, PT, R152.reuse, -INF , PT ;  /* 0xff8000009800780b */ /* 0x040fe20003f3d000 */
[--C-:B------:R-:W-:Y:S01]  /*85b0*/  FFMA.FTZ R159, R13, UR4, -R176.reuse ;  /* 0x000000040d9f7c23 */ /* 0x100fe200080108b0 */
[----:B------:R-:W-:Y:S01]  /*85c0*/  LOP3.LUT R11, R7, 0xffff, RZ, 0xc0, !PT ;  /* 0x0000ffff070b7812 */ /* 0x000fe200078ec0ff */
[--C-:B------:R-:W-:Y:S01]  /*85d0*/  FFMA.FTZ R158, R21, UR4, -R176.reuse ;  /* 0x00000004159e7c23 */ /* 0x100fe200080108b0 */
[----:B------:R-:W-:Y:S01]  /*85e0*/  FSEL R10, R152, RZ, P1 ;  /* 0x000000ff980a7208 */ /* 0x000fe20000800000 */
[--C-:B------:R-:W-:Y:S01]  /*85f0*/  FFMA.FTZ R155, R23, UR4, -R176.reuse ;  /* 0x00000004179b7c23 */ /* 0x100fe200080108b0 */
[C---:B------:R-:W-:Y:S01]  /*8600*/  PRMT R8, R6.reuse, 0x7773, RZ ;  /* 0x0000777306087816 */ /* 0x040fe200000000ff */
[----:B------:R-:W-:Y:S01]  /*8610*/  FFMA.FTZ R154, R25, UR4, -R176 ;  /* 0x00000004199a7c23 */ /* 0x000fe200080108b0 */
[----:B------:R-:W-:Y:S01]  /*8620*/  PRMT R5, R6, 0x7772, RZ ;  /* 0x0000777206057816 */ /* 0x000fe200000000ff */
[----:B------:R-:W-:Y:S01]  /*8630*/  MUFU.EX2 R158, R158 ;  /* 0x0000009e009e7308 */ /* 0x000fe20000000800 */
[----:B------:R-:W-:Y:S01]  /*8640*/  SHF.R.U32.HI R13, RZ, 0x8, R11 ;  /* 0x00000008ff0d7819 */ /* 0x000fe2000001160b */
[----:B------:R-:W-:Y:S01]  /*8650*/  FADD.FTZ R11, R3, -R10 ;  /* 0x8000000a030b7221 */ /* 0x000fe20000010000 */
[----:B------:R-:W-:Y:S01]  /*8660*/  MOV R4, R6 ;  /* 0x0000000600047202 */ /* 0x000fe20000000f00 */
[----:B------:R-:W-:Y:S01]  /*8670*/  MUFU.EX2 R155, R155 ;  /* 0x0000009b009b7308 */ /* 0x000fe20000000800 */
[----:B------:R-:W-:Y:S01]  /*8680*/  PRMT R5, R5, 0x5410, R8 ;  /* 0x0000541005057816 */ /* 0x000fe20000000008 */
[----:B------:R-:W-:Y:S01]  /*8690*/  FADD.FTZ R8, R132, -R9 ;  /* 0x8000000984087221 */ /* 0x000fe20000010000 */
[----:B------:R-:W-:Y:S01]  /*86a0*/  PRMT R16, R7, 0x7632, R16 ;  /* 0x0000763207107816 */ /* 0x000fe20000000010 */
[----:B------:R-:W-:Y:S01]  /*86b0*/  FMUL.FTZ R161, R11, UR4 ;  /* 0x000000040ba17c20 */ /* 0x000fe20008410000 */
[----:B------:R-:W-:Y:S01]  /*86c0*/  LOP3.LUT R15, R4, 0xff, RZ, 0xc0, !PT ;  /* 0x000000ff040f7812 */ /* 0x000fe200078ec0ff */
[----:B------:R-:W-:Y:S01]  /*86d0*/  FMUL.FTZ R8, R8, UR4 ;  /* 0x0000000408087c20 */ /* 0x000fe20008410000 */
[----:B------:R-:W-:Y:S01]  /*86e0*/  FSEL R175, R175, RZ, P1 ;  /* 0x000000ffafaf7208 */ /* 0x000fe20000800000 */
[----:B------:R-:W1:Y:S01]  /*86f0*/  LDC R9, c[0x0][0x4f8] ;  /* 0x00013e00ff097b82 */ /* 0x000e620000000800 */
[----:B------:R-:W-:Y:S01]  /*8700*/  LOP3.LUT R4, R7, 0xff, RZ, 0xc0, !PT ;  /* 0x000000ff07047812 */ /* 0x000fe200078ec0ff */
[----:B------:R3:W4:Y:S01]  /*8710*/  MUFU.EX2 R162, R8 ;  /* 0x0000000800a27308 */ /* 0x0007220000000800 */
[----:B------:R-:W-:Y:S01]  /*8720*/  SHF.R.U32.HI R7, RZ, 0x18, R7 ;  /* 0x00000018ff077819 */ /* 0x000fe20000011607 */
[--C-:B------:R-:W-:Y:S01]  /*8730*/  FFMA.FTZ R160, R22, UR4, -R175.reuse ;  /* 0x0000000416a07c23 */ /* 0x100fe200080108af */
[----:B------:R-:W-:Y:S01]  /*8740*/  LOP3.LUT R16, R16, 0xff, RZ, 0xc0, !PT ;  /* 0x000000ff10107812 */ /* 0x000fe200078ec0ff */
[----:B------:R-:W5:Y:S01]  /*8750*/  MUFU.EX2 R161, R161 ;  /* 0x000000a100a17308 */ /* 0x000f620000000800 */
[--C-:B------:R-:W-:Y:S01]  /*8760*/  FFMA.FTZ R157, R20, UR4, -R175.reuse ;  /* 0x00000004149d7c23 */ /* 0x100fe200080108af */
[--C-:B------:R-:W-:Y:S01]  /*8770*/  FFMA.FTZ R156, R14, UR4, -R175.reuse ;  /* 0x000000040e9c7c23 */ /* 0x100fe200080108af */
[----:B------:R-:W2:Y:S01]  /*8780*/  LDSM.16.MT88.4 R20, [R166+0xc000] ;  /* 0x00c00000a614783b */ /* 0x000ea20000004200 */
[----:B------:R-:W-:Y:S01]  /*8790*/  FFMA.FTZ R3, R24, UR4, -R175 ;  /* 0x0000000418037c23 */ /* 0x000fe200080108af */
[----:B------:R-:W-:Y:S01]  /*87a0*/  MUFU.EX2 R154, R154 ;  /* 0x0000009a009a7308 */ /* 0x000fe20000000800 */
[----:B------:R-:W-:Y:S01]  /*87b0*/  PRMT R6, R6, 0x7771, RZ ;  /* 0x0000777106067816 */ /* 0x000fe200000000ff */
[----:B------:R-:W-:Y:S01]  /*87c0*/  FFMA.FTZ R186, R187, UR4, -R176 ;  /* 0x00000004bbba7c23 */ /* 0x000fe200080108b0 */
[----:B------:R-:W-:Y:S01]  /*87d0*/  PRMT R4, R4, 0x5410, R13 ;  /* 0x0000541004047816 */ /* 0x000fe2000000000d */
[----:B------:R-:W1:Y:S01]  /*87e0*/  MUFU.EX2 R159, R159 ;  /* 0x0000009f009f7308 */ /* 0x000e620000000800 */
[----:B---3--:R-:W-:Y:S01]  /*87f0*/  PRMT R8, R16, 0x5410, R7 ;  /* 0x0000541010087816 */ /* 0x008fe20000000007 */
[-C--:B----4-:R-:W-:Y:S01]  /*8800*/  FMUL.FTZ R17, R37, R162.reuse ;  /* 0x000000a225117220 */ /* 0x090fe20000410000 */
[----:B------:R-:W-:Y:S01]  /*8810*/  IADD3 R16, PT, PT, R2, 0xc000, RZ ;  /* 0x0000c00002107810 */ /* 0x000fe20007ffe0ff */
[----:B------:R-:W-:Y:S01]  /*8820*/  MUFU.EX2 R160, R160 ;  /* 0x000000a000a07308 */ /* 0x000fe20000000800 */
[-C--:B-----5:R-:W-:Y:S01]  /*8830*/  FMUL.FTZ R18, R38, R161.reuse ;  /* 0x000000a126127220 */ /* 0x0a0fe20000410000 */
[-C--:B------:R-:W-:Y:S01]  /*8840*/  FMUL.FTZ R19, R39, R161.reuse ;  /* 0x000000a127137220 */ /* 0x080fe20000410000 */
[----:B------:R-:W-:Y:S01]  /*8850*/  @P0 IADD3 R164, PT, PT, R16, -0x40, RZ ;  /* 0xffffffc010a40810 */ /* 0x000fe20007ffe0ff */
[-C--:B------:R-:W-:Y:S01]  /*8860*/  FMUL.FTZ R16, R36, R162.reuse ;  /* 0x000000a224107220 */ /* 0x080fe20000410000 */
[----:B------:R-:W-:Y:S01]  /*8870*/  MUFU.EX2 R156, R156 ;  /* 0x0000009c009c7308 */ /* 0x000fe20000000800 */
[----:B------:R-:W-:Y:S01]  /*8880*/  FMUL.FTZ R24, R44, R162 ;  /* 0x000000a22c187220 */ /* 0x000fe20000410000 */
[----:B------:R-:W-:Y:S01]  /*8890*/  IADD3 R163, PT, PT, R163, R164, RZ ;  /* 0x000000a4a3a37210 */ /* 0x000fe20007ffe0ff */
[----:B------:R-:W3:Y:S01]  /*88a0*/  LDSM.16.MT88.4 R28, [R164] ;  /* 0x00000000a41c783b */ /* 0x000ee20000004200 */
[----:B------:R-:W4:Y:S01]  /*88b0*/  MUFU.EX2 R3, R3 ;  /* 0x0000000300037308 */ /* 0x000f220000000800 */
[-C--:B------:R-:W-:Y:S01]  /*88c0*/  FMUL.FTZ R25, R45, R162.reuse ;  /* 0x000000a22d197220 */ /* 0x080fe20000410000 */
[-C--:B------:R-:W-:Y:S01]  /*88d0*/  FMUL.FTZ R26, R46, R161.reuse ;  /* 0x000000a12e1a7220 */ /* 0x080fe20000410000 */
[----:B------:R-:W5:Y:S01]  /*88e0*/  LDSM.16.MT88.4 R36, [R163] ;  /* 0x00000000a324783b */ /* 0x000f620000004200 */
[----:B------:R-:W4:Y:S01]  /*88f0*/  MUFU.EX2 R157, R157 ;  /* 0x0000009d009d7308 */ /* 0x000f220000000800 */
[----:B------:R-:W-:Y:S01]  /*8900*/  FMUL.FTZ R27, R47, R161 ;  /* 0x000000a12f1b7220 */ /* 0x000fe20000410000 */
[----:B-1----:R-:W-:Y:S01]  /*8910*/  LOP3.LUT R9, R9, 0xff, RZ, 0xc0, !PT ;  /* 0x000000ff09097812 */ /* 0x002fe200078ec0ff */
[----:B------:R-:W1:Y:S01]  /*8920*/  LDSM.16.MT88.4 R44, [R2+0xe000] ;  /* 0x00e00000022c783b */ /* 0x000e620000004200 */
[----:B------:R-:W-:Y:S01]  /*8930*/  PRMT R6, R15, 0x5410, R6 ;  /* 0x000054100f067816 */ /* 0x000fe20000000006 */
[-C--:B------:R-:W-:Y:S01]  /*8940*/  FMUL.FTZ R40, R40, R162.reuse ;  /* 0x000000a228287220 */ /* 0x080fe20000410000 */
[----:B------:R-:W-:Y:S01]  /*8950*/  LEA R165, R9, R9, 0x10 ;  /* 0x0000000909a57211 */ /* 0x000fe200078e80ff */
[----:B------:R-:W-:Y:S01]  /*8960*/  FMUL.FTZ R41, R41, R162 ;  /* 0x000000a229297220 */ /* 0x000fe20000410000 */
[----:B------:R-:W-:Y:S01]  /*8970*/  LOP3.LUT R10, R5, 0xff00ff, RZ, 0xc0, !PT ;  /* 0x00ff00ff050a7812 */ /* 0x000fe200078ec0ff */
[-C--:B------:R-:W-:Y:S01]  /*8980*/  FMUL.FTZ R42, R42, R161.reuse ;  /* 0x000000a12a2a7220 */ /* 0x080fe20000410000 */
[----:B------:R-:W-:Y:S01]  /*8990*/  F2FP.F16.F32.PACK_AB R9, R155, R158 ;  /* 0x0000009e9b09723e */ /* 0x000fe200000000ff */
[-C--:B------:R-:W-:Y:S01]  /*89a0*/  FMUL.FTZ R43, R43, R161.reuse ;  /* 0x000000a12b2b7220 */ /* 0x080fe20000410000 */
[--C-:B------:R-:W-:Y:S01]  /*89b0*/  HSET2.LE.AND R6, R6, R165.reuse, PT ;  /* 0x000000a506067233 */ /* 0x100fe20003803000 */
[-C--:B------:R-:W-:Y:S01]  /*89c0*/  FMUL.FTZ R32, R52, R162.reuse ;  /* 0x000000a234207220 */ /* 0x080fe20000410000 */
[--C-:B------:R-:W-:Y:S01]  /*89d0*/  HSET2.LE.AND R7, R10, R165.reuse, PT ;  /* 0x000000a50a077233 */ /* 0x100fe20003803000 */
[----:B------:R-:W-:Y:S01]  /*89e0*/  FMUL.FTZ R33, R53, R162 ;  /* 0x000000a235217220 */ /* 0x000fe20000410000 */
[--C-:B------:R-:W-:Y:S01]  /*89f0*/  HSET2.LE.AND R4, R4, R165.reuse, PT ;  /* 0x000000a504047233 */ /* 0x100fe20003803000 */
[-C--:B------:R-:W-:Y:S01]  /*8a00*/  FMUL.FTZ R34, R54, R161.reuse ;  /* 0x000000a136227220 */ /* 0x080fe20000410000 */
[----:B------:R-:W-:Y:S01]  /*8a10*/  HSET2.LE.AND R5, R8, R165, PT ;  /* 0x000000a508057233 */ /* 0x000fe20003803000 */
[-C--:B------:R-:W-:Y:S01]  /*8a20*/  FMUL.FTZ R35, R55, R161.reuse ;  /* 0x000000a137237220 */ /* 0x080fe20000410000 */
[----:B------:R-:W-:Y:S01]  /*8a30*/  F2FP.F16.F32.PACK_AB R11, R159, R154 ;  /* 0x0000009a9f0b723e */ /* 0x000fe200000000ff */
[----:B------:R-:W1:Y:S01]  /*8a40*/  LDSM.16.MT88.4 R52, [R166+0xe000] ;  /* 0x00e00000a634783b */ /* 0x000e620000004200 */
[----:B----4-:R-:W-:Y:S01]  /*8a50*/  F2FP.F16.F32.PACK_AB R10, R3, R156 ;  /* 0x0000009c030a723e */ /* 0x010fe200000000ff */
[----:B------:R-:W-:Y:S01]  /*8a60*/  FMUL.FTZ R48, R48, R162 ;  /* 0x000000a230307220 */ /* 0x000fe20000410000 */
[----:B------:R-:W-:Y:S01]  /*8a70*/  F2FP.F16.F32.PACK_AB R8, R157, R160 ;  /* 0x000000a09d08723e */ /* 0x000fe200000000ff */
[----:B------:R-:W-:Y:S01]  /*8a80*/  FMUL.FTZ R49, R49, R162 ;  /* 0x000000a231317220 */ /* 0x000fe20000410000 */
[----:B------:R-:W-:Y:S01]  /*8a90*/  LOP3.LUT R6, R11, R6, RZ, 0xc0, !PT ;  /* 0x000000060b067212 */ /* 0x000fe200078ec0ff */
[----:B------:R-:W-:Y:S01]  /*8aa0*/  FMUL.FTZ R50, R50, R161 ;  /* 0x000000a132327220 */ /* 0x000fe20000410000 */
[----:B------:R-:W-:Y:S01]  /*8ab0*/  LOP3.LUT R7, R10, R7, RZ, 0xc0, !PT ;  /* 0x000000070a077212 */ /* 0x000fe200078ec0ff */
[----:B------:R-:W-:Y:S01]  /*8ac0*/  FMUL.FTZ R51, R51, R161 ;  /* 0x000000a133337220 */ /* 0x000fe20000410000 */
[----:B------:R-:W-:Y:S01]  /*8ad0*/  LOP3.LUT R4, R9, R4, RZ, 0xc0, !PT ;  /* 0x0000000409047212 */ /* 0x000fe200078ec0ff */
[-C--:B------:R-:W-:Y:S01]  /*8ae0*/  FMUL.FTZ R56, R56, R162.reuse ;  /* 0x000000a238387220 */ /* 0x080fe20000410000 */
[----:B------:R-:W-:Y:S01]  /*8af0*/  LOP3.LUT R5, R8, R5, RZ, 0xc0, !PT ;  /* 0x0000000508057212 */ /* 0x000fe200078ec0ff */
[-C--:B------:R-:W-:Y:S01]  /*8b00*/  FMUL.FTZ R57, R57, R162.reuse ;  /* 0x000000a239397220 */ /* 0x080fe20000410000 */
[-C--:B------:R-:W-:Y:S01]  /*8b10*/  FMUL.FTZ R58, R58, R161.reuse ;  /* 0x000000a13a3a7220 */ /* 0x080fe20000410000 */
[-C--:B------:R-:W-:Y:S01]  /*8b20*/  FMUL.FTZ R59, R59, R161.reuse ;  /* 0x000000a13b3b7220 */ /* 0x080fe20000410000 */
[-C--:B------:R-:W-:Y:S01]  /*8b30*/  FMUL.FTZ R64, R64, R162.reuse ;  /* 0x000000a240407220 */ /* 0x080fe20000410000 */
[-C--:B------:R-:W-:Y:S01]  /*8b40*/  FMUL.FTZ R65, R65, R162.reuse ;  /* 0x000000a241417220 */ /* 0x080fe20000410000 */
        /* <DEDUP_REMOVED lines=16> */
[-C--:B------:R-:W-:Y:S01]  /*8c50*/  FMUL.FTZ R83, R83, R161.reuse ;  /* 0x000000a153537220 */ /* 0x080fe20000410000 */
[C---:B---3--:R-:W-:Y:S01]  /*8c60*/  HMMA.16816.F32 R24, R4.reuse, R28, R24 ;  /* 0x0000001c0418723c */ /* 0x048fe20000001818 */
[----:B------:R-:W-:Y:S01]  /*8c70*/  LOP3.LUT R144, R193, R146, R145, 0x96, !PT ;  /* 0x00000092c1907212 */ /* 0x000fe200078e9691 */
[----:B------:R-:W-:Y:S01]  /*8c80*/  LDSM.16.MT88.4 R12, [R2+0xc000] ;  /* 0x00c00000020c783b */ /* 0x000fe20000004200 */
[-C--:B------:R-:W-:Y:S01]  /*8c90*/  FMUL.FTZ R88, R88, R162.reuse ;  /* 0x000000a258587220 */ /* 0x080fe20000410000 */
[-C--:B------:R-:W-:Y:S01]  /*8ca0*/  FMUL.FTZ R89, R89, R162.reuse ;  /* 0x000000a259597220 */ /* 0x080fe20000410000 */
[-C--:B------:R-:W-:Y:S01]  /*8cb0*/  FMUL.FTZ R90, R90, R161.reuse ;  /* 0x000000a15a5a7220 */ /* 0x080fe20000410000 */
[-C--:B------:R-:W-:Y:S01]  /*8cc0*/  FMUL.FTZ R91, R91, R161.reuse ;  /* 0x000000a15b5b7220 */ /* 0x080fe20000410000 */
[-C--:B------:R-:W-:Y:S01]  /*8cd0*/  FMUL.FTZ R96, R96, R162.reuse ;  /* 0x000000a260607220 */ /* 0x080fe20000410000 */
[----:B-----5:R-:W-:Y:S01]  /*8ce0*/  HMMA.16816.F32 R32, R4, R36, R32 ;  /* 0x000000240420723c */ /* 0x020fe20000001820 */
[----:B------:R-:W-:Y:S01]  /*8cf0*/  FMUL.FTZ R97, R97, R162 ;  /* 0x000000a261617220 */ /* 0x000fe20000410000 */
[-C--:B------:R-:W-:Y:S01]  /*8d00*/  FMUL.FTZ R98, R98, R161.reuse ;  /* 0x000000a162627220 */ /* 0x080fe20000410000 */
[----:B------:R-:W-:Y:S01]  /*8d10*/  FMUL.FTZ R99, R99, R161 ;  /* 0x000000a163637220 */ /* 0x000fe20000410000 */
[----:B------:R-:W-:-:S04]  /*8d20*/  IMAD.WIDE.U32 R144, R144, -0x2daee0ad, RZ ;  /* 0xd2511f5390907825 */ /* 0x000fc800078e00ff */
        /* <DEDUP_REMOVED lines=9> */
[----:B------:R-:W3:Y:S01]  /*8dc0*/  LDSM.16.MT88.4 R68, [R163+0x2000] ;  /* 0x00200000a344783b */ /* 0x000ee20000004200 */
[----:B------:R-:W-:Y:S01]  /*8dd0*/  LOP3.LUT R142, R191, R142, R145, 0x96, !PT ;  /* 0x0000008ebf8e7212 */ /* 0x000fe200078e9691 */
[C---:B------:R-:W-:Y:S01]  /*8de0*/  HMMA.16816.F32 R36, R4.reuse, R38, R56 ;  /* 0x000000260424723c */ /* 0x040fe20000001838 */
[-C--:B------:R-:W-:Y:S01]  /*8df0*/  FMUL.FTZ R56, R76, R162.reuse ;  /* 0x000000a24c387220 */ /* 0x080fe20000410000 */
[-C--:B------:R-:W-:Y:S01]  /*8e00*/  FMUL.FTZ R57, R77, R162.reuse ;  /* 0x000000a24d397220 */ /* 0x080fe20000410000 */
[-C--:B------:R-:W-:Y:S01]  /*8e10*/  FMUL.FTZ R58, R78, R161.reuse ;  /* 0x000000a14e3a7220 */ /* 0x080fe20000410000 */
[-C--:B------:R-:W-:Y:S01]  /*8e20*/  FMUL.FTZ R59, R79, R161.reuse ;  /* 0x000000a14f3b7220 */ /* 0x080fe20000410000 */
[----:B------:R-:W-:Y:S01]  /*8e30*/  PRMT R132, R144, 0x7771, RZ ;  /* 0x0000777190847816 */ /* 0x000fe200000000ff */
[----:B------:R-:W4:Y:S01]  /*8e40*/  LDSM.16.MT88.4 R76, [R2+0x10000] ;  /* 0x01000000024c783b */ /* 0x000f220000004200 */
[--C-:B------:R-:W-:Y:S01]  /*8e50*/  FFMA.FTZ R183, R199, UR4, -R176.reuse ;  /* 0x00000004c7b77c23 */ /* 0x100fe200080108b0 */
[C---:B-1----:R-:W-:Y:S01]  /*8e60*/  HMMA.16816.F32 R40, R4.reuse, R44, R40 ;  /* 0x0000002c0428723c */ /* 0x042fe20000001828 */
[--C-:B------:R-:W-:Y:S01]  /*8e70*/  FFMA.FTZ R177, R185, UR4, -R176.reuse ;  /* 0x00000004b9b17c23 */ /* 0x100fe200080108b0 */
[--C-:B------:R-:W-:Y:S01]  /*8e80*/  FFMA.FTZ R185, R188, UR4, -R175.reuse ;  /* 0x00000004bcb97c23 */ /* 0x100fe200080108af */
[--C-:B------:R-:W-:Y:S01]  /*8e90*/  FFMA.FTZ R218, R218, UR4, -R175.reuse ;  /* 0x00000004dada7c23 */ /* 0x100fe200080108af */
[--C-:B------:R-:W-:Y:S01]  /*8ea0*/  FFMA.FTZ R184, R227, UR4, -R176.reuse ;  /* 0x00000004e3b87c23 */ /* 0x100fe200080108b0 */
        /* <DEDUP_REMOVED lines=11> */
[C---:B------:R-:W-:Y:S01]  /*8f60*/  HMMA.16816.F32 R48, R4.reuse, R52, R48 ;  /* 0x000000340430723c */ /* 0x040fe20000001830 */
[----:B------:R5:W-:Y:S01]  /*8f70*/  MUFU.EX2 R188, R218 ;  /* 0x000000da00bc7308 */ /* 0x000be20000000800 */
[-C--:B------:R-:W-:Y:S01]  /*8f80*/  FMUL.FTZ R9, R129, R162.reuse ;  /* 0x000000a281097220 */ /* 0x080fe20000410000 */
[-C--:B------:R-:W-:Y:S01]  /*8f90*/  FMUL.FTZ R10, R130, R161.reuse ;  /* 0x000000a1820a7220 */ /* 0x080fe20000410000 */
[-C--:B------:R-:W-:Y:S01]  /*8fa0*/  FMUL.FTZ R11, R131, R161.reuse ;  /* 0x000000a1830b7220 */ /* 0x080fe20000410000 */
[----:B------:R-:W-:Y:S01]  /*8fb0*/  MUFU.EX2 R185, R185 ;  /* 0x000000b900b97308 */ /* 0x000fe20000000800 */
        /* <DEDUP_REMOVED lines=10> */
[C---:B--2---:R-:W-:Y:S01]  /*9060*/  HMMA.16816.F32 R56, R4.reuse, R60, R56 ;  /* 0x0000003c0438723c */ /* 0x044fe20000001838 */
[----:B------:R-:W-:Y:S01]  /*9070*/  MUFU.EX2 R177, R177 ;  /* 0x000000b100b17308 */ /* 0x000fe20000000800 */
        /* <DEDUP_REMOVED lines=12> */
[----:B------:R-:W2:Y:S01]  /*9140*/  LDSM.16.MT88.4 R100, [R163+0x4000] ;  /* 0x00400000a364783b */ /* 0x000ea20000004200 */
[-C--:B------:R-:W-:Y:S01]  /*9150*/  FMUL.FTZ R113, R113, R162.reuse ;  /* 0x000000a271717220 */ /* 0x080fe20000410000 */
[C---:B---3--:R-:W-:Y:S01]  /*9160*/  HMMA.16816.F32 R64, R4.reuse, R68, R64 ;  /* 0x000000440440723c */ /* 0x048fe20000001840 */
[----:B------:R-:W3:Y:S01]  /*9170*/  MUFU.EX2 R187, R187 ;  /* 0x000000bb00bb7308 */ /* 0x000ee20000000800 */
[-C--:B------:R-:W-:Y:S01]  /*9180*/  FMUL.FTZ R114, R114, R161.reuse ;  /* 0x000000a172727220 */ /* 0x080fe20000410000 */
[-C--:B------:R-:W-:Y:S01]  /*9190*/  FMUL.FTZ R115, R115, R161.reuse ;  /* 0x000000a173737220 */ /* 0x080fe20000410000 */
[----:B------:R-:W-:Y:S01]  /*91a0*/  LDSM.16.MT88.4 R128, [R166+0xc800] ;  /* 0x00c80000a680783b */ /* 0x000fe20000004200 */
[--C-:B-----5:R-:W-:Y:S01]  /*91b0*/  FFMA.FTZ R218, R137, UR4, -R176.reuse ;  /* 0x0000000489da7c23 */ /* 0x120fe200080108b0 */
[--C-:B------:R-:W-:Y:S01]  /*91c0*/  FFMA.FTZ R199, R139, UR4, -R176.reuse ;  /* 0x000000048bc77c23 */ /* 0x100fe200080108b0 */
[--C-:B------:R-:W-:Y:S01]  /*91d0*/  FFMA.FTZ R210, R189, UR4, -R176.reuse ;  /* 0x00000004bdd27c23 */ /* 0x100fe200080108b0 */
[C---:B----4-:R-:W-:Y:S01]  /*91e0*/  HMMA.16816.F32 R72, R4.reuse, R76, R72 ;  /* 0x0000004c0448723c */ /* 0x050fe20000001848 */
[----:B------:R-:W-:Y:S01]  /*91f0*/  FFMA.FTZ R189, R149, UR4, -R176 ;  /* 0x0000000495bd7c23 */ /* 0x000fe200080108b0 */
[--C-:B------:R-:W-:Y:S01]  /*9200*/  FFMA.FTZ R220, R138, UR4, -R175.reuse ;  /* 0x000000048adc7c23 */ /* 0x100fe200080108af */
[----:B------:R-:W-:Y:S01]  /*9210*/  MUFU.EX2 R218, R218 ;  /* 0x000000da00da7308 */ /* 0x000fe20000000800 */
[----:B------:R-:W-:Y:S01]  /*9220*/  LDSM.16.MT88.4 R148, [R166+0xd000] ;  /* 0x00d00000a694783b */ /* 0x000fe20000004200 */
[----:B------:R-:W-:Y:S01]  /*9230*/  FFMA.FTZ R169, R169, UR4, -R175 ;  /* 0x00000004a9a97c23 */ /* 0x000fe200080108af */
[----:B------:R-:W-:Y:S01]  /*9240*/  FFMA.FTZ R158, R221, R162, R158 ;  /* 0x000000a2dd9e7223 */ /* 0x000fe2000001009e */
[----:B---3--:R-:W-:Y:S01]  /*9250*/  F2FP.F16.F32.PACK_AB R143, R187, R190 ;  /* 0x000000bebb8f723e */ /* 0x008fe200000000ff */
[C---:B------:R-:W-:Y:S01]  /*9260*/  HMMA.16816.F32 R68, R4.reuse, R70, R88 ;  /* 0x000000460444723c */ /* 0x040fe20000001858 */
[-C--:B------:R-:W-:Y:S01]  /*9270*/  FMUL.FTZ R90, R110, R161.reuse ;  /* 0x000000a16e5a7220 */ /* 0x080fe20000410000 */
[----:B------:R-:W-:Y:S01]  /*9280*/  LOP3.LUT R110, R142, 0xffff, RZ, 0xc0, !PT ;  /* 0x0000ffff8e6e7812 */ /* 0x000fe200078ec0ff */
[-C--:B------:R-:W-:Y:S01]  /*9290*/  FMUL.FTZ R88, R108, R162.reuse ;  /* 0x000000a26c587220 */ /* 0x080fe20000410000 */
[----:B------:R-:W-:Y:S01]  /*92a0*/  FMUL.FTZ R89, R109, R162 ;  /* 0x000000a26d597220 */ /* 0x000fe20000410000 */
[-C--:B------:R-:W-:Y:S01]  /*92b0*/  FMUL.FTZ R91, R111, R161.reuse ;  /* 0x000000a16f5b7220 */ /* 0x080fe20000410000 */
[----:B------:R-:W-:Y:S01]  /*92c0*/  SHF.R.U32.HI R110, RZ, 0x8, R110 ;  /* 0x00000008ff6e7819 */ /* 0x000fe2000001166e */
[----:B------:R-:W3:Y:S01]  /*92d0*/  MUFU.EX2 R199, R199 ;  /* 0x000000c700c77308 */ /* 0x000ee20000000800 */
[C---:B------:R-:W-:Y:S01]  /*92e0*/  HMMA.16816.F32 R76, R4.reuse, R78, R96 ;  /* 0x0000004e044c723c */ /* 0x040fe20000001860 */
[----:B------:R-:W-:Y:S01]  /*92f0*/  MOV R96, R144 ;  /* 0x0000009000607202 */ /* 0x000fe20000000f00 */
[----:B------:R-:W-:Y:S01]  /*9300*/  FMUL.FTZ R97, R117, R162 ;  /* 0x000000a275617220 */ /* 0x000fe20000410000 */
[----:B------:R-:W-:Y:S01]  /*9310*/  PRMT R108, R144, 0x7772, RZ ;  /* 0x00007772906c7816 */ /* 0x000fe200000000ff */
[-C--:B------:R-:W-:Y:S01]  /*9320*/  FMUL.FTZ R98, R118, R161.reuse ;  /* 0x000000a176627220 */ /* 0x080fe20000410000 */
[-C--:B------:R-:W-:Y:S01]  /*9330*/  FMUL.FTZ R99, R119, R161.reuse ;  /* 0x000000a177637220 */ /* 0x080fe20000410000 */
[----:B------:R-:W-:Y:S01]  /*9340*/  PRMT R109, R142, 0x7632, R109 ;  /* 0x000076328e6d7816 */ /* 0x000fe2000000006d */
[----:B------:R-:W-:Y:S01]  /*9350*/  MUFU.EX2 R210, R210 ;  /* 0x000000d200d27308 */ /* 0x000fe20000000800 */
[----:B-1----:R-:W-:Y:S01]  /*9360*/  HMMA.16816.F32 R80, R4, R84, R80 ;  /* 0x000000540450723c */ /* 0x002fe20000001850 */
[----:B------:R-:W-:Y:S01]  /*9370*/  FFMA.FTZ R160, R219, R161, R160 ;  /* 0x000000a1dba07223 */ /* 0x000fe200000100a0 */
[----:B------:R-:W-:Y:S01]  /*9380*/  LOP3.LUT R109, R109, 0xff, RZ, 0xc0, !PT ;  /* 0x000000ff6d6d7812 */ /* 0x000fe200078ec0ff */
[----:B------:R-:W-:Y:S01]  /*9390*/  MUFU.EX2 R189, R189 ;  /* 0x000000bd00bd7308 */ /* 0x000fe20000000800 */
[----:B------:R-:W-:Y:S01]  /*93a0*/  FADD.FTZ R155, R155, R158 ;  /* 0x0000009e9b9b7221 */ /* 0x000fe20000010000 */
[----:B------:R-:W-:-:S02]  /*93b0*/  FADD.FTZ R157, R157, R160 ;  /* 0x000000a09d9d7221 */ /* 0x000fc40000010000 */
[----:B------:R-:W-:Y:S01]  /*93c0*/  MUFU.EX2 R220, R220 ;  /* 0x000000dc00dc7308 */ /* 0x000fe20000000800 */
[C---:B------:R-:W-:Y:S01]  /*93d0*/  HMMA.16816.F32 R84, R4.reuse, R86, R104 ;  /* 0x000000560454723c */ /* 0x040fe20000001868 */
[----:B------:R-:W-:Y:S01]  /*93e0*/  LOP3.LUT R107, R96, 0xff, RZ, 0xc0, !PT ;  /* 0x000000ff606b7812 */ /* 0x000fe200078ec0ff */
[----:B------:R-:W-:Y:S01]  /*93f0*/  FMUL.FTZ R96, R116, R162 ;  /* 0x000000a274607220 */ /* 0x000fe20000410000 */
[----:B------:R-:W-:Y:S01]  /*9400*/  LOP3.LUT R105, R142, 0xff, RZ, 0xc0, !PT ;  /* 0x000000ff8e697812 */ /* 0x000fe200078ec0ff */
[----:B------:R-:W-:Y:S01]  /*9410*/  LDSM.16.MT88.4 R116, [R2+0xe800] ;  /* 0x00e800000274783b */ /* 0x000fe20000004200 */
[----:B------:R-:W-:Y:S01]  /*9420*/  PRMT R132, R107, 0x5410, R132 ;  /* 0x000054106b847816 */ /* 0x000fe20000000084 */
[----:B------:R-:W-:Y:S01]  /*9430*/  MUFU.EX2 R169, R169 ;  /* 0x000000a900a97308 */ /* 0x000fe20000000800 */
[----:B------:R-:W-:Y:S01]  /*9440*/  PRMT R110, R105, 0x5410, R110 ;  /* 0x00005410696e7816 */ /* 0x000fe2000000006e */
[C---:B------:R-:W-:Y:S01]  /*9450*/  HMMA.16816.F32 R88, R4.reuse, R92, R88 ;  /* 0x0000005c0458723c */ /* 0x040fe20000001858 */
[----:B------:R-:W1:Y:S01]  /*9460*/  LDSM.16.MT88.4 R104, [R2+0xc800] ;  /* 0x00c800000268783b */ /* 0x000e620000004200 */
[----:B------:R-:W-:Y:S01]  /*9470*/  PRMT R93, R144, 0x7773, RZ ;  /* 0x00007773905d7816 */ /* 0x000fe200000000ff */
[----:B------:R-:W-:Y:S01]  /*9480*/  FADD.FTZ R154, R154, R155 ;  /* 0x0000009b9a9a7221 */ /* 0x000fe20000010000 */
[----:B------:R-:W-:Y:S01]  /*9490*/  HSET2.LE.AND R132, R132, R165, PT ;  /* 0x000000a584847233 */ /* 0x000fe20003803000 */
[----:B------:R-:W-:Y:S01]  /*94a0*/  LDSM.16.MT88.4 R144, [R164+0x1000] ;  /* 0x00100000a490783b */ /* 0x000fe20000004200 */
[----:B------:R-:W-:Y:S01]  /*94b0*/  PRMT R108, R108, 0x5410, R93 ;  /* 0x000054106c6c7816 */ /* 0x000fe2000000005d */
[----:B------:R-:W-:Y:S01]  /*94c0*/  FADD.FTZ R156, R156, R157 ;  /* 0x0000009d9c9c7221 */ /* 0x000fe20000010000 */
[----:B--2---:R-:W-:Y:S01]  /*94d0*/  HMMA.16816.F32 R96, R4, R100, R96 ;  /* 0x000000640460723c */ /* 0x004fe20000001860 */
[----:B------:R-:W-:Y:S01]  /*94e0*/  SHF.R.U32.HI R100, RZ, 0x18, R142 ;  /* 0x00000018ff647819 */ /* 0x000fe2000001168e */
[----:B------:R-:W-:Y:S01]  /*94f0*/  FADD.FTZ R154, R159, R154 ;  /* 0x0000009a9f9a7221 */ /* 0x000fe20000010000 */
[----:B------:R-:W-:Y:S01]  /*9500*/  LOP3.LUT R108, R108, 0xff00ff, RZ, 0xc0, !PT ;  /* 0x00ff00ff6c6c7812 */ /* 0x000fe200078ec0ff */
[----:B------:R-:W-:Y:S01]  /*9510*/  FADD.FTZ R3, R3, R156 ;  /* 0x0000009c03037221 */ /* 0x000fe20000010000 */
[----:B------:R-:W-:-:S02]  /*9520*/  F2FP.F16.F32.PACK_AB R101, R183, R186 ;  /* 0x000000bab765723e */ /* 0x000fc400000000ff */
[----:B------:R-:W-:Y:S01]  /*9530*/  PRMT R100, R109, 0x5410, R100 ;  /* 0x000054106d647816 */ /* 0x000fe20000000064 */
[----:B------:R-:W-:Y:S01]  /*9540*/  HMMA.16816.F32 R8, R4, R12, R8 ;  /* 0x0000000c0408723c */ /* 0x000fe20000001808 */
[----:B------:R-:W-:Y:S01]  /*9550*/  HSET2.LE.AND R142, R110, R165, PT ;  /* 0x000000a56e8e7233 */ /* 0x000fe20003803000 */
[----:B------:R-:W-:Y:S01]  /*9560*/  FADD.FTZ R190, R190, R3 ;  /* 0x00000003bebe7221 */ /* 0x000fe20000010000 */
[----:B------:R-:W-:-:S03]  /*9570*/  MOV R3, R152 ;  /* 0x0000009800037202 */ /* 0x000fc60000000f00 */
[----:B------:R-:W-:Y:S02]  /*9580*/  FADD.FTZ R187, R187, R190 ;  /* 0x000000bebbbb7221 */ /* 0x000fe40000010000 */
[C---:B------:R-:W-:Y:S01]  /*9590*/  HMMA.16816.F32 R12, R4.reuse, R14, R124 ;  /* 0x0000000e040c723c */ /* 0x040fe2000000187c */
[----:B------:R-:W-:Y:S07]  /*95a0*/  LDSM.16.MT88.4 R124, [R164+0x800] ;  /* 0x00080000a47c783b */ /* 0x000fee0000004200 */
[C---:B------:R-:W-:Y:S01]  /*95b0*/  HMMA.16816.F32 R92, R4.reuse, R94, R120 ;  /* 0x0000005e045c723c */ /* 0x040fe20000001878 */
[----:B------:R-:W2:Y:S07]  /*95c0*/  LDSM.16.MT88.4 R120, [R163+0x800] ;  /* 0x00080000a378783b */ /* 0x000eae0000004200 */
[----:B------:R-:W-:Y:S01]  /*95d0*/  HMMA.16816.F32 R4, R4, R102, R112 ;  /* 0x000000660404723c */ /* 0x000fe20000001870 */
[----:B------:R-:W-:Y:S01]  /*95e0*/  HSET2.LE.AND R103, R108, R165, PT ;  /* 0x000000a56c677233 */ /* 0x000fe20003803000 */
[----:B------:R-:W4:Y:S01]  /*95f0*/  LDSM.16.MT88.4 R112, [R166+0xe800] ;  /* 0x00e80000a670783b */ /* 0x000f220000004200 */
[----:B------:R-:W-:Y:S01]  /*9600*/  F2FP.F16.F32.PACK_AB R108, R185, R188 ;  /* 0x000000bcb96c723e */ /* 0x000fe200000000ff */
[----:B------:R-:W-:Y:S01]  /*9610*/  FADD.FTZ R188, R188, R187 ;  /* 0x000000bbbcbc7221 */ /* 0x000fe20000010000 */
[----:B------:R-:W-:-:S02]  /*9620*/  LOP3.LUT R102, R101, R132, RZ, 0xc0, !PT ;  /* 0x0000008465667212 */ /* 0x000fc400078ec0ff */
[----:B------:R-:W-:Y:S01]  /*9630*/  F2FP.F16.F32.PACK_AB R101, R184, R177 ;  /* 0x000000b1b865723e */ /* 0x000fe200000000ff */
[----:B------:R-:W-:Y:S01]  /*9640*/  FADD.FTZ R177, R177, R154 ;  /* 0x0000009ab1b17221 */ /* 0x000fe20000010000 */
[----:B------:R-:W-:Y:S01]  /*9650*/  HSET2.LE.AND R132, R100, R165, PT ;  /* 0x000000a564847233 */ /* 0x000fe20003803000 */
[----:B------:R-:W-:Y:S01]  /*9660*/  FADD.FTZ R185, R185, R188 ;  /* 0x000000bcb9b97221 */ /* 0x000fe20000010000 */
[----:B------:R-:W-:Y:S01]  /*9670*/  LOP3.LUT R103, R108, R103, RZ, 0xc0, !PT ;  /* 0x000000676c677212 */ /* 0x000fe200078ec0ff */
[----:B------:R-:W-:Y:S01]  /*9680*/  FADD.FTZ R177, R184, R177 ;  /* 0x000000b1b8b17221 */ /* 0x000fe20000010000 */
[----:B------:R-:W5:Y:S01]  /*9690*/  LDSM.16.MT88.4 R108, [R164+0x2800] ;  /* 0x00280000a46c783b */ /* 0x000f620000004200 */
[----:B------:R-:W-:Y:S02]  /*96a0*/  LOP3.LUT R100, R101, R142, RZ, 0xc0, !PT ;  /* 0x0000008e65647212 */ /* 0x000fe400078ec0ff */
[----:B------:R-:W-:Y:S01]  /*96b0*/  LOP3.LUT R101, R143, R132, RZ, 0xc0, !PT ;  /* 0x000000848f657212 */ /* 0x000fe200078ec0ff */
[----:B------:R-:W-:-:S04]  /*96c0*/  FADD.FTZ R186, R186, R177 ;  /* 0x000000b1baba7221 */ /* 0x000fc80000010000 */
[----:B------:R-:W-:Y:S02]  /*96d0*/  FADD.FTZ R183, R183, R186 ;  /* 0x000000bab7b77221 */ /* 0x000fe40000010000 */
[C---:B-1----:R-:W-:Y:S08]  /*96e0*/  HMMA.16816.F32 R8, R100.reuse, R104, R8 ;  /* 0x000000686408723c */ /* 0x042ff00000001808 */
[C---:B------:R-:W-:Y:S01]  /*96f0*/  HMMA.16816.F32 R12, R100.reuse, R106, R12 ;  /* 0x0000006a640c723c */ /* 0x040fe2000000180c */
[----:B------:R-:W1:Y:S07]  /*9700*/  LDSM.16.MT88.4 R104, [R163+0x2800] ;  /* 0x00280000a368783b */ /* 0x000e6e0000004200 */
[C---:B--2---:R-:W-:Y:S08]  /*9710*/  HMMA.16816.F32 R32, R100.reuse, R120, R32 ;  /* 0x000000786420723c */ /* 0x044ff00000001820 */
[----:B----4-:R-:W-:Y:S01]  /*9720*/  HMMA.16816.F32 R48, R100, R112, R48 ;  /* 0x000000706430723c */ /* 0x010fe20000001830 */
[----:B------:R-:W-:-:S07]  /*9730*/  IADD3 R113, PT, PT, R140, -0x3, RZ ;  /* 0xfffffffd8c717810 */ /* 0x000fce0007ffe0ff */
[----:B-----5:R-:W-:Y:S01]  /*9740*/  HMMA.16816.F32 R56, R100, R108, R56 ;  /* 0x0000006c6438723c */ /* 0x020fe20000001838 */
[----:B------:R-:W-:-:S05]  /*9750*/  LOP3.LUT R108, R225, R113, R217, 0x96, !PT ;  /* 0x00000071e16c7212 */ /* 0x000fca00078e96d9 */
[----:B------:R-:W-:Y:S02]  /*9760*/  IMAD.WIDE.U32 R108, R108, -0x326172a9, RZ ;  /* 0xcd9e8d576c6c7825 */ /* 0x000fe400078e00ff */
[C---:B------:R-:W-:Y:S01]  /*9770*/  HMMA.16816.F32 R52, R100.reuse, R114, R52 ;  /* 0x000000726434723c */ /* 0x040fe20000001834 */
[----:B------:R-:W2:Y:S07]  /*9780*/  LDSM.16.MT88.4 R112, [R166+0x10800] ;  /* 0x01080000a670783b */ /* 0x000eae0000004200 */
[C---:B------:R-:W-:Y:S01]  /*9790*/  HMMA.16816.F32 R36, R100.reuse, R122, R36 ;  /* 0x0000007a6424723c */ /* 0x040fe20000001824 */
[----:B------:R-:W4:Y:S07]  /*97a0*/  LDSM.16.MT88.4 R120, [R2+0x10800] ;  /* 0x010800000278783b */ /* 0x000f2e0000004200 */
[----:B-1----:R-:W-:Y:S01]  /*97b0*/  HMMA.16816.F32 R64, R100, R104, R64 ;  /* 0x000000686440723c */ /* 0x002fe20000001840 */
[----:B------:R-:W-:-:S02]  /*97c0*/  LOP3.LUT R105, R197, R222, R109, 0x96, !PT ;  /* 0x000000dec5697212 */ /* 0x000fc400078e966d */
[----:B------:R-:W-:-:S03]  /*97d0*/  LOP3.LUT R104, R196, R108, R213, 0x96, !PT ;  /* 0x0000006cc4687212 */ /* 0x000fc600078e96d5 */
[----:B------:R-:W-:Y:S02]  /*97e0*/  IMAD.WIDE.U32 R228, R105, -0x2daee0ad, RZ ;  /* 0xd2511f5369e47825 */ /* 0x000fe400078e00ff */
[----:B------:R-:W-:Y:S02]  /*97f0*/  HMMA.16816.F32 R40, R100, R116, R40 ;  /* 0x000000746428723c */ /* 0x000fe40000001828 */
[----:B------:R-:W-:Y:S01]  /*9800*/  IMAD.WIDE.U32 R104, R104, -0x2daee0ad, RZ ;  /* 0xd2511f5368687825 */ /* 0x000fe200078e00ff */
[----:B------:R-:W-:-:S04]  /*9810*/  LOP3.LUT R141, R141, R214, R229, 0x96, !PT ;  /* 0x000000d68d8d7212 */ /* 0x000fc800078e96e5 */
[----:B------:R-:W-:Y:S01]  /*9820*/  LOP3.LUT R228, R135, R228, R105, 0x96, !PT ;  /* 0x000000e487e47212 */ /* 0x000fe200078e9669 */
[----:B------:R-:W-:Y:S01]  /*9830*/  IMAD.WIDE.U32 R226, R141, -0x326172a9, RZ ;  /* 0xcd9e8d578de27825 */ /* 0x000fe200078e00ff */
[C---:B------:R-:W-:Y:S01]  /*9840*/  HMMA.16816.F32 R44, R100.reuse, R118, R44 ;  /* 0x00000076642c723c */ /* 0x040fe2000000182c */
[----:B------:R-:W1:Y:S02]  /*9850*/  LDSM.16.MT88.4 R116, [R164+0x4800] ;  /* 0x00480000a474783b */ /* 0x000e640000004200 */
[----:B------:R-:W-:Y:S01]  /*9860*/  IMAD.WIDE.U32 R228, R228, -0x326172a9, RZ ;  /* 0xcd9e8d57e4e47825 */ /* 0x000fe200078e00ff */
[----:B------:R-:W-:Y:S01]  /*9870*/  LOP3.LUT R105, R195, R212, R227, 0x96, !PT ;  /* 0x000000d4c3697212 */ /* 0x000fe200078e96e3 */
[----:B------:R-:W-:Y:S03]  /*9880*/  LDSM.16.MT88.4 R140, [R163+0x1000] ;  /* 0x00100000a38c783b */ /* 0x000fe60000004200 */
[----:B------:R-:W-:Y:S01]  /*9890*/  LOP3.LUT R226, R194, R226, R229, 0x96, !PT ;  /* 0x000000e2c2e27212 */ /* 0x000fe200078e96e5 */
[----:B------:R-:W-:Y:S01]  /*98a0*/  IMAD.WIDE.U32 R230, R105, -0x2daee0ad, RZ ;  /* 0xd2511f5369e67825 */ /* 0x000fe200078e00ff */
[C---:B------:R-:W-:Y:S03]  /*98b0*/  HMMA.16816.F32 R16, R100.reuse, R128, R16 ;  /* 0x000000806410723c */ /* 0x040fe60000001810 */
[----:B------:R-:W-:Y:S01]  /*98c0*/  FFMA.FTZ R229, R136, UR4, -R175 ;  /* 0x0000000488e57c23 */ /* 0x000fe200080108af */
[----:B------:R-:W-:Y:S01]  /*98d0*/  IMAD.WIDE.U32 R226, R226, -0x2daee0ad, RZ ;  /* 0xd2511f53e2e27825 */ /* 0x000fe200078e00ff */
[----:B------:R-:W-:Y:S04]  /*98e0*/  LDSM.16.MT88.4 R136, [R166+0xf000] ;  /* 0x00f00000a688783b */ /* 0x000fe80000004200 */
[----:B------:R-:W-:Y:S01]  /*98f0*/  MUFU.EX2 R229, R229 ;  /* 0x000000e500e57308 */ /* 0x000fe20000000800 */
[C---:B------:R-:W-:Y:S01]  /*9900*/  HMMA.16816.F32 R20, R100.reuse, R130, R20 ;  /* 0x000000826414723c */ /* 0x040fe20000001814 */
[----:B------:R-:W5:Y:S01]  /*9910*/  LDSM.16.MT88.4 R128, [R163+0x4800] ;  /* 0x00480000a380783b */ /* 0x000f620000004200 */
[----:B------:R-:W-:Y:S01]  /*9920*/  LOP3.LUT R108, R133, R230, R227, 0x96, !PT ;  /* 0x000000e6856c7212 */ /* 0x000fe200078e96e3 */
[----:B------:R-:W-:Y:S01]  /*9930*/  FFMA.FTZ R227, R198, UR4, -R175 ;  /* 0x00000004c6e37c23 */ /* 0x000fe200080108af */
[----:B------:R-:W-:Y:S01]  /*9940*/  LOP3.LUT R230, R134, R104, R231, 0x96, !PT ;  /* 0x0000006886e67212 */ /* 0x000fe200078e96e7 */
[----:B------:R-:W-:Y:S01]  /*9950*/  FFMA.FTZ R198, R200, UR4, -R175 ;  /* 0x00000004c8c67c23 */ /* 0x000fe200080108af */
[----:B------:R-:W5:Y:S01]  /*9960*/  LDSM.16.MT88.4 R132, [R2+0xd000] ;  /* 0x00d000000284783b */ /* 0x000f620000004200 */
[----:B------:R-:W-:Y:S01]  /*9970*/  IMAD.WIDE.U32 R108, R108, -0x326172a9, RZ ;  /* 0xcd9e8d576c6c7825 */ /* 0x000fe200078e00ff */
[----:B------:R-:W-:Y:S01]  /*9980*/  HMMA.16816.F32 R68, R100, R106, R68 ;  /* 0x0000006a6444723c */ /* 0x000fe20000001844 */
[----:B------:R-:W1:Y:S02]  /*9990*/  MUFU.EX2 R227, R227 ;  /* 0x000000e300e37308 */ /* 0x000e640000000800 */
[----:B------:R-:W-:-:S02]  /*99a0*/  IMAD.WIDE.U32 R230, R230, -0x326172a9, RZ ;  /* 0xcd9e8d57e6e67825 */ /* 0x000fc400078e00ff */
[----:B------:R-:W5:Y:S03]  /*99b0*/  MUFU.EX2 R198, R198 ;  /* 0x000000c600c67308 */ /* 0x000f660000000800 */
[C---:B--2---:R-:W-:Y:S01]  /*99c0*/  HMMA.16816.F32 R104, R100.reuse, R114, R84 ;  /* 0x000000726468723c */ /* 0x044fe20000001854 */
[----:B------:R-:W-:Y:S02]  /*99d0*/  MOV R84, R108 ;  /* 0x0000006c00547202 */ /* 0x000fe40000000f00 */
[----:B------:R-:W-:Y:S02]  /*99e0*/  PRMT R86, R108, 0x7773, RZ ;  /* 0x000077736c567816 */ /* 0x000fe400000000ff */
[----:B------:R-:W-:Y:S02]  /*99f0*/  LOP3.LUT R85, R84, 0xff, RZ, 0xc0, !PT ;  /* 0x000000ff54557812 */ /* 0x000fe400078ec0ff */
[----:B------:R-:W-:Y:S01]  /*9a00*/  LOP3.LUT R84, R192, R230, R109, 0x96, !PT ;  /* 0x000000e6c0547212 */ /* 0x000fe200078e966d */
[----:B----4-:R-:W-:Y:S01]  /*9a10*/  HMMA.16816.F32 R72, R100, R120, R72 ;  /* 0x000000786448723c */ /* 0x010fe20000001848 */
[----:B------:R-:W-:-:S02]  /*9a20*/  PRMT R121, R108, 0x7772, RZ ;  /* 0x000077726c797816 */ /* 0x000fc400000000ff */
[C---:B------:R-:W-:Y:S02]  /*9a30*/  LOP3.LUT R87, R84.reuse, 0xffff, RZ, 0xc0, !PT ;  /* 0x0000ffff54577812 */ /* 0x040fe400078ec0ff */
[----:B------:R-:W-:Y:S02]  /*9a40*/  PRMT R121, R121, 0x5410, R86 ;  /* 0x0000541079797816 */ /* 0x000fe40000000056 */
[----:B------:R-:W-:Y:S01]  /*9a50*/  LOP3.LUT R86, R84, 0xff, RZ, 0xc0, !PT ;  /* 0x000000ff54567812 */ /* 0x000fe200078ec0ff */
[----:B------:R-:W-:Y:S01]  /*9a60*/  HMMA.16816.F32 R76, R100, R122, R76 ;  /* 0x0000007a644c723c */ /* 0x000fe2000000184c */
[----:B------:R-:W-:Y:S02]  /*9a70*/  PRMT R122, R108, 0x7771, RZ ;  /* 0x000077716c7a7816 */ /* 0x000fe400000000ff */
[----:B------:R-:W-:Y:S02]  /*9a80*/  SHF.R.U32.HI R87, RZ, 0x8, R87 ;  /* 0x00000008ff577819 */ /* 0x000fe40000011657 */
[----:B------:R-:W-:-:S02]  /*9a90*/  PRMT R122, R85, 0x5410, R122 ;  /* 0x00005410557a7816 */ /* 0x000fc4000000007a */
[----:B------:R-:W-:Y:S01]  /*9aa0*/  PRMT R85, R84, 0x7632, R85 ;  /* 0x0000763254557816 */ /* 0x000fe20000000055 */
[C---:B------:R-:W-:Y:S01]  /*9ab0*/  HMMA.16816.F32 R24, R100.reuse, R124, R24 ;  /* 0x0000007c6418723c */ /* 0x040fe20000001818 */
[----:B------:R-:W-:Y:S02]  /*9ac0*/  SHF.R.U32.HI R230, RZ, 0x18, R84 ;  /* 0x00000018ffe67819 */ /* 0x000fe40000011654 */
[----:B------:R-:W-:Y:S02]  /*9ad0*/  LOP3.LUT R85, R85, 0xff, RZ, 0xc0, !PT ;  /* 0x000000ff55557812 */ /* 0x000fe400078ec0ff */
[----:B------:R-:W-:Y:S02]  /*9ae0*/  PRMT R84, R86, 0x5410, R87 ;  /* 0x0000541056547816 */ /* 0x000fe40000000057 */
[----:B------:R-:W-:Y:S01]  /*9af0*/  PRMT R230, R85, 0x5410, R230 ;  /* 0x0000541055e67816 */ /* 0x000fe200000000e6 */
[----:B------:R-:W-:Y:S01]  /*9b00*/  HMMA.16816.F32 R28, R100, R126, R28 ;  /* 0x0000007e641c723c */ /* 0x000fe2000000181c */
[----:B------:R-:W2:Y:S01]  /*9b10*/  LDSM.16.MT88.4 R124, [R164+0x3000] ;  /* 0x00300000a47c783b */ /* 0x000ea20000004200 */
[----:B------:R-:W-:-:S02]  /*9b20*/  HSET2.LE.AND R84, R84, R165, PT ;  /* 0x000000a554547233 */ /* 0x000fc40003803000 */
[----:B---3--:R-:W-:Y:S01]  /*9b30*/  F2FP.F16.F32.PACK_AB R85, R199, R218 ;  /* 0x000000dac755723e */ /* 0x008fe200000000ff */
[----:B------:R-:W-:Y:S01]  /*9b40*/  FADD.FTZ R218, R218, R183 ;  /* 0x000000b7dada7221 */ /* 0x000fe20000010000 */
[----:B------:R-:W-:Y:S02]  /*9b50*/  HSET2.LE.AND R122, R122, R165, PT ;  /* 0x000000a57a7a7233 */ /* 0x000fe40003803000 */
[----:B------:R-:W-:Y:S01]  /*9b60*/  HMMA.16816.F32 R60, R100, R110, R60 ;  /* 0x0000006e643c723c */ /* 0x000fe2000000183c */
[----:B------:R-:W-:Y:S01]  /*9b70*/  LOP3.LUT R120, R85, R84, RZ, 0xc0, !PT ;  /* 0x0000005455787212 */ /* 0x000fe200078ec0ff */
[----:B------:R-:W-:Y:S01]  /*9b80*/  FADD.FTZ R199, R199, R218 ;  /* 0x000000dac7c77221 */ /* 0x000fe20000010000 */
[----:B------:R-:W3:Y:S01]  /*9b90*/  LDSM.16.MT88.4 R84, [R2+0xf000] ;  /* 0x00f000000254783b */ /* 0x000ee20000004200 */
[----:B-1----:R-:W-:Y:S01]  /*9ba0*/  F2FP.F16.F32.PACK_AB R200, R227, R220 ;  /* 0x000000dce3c8723e */ /* 0x002fe200000000ff */
[----:B------:R-:W-:-:S03]  /*9bb0*/  FADD.FTZ R220, R220, R185 ;  /* 0x000000b9dcdc7221 */ /* 0x000fc60000010000 */
[----:B------:R-:W-:Y:S01]  /*9bc0*/  HMMA.16816.F32 R108, R100, R116, R88 ;  /* 0x00000074646c723c */ /* 0x000fe20000001858 */
[----:B------:R-:W1:Y:S01]  /*9bd0*/  LDSM.16.MT88.4 R88, [R163+0x3000] ;  /* 0x00300000a358783b */ /* 0x000e620000004200 */
[----:B------:R-:W-:-:S06]  /*9be0*/  FADD.FTZ R220, R227, R220 ;  /* 0x000000dce3dc7221 */ /* 0x000fcc0000010000 */
[C---:B-----5:R-:W-:Y:S01]  /*9bf0*/  HMMA.16816.F32 R96, R100.reuse, R128, R96 ;  /* 0x000000806460723c */ /* 0x060fe20000001860 */
[----:B------:R-:W-:Y:S02]  /*9c00*/  LOP3.LUT R128, R121, 0xff00ff, RZ, 0xc0, !PT ;  /* 0x00ff00ff79807812 */ /* 0x000fe400078ec0ff */
[--C-:B------:R-:W-:Y:S02]  /*9c10*/  HSET2.LE.AND R121, R230, R165.reuse, PT ;  /* 0x000000a5e6797233 */ /* 0x100fe40003803000 */
[----:B------:R-:W-:Y:S01]  /*9c20*/  F2FP.F16.F32.PACK_AB R129, R189, R210 ;  /* 0x000000d2bd81723e */ /* 0x000fe200000000ff */
[----:B------:R-:W-:Y:S01]  /*9c30*/  FADD.FTZ R210, R210, R199 ;  /* 0x000000c7d2d27221 */ /* 0x000fe20000010000 */
[----:B------:R-:W-:Y:S01]  /*9c40*/  HSET2.LE.AND R123, R128, R165, PT ;  /* 0x000000a5807b7233 */ /* 0x000fe20003803000 */
[C---:B------:R-:W-:Y:S01]  /*9c50*/  HMMA.16816.F32 R80, R100.reuse, R112, R80 ;  /* 0x000000706450723c */ /* 0x040fe20000001850 */
[----:B------:R-:W-:Y:S01]  /*9c60*/  F2FP.F16.F32.PACK_AB R128, R198, R229 ;  /* 0x000000e5c680723e */ /* 0x000fe200000000ff */
[----:B------:R-:W-:Y:S01]  /*9c70*/  LDSM.16.MT88.4 R112, [R166+0x11000] ;  /* 0x01100000a670783b */ /* 0x000fe20000004200 */
[----:B------:R-:W-:Y:S01]  /*9c80*/  LOP3.LUT R121, R200, R121, RZ, 0xc0, !PT ;  /* 0x00000079c8797212 */ /* 0x000fe200078ec0ff */
[----:B------:R-:W-:Y:S01]  /*9c90*/  FADD.FTZ R229, R229, R220 ;  /* 0x000000dce5e57221 */ /* 0x000fe20000010000 */
[----:B------:R-:W-:Y:S01]  /*9ca0*/  LOP3.LUT R122, R129, R122, RZ, 0xc0, !PT ;  /* 0x0000007a817a7212 */ /* 0x000fe200078ec0ff */
[----:B------:R-:W-:Y:S01]  /*9cb0*/  FADD.FTZ R210, R189, R210 ;  /* 0x000000d2bdd27221 */ /* 0x000fe20000010000 */
[----:B------:R-:W-:Y:S01]  /*9cc0*/  LOP3.LUT R123, R128, R123, RZ, 0xc0, !PT ;  /* 0x0000007b807b7212 */ /* 0x000fe200078ec0ff */
[----:B------:R-:W-:Y:S01]  /*9cd0*/  HMMA.16816.F32 R92, R100, R118, R92 ;  /* 0x00000076645c723c */ /* 0x000fe2000000185c */
[----:B------:R-:W4:Y:S01]  /*9ce0*/  LDSM.16.MT88.4 R116, [R2+0x11000] ;  /* 0x011000000274783b */ /* 0x000f220000004200 */
[----:B------:R-:W-:-:S06]  /*9cf0*/  FADD.FTZ R229, R198, R229 ;  /* 0x000000e5c6e57221 */ /* 0x000fcc0000010000 */
[----:B------:R-:W-:Y:S08]  /*9d00*/  HMMA.16816.F32 R100, R100, R130, R4 ;  /* 0x000000826464723c */ /* 0x000ff00000001804 */
[C---:B------:R-:W-:Y:S08]  /*9d10*/  HMMA.16816.F32 R128, R120.reuse, R132, R8 ;  /* 0x000000847880723c */ /* 0x040ff00000001808 */
[C---:B------:R-:W-:Y:S01]  /*9d20*/  HMMA.16816.F32 R12, R120.reuse, R134, R12 ;  /* 0x00000086780c723c */ /* 0x040fe2000000180c */
[----:B------:R-:W5:Y:S07]  /*9d30*/  LDSM.16.MT88.4 R132, [R164+0x5000] ;  /* 0x00500000a484783b */ /* 0x000f6e0000004200 */
[C---:B--2---:R-:W-:Y:S01]  /*9d40*/  HMMA.16816.F32 R8, R120.reuse, R126, R60 ;  /* 0x0000007e7808723c */ /* 0x044fe2000000183c */
[----:B------:R-:W2:Y:S07]  /*9d50*/  LDSM.16.MT88.4 R60, [R163+0x5000] ;  /* 0x00500000a33c783b */ /* 0x000eae0000004200 */
[C---:B---3--:R-:W-:Y:S08]  /*9d60*/  HMMA.16816.F32 R40, R120.reuse, R84, R40 ;  /* 0x000000547828723c */ /* 0x048ff00000001828 */
[C---:B------:R-:W-:Y:S08]  /*9d70*/  HMMA.16816.F32 R44, R120.reuse, R86, R44 ;  /* 0x00000056782c723c */ /* 0x040ff0000000182c */
[----:B-1----:R-:W-:Y:S01]  /*9d80*/  HMMA.16816.F32 R84, R120, R88, R64 ;  /* 0x000000587854723c */ /* 0x002fe20000001840 */
[----:B------:R-:W-:Y:S01]  /*9d90*/  LOP3.LUT R64, R193, R228, R231, 0x96, !PT ;  /* 0x000000e4c1407212 */ /* 0x000fe200078e96e7 */
[--C-:B------:R-:W-:Y:S01]  /*9da0*/  FFMA.FTZ R66, R172, UR4, -R176.reuse ;  /* 0x00000004ac427c23 */ /* 0x100fe200080108b0 */
[----:B------:R-:W-:-:S03]  /*9db0*/  FFMA.FTZ R172, R171, UR4, -R176 ;  /* 0x00000004abac7c23 */ /* 0x000fc600080108b0 */
[----:B------:R-:W-:Y:S01]  /*9dc0*/  IMAD.WIDE.U32 R64, R64, -0x2daee0ad, RZ ;  /* 0xd2511f5340407825 */ /* 0x000fe200078e00ff */
[----:B------:R-:W-:Y:S01]  /*9dd0*/  MUFU.EX2 R171, R66 ;  /* 0x0000004200ab7308 */ /* 0x000fe20000000800 */
[C---:B------:R-:W-:Y:S03]  /*9de0*/  HMMA.16816.F32 R88, R120.reuse, R90, R68 ;  /* 0x0000005a7858723c */ /* 0x040fe60000001844 */
[----:B------:R-:W-:Y:S01]  /*9df0*/  LOP3.LUT R191, R191, R226, R65, 0x96, !PT ;  /* 0x000000e2bfbf7212 */ /* 0x000fe200078e9641 */
[--C-:B------:R-:W-:Y:S01]  /*9e00*/  FFMA.FTZ R65, R174, UR4, -R176.reuse ;  /* 0x00000004ae417c23 */ /* 0x100fe200080108b0 */
[----:B------:R-:W-:Y:S01]  /*9e10*/  MOV R68, R64 ;  /* 0x0000004000447202 */ /* 0x000fe20000000f00 */
[----:B------:R-:W-:Y:S01]  /*9e20*/  FFMA.FTZ R176, R173, UR4, -R176 ;  /* 0x00000004adb07c23 */ /* 0x000fe200080108b0 */
[C---:B------:R-:W-:Y:S01]  /*9e30*/  LOP3.LUT R71, R191.reuse, 0xffff, RZ, 0xc0, !PT ;  /* 0x0000ffffbf477812 */ /* 0x040fe200078ec0ff */
[C---:B------:R-:W-:Y:S01]  /*9e40*/  HMMA.16816.F32 R4, R120.reuse, R142, R36 ;  /* 0x0000008e7804723c */ /* 0x040fe20000001824 */
[----:B------:R-:W-:Y:S01]  /*9e50*/  PRMT R69, R191, 0x7632, R69 ;  /* 0x00007632bf457816 */ /* 0x000fe20000000045 */
[--C-:B------:R-:W-:Y:S01]  /*9e60*/  FFMA.FTZ R174, R168, UR4, -R175.reuse ;  /* 0x00000004a8ae7c23 */ /* 0x100fe200080108af */
[----:B------:R-:W-:Y:S01]  /*9e70*/  PRMT R70, R64, 0x7772, RZ ;  /* 0x0000777240467816 */ /* 0x000fe200000000ff */
[----:B------:R-:W-:Y:S01]  /*9e80*/  FFMA.FTZ R173, R167, UR4, -R175 ;  /* 0x00000004a7ad7c23 */ /* 0x000fe200080108af */
[----:B------:R-:W-:Y:S01]  /*9e90*/  SHF.R.U32.HI R71, RZ, 0x8, R71 ;  /* 0x00000008ff477819 */ /* 0x000fe20000011647 */
[----:B------:R-:W-:Y:S01]  /*9ea0*/  FFMA.FTZ R168, R170, UR4, -R175 ;  /* 0x00000004aaa87c23 */ /* 0x000fe200080108af */
[----:B------:R-:W-:Y:S01]  /*9eb0*/  LOP3.LUT R69, R69, 0xff, RZ, 0xc0, !PT ;  /* 0x000000ff45457812 */ /* 0x000fe200078ec0ff */
[C---:B------:R-:W-:Y:S01]  /*9ec0*/  HMMA.16816.F32 R48, R120.reuse, R136, R48 ;  /* 0x000000887830723c */ /* 0x040fe20000001830 */
[----:B------:R1:W-:Y:S04]  /*9ed0*/  MUFU.EX2 R167, R65 ;  /* 0x0000004100a77308 */ /* 0x0003e80000000800 */
[----:B------:R-:W-:Y:S03]  /*9ee0*/  MUFU.EX2 R170, R176 ;  /* 0x000000b000aa7308 */ /* 0x000fe60000000800 */
[C---:B------:R-:W-:Y:S01]  /*9ef0*/  HMMA.16816.F32 R52, R120.reuse, R138, R52 ;  /* 0x0000008a7834723c */ /* 0x040fe20000001834 */
[----:B------:R-:W-:Y:S04]  /*9f00*/  MUFU.EX2 R168, R168 ;  /* 0x000000a800a87308 */ /* 0x000fe80000000800 */
[----:B------:R-:W3:Y:S03]  /*9f10*/  MUFU.EX2 R172, R172 ;  /* 0x000000ac00ac7308 */ /* 0x000ee60000000800 */
[----:B----4-:R-:W-:Y:S01]  /*9f20*/  HMMA.16816.F32 R36, R120, R118, R76 ;  /* 0x000000767824723c */ /* 0x010fe2000000184c */
[----:B------:R-:W-:Y:S01]  /*9f30*/  PRMT R77, R64, 0x7773, RZ ;  /* 0x00007773404d7816 */ /* 0x000fe200000000ff */
[----:B------:R-:W-:Y:S01]  /*9f40*/  MUFU.EX2 R174, R174 ;  /* 0x000000ae00ae7308 */ /* 0x000fe20000000800 */
[----:B------:R-:W-:-:S02]  /*9f50*/  SHF.R.U32.HI R78, RZ, 0x18, R191 ;  /* 0x00000018ff4e7819 */ /* 0x000fc400000116bf */
[----:B------:R-:W-:Y:S01]  /*9f60*/  LOP3.LUT R79, R68, 0xff, RZ, 0xc0, !PT ;  /* 0x000000ff444f7812 */ /* 0x000fe200078ec0ff */
[----:B------:R-:W4:Y:S01]  /*9f70*/  MUFU.EX2 R173, R173 ;  /* 0x000000ad00ad7308 */ /* 0x000f220000000800 */
[----:B------:R-:W-:Y:S01]  /*9f80*/  PRMT R77, R70, 0x5410, R77 ;  /* 0x00005410464d7816 */ /* 0x000fe2000000004d */
[C---:B-----5:R-:W-:Y:S01]  /*9f90*/  HMMA.16816.F32 R136, R120.reuse, R134, R92 ;  /* 0x000000867888723c */ /* 0x060fe2000000185c */
[----:B------:R-:W-:Y:S02]  /*9fa0*/  LOP3.LUT R92, R191, 0xff, RZ, 0xc0, !PT ;  /* 0x000000ffbf5c7812 */ /* 0x000fe400078ec0ff */
[----:B------:R-:W-:Y:S02]  /*9fb0*/  PRMT R78, R69, 0x5410, R78 ;  /* 0x00005410454e7816 */ /* 0x000fe4000000004e */
[----:B------:R-:W-:Y:S02]  /*9fc0*/  PRMT R92, R92, 0x5410, R71 ;  /* 0x000054105c5c7816 */ /* 0x000fe40000000047 */
[----:B------:R-:W-:Y:S01]  /*9fd0*/  LDSM.16.MT88.4 R68, [R166+0xd800] ;  /* 0x00d80000a644783b */ /* 0x000fe20000004200 */
[----:B------:R-:W-:Y:S01]  /*9fe0*/  HMMA.16816.F32 R72, R120, R116, R72 ;  /* 0x000000747848723c */ /* 0x000fe20000001848 */
[----:B------:R-:W-:-:S02]  /*9ff0*/  PRMT R76, R64, 0x7771, RZ ;  /* 0x00007771404c7816 */ /* 0x000fc400000000ff */
[----:B-1----:R-:W-:Y:S01]  /*a000*/  LDSM.16.MT88.4 R64, [R2+0xf800] ;  /* 0x00f800000240783b */ /* 0x002fe20000004200 */
[--C-:B------:R-:W-:Y:S02]  /*a010*/  HSET2.LE.AND R92, R92, R165.reuse, PT ;  /* 0x000000a55c5c7233 */ /* 0x100fe40003803000 */
[----:B------:R-:W-:Y:S02]  /*a020*/  PRMT R76, R79, 0x5410, R76 ;  /* 0x000054104f4c7816 */ /* 0x000fe4000000004c */
[C---:B--2---:R-:W-:Y:S01]  /*a030*/  HMMA.16816.F32 R116, R120.reuse, R60, R96 ;  /* 0x0000003c7874723c */ /* 0x044fe20000001860 */
[----:B------:R-:W1:Y:S01]  /*a040*/  LDSM.16.MT88.4 R96, [R2+0x11800] ;  /* 0x011800000260783b */ /* 0x000e620000004200 */
[----:B------:R-:W-:Y:S02]  /*a050*/  LOP3.LUT R60, R77, 0xff00ff, RZ, 0xc0, !PT ;  /* 0x00ff00ff4d3c7812 */ /* 0x000fe400078ec0ff */
[--C-:B------:R-:W-:Y:S02]  /*a060*/  HSET2.LE.AND R77, R76, R165.reuse, PT ;  /* 0x000000a54c4d7233 */ /* 0x100fe40003803000 */
[----:B---3--:R-:W-:Y:S01]  /*a070*/  F2FP.F16.F32.PACK_AB R61, R172, R171 ;  /* 0x000000abac3d723e */ /* 0x008fe200000000ff */
[----:B------:R-:W-:Y:S01]  /*a080*/  FADD.FTZ R171, R171, R210 ;  /* 0x000000d2abab7221 */ /* 0x000fe20000010000 */
[----:B------:R-:W-:Y:S01]  /*a090*/  HMMA.16816.F32 R24, R120, R144, R24 ;  /* 0x000000907818723c */ /* 0x000fe20000001818 */
[----:B------:R-:W-:-:S02]  /*a0a0*/  HSET2.LE.AND R60, R60, R165, PT ;  /* 0x000000a53c3c7233 */ /* 0x000fc40003803000 */
[----:B------:R-:W-:Y:S01]  /*a0b0*/  FADD.FTZ R172, R172, R171 ;  /* 0x000000abacac7221 */ /* 0x000fe20000010000 */
[----:B------:R-:W-:-:S04]  /*a0c0*/  IADD3 R210, PT, PT, R0, -0x3, RZ ;  /* 0xfffffffd00d27810 */ /* 0x000fc80007ffe0ff */
[C---:B------:R-:W-:Y:S01]  /*a0d0*/  HMMA.16816.F32 R28, R120.reuse, R146, R28 ;  /* 0x00000092781c723c */ /* 0x040fe2000000181c */
[----:B------:R-:W-:Y:S07]  /*a0e0*/  LDSM.16.MT88.4 R144, [R166+0x11800] ;  /* 0x01180000a690783b */ /* 0x000fee0000004200 */
[C---:B------:R-:W-:Y:S01]  /*a0f0*/  HMMA.16816.F32 R56, R120.reuse, R124, R56 ;  /* 0x0000007c7838723c */ /* 0x040fe20000001838 */
[----:B------:R4:W2:Y:S07]  /*a100*/  LDSM.16.MT88.4 R124, [R2+0xd800] ;  /* 0x00d80000027c783b */ /* 0x0008ae0000004200 */
[C---:B------:R-:W-:Y:S01]  /*a110*/  HMMA.16816.F32 R32, R120.reuse, R140, R32 ;  /* 0x0000008c7820723c */ /* 0x040fe20000001820 */
[----:B------:R-:W3:Y:S07]  /*a120*/  LDSM.16.MT88.4 R140, [R164+0x3800] ;  /* 0x00380000a48c783b */ /* 0x000eee0000004200 */
[----:B------:R-:W-:Y:S01]  /*a130*/  HMMA.16816.F32 R80, R120, R112, R80 ;  /* 0x000000707850723c */ /* 0x000fe20000001850 */
[----:B------:R-:W-:-:S02]  /*a140*/  HSET2.LE.AND R113, R78, R165, PT ;  /* 0x000000a54e717233 */ /* 0x000fc40003803000 */
[----:B------:R-:W-:-:S05]  /*a150*/  LOP3.LUT R112, R61, R92, RZ, 0xc0, !PT ;  /* 0x0000005c3d707212 */ /* 0x000fca00078ec0ff */
[----:B------:R-:W-:Y:S01]  /*a160*/  HMMA.16816.F32 R16, R120, R148, R16 ;  /* 0x000000947810723c */ /* 0x000fe20000001810 */
[----:B----4-:R-:W-:Y:S01]  /*a170*/  F2FP.F16.F32.PACK_AB R2, R173, R174 ;  /* 0x000000aead02723e */ /* 0x010fe200000000ff */
[----:B------:R-:W-:-:S03]  /*a180*/  FADD.FTZ R174, R174, R229 ;  /* 0x000000e5aeae7221 */ /* 0x000fc60000010000 */
[----:B------:R-:W-:Y:S01]  /*a190*/  LOP3.LUT R113, R2, R113, RZ, 0xc0, !PT ;  /* 0x0000007102717212 */ /* 0x000fe200078ec0ff */
[----:B------:R-:W-:Y:S02]  /*a1a0*/  FADD.FTZ R173, R173, R174 ;  /* 0x000000aeadad7221 */ /* 0x000fe40000010000 */
[C---:B------:R-:W-:Y:S01]  /*a1b0*/  HMMA.16816.F32 R104, R120.reuse, R114, R104 ;  /* 0x000000727868723c */ /* 0x040fe20000001868 */
[----:B------:R-:W-:Y:S01]  /*a1c0*/  F2FP.F16.F32.PACK_AB R114, R170, R167 ;  /* 0x000000a7aa72723e */ /* 0x000fe200000000ff */
[----:B------:R-:W-:Y:S01]  /*a1d0*/  FADD.FTZ R167, R167, R172 ;  /* 0x000000aca7a77221 */ /* 0x000fe20000010000 */
[----:B------:R-:W-:Y:S01]  /*a1e0*/  F2FP.F16.F32.PACK_AB R115, R169, R168 ;  /* 0x000000a8a973723e */ /* 0x000fe200000000ff */
[----:B------:R-:W-:Y:S01]  /*a1f0*/  FADD.FTZ R168, R168, R173 ;  /* 0x000000ada8a87221 */ /* 0x000fe20000010000 */
[----:B------:R-:W-:Y:S01]  /*a200*/  LOP3.LUT R114, R114, R77, RZ, 0xc0, !PT ;  /* 0x0000004d72727212 */ /* 0x000fe200078ec0ff */
[----:B------:R-:W-:Y:S01]  /*a210*/  FADD.FTZ R221, R170, R167 ;  /* 0x000000a7aadd7221 */ /* 0x000fe20000010000 */
[----:B------:R-:W-:Y:S01]  /*a220*/  LOP3.LUT R115, R115, R60, RZ, 0xc0, !PT ;  /* 0x0000003c73737212 */ /* 0x000fe200078ec0ff */
[----:B------:R-:W-:Y:S01]  /*a230*/  HMMA.16816.F32 R20, R120, R150, R20 ;  /* 0x000000967814723c */ /* 0x000fe20000001814 */
[----:B------:R-:W4:Y:S01]  /*a240*/  LDSM.16.MT88.4 R148, [R166+0xf800] ;  /* 0x00f80000a694783b */ /* 0x000f220000004200 */
[----:B------:R-:W-:-:S03]  /*a250*/  FADD.FTZ R219, R169, R168 ;  /* 0x000000a8a9db7221 */ /* 0x000fc60000010000 */
[----:B------:R-:W5:Y:S03]  /*a260*/  LDSM.16.MT88.4 R76, [R164+0x1800] ;  /* 0x00180000a44c783b */ /* 0x000f660000004200 */
[C---:B------:R-:W-:Y:S08]  /*a270*/  HMMA.16816.F32 R108, R120.reuse, R132, R108 ;  /* 0x00000084786c723c */ /* 0x040ff0000000186c */
[----:B------:R-:W-:Y:S01]  /*a280*/  HMMA.16816.F32 R132, R120, R62, R100 ;  /* 0x0000003e7884723c */ /* 0x000fe20000001864 */
[----:B------:R-:W5:Y:S07]  /*a290*/  LDSM.16.MT88.4 R120, [R164+0x5800] ;  /* 0x00580000a478783b */ /* 0x000f6e0000004200 */
[C---:B-1----:R-:W-:Y:S08]  /*a2a0*/  HMMA.16816.F32 R92, R112.reuse, R96, R72 ;  /* 0x00000060705c723c */ /* 0x042ff00000001848 */
[C---:B--2---:R-:W-:Y:S08]  /*a2b0*/  HMMA.16816.F32 R128, R112.reuse, R124, R128 ;  /* 0x0000007c7080723c */ /* 0x044ff00000001880 */
[C---:B------:R-:W-:Y:S08]  /*a2c0*/  HMMA.16816.F32 R96, R112.reuse, R98, R36 ;  /* 0x000000627060723c */ /* 0x040ff00000001824 */
[C---:B------:R-:W-:Y:S08]  /*a2d0*/  HMMA.16816.F32 R100, R112.reuse, R144, R80 ;  /* 0x000000907064723c */ /* 0x040ff00000001850 */
[C---:B------:R-:W-:Y:S01]  /*a2e0*/  HMMA.16816.F32 R124, R112.reuse, R126, R12 ;  /* 0x0000007e707c723c */ /* 0x040fe2000000180c */
[----:B------:R-:W1:Y:S07]  /*a2f0*/  LDSM.16.MT88.4 R12, [R163+0x1800] ;  /* 0x00180000a30c783b */ /* 0x000e6e0000004200 */
[C---:B------:R-:W-:Y:S01]  /*a300*/  HMMA.16816.F32 R36, R112.reuse, R68, R16 ;  /* 0x000000447024723c */ /* 0x040fe20000001810 */
[----:B------:R-:W2:Y:S07]  /*a310*/  LDSM.16.MT88.4 R16, [R163+0x3800] ;  /* 0x00380000a310783b */ /* 0x000eae0000004200 */
[C---:B---3--:R-:W-:Y:S01]  /*a320*/  HMMA.16816.F32 R80, R112.reuse, R142, R8 ;  /* 0x0000008e7050723c */ /* 0x048fe20000001808 */
[----:B------:R-:W3:Y:S07]  /*a330*/  LDSM.16.MT88.4 R8, [R163+0x5800] ;  /* 0x00580000a308783b */ /* 0x000eee0000004200 */
[C---:B------:R-:W-:Y:S08]  /*a340*/  HMMA.16816.F32 R60, R112.reuse, R64, R40 ;  /* 0x00000040703c723c */ /* 0x040ff00000001828 */
[C---:B------:R-:W-:Y:S08]  /*a350*/  HMMA.16816.F32 R40, R112.reuse, R70, R20 ;  /* 0x000000467028723c */ /* 0x040ff00000001814 */
[C---:B------:R-:W-:Y:S08]  /*a360*/  HMMA.16816.F32 R64, R112.reuse, R66, R44 ;  /* 0x000000427040723c */ /* 0x040ff0000000182c */
[C---:B----4-:R-:W-:Y:S08]  /*a370*/  HMMA.16816.F32 R68, R112.reuse, R148, R48 ;  /* 0x000000947044723c */ /* 0x050ff00000001830 */
        /* <DEDUP_REMOVED lines=13> */
[----:B------:R-:W-:-:S15]  /*a450*/  MOV R132, R153 ;  /* 0x0000009900847202 */ /* 0x000fde0000000f00 */
[----:B------:R-:W-:-:S04]  /*a460*/  NOP ;  /* 0x0000000000007918 */ /* 0x000fc80000000000 */
.L_x_432:
[----:B------:R-:W-:-:S13]  /*a470*/  ISETP.GE.AND P1, PT, R210, RZ, PT ;  /* 0x000000ffd200720c */ /* 0x000fda0003f26270 */
[----:B------:R-:W-:Y:S05]  /*a480*/  @!P1 BRA `(.L_x_437) ;  /* 0x0000003800689947 */ /* 0x000fea0003800000 */
[----:B------:R-:W1:Y:S01]  /*a490*/  S2R R180, SR_TID.X ;  /* 0x0000000000b47919 */ /* 0x000e620000002100 */
[----:B------:R-:W2:Y:S01]  /*a4a0*/  LDC.64 R190, c[0x0][0x3c0] ;  /* 0x0000f000ffbe7b82 */ /* 0x000ea20000000a00 */
[----:B------:R-:W3:Y:S01]  /*a4b0*/  LDCU UR4, c[0x0][0x440] ;  /* 0x00008800ff0477ac */ /* 0x000ee20008000800 */
[----:B------:R-:W-:Y:S02]  /*a4c0*/  IMAD.MOV.U32 R0, RZ, RZ, R3 ;  /* 0x000000ffff007224 */ /* 0x000fe400078e0003 */
[----:B------:R-:W-:Y:S01]  /*a4d0*/  IMAD.MOV.U32 R133, RZ, RZ, R132 ;  /* 0x000000ffff857224 */ /* 0x000fe200078e0084 */
[----:B------:R-:W-:Y:S01]  /*a4e0*/  UMOV UR7, 0x400 ;  /* 0x0000040000077882 */ /* 0x000fe20000000000 */
[----:B------:R-:W-:Y:S01]  /*a4f0*/  IMAD.MOV.U32 R177, RZ, RZ, 0x40 ;  /* 0x00000040ffb17424 */ /* 0x000fe200078e00ff */
[----:B------:R-:W4:Y:S01]  /*a500*/  LDCU UR6, c[0x0][0x440] ;  /* 0x00008800ff0677ac */ /* 0x000f220008000800 */
[----:B------:R-:W5:Y:S01]  /*a510*/  S2UR UR5, SR_CgaCtaId ;  /* 0x00000000000579c3 */ /* 0x000f620000008800 */
[----:B---3--:R-:W-:Y:S01]  /*a520*/  ISETP.GE.AND P1, PT, R179, UR4, PT ;  /* 0x00000004b3007c0c */ /* 0x008fe2000bf26270 */
[----:B------:R-:W3:Y:S01]  /*a530*/  LDCU UR4, c[0x0][0x45c] ;  /* 0x00008b80ff0477ac */ /* 0x000ee20008000800 */
[----:B--2---:R-:W-:-:S02]  /*a540*/  SHF.L.U64.HI R200, R190, 0x4, R191 ;  /* 0x00000004bec87819 */ /* 0x004fc400000102bf */
[----:B------:R-:W-:Y:S02]  /*a550*/  SHF.L.U32 R199, R190, 0x4, RZ ;  /* 0x00000004bec77819 */ /* 0x000fe400000006ff */
[C---:B-1----:R-:W-:Y:S01]  /*a560*/  LOP3.LUT P0, RZ, R180.reuse, 0x2, RZ, 0xc0, !PT ;  /* 0x00000002b4ff7812 */ /* 0x042fe2000780c0ff */
[C---:B------:R-:W-:Y:S01]  /*a570*/  IMAD.SHL.U32 R198, R180.reuse, 0x20, RZ ;  /* 0x00000020b4c67824 */ /* 0x040fe200078e00ff */
[----:B------:R-:W-:Y:S01]  /*a580*/  SHF.L.U32 R176, R180, 0x6, RZ ;  /* 0x00000006b4b07819 */ /* 0x000fe200000006ff */
[----:B-----5:R-:W-:Y:S01]  /*a590*/  ULEA UR5, UR5, UR7, 0x18 ;  /* 0x0000000705057291 */ /* 0x020fe2000f8ec0ff */
[----:B------:R-:W-:Y:S02]  /*a5a0*/  SEL R134, R178, 0xffffffe0, !P0 ;  /* 0xffffffe0b2867807 */ /* 0x000fe40004000000 */
[----:B------:R-:W-:Y:S01]  /*a5b0*/  LOP3.LUT R135, R176, 0x400, RZ, 0xc0, !PT ;  /* 0x00000400b0877812 */ /* 0x000fe200078ec0ff */
[----:B---34-:R-:W-:Y:S08]  /*a5c0*/  BRA `(.L_x_438) ;  /* 0x0000000400587947 */ /* 0x018ff00003800000 */
.L_x_440:
[----:B------:R-:W1:Y:S01]  /*a5d0*/  LDC.64 R136, c[0x0][0x3b8] ;  /* 0x0000ee00ff887b82 */ /* 0x000e620000000a00 */
[----:B------:R-:W-:Y:S04]  /*a5e0*/  VIADD R139, R210, 0xffffffff ;  /* 0xffffffffd28b7836 */ /* 0x000fe80000000000 */
[C---:B-1----:R-:W-:Y:S01]  /*a5f0*/  IMAD.WIDE.U32 R142, R139.reuse, R136, RZ ;  /* 0x000000888b8e7225 */ /* 0x042fe200078e00ff */
[----:B------:R-:W-:Y:S03]  /*a600*/  SHF.L.U64.HI R141, R136, 0x4, R137 ;  /* 0x00000004888d7819 */ /* 0x000fe60000010289 */
[----:B------:R-:W-:Y:S01]  /*a610*/  IMAD R140, R139, R137, R143 ;  /* 0x000000898b8c7224 */ /* 0x000fe200078e028f */
[----:B------:R-:W-:Y:S01]  /*a620*/  LOP3.LUT R143, R204, 0x1f8, RZ, 0xc0, !PT ;  /* 0x000001f8cc8f7812 */ /* 0x000fe200078ec0ff */
[----:B------:R-:W-:Y:S01]  /*a630*/  IMAD.SHL.U32 R138, R136, 0x10, RZ ;  /* 0x00000010888a7824 */ /* 0x000fe200078e00ff */
[C---:B------:R-:W-:Y:S02]  /*a640*/  LEA R144, P4, R142.reuse, R208, 0x7 ;  /* 0x000000d08e907211 */ /* 0x040fe400078838ff */
[----:B------:R-:W-:Y:S02]  /*a650*/  LOP3.LUT R143, R143, 0x38, R180, 0x78, !PT ;  /* 0x000000388f8f7812 */ /* 0x000fe400078e78b4 */
[C---:B------:R-:W-:Y:S02]  /*a660*/  LEA.HI.X R145, R142.reuse, R207, R140, 0x7, P4 ;  /* 0x000000cf8e917211 */ /* 0x040fe400020f3c8c */
[----:B------:R-:W-:Y:S02]  /*a670*/  LOP3.LUT R143, R143, 0x1e00, R204, 0xf8, !PT ;  /* 0x00001e008f8f7812 */ /* 0x000fe400078ef8cc */
[C---:B------:R-:W-:Y:S02]  /*a680*/  LEA R139, P5, R142.reuse, R138, 0x6 ;  /* 0x0000008a8e8b7211 */ /* 0x040fe400078a30ff */
[----:B------:R-:W-:Y:S02]  /*a690*/  LEA R211, R143, UR5, 0x1 ;  /* 0x000000058fd37c11 */ /* 0x000fe4000f8e08ff */
[----:B------:R-:W-:Y:S02]  /*a6a0*/  LEA.HI.X R2, R142, R141, R140, 0x6, P5 ;  /* 0x0000008d8e027211 */ /* 0x000fe400028f348c */
[CC--:B------:R-:W-:Y:S01]  /*a6b0*/  LEA R142, P6, R139.reuse, R208.reuse, 0x1 ;  /* 0x000000d08b8e7211 */ /* 0x0c0fe200078c08ff */
[----:B------:R-:W-:Y:S01]  /*a6c0*/  @!PT LDS RZ, [RZ] ;  /* 0x00000000fffff984 */ /* 0x000fe20000000800 */
[----:B------:R-:W-:Y:S01]  /*a6d0*/  @!PT LDS RZ, [RZ] ;  /* 0x00000000fffff984 */ /* 0x000fe20000000800 */
[----:B------:R-:W-:Y:S01]  /*a6e0*/  @!PT LDS RZ, [RZ] ;  /* 0x00000000fffff984 */ /* 0x000fe20000000800 */
[----:B------:R1:W-:Y:S01]  /*a6f0*/  @!P1 LDGSTS.E.BYPASS.LTC128B.128 [R211+0x6000], desc[UR16][R144.64] ;  /* 0x0600000090d39fae */ /* 0x0003e2000b981a10 */
[----:B------:R-:W-:Y:S02]  /*a700*/  IADD3 R138, P4, PT, R138, R139, RZ ;  /* 0x0000008b8a8a7210 */ /* 0x000fe40007f9e0ff */
[--C-:B------:R-:W-:Y:S01]  /*a710*/  LEA.HI.X R143, R139, R207, R2.reuse, 0x1, P6 ;  /* 0x000000cf8b8f7211 */ /* 0x100fe200030f0c02 */
[----:B------:R1:W-:Y:S01]  /*a720*/  @P1 STS.128 [R211+0x6000], RZ ;  /* 0x006000ffd3001388 */ /* 0x0003e20000000c00 */
[----:B------:R-:W-:Y:S01]  /*a730*/  LEA R132, P5, R136, R139, 0x5 ;  /* 0x0000008b88847211 */ /* 0x000fe200078a28ff */
[----:B------:R-:W-:Y:S02]  /*a740*/  IMAD.X R141, R141, 0x1, R2, P4 ;  /* 0x000000018d8d7824 */ /* 0x000fe400020e0602 */
[----:B------:R-:W-:Y:S01]  /*a750*/  @!PT LDS RZ, [RZ] ;  /* 0x00000000fffff984 */ /* 0x000fe20000000800 */
[----:B------:R-:W-:Y:S01]  /*a760*/  @!PT LDS RZ, [RZ] ;  /* 0x00000000fffff984 */ /* 0x000fe20000000800 */
[----:B------:R-:W-:Y:S01]  /*a770*/  @!PT LDS RZ, [RZ] ;  /* 0x00000000fffff984 */ /* 0x000fe20000000800 */
[----:B------:R1:W-:Y:S01]  /*a780*/  @!P3 LDGSTS.E.BYPASS.LTC128B.128 [R211+0x8000], desc[UR16][R144.64+0x80] ;  /* 0x0800008090d3bfae */ /* 0x0003e2000b981a10 */
[----:B------:R-:W-:Y:S02]  /*a790*/  LEA R140, P4, R132, R208, 0x1 ;  /* 0x000000d0848c7211 */ /* 0x000fe400078808ff */
[----:B------:R-:W-:Y:S01]  /*a7a0*/  LEA.HI.X R136, R136, R2, R137, 0x5, P5 ;  /* 0x0000000288887211 */ /* 0x000fe200028f2c89 */
[----:B------:R1:W-:Y:S01]  /*a7b0*/  @P3 STS.128 [R211+0x8000], RZ ;  /* 0x008000ffd3003388 */ /* 0x0003e20000000c00 */
[C---:B------:R-:W-:Y:S03]  /*a7c0*/  LEA R146, P5, R138.reuse, R208, 0x1 ;  /* 0x000000d08a927211 */ /* 0x040fe600078a08ff */
[----:B------:R-:W-:Y:S01]  /*a7d0*/  @!PT LDS RZ, [RZ] ;  /* 0x00000000fffff984 */ /* 0x000fe20000000800 */
[----:B------:R-:W-:Y:S01]  /*a7e0*/  @!PT LDS RZ, [RZ] ;  /* 0x00000000fffff984 */ /* 0x000fe20000000800 */
[----:B------:R-:W-:Y:S01]  /*a7f0*/  @!PT LDS RZ, [RZ] ;  /* 0x00000000fffff984 */ /* 0x000fe20000000800 */
[----:B------:R1:W-:Y:S01]  /*a800*/  @!P2 LDGSTS.E.BYPASS.LTC128B.128 [R211+0xa000], desc[UR16][R144.64+0x100] ;  /* 0x0a00010090d3afae */ /* 0x0003e2000b981a10 */
[-C--:B------:R-:W-:Y:S02]  /*a810*/  LEA.HI.X R147, R138, R207.reuse, R141, 0x1, P5 ;  /* 0x000000cf8a937211 */ /* 0x080fe400028f0c8d */
        /* <DEDUP_REMOVED lines=49> */
.L_x_438:
[----:B------:R-:W-:Y:S04]  /*ab30*/  DEPBAR.LE SB0, 0x0 ;  /* 0x000080000000791a */ /* 0x000fe80000000000 */
[----:B------:R-:W-:Y:S01]  /*ab40*/  BAR.SYNC.DEFER_BLOCKING 0x0 ;  /* 0x0000000000007b1d */ /* 0x000fe20000010000 */
[----:B------:R-:W-:Y:S01]  /*ab50*/  IMAD.SHL.U32 R204, R180, 0x8, RZ ;  /* 0x00000008b4cc7824 */ /* 0x000fe200078e00ff */
[----:B------:R-:W-:Y:S01]  /*ab60*/  SHF.R.U32.HI R182, RZ, 0x1, R180 ;  /* 0x00000001ffb67819 */ /* 0x000fe200000116b4 */
[----:B------:R-:W-:Y:S01]  /*ab70*/  IMAD.WIDE.U32 R2, R210, R190, RZ ;  /* 0x000000bed2027225 */ /* 0x000fe200078e00ff */
[----:B------:R-:W-:Y:S02]  /*ab80*/  LOP3.LUT R181, R198, 0x7c00, RZ, 0xc0, !PT ;  /* 0x00007c00c6b57812 */ /* 0x000fe400078ec0ff */
[----:B------:R-:W-:Y:S01]  /*ab90*/  LOP3.LUT R179, R204, 0x38, RZ, 0xc0, !PT ;  /* 0x00000038ccb37812 */ /* 0x000fe200078ec0ff */
[----:B------:R-:W-:Y:S01]  /*aba0*/  IMAD R3, R210, R191, R3 ;  /* 0x000000bfd2037224 */ /* 0x000fe200078e0203 */
[CC--:B------:R-:W-:Y:S02]  /*abb0*/  LEA R228, P2, R2.reuse, R206.reuse, 0x7 ;  /* 0x000000ce02e47211 */ /* 0x0c0fe400078438ff */
[----:B------:R-:W-:Y:S02]  /*abc0*/  LOP3.LUT R203, R179, 0x40, RZ, 0xfc, !PT ;  /* 0x00000040b3cb7812 */ /* 0x000fe400078efcff */
[C-C-:B------:R-:W-:Y:S02]  /*abd0*/  LEA.HI.X R229, R2.reuse, R205, R3.reuse, 0x7, P2 ;  /* 0x000000cd02e57211 */ /* 0x140fe400010f3c03 */
[----:B------:R-:W-:Y:S02]  /*abe0*/  ISETP.GE.AND P3, PT, R203, UR6, PT ;  /* 0x00000006cb007c0c */ /* 0x000fe4000bf66270 */
[C---:B------:R-:W-:Y:S02]  /*abf0*/  LOP3.LUT R202, R179.reuse, 0x80, RZ, 0xfc, !PT ;  /* 0x00000080b3ca7812 */ /* 0x040fe400078efcff */
[-C--:B------:R-:W-:Y:S02]  /*ac00*/  LEA R172, P0, R2, R199.reuse, 0x6 ;  /* 0x000000c702ac7211 */ /* 0x080fe400078030ff */
[----:B------:R-:W-:Y:S02]  /*ac10*/  ISETP.GE.AND P2, PT, R202, UR6, PT ;  /* 0x00000006ca007c0c */ /* 0x000fe4000bf46270 */
[----:B------:R-:W-:Y:S01]  /*ac20*/  LEA R226, P5, R172, R206, 0x1 ;  /* 0x000000ceace27211 */ /* 0x000fe200078a08ff */
[----:B------:R-:W-:Y:S01]  /*ac30*/  @!PT LDS RZ, [RZ] ;  /* 0x00000000fffff984 */ /* 0x000fe20000000800 */
[----:B------:R-:W-:Y:S01]  /*ac40*/  @!PT LDS RZ, [RZ] ;  /* 0x00000000fffff984 */ /* 0x000fe20000000800 */
[----:B------:R-:W-:Y:S01]  /*ac50*/  @!PT LDS RZ, [RZ] ;  /* 0x00000000fffff984 */ /* 0x000fe20000000800 */
[----:B------:R-:W-:Y:S01]  /*ac60*/  @!P1 LDGSTS.E.BYPASS.LTC128B.128 [R211+0xc000], desc[UR16][R228.64] ;  /* 0x0c000000e4d39fae */ /* 0x000fe2000b981a10 */
[----:B------:R-:W-:Y:S02]  /*ac70*/  LEA.HI.X R3, R2, R200, R3, 0x6, P0 ;  /* 0x000000c802037211 */ /* 0x000fe400000f3403 */
[C---:B------:R-:W-:Y:S01]  /*ac80*/  IADD3 R169, P4, PT, R172.reuse, R199, RZ ;  /* 0x000000c7aca97210 */ /* 0x040fe20007f9e0ff */
[----:B------:R-:W-:Y:S01]  /*ac90*/  @P1 STS.128 [R211+0xc000], RZ ;  /* 0x00c000ffd3001388 */ /* 0x000fe20000000c00 */
[----:B------:R-:W-:Y:S02]  /*aca0*/  ISETP.GE.AND P1, PT, R179, UR6, PT ;  /* 0x00000006b3007c0c */ /* 0x000fe4000bf26270 */
[-C--:B------:R-:W-:Y:S01]  /*acb0*/  LEA.HI.X R227, R172, R205.reuse, R3, 0x1, P5 ;  /* 0x000000cdace37211 */ /* 0x080fe200028f0c03 */
[----:B------:R-:W-:Y:S01]  /*acc0*/  @!PT LDS RZ, [RZ] ;  /* 0x00000000fffff984 */ /* 0x000fe20000000800 */
[----:B------:R-:W-:Y:S01]  /*acd0*/  @!PT LDS RZ, [RZ] ;  /* 0x00000000fffff984 */ /* 0x000fe20000000800 */
[----:B------:R-:W-:Y:S01]  /*ace0*/  @!PT LDS RZ, [RZ] ;  /* 0x00000000fffff984 */ /* 0x000fe20000000800 */
[----:B------:R-:W-:Y:S01]  /*acf0*/  @!P3 LDGSTS.E.BYPASS.LTC128B.128 [R211+0xe000], desc[UR16][R228.64+0x80] ;  /* 0x0e000080e4d3bfae */ /* 0x000fe2000b981a10 */
[----:B------:R-:W-:Y:S01]  /*ad00*/  IMAD.X R174, R3, 0x1, R200, P4 ;  /* 0x0000000103ae7824 */ /* 0x000fe200020e06c8 */
[C---:B------:R-:W-:Y:S02]  /*ad10*/  LEA R170, P4, R169.reuse, R206, 0x1 ;  /* 0x000000cea9aa7211 */ /* 0x040fe400078808ff */
[----:B------:R-:W-:Y:S01]  /*ad20*/  @P3 STS.128 [R211+0xe000], RZ ;  /* 0x00e000ffd3003388 */ /* 0x000fe20000000c00 */
[C---:B------:R-:W-:Y:S02]  /*ad30*/  LEA R173, P0, R190.reuse, R172, 0x5 ;  /* 0x000000acbead7211 */ /* 0x040fe400078028ff */
[----:B------:R-:W-:Y:S01]  /*ad40*/  LEA.HI.X R171, R169, R205, R174, 0x1, P4 ;  /* 0x000000cda9ab7211 */ /* 0x000fe200020f0cae */
[----:B------:R-:W-:Y:S01]  /*ad50*/  @!PT LDS RZ, [RZ] ;  /* 0x00000000fffff984 */ /* 0x000fe20000000800 */
[----:B------:R-:W-:Y:S01]  /*ad60*/  @!PT LDS RZ, [RZ] ;  /* 0x00000000fffff984 */ /* 0x000fe20000000800 */
[----:B------:R-:W-:Y:S01]  /*ad70*/  @!PT LDS RZ, [RZ] ;  /* 0x00000000fffff984 */ /* 0x000fe20000000800 */
[----:B------:R1:W-:Y:S01]  /*ad80*/  @!P2 LDGSTS.E.BYPASS.LTC128B.128 [R211+0x10000], desc[UR16][R228.64+0x100] ;  /* 0x10000100e4d3afae */ /* 0x0003e2000b981a10 */
[----:B------:R-:W-:Y:S02]  /*ad90*/  LEA.HI.X R218, R190, R3, R191, 0x5, P0 ;  /* 0x00000003beda7211 */ /* 0x000fe400000f2cbf */
[----:B------:R-:W-:Y:S01]  /*ada0*/  LEA R168, P0, R173, R206, 0x1 ;  /* 0x000000ceada87211 */ /* 0x000fe200078008ff */
[----:B------:R-:W-:Y:S01]  /*adb0*/  @P2 STS.128 [R211+0x10000], RZ ;  /* 0x010000ffd3002388 */ /* 0x000fe20000000c00 */
[----:B------:R-:W-:Y:S02]  /*adc0*/  LOP3.LUT R137, R179, 0x1c0, R176, 0xf8, !PT ;  /* 0x000001c0b3897812 */ /* 0x000fe400078ef8b0 */
[----:B------:R-:W-:Y:S01]  /*add0*/  LEA.HI.X R169, R173, R205, R218, 0x1, P0 ;  /* 0x000000cdada97211 */ /* 0x000fe200000f0cda */
[----:B------:R-:W-:Y:S01]  /*ade0*/  @!PT LDS RZ, [RZ] ;  /* 0x00000000fffff984 */ /* 0x000fe20000000800 */
[----:B------:R-:W-:Y:S01]  /*adf0*/  @!PT LDS RZ, [RZ] ;  /* 0x00000000fffff984 */ /* 0x000fe20000000800 */
[----:B------:R-:W-:Y:S01]  /*ae00*/  @!PT LDS RZ, [RZ] ;  /* 0x00000000fffff984 */ /* 0x000fe20000000800 */
[----:B------:R-:W-:Y:S01]  /*ae10*/  @!P1 LDGSTS.E.BYPASS.LTC128B.128 [R211+0xc800], desc[UR16][R226.64] ;  /* 0x0c800000e2d39fae */ /* 0x000fe2000b981a10 */
[----:B------:R-:W-:Y:S02]  /*ae20*/  LOP3.LUT R132, R182, 0x8, RZ, 0xc0, !PT ;  /* 0x00000008b6847812 */ /* 0x000fe400078ec0ff */
[----:B------:R-:W-:Y:S01]  /*ae30*/  LOP3.LUT R2, R181, 0x200, R176, 0xf8, !PT ;  /* 0x00000200b5027812 */ /* 0x000fe200078ef8b0 */
[----:B------:R-:W-:Y:S01]  /*ae40*/  @P1 STS.128 [R211+0xc800], RZ ;  /* 0x00c800ffd3001388 */ /* 0x000fe20000000c00 */
[C---:B------:R-:W-:Y:S02]  /*ae50*/  LOP3.LUT R183, R137.reuse, R132, RZ, 0x3c, !PT ;  /* 0x0000008489b77212 */ /* 0x040fe400078e3cff */
[----:B------:R-:W-:Y:S01]  /*ae60*/  LOP3.LUT R188, R137, 0x8, R180, 0x78, !PT ;  /* 0x0000000889bc7812 */ /* 0x000fe200078e78b4 */
[----:B------:R-:W-:Y:S01]  /*ae70*/  @!PT LDS RZ, [RZ] ;  /* 0x00000000fffff984 */ /* 0x000fe20000000800 */
[----:B------:R-:W-:Y:S01]  /*ae80*/  @!PT LDS RZ, [RZ] ;  /* 0x00000000fffff984 */ /* 0x000fe20000000800 */
[----:B------:R-:W-:Y:S01]  /*ae90*/  @!PT LDS RZ, [RZ] ;  /* 0x00000000fffff984 */ /* 0x000fe20000000800 */
[----:B------:R-:W-:Y:S01]  /*aea0*/  @!P3 LDGSTS.E.BYPASS.LTC128B.128 [R211+0xe800], desc[UR16][R226.64+0x80] ;  /* 0x0e800080e2d3bfae */ /* 0x000fe2000b981a10 */
[----:B------:R-:W-:Y:S02]  /*aeb0*/  LOP3.LUT R189, R2, R183, RZ, 0xfc, !PT ;  /* 0x000000b702bd7212 */ /* 0x000fe400078efcff */
[----:B------:R-:W-:Y:S01]  /*aec0*/  LOP3.LUT P0, RZ, R180, 0x4, RZ, 0xc0, !PT ;  /* 0x00000004b4ff7812 */ /* 0x000fe2000780c0ff */
[----:B------:R-:W-:Y:S01]  /*aed0*/  @P3 STS.128 [R211+0xe800], RZ ;  /* 0x00e800ffd3003388 */ /* 0x000fe20000000c00 */
[----:B------:R-:W-:Y:S01]  /*aee0*/  IMAD R188, R188, 0x2, R135 ;  /* 0x00000002bcbc7824 */ /* 0x000fe200078e0287 */
[----:B------:R-:W-:Y:S02]  /*aef0*/  LEA R189, R189, UR5, 0x1 ;  /* 0x00000005bdbd7c11 */ /* 0x000fe4000f8e08ff */
[----:B------:R-:W-:Y:S01]  /*af00*/  @!PT LDS RZ, [RZ] ;  /* 0x00000000fffff984 */ /* 0x000fe20000000800 */
[----:B------:R-:W-:Y:S01]  /*af10*/  @!PT LDS RZ, [RZ] ;  /* 0x00000000fffff984 */ /* 0x000fe20000000800 */
[----:B------:R-:W-:Y:S01]  /*af20*/  @!PT LDS RZ, [RZ] ;  /* 0x00000000fffff984 */ /* 0x000fe20000000800 */
[----:B------:R-:W-:Y:S01]  /*af30*/  @!P2 LDGSTS.E.BYPASS.LTC128B.128 [R211+0x10800], desc[UR16][R226.64+0x100] ;  /* 0x10800100e2d3afae */ /* 0x000fe2000b981a10 */
[----:B------:R-:W-:Y:S01]  /*af40*/  VIADD R185, R188, UR5 ;  /* 0x00000005bcb97c36 */ /* 0x000fe20008000000 */
[----:B------:R-:W-:Y:S01]  /*af50*/  SEL R2, R177, 0xffffffc0, !P0 ;  /* 0xffffffc0b1027807 */ /* 0x000fe20004000000 */
[--C-:B------:R-:W-:Y:S01]  /*af60*/  IMAD.IADD R186, R134, 0x1, R189.reuse ;  /* 0x0000000186ba7824 */ /* 0x100fe200078e02bd */
[----:B------:R-:W-:Y:S01]  /*af70*/  @P2 STS.128 [R211+0x10800], RZ ;  /* 0x010800ffd3002388 */ /* 0x000fe20000000c00 */
[C---:B------:R-:W-:Y:S01]  /*af80*/  IMAD.IADD R184, R185.reuse, 0x1, R134 ;  /* 0x00000001b9b87824 */ /* 0x040fe200078e0286 */
[----:B------:R-:W-:Y:S01]  /*af90*/  ISETP.NE.AND P4, PT, R210, RZ, PT ;  /* 0x000000ffd200720c */ /* 0x000fe20003f85270 */
        /* <DEDUP_REMOVED lines=8> */
[----:B------:R-:W-:Y:S02]  /*b020*/  IMAD.IADD R2, R134, 0x1, R185 ;  /* 0x0000000186027824 */ /* 0x000fe400078e02b9 */
[----:B-1----:R-:W-:Y:S01]  /*b030*/  IMAD.SHL.U32 R229, R210, 0x2, RZ ;  /* 0x00000002d2e57824 */ /* 0x002fe200078e00ff */
        /* <DEDUP_REMOVED lines=26> */
[----:B------:R-:W2:Y:S04]  /*b1e0*/  LDSM.16.M88.4 R140, [R188+UR5+0x6000] ;  /* 0x00600005bc8c783b */ /* 0x000ea80008000200 */
[----:B------:R-:W3:Y:S04]  /*b1f0*/  LDSM.16.M88.4 R144, [R188+UR5+0x6800] ;  /* 0x00680005bc90783b */ /* 0x000ee80008000200 */
[----:B------:R-:W4:Y:S04]  /*b200*/  LDSM.16.M88.4 R148, [R188+UR5+0x7000] ;  /* 0x00700005bc94783b */ /* 0x000f280008000200 */
[----:B------:R-:W0:Y:S04]  /*b210*/  LDGDEPBAR ;  /* 0x00000000000079af */ /* 0x000e280000000000 */
[----:B------:R-:W5:Y:S04]  /*b220*/  LDSM.16.M88.4 R152, [R188+UR5+0x7800] ;  /* 0x00780005bc98783b */ /* 0x000f680008000200 */
[----:B------:R-:W-:Y:S04]  /*b230*/  LDSM.16.M88.4 R156, [R186] ;  /* 0x00000000ba9c783b */ /* 0x000fe80000000200 */
[----:B------:R-:W5:Y:S04]  /*b240*/  LDSM.16.M88.4 R160, [R184+0x6000] ;  /* 0x00600000b8a0783b */ /* 0x000f680000000200 */
[----:B------:R-:W-:Y:S04]  /*b250*/  LDSM.16.M88.4 R164, [R132] ;  /* 0x0000000084a4783b */ /* 0x000fe80000000200 */
[----:B-1----:R-:W-:Y:S04]  /*b260*/  LDSM.16.M88.4 R168, [R2+0x6000] ;  /* 0x0060000002a8783b */ /* 0x002fe80000000200 */
[----:B------:R-:W-:Y:S01]  /*b270*/  LDSM.16.M88.4 R172, [R2+0x6800] ;  /* 0x0068000002ac783b */ /* 0x000fe20000000200 */
[C---:B--2---:R-:W-:Y:S08]  /*b280*/  HMMA.16816.F32 R4, R136.reuse, R140, RZ ;  /* 0x0000008c8804723c */ /* 0x044ff000000018ff */
        /* <DEDUP_REMOVED lines=10> */
[----:B------:R-:W3:Y:S04]  /*b330*/  LDSM.16.M88.4 R136, [R184+0x7800] ;  /* 0x00780000b888783b */ /* 0x000ee80000000200 */
[----:B------:R-:W4:Y:S03]  /*b340*/  LDSM.16.M88.4 R152, [R185+0x6000] ;  /* 0x00600000b998783b */ /* 0x000f260000000200 */
        /* <DEDUP_REMOVED lines=24> */
[----:B------:R-:W2:Y:S04]  /*b4d0*/  LDSM.16.M88.4 R148, [R188+UR5+0x8800] ;  /* 0x00880005bc94783b */ /* 0x000ea80008000200 */
[----:B------:R-:W-:Y:S03]  /*b4e0*/  LDSM.16.M88.4 R160, [R184+0x8000] ;  /* 0x00800000b8a0783b */ /* 0x000fe60000000200 */
        /* <DEDUP_REMOVED lines=11> */
[----:B------:R-:W4:Y:S04]  /*b5a0*/  LDSM.16.M88.4 R152, [R186+0x2000] ;  /* 0x00200000ba98783b */ /* 0x000f280000000200 */
        /* <DEDUP_REMOVED lines=12> */
[----:B------:R-:W-:Y:S04]  /*b670*/  LDSM.16.M88.4 R136, [R187+0x2000] ;  /* 0x00200000bb88783b */ /* 0x000fe80000000200 */
[----:B------:R-:W3:Y:S03]  /*b680*/  LDSM.16.M88.4 R140, [R185+0x8000] ;  /* 0x00800000b98c783b */ /* 0x000ee60000000200 */
        /* <DEDUP_REMOVED lines=11> */
[----:B------:R-:W-:Y:S04]  /*b740*/  LDSM.16.M88.4 R152, [R2+0x9000] ;  /* 0x009000000298783b */ /* 0x000fe80000000200 */
[----:B------:R-:W-:Y:S03]  /*b750*/  LDSM.16.M88.4 R156, [R2+0x9800] ;  /* 0x00980000029c783b */ /* 0x000fe60000000200 */
        /* <DEDUP_REMOVED lines=11> */
[----:B------:R-:W1:Y:S04]  /*b810*/  LDSM.16.M88.4 R136, [R189+0x4000] ;  /* 0x00400000bd88783b */ /* 0x000e680000000200 */
[----:B------:R-:W-:Y:S03]  /*b820*/  LDSM.16.M88.4 R148, [R188+UR5+0xb000] ;  /* 0x00b00005bc94783b */ /* 0x000fe60008000200 */
        /* <DEDUP_REMOVED lines=24> */
[----:B------:R-:W2:Y:S04]  /*b9b0*/  LDSM.16.M88.4 R136, [R187+0x4000] ;  /* 0x00400000bb88783b */ /* 0x000ea80000000200 */
[----:B------:R-:W-:Y:S03]  /*b9c0*/  LDSM.16.M88.4 R160, [R185+0xb800] ;  /* 0x00b80000b9a0783b */ /* 0x000fe60000000200 */
        /* <DEDUP_REMOVED lines=10> */
[----:B------:R-:W1:Y:S04]  /*ba70*/  LDSM.16.M88.4 R144, [R2+0xa800] ;  /* 0x00a800000290783b */ /* 0x000e680000000200 */
[----:B------:R-:W4:Y:S03]  /*ba80*/  LDSM.16.M88.4 R152, [R2+0xb000] ;  /* 0x00b000000298783b */ /* 0x000f260000000200 */
        /* <DEDUP_REMOVED lines=33> */
[----:B------:R-:W-:Y:S01]  /*bca0*/  FMNMX3.FTZ R168, R168, R32, R33, !PT ;  /* 0x00000020a8a87276 */ /* 0x000fe20007810021 */
[----:B------:R-:W-:Y:S06]  /*bcb0*/  @P4 BRA `(.L_x_440) ;  /* 0xffffffe800444947 */ /* 0x000fec000383ffff */
.L_x_439:
[----:B------:R-:W2:Y:S01]  /*bcc0*/  SHFL.BFLY PT, R137, R168, 0x2, 0x1f ;  /* 0x0c401f00a8897f89 */ /* 0x000ea200000e0000 */
[----:B------:R-:W-:Y:S02]  /*bcd0*/  LOP3.LUT R2, R229, R217, R225, 0x96, !PT ;  /* 0x000000d9e5027212 */ /* 0x000fe400078e96e1 */
[----:B------:R-:W-:Y:S02]  /*bce0*/  FMNMX3.FTZ R3, R3, R34, R35, !PT ;  /* 0x0000002203037276 */ /* 0x000fe40007810023 */
[C---:B------:R-:W-:Y:S01]  /*bcf0*/  IADD3 R161, PT, PT, R225.reuse, 0x76cf5d0a, RZ ;  /* 0x76cf5d0ae1a17810 */ /* 0x040fe20007ffe0ff */
[----:B------:R-:W-:Y:S01]  /*bd00*/  IMAD.WIDE.U32 R152, R2, -0x326172a9, RZ ;  /* 0xcd9e8d5702987825 */ /* 0x000fe200078e00ff */
[C---:B------:R-:W-:Y:S01]  /*bd10*/  IADD3 R159, PT, PT, R225.reuse, 0x32370b8f, RZ ;  /* 0x32370b8fe19f7810 */ /* 0x040fe20007ffe0ff */
[----:B------:R-:W3:Y:S01]  /*bd20*/  SHFL.BFLY PT, R2, R3, 0x2, 0x1f ;  /* 0x0c401f0003027f89 */ /* 0x000ee200000e0000 */
[----:B------:R-:W-:Y:S02]  /*bd30*/  IADD3 R157, PT, PT, R225, -0x56f99767, RZ ;  /* 0xa9066899e19d7810 */ /* 0x000fe40007ffe0ff */
[----:B------:R-:W-:Y:S02]  /*bd40*/  LOP3.LUT R132, R222, R197, R153, 0x96, !PT ;  /* 0x000000c5de847212 */ /* 0x000fe400078e9699 */
[----:B------:R-:W-:Y:S02]  /*bd50*/  LOP3.LUT R152, R213, R196, R152, 0x96, !PT ;  /* 0x000000c4d5987212 */ /* 0x000fe400078e9698 */
[----:B------:R-:W-:Y:S01]  /*bd60*/  IADD3 R158, PT, PT, R225, -0x126145ec, RZ ;  /* 0xed9eba14e19e7810 */ /* 0x000fe20007ffe0ff */
[----:B------:R-:W-:Y:S01]  /*bd70*/  IMAD.WIDE.U32 R150, R132, -0x2daee0ad, RZ ;  /* 0xd2511f5384967825 */ /* 0x000fe200078e00ff */
[----:B------:R-:W-:Y:S02]  /*bd80*/  LOP3.LUT R165, R183, 0x200, R176, 0xf8, !PT ;  /* 0x00000200b7a57812 */ /* 0x000fe400078ef8b0 */
[----:B------:R-:W-:Y:S01]  /*bd90*/  IADD3 R226, PT, PT, R225, 0x646e171e, RZ ;  /* 0x646e171ee1e27810 */ /* 0x000fe20007ffe0ff */
[----:B------:R-:W-:Y:S01]  /*bda0*/  IMAD.WIDE.U32 R152, R152, -0x2daee0ad, RZ ;  /* 0xd2511f5398987825 */ /* 0x000fe200078e00ff */
[----:B------:R-:W-:Y:S02]  /*bdb0*/  LOP3.LUT R132, R214, R161, R151, 0x96, !PT ;  /* 0x000000a1d6847212 */ /* 0x000fe400078e9697 */
[----:B------:R-:W-:Y:S02]  /*bdc0*/  LEA R165, R165, UR5, 0x1 ;  /* 0x00000005a5a57c11 */ /* 0x000fe4000f8e08ff */
[----:B------:R-:W-:Y:S01]  /*bdd0*/  LOP3.LUT R150, R159, R150, R153, 0x96, !PT ;  /* 0x000000969f967212 */ /* 0x000fe200078e9699 */
[----:B------:R-:W-:Y:S01]  /*bde0*/  IMAD.WIDE.U32 R148, R132, -0x326172a9, RZ ;  /* 0xcd9e8d5784947825 */ /* 0x000fe200078e00ff */
[----:B------:R-:W-:Y:S02]  /*bdf0*/  IADD3 R164, PT, PT, R134, R165, RZ ;  /* 0x000000a586a47210 */ /* 0x000fe40007ffe0ff */
[----:B------:R-:W-:Y:S01]  /*be00*/  IADD3 R229, PT, PT, R229, 0x1, RZ ;  /* 0x00000001e5e57810 */ /* 0x000fe20007ffe0ff */
[----:B------:R-:W-:Y:S01]  /*be10*/  IMAD.WIDE.U32 R150, R150, -0x326172a9, RZ ;  /* 0xcd9e8d5796967825 */ /* 0x000fe200078e00ff */
[----:B------:R-:W-:Y:S01]  /*be20*/  LOP3.LUT R136, R212, R195, R149, 0x96, !PT ;  /* 0x000000c3d4887212 */ /* 0x000fe200078e9695 */
[----:B-1----:R-:W-:Y:S03]  /*be30*/  LDSM.16.MT88.4 R144, [R164+0xc000] ;  /* 0x00c00000a490783b */ /* 0x002fe60000004200 */
[----:B------:R-:W-:Y:S01]  /*be40*/  LOP3.LUT R148, R194, R148, R151, 0x96, !PT ;  /* 0x00000094c2947212 */ /* 0x000fe200078e9697 */
[----:B------:R-:W-:Y:S04]  /*be50*/  IMAD.WIDE.U32 R138, R136, -0x2daee0ad, RZ ;  /* 0xd2511f53888a7825 */ /* 0x000fe800078e00ff */
[----:B------:R-:W-:Y:S01]  /*be60*/  IMAD.WIDE.U32 R148, R148, -0x2daee0ad, RZ ;  /* 0xd2511f5394947825 */ /* 0x000fe200078e00ff */
[----:B------:R-:W-:Y:S04]  /*be70*/  LOP3.LUT R152, R158, R152, R139, 0x96, !PT ;  /* 0x000000989e987212 */ /* 0x000fe800078e968b */
[----:B------:R-:W-:Y:S01]  /*be80*/  LOP3.LUT R136, R157, R138, R149, 0x96, !PT ;  /* 0x0000008a9d887212 */ /* 0x000fe200078e9695 */
[----:B------:R-:W-:Y:S04]  /*be90*/  IMAD.WIDE.U32 R152, R152, -0x326172a9, RZ ;  /* 0xcd9e8d5798987825 */ /* 0x000fe800078e00ff */
[----:B------:R-:W-:Y:S01]  /*bea0*/  IMAD.WIDE.U32 R142, R136, -0x326172a9, RZ ;  /* 0xcd9e8d57888e7825 */ /* 0x000fe200078e00ff */
[----:B------:R-:W-:Y:S02]  /*beb0*/  LOP3.LUT R150, R193, R150, R153, 0x96, !PT ;  /* 0x00000096c1967212 */ /* 0x000fe400078e9699 */
[----:B------:R-:W-:Y:S03]  /*bec0*/  PRMT R139, R142, 0x7773, RZ ;  /* 0x000077738e8b7816 */ /* 0x000fe600000000ff */
[----:B------:R-:W-:Y:S01]  /*bed0*/  IMAD.WIDE.U32 R150, R150, -0x2daee0ad, RZ ;  /* 0xd2511f5396967825 */ /* 0x000fe200078e00ff */
[----:B------:R-:W-:Y:S02]  /*bee0*/  PRMT R138, R142, 0x7772, RZ ;  /* 0x000077728e8a7816 */ /* 0x000fe400000000ff */
[----:B------:R-:W-:Y:S02]  /*bef0*/  LOP3.LUT R136, R192, R152, R143, 0x96, !PT ;  /* 0x00000098c0887212 */ /* 0x000fe400078e968f */
[----:B------:R-:W-:Y:S01]  /*bf00*/  MOV R140, R142 ;  /* 0x0000008e008c7202 */ /* 0x000fe20000000f00 */
[----:B------:R-:W-:Y:S01]  /*bf10*/  LDSM.16.MT88.4 R152, [R164+0xe800] ;  /* 0x00e80000a498783b */ /* 0x000fe20000004200 */
[----:B------:R-:W-:Y:S02]  /*bf20*/  LOP3.LUT R148, R226, R148, R151, 0x96, !PT ;  /* 0x00000094e2947212 */ /* 0x000fe400078e9697 */
[----:B------:R-:W-:Y:S02]  /*bf30*/  LOP3.LUT R140, R140, 0xff, RZ, 0xc0, !PT ;  /* 0x000000ff8c8c7812 */ /* 0x000fe400078ec0ff */
[----:B------:R-:W-:Y:S02]  /*bf40*/  LOP3.LUT R149, R148, 0xff, RZ, 0xc0, !PT ;  /* 0x000000ff94957812 */ /* 0x000fe400078ec0ff */
[----:B------:R-:W-:Y:S02]  /*bf50*/  SHF.R.U32.HI R163, RZ, 0x18, R148 ;  /* 0x00000018ffa37819 */ /* 0x000fe40000011694 */
[----:B--2---:R-:W-:Y:S02]  /*bf60*/  FMNMX.FTZ R137, R168, R137, !PT ;  /* 0x00000089a8897209 */ /* 0x004fe40007810000 */
[----:B---3--:R-:W-:Y:S03]  /*bf70*/  FMNMX.FTZ R2, R3, R2, !PT ;  /* 0x0000000203027209 */ /* 0x008fe60007810000 */
[----:B------:R-:W1:Y:S08]  /*bf80*/  SHFL.BFLY PT, R132, R137, 0x1, 0x1f ;  /* 0x0c201f0089847f89 */ /* 0x000e7000000e0000 */
[----:B------:R-:W2:Y:S01]  /*bf90*/  SHFL.BFLY PT, R3, R2, 0x1, 0x1f ;  /* 0x0c201f0002037f89 */ /* 0x000ea200000e0000 */
[----:B-1----:R-:W-:Y:S02]  /*bfa0*/  FMNMX.FTZ R132, R137, R132, !PT ;  /* 0x0000008489847209 */ /* 0x002fe40007810000 */
[----:B------:R-:W-:Y:S02]  /*bfb0*/  PRMT R137, R142, 0x7771, RZ ;  /* 0x000077718e897816 */ /* 0x000fe400000000ff */
[C---:B------:R-:W-:Y:S01]  /*bfc0*/  FSETP.NEU.FTZ.AND P2, PT, R132.reuse, -INF , PT ;  /* 0xff8000008400780b */ /* 0x040fe20003f5d000 */
[----:B------:R-:W-:Y:S01]  /*bfd0*/  FMUL.FTZ R185, R132, UR4 ;  /* 0x0000000484b97c20 */ /* 0x000fe20008410000 */
[----:B--2---:R-:W-:Y:S02]  /*bfe0*/  FMNMX.FTZ R3, R2, R3, !PT ;  /* 0x0000000302037209 */ /* 0x004fe40007810000 */
[----:B------:R-:W-:Y:S02]  /*bff0*/  PRMT R2, R138, 0x5410, R139 ;  /* 0x000054108a027816 */ /* 0x000fe4000000008b */
[----:B------:R-:W-:Y:S01]  /*c000*/  FSEL R185, R185, RZ, P2 ;  /* 0x000000ffb9b97208 */ /* 0x000fe20001000000 */
[----:B------:R-:W1:Y:S01]  /*c010*/  LDC R138, c[0x0][0x4f8] ;  /* 0x00013e00ff8a7b82 */ /* 0x000e620000000800 */
[----:B------:R-:W-:Y:S01]  /*c020*/  LOP3.LUT R139, R136, 0xffff, RZ, 0xc0, !PT ;  /* 0x0000ffff888b7812 */ /* 0x000fe200078ec0ff */
[C---:B------:R-:W-:Y:S01]  /*c030*/  FMUL.FTZ R184, R3.reuse, UR4 ;  /* 0x0000000403b87c20 */ /* 0x040fe20008410000 */
[----:B------:R-:W-:Y:S01]  /*c040*/  FSETP.NEU.FTZ.AND P2, PT, R3, -INF , PT ;  /* 0xff8000000300780b */ /* 0x000fe20003f5d000 */
[--C-:B------:R-:W-:Y:S01]  /*c050*/  FFMA.FTZ R167, R8, UR4, -R185.reuse ;  /* 0x0000000408a77c23 */ /* 0x100fe200080108b9 */
[--C-:B------:R-:W-:Y:S01]  /*c060*/  FFMA.FTZ R168, R9, UR4, -R185.reuse ;  /* 0x0000000409a87c23 */ /* 0x100fe200080108b9 */
[----:B------:R-:W-:Y:S01]  /*c070*/  LOP3.LUT R8, R136, 0xff, RZ, 0xc0, !PT ;  /* 0x000000ff88087812 */ /* 0x000fe200078ec0ff */
[----:B------:R-:W-:Y:S01]  /*c080*/  FFMA.FTZ R173, R4, UR4, -R185 ;  /* 0x0000000404ad7c23 */ /* 0x000fe200080108b9 */
[----:B------:R-:W-:Y:S01]  /*c090*/  SHF.R.U32.HI R9, RZ, 0x8, R139 ;  /* 0x00000008ff097819 */ /* 0x000fe2000001168b */
[----:B------:R-:W-:Y:S01]  /*c0a0*/  FFMA.FTZ R172, R5, UR4, -R185 ;  /* 0x0000000405ac7c23 */ /* 0x000fe200080108b9 */
[----:B------:R-:W-:Y:S01]  /*c0b0*/  FSEL R184, R184, RZ, P2 ;  /* 0x000000ffb8b87208 */ /* 0x000fe20001000000 */
[----:B------:R-:W-:Y:S01]  /*c0c0*/  FADD.FTZ R5, -R132, R133 ;  /* 0x0000008584057221 */ /* 0x000fe20000010100 */
[----:B------:R-:W-:Y:S01]  /*c0d0*/  PRMT R9, R8, 0x5410, R9 ;  /* 0x0000541008097816 */ /* 0x000fe20000000009 */
[----:B------:R-:W-:Y:S01]  /*c0e0*/  MUFU.EX2 R167, R167 ;  /* 0x000000a700a77308 */ /* 0x000fe20000000800 */
[----:B------:R-:W-:Y:S01]  /*c0f0*/  PRMT R8, R136, 0x7632, R8 ;  /* 0x0000763288087816 */ /* 0x000fe20000000008 */
[--C-:B------:R-:W-:Y:S01]  /*c100*/  FFMA.FTZ R170, R11, UR4, -R184.reuse ;  /* 0x000000040baa7c23 */ /* 0x100fe200080108b8 */
[----:B------:R-:W-:Y:S01]  /*c110*/  PRMT R137, R140, 0x5410, R137 ;  /* 0x000054108c897816 */ /* 0x000fe20000000089 */
[----:B------:R-:W-:Y:S01]  /*c120*/  FFMA.FTZ R169, R10, UR4, -R184 ;  /* 0x000000040aa97c23 */ /* 0x000fe200080108b8 */
[----:B------:R-:W2:Y:S01]  /*c130*/  LDSM.16.MT88.4 R140, [R165+0xc000] ;  /* 0x00c00000a58c783b */ /* 0x000ea20000004200 */
[----:B------:R-:W-:Y:S01]  /*c140*/  SHF.R.U32.HI R11, RZ, 0x18, R136 ;  /* 0x00000018ff0b7819 */ /* 0x000fe20000011688 */
[--C-:B------:R-:W-:Y:S01]  /*c150*/  FFMA.FTZ R175, R6, UR4, -R184.reuse ;  /* 0x0000000406af7c23 */ /* 0x100fe200080108b8 */
[----:B------:R-:W-:Y:S01]  /*c160*/  LOP3.LUT R4, R8, 0xff, RZ, 0xc0, !PT ;  /* 0x000000ff08047812 */ /* 0x000fe200078ec0ff */
[----:B------:R-:W-:Y:S01]  /*c170*/  FFMA.FTZ R171, R7, UR4, -R184 ;  /* 0x0000000407ab7c23 */ /* 0x000fe200080108b8 */
[----:B------:R-:W-:Y:S01]  /*c180*/  LOP3.LUT R139, R2, 0xff00ff, RZ, 0xc0, !PT ;  /* 0x00ff00ff028b7812 */ /* 0x000fe200078ec0ff */
[----:B------:R-:W-:Y:S01]  /*c190*/  FMUL.FTZ R2, R5, UR4 ;  /* 0x0000000405027c20 */ /* 0x000fe20008410000 */
[----:B------:R-:W-:Y:S01]  /*c1a0*/  PRMT R11, R4, 0x5410, R11 ;  /* 0x00005410040b7816 */ /* 0x000fe2000000000b */
[----:B------:R-:W-:Y:S01]  /*c1b0*/  FADD.FTZ R4, -R3, R0 ;  /* 0x0000000003047221 */ /* 0x000fe20000010100 */
[----:B------:R-:W3:Y:S01]  /*c1c0*/  MUFU.EX2 R168, R168 ;  /* 0x000000a800a87308 */ /* 0x000ee20000000800 */
[----:B-1----:R-:W-:Y:S01]  /*c1d0*/  LOP3.LUT R138, R138, 0xff, RZ, 0xc0, !PT ;  /* 0x000000ff8a8a7812 */ /* 0x002fe200078ec0ff */
[--C-:B------:R-:W-:Y:S01]  /*c1e0*/  FFMA.FTZ R232, R24, UR4, -R185.reuse ;  /* 0x0000000418e87c23 */ /* 0x100fe200080108b9 */
[----:B------:R-:W-:Y:S07]  /*c1f0*/  FMUL.FTZ R0, R4, UR4 ;  /* 0x0000000404007c20 */ /* 0x000fee0008410000 */
[----:B------:R-:W-:Y:S01]  /*c200*/  MUFU.EX2 R169, R169 ;  /* 0x000000a900a97308 */ /* 0x000fe20000000800 */
[----:B------:R-:W-:Y:S01]  /*c210*/  LEA R174, R138, R138, 0x10 ;  /* 0x0000008a8aae7211 */ /* 0x000fe200078e80ff */
[--C-:B------:R-:W-:Y:S01]  /*c220*/  FFMA.FTZ R235, R25, UR4, -R185.reuse ;  /* 0x0000000419eb7c23 */ /* 0x100fe200080108b9 */
[C---:B------:R-:W-:Y:S07]  /*c230*/  IADD3 R8, PT, PT, R165.reuse, 0xc000, RZ ;  /* 0x0000c000a5087810 */ /* 0x040fee0007ffe0ff */
[----:B------:R-:W1:Y:S01]  /*c240*/  MUFU.EX2 R170, R170 ;  /* 0x000000aa00aa7308 */ /* 0x000e620000000800 */
[----:B------:R-:W-:Y:S01]  /*c250*/  IADD3 R133, PT, PT, R165, 0xc040, RZ ;  /* 0x0000c040a5857810 */ /* 0x000fe20007ffe0ff */
[--C-:B------:R-:W-:Y:S01]  /*c260*/  FFMA.FTZ R234, R26, UR4, -R184.reuse ;  /* 0x000000041aea7c23 */ /* 0x100fe200080108b8 */
[--C-:B------:R-:W-:Y:S07]  /*c270*/  HSET2.LE.AND R138, R137, R174.reuse, PT ;  /* 0x000000ae898a7233 */ /* 0x100fee0003803000 */
[----:B------:R-:W-:Y:S01]  /*c280*/  MUFU.EX2 R173, R173 ;  /* 0x000000ad00ad7308 */ /* 0x000fe20000000800 */
[--C-:B------:R-:W-:Y:S01]  /*c290*/  HSET2.LE.AND R136, R9, R174.reuse, PT ;  /* 0x000000ae09887233 */ /* 0x100fe20003803000 */
[--C-:B------:R-:W-:Y:S01]  /*c2a0*/  FFMA.FTZ R233, R27, UR4, -R184.reuse ;  /* 0x000000041be97c23 */ /* 0x100fe200080108b8 */
[--C-:B------:R-:W-:Y:S07]  /*c2b0*/  HSET2.LE.AND R137, R11, R174.reuse, PT ;  /* 0x000000ae0b897233 */ /* 0x100fee0003803000 */
[----:B------:R-:W4:Y:S01]  /*c2c0*/  MUFU.EX2 R172, R172 ;  /* 0x000000ac00ac7308 */ /* 0x000f220000000800 */
[--C-:B------:R-:W-:Y:S01]  /*c2d0*/  HSET2.LE.AND R139, R139, R174.reuse, PT ;  /* 0x000000ae8b8b7233 */ /* 0x100fe20003803000 */
[----:B------:R-:W-:Y:S01]  /*c2e0*/  LDSM.16.MT88.4 R24, [R164+0xd000] ;  /* 0x00d00000a418783b */ /* 0x000fe20000004200 */
[----:B---3--:R-:W-:Y:S07]  /*c2f0*/  F2FP.F16.F32.PACK_AB R7, R168, R167 ;  /* 0x000000a7a807723e */ /* 0x008fee00000000ff */
[----:B------:R-:W-:Y:S01]  /*c300*/  MUFU.EX2 R175, R175 ;  /* 0x000000af00af7308 */ /* 0x000fe20000000800 */
[----:B------:R-:W-:Y:S01]  /*c310*/  @P0 IADD3 R133, PT, PT, R8, -0x40, RZ ;  /* 0xffffffc008850810 */ /* 0x000fe20007ffe0ff */
[--C-:B------:R-:W-:Y:S01]  /*c320*/  FFMA.FTZ R183, R16, UR4, -R185.reuse ;  /* 0x0000000410b77c23 */ /* 0x100fe200080108b9 */
[----:B-1----:R-:W-:Y:S07]  /*c330*/  F2FP.F16.F32.PACK_AB R6, R170, R169 ;  /* 0x000000a9aa06723e */ /* 0x002fee00000000ff */
[----:B------:R-:W1:Y:S01]  /*c340*/  MUFU.EX2 R171, R171 ;  /* 0x000000ab00ab7308 */ /* 0x000e620000000800 */
[----:B------:R-:W-:Y:S01]  /*c350*/  LOP3.LUT R138, R7, R138, RZ, 0xc0, !PT ;  /* 0x0000008a078a7212 */ /* 0x000fe200078ec0ff */
[--C-:B------:R-:W-:Y:S01]  /*c360*/  FFMA.FTZ R186, R17, UR4, -R185.reuse ;  /* 0x0000000411ba7c23 */ /* 0x100fe200080108b9 */
[----:B------:R-:W-:Y:S07]  /*c370*/  LOP3.LUT R139, R6, R139, RZ, 0xc0, !PT ;  /* 0x0000008b068b7212 */ /* 0x000fee00078ec0ff */
[----:B------:R-:W3:Y:S01]  /*c380*/  MUFU.EX2 R2, R2 ;  /* 0x0000000200027308 */ /* 0x000ee20000000800 */
[----:B------:R-:W-:Y:S01]  /*c390*/  IADD3 R166, PT, PT, R134, R133, RZ ;  /* 0x0000008586a67210 */ /* 0x000fe20007ffe0ff */
[--C-:B------:R-:W-:Y:S01]  /*c3a0*/  FFMA.FTZ R188, R18, UR4, -R184.reuse ;  /* 0x0000000412bc7c23 */ /* 0x100fe200080108b8 */
[----:B----4-:R-:W-:Y:S07]  /*c3b0*/  F2FP.F16.F32.PACK_AB R5, R172, R173 ;  /* 0x000000adac05723e */ /* 0x010fee00000000ff */
[----:B------:R-:W4:Y:S01]  /*c3c0*/  MUFU.EX2 R0, R0 ;  /* 0x0000000000007308 */ /* 0x000f220000000800 */
[--C-:B------:R-:W-:Y:S01]  /*c3d0*/  FFMA.FTZ R187, R19, UR4, -R184.reuse ;  /* 0x0000000413bb7c23 */ /* 0x100fe200080108b8 */
[--C-:B------:R-:W-:Y:S01]  /*c3e0*/  FFMA.FTZ R218, R12, UR4, -R185.reuse ;  /* 0x000000040cda7c23 */ /* 0x100fe200080108b9 */
[----:B------:R-:W-:Y:S01]  /*c3f0*/  LOP3.LUT R136, R5, R136, RZ, 0xc0, !PT ;  /* 0x0000008805887212 */ /* 0x000fe200078ec0ff */
[--C-:B------:R-:W-:Y:S01]  /*c400*/  FFMA.FTZ R227, R13, UR4, -R185.reuse ;  /* 0x000000040de37c23 */ /* 0x100fe200080108b9 */
[--C-:B------:R-:W-:Y:S01]  /*c410*/  FFMA.FTZ R220, R14, UR4, -R184.reuse ;  /* 0x000000040edc7c23 */ /* 0x100fe200080108b8 */
[----:B-1----:R-:W-:Y:S01]  /*c420*/  F2FP.F16.F32.PACK_AB R4, R171, R175 ;  /* 0x000000afab04723e */ /* 0x002fe200000000ff */
[--C-:B------:R-:W-:Y:S03]  /*c430*/  FFMA.FTZ R189, R15, UR4, -R184.reuse ;  /* 0x000000040fbd7c23 */ /* 0x100fe600080108b8 */
[----:B------:R-:W-:Y:S01]  /*c440*/  MUFU.EX2 R218, R218 ;  /* 0x000000da00da7308 */ /* 0x000fe20000000800 */
[----:B------:R-:W-:Y:S01]  /*c450*/  FFMA.FTZ R228, R20, UR4, -R185 ;  /* 0x0000000414e47c23 */ /* 0x000fe200080108b9 */
[----:B------:R-:W-:Y:S01]  /*c460*/  LOP3.LUT R137, R4, R137, RZ, 0xc0, !PT ;  /* 0x0000008904897212 */ /* 0x000fe200078ec0ff */
[C---:B---3--:R-:W-:Y:S01]  /*c470*/  FMUL.FTZ R4, R2.reuse, R128 ;  /* 0x0000008002047220 */ /* 0x048fe20000410000 */
[C---:B------:R-:W-:Y:S01]  /*c480*/  FMUL.FTZ R5, R2.reuse, R129 ;  /* 0x0000008102057220 */ /* 0x040fe20000410000 */
[----:B------:R-:W-:Y:S01]  /*c490*/  FMUL.FTZ R8, R2, R124 ;  /* 0x0000007c02087220 */ /* 0x000fe20000410000 */
[C---:B----4-:R-:W-:Y:S01]  /*c4a0*/  FMUL.FTZ R6, R0.reuse, R130 ;  /* 0x0000008200067220 */ /* 0x050fe20000410000 */
[----:B------:R-:W-:Y:S01]  /*c4b0*/  FMUL.FTZ R7, R0, R131 ;  /* 0x0000008300077220 */ /* 0x000fe20000410000 */
[----:B------:R-:W-:Y:S01]  /*c4c0*/  FMUL.FTZ R9, R2, R125 ;  /* 0x0000007d02097220 */ /* 0x000fe20000410000 */
[----:B------:R-:W1:Y:S01]  /*c4d0*/  LDSM.16.MT88.4 R128, [R133] ;  /* 0x000000008580783b */ /* 0x000e620000004200 */
[C---:B------:R-:W-:Y:S01]  /*c4e0*/  FMUL.FTZ R10, R0.reuse, R126 ;  /* 0x0000007e000a7220 */ /* 0x040fe20000410000 */
[----:B------:R-:W-:Y:S01]  /*c4f0*/  FMUL.FTZ R11, R0, R127 ;  /* 0x0000007f000b7220 */ /* 0x000fe20000410000 */
[C---:B------:R-:W-:Y:S01]  /*c500*/  FMUL.FTZ R16, R2.reuse, R120 ;  /* 0x0000007802107220 */ /* 0x040fe20000410000 */
[----:B------:R-:W-:Y:S01]  /*c510*/  FMUL.FTZ R17, R2, R121 ;  /* 0x0000007902117220 */ /* 0x000fe20000410000 */
[C---:B--2---:R-:W-:Y:S01]  /*c520*/  HMMA.16816.F32 R4, R136.reuse, R140, R4 ;  /* 0x0000008c8804723c */ /* 0x044fe20000001804 */
[----:B------:R-:W-:Y:S02]  /*c530*/  MUFU.EX2 R227, R227 ;  /* 0x000000e300e37308 */ /* 0x000fe40000000800 */
[----:B------:R-:W2:Y:S02]  /*c540*/  LDSM.16.MT88.4 R124, [R166] ;  /* 0x00000000a67c783b */ /* 0x000ea40000004200 */
[C---:B------:R-:W-:Y:S01]  /*c550*/  FMUL.FTZ R18, R0.reuse, R122 ;  /* 0x0000007a00127220 */ /* 0x040fe20000410000 */
[----:B------:R-:W-:Y:S01]  /*c560*/  FMUL.FTZ R19, R0, R123 ;  /* 0x0000007b00137220 */ /* 0x000fe20000410000 */
[C---:B------:R-:W-:Y:S01]  /*c570*/  FMUL.FTZ R36, R2.reuse, R36 ;  /* 0x0000002402247220 */ /* 0x040fe20000410000 */
[C---:B------:R-:W-:Y:S03]  /*c580*/  HMMA.16816.F32 R8, R136.reuse, R142, R8 ;  /* 0x0000008e8808723c */ /* 0x040fe60000001808 */
[----:B------:R-:W-:Y:S01]  /*c590*/  MUFU.EX2 R220, R220 ;  /* 0x000000dc00dc7308 */ /* 0x000fe20000000800 */
[----:B------:R-:W-:Y:S01]  /*c5a0*/  FMUL.FTZ R37, R2, R37 ;  /* 0x0000002502257220 */ /* 0x000fe20000410000 */
[C---:B------:R-:W-:Y:S01]  /*c5b0*/  FMUL.FTZ R38, R0.reuse, R38 ;  /* 0x0000002600267220 */ /* 0x040fe20000410000 */
[----:B------:R-:W-:Y:S01]  /*c5c0*/  FMUL.FTZ R39, R0, R39 ;  /* 0x0000002700277220 */ /* 0x000fe20000410000 */
[----:B------:R-:W3:Y:S01]  /*c5d0*/  LDSM.16.MT88.4 R140, [R165+0xe000] ;  /* 0x00e00000a58c783b */ /* 0x000ee20000004200 */
[C---:B------:R-:W-:Y:S01]  /*c5e0*/  FMUL.FTZ R40, R2.reuse, R40 ;  /* 0x0000002802287220 */ /* 0x040fe20000410000 */
[----:B------:R-:W-:Y:S01]  /*c5f0*/  FMUL.FTZ R41, R2, R41 ;  /* 0x0000002902297220 */ /* 0x000fe20000410000 */
[C---:B------:R-:W-:Y:S01]  /*c600*/  FMUL.FTZ R42, R0.reuse, R42 ;  /* 0x0000002a002a7220 */ /* 0x040fe20000410000 */
[----:B------:R-:W-:Y:S01]  /*c610*/  FMUL.FTZ R43, R0, R43 ;  /* 0x0000002b002b7220 */ /* 0x000fe20000410000 */
[----:B------:R-:W-:Y:S01]  /*c620*/  FMUL.FTZ R44, R2, R44 ;  /* 0x0000002c022c7220 */ /* 0x000fe20000410000 */
[C---:B------:R-:W-:Y:S01]  /*c630*/  HMMA.16816.F32 R36, R136.reuse, R144, R36 ;  /* 0x000000908824723c */ /* 0x040fe20000001824 */
[----:B------:R-:W-:Y:S01]  /*c640*/  MUFU.EX2 R189, R189 ;  /* 0x000000bd00bd7308 */ /* 0x000fe20000000800 */
[----:B------:R-:W-:Y:S01]  /*c650*/  LDSM.16.MT88.4 R120, [R165+0xc800] ;  /* 0x00c80000a578783b */ /* 0x000fe20000004200 */
[----:B------:R-:W-:Y:S01]  /*c660*/  PRMT R144, R150, 0x7772, RZ ;  /* 0x0000777296907816 */ /* 0x000fe200000000ff */
[----:B------:R-:W-:Y:S01]  /*c670*/  FMUL.FTZ R45, R2, R45 ;  /* 0x0000002d022d7220 */ /* 0x000fe20000410000 */
        /* <DEDUP_REMOVED lines=8> */
[C---:B------:R-:W-:Y:S01]  /*c700*/  FMUL.FTZ R52, R2.reuse, R52 ;  /* 0x0000003402347220 */ /* 0x040fe20000410000 */
[----:B------:R-:W-:Y:S01]  /*c710*/  FMUL.FTZ R53, R2, R53 ;  /* 0x0000003502357220 */ /* 0x000fe20000410000 */
[C---:B-1----:R-:W-:Y:S04]  /*c720*/  HMMA.16816.F32 R44, R136.reuse, R128, R44 ;  /* 0x00000080882c723c */ /* 0x042fe8000000182c */
[----:B------:R-:W-:Y:S01]  /*c730*/  MUFU.EX2 R186, R186 ;  /* 0x000000ba00ba7308 */ /* 0x000fe20000000800 */
[C---:B------:R-:W-:Y:S01]  /*c740*/  FMUL.FTZ R54, R0.reuse, R54 ;  /* 0x0000003600367220 */ /* 0x040fe20000410000 */
[----:B------:R-:W-:Y:S01]  /*c750*/  FMUL.FTZ R55, R0, R55 ;  /* 0x0000003700377220 */ /* 0x000fe20000410000 */
[C---:B------:R-:W-:Y:S01]  /*c760*/  FMUL.FTZ R56, R2.reuse, R56 ;  /* 0x0000003802387220 */ /* 0x040fe20000410000 */
[----:B------:R-:W-:Y:S01]  /*c770*/  FMUL.FTZ R57, R2, R57 ;  /* 0x0000003902397220 */ /* 0x000fe20000410000 */
[C---:B------:R-:W-:Y:S01]  /*c780*/  FMUL.FTZ R58, R0.reuse, R58 ;  /* 0x0000003a003a7220 */ /* 0x040fe20000410000 */
[C---:B------:R-:W-:Y:S01]  /*c790*/  HMMA.16816.F32 R48, R136.reuse, R130, R48 ;  /* 0x000000828830723c */ /* 0x040fe20000001830 */
[----:B------:R-:W1:Y:S03]  /*c7a0*/  LDSM.16.MT88.4 R128, [R164+0xe000] ;  /* 0x00e00000a480783b */ /* 0x000e660000004200 */
[----:B------:R-:W-:Y:S01]  /*c7b0*/  MUFU.EX2 R188, R188 ;  /* 0x000000bc00bc7308 */ /* 0x000fe20000000800 */
[----:B------:R-:W-:Y:S01]  /*c7c0*/  FMUL.FTZ R59, R0, R59 ;  /* 0x0000003b003b7220 */ /* 0x000fe20000410000 */
[C---:B------:R-:W-:Y:S01]  /*c7d0*/  FMUL.FTZ R60, R2.reuse, R60 ;  /* 0x0000003c023c7220 */ /* 0x040fe20000410000 */
[----:B------:R-:W-:Y:S01]  /*c7e0*/  FMUL.FTZ R61, R2, R61 ;  /* 0x0000003d023d7220 */ /* 0x000fe20000410000 */
[C---:B------:R-:W-:Y:S01]  /*c7f0*/  FMUL.FTZ R62, R0.reuse, R62 ;  /* 0x0000003e003e7220 */ /* 0x040fe20000410000 */
[----:B------:R-:W-:Y:S01]  /*c800*/  FMUL.FTZ R63, R0, R63 ;  /* 0x0000003f003f7220 */ /* 0x000fe20000410000 */
[C---:B--2---:R-:W-:Y:S04]  /*c810*/  HMMA.16816.F32 R52, R136.reuse, R124, R52 ;  /* 0x0000007c8834723c */ /* 0x044fe80000001834 */
[----:B------:R-:W2:Y:S01]  /*c820*/  MUFU.EX2 R187, R187 ;  /* 0x000000bb00bb7308 */ /* 0x000ea20000000800 */
[C---:B------:R-:W-:Y:S01]  /*c830*/  FMUL.FTZ R64, R2.reuse, R64 ;  /* 0x0000004002407220 */ /* 0x040fe20000410000 */
[----:B------:R-:W-:Y:S01]  /*c840*/  FMUL.FTZ R65, R2, R65 ;  /* 0x0000004102417220 */ /* 0x000fe20000410000 */
[C---:B------:R-:W-:Y:S01]  /*c850*/  FMUL.FTZ R66, R0.reuse, R66 ;  /* 0x0000004200427220 */ /* 0x040fe20000410000 */
[----:B------:R-:W-:Y:S01]  /*c860*/  FMUL.FTZ R67, R0, R67 ;  /* 0x0000004300437220 */ /* 0x000fe20000410000 */
[C---:B------:R-:W-:Y:S01]  /*c870*/  FMUL.FTZ R68, R2.reuse, R68 ;  /* 0x0000004402447220 */ /* 0x040fe20000410000 */
[C---:B------:R-:W-:Y:S01]  /*c880*/  HMMA.16816.F32 R56, R136.reuse, R126, R56 ;  /* 0x0000007e8838723c */ /* 0x040fe20000001838 */
[----:B------:R-:W4:Y:S03]  /*c890*/  LDSM.16.MT88.4 R124, [R133+0x2000] ;  /* 0x00200000857c783b */ /* 0x000f260000004200 */
[----:B------:R-:W-:Y:S01]  /*c8a0*/  MUFU.EX2 R228, R228 ;  /* 0x000000e400e47308 */ /* 0x000fe20000000800 */
[----:B------:R-:W-:Y:S01]  /*c8b0*/  FMUL.FTZ R69, R2, R69 ;  /* 0x0000004502457220 */ /* 0x000fe20000410000 */
[C---:B------:R-:W-:Y:S01]  /*c8c0*/  FMUL.FTZ R70, R0.reuse, R70 ;  /* 0x0000004600467220 */ /* 0x040fe20000410000 */
[----:B------:R-:W-:Y:S01]  /*c8d0*/  FMUL.FTZ R71, R0, R71 ;  /* 0x0000004700477220 */ /* 0x000fe20000410000 */
[C---:B------:R-:W-:Y:S01]  /*c8e0*/  FMUL.FTZ R72, R2.reuse, R72 ;  /* 0x0000004802487220 */ /* 0x040fe20000410000 */
[----:B------:R-:W-:Y:S01]  /*c8f0*/  FMUL.FTZ R73, R2, R73 ;  /* 0x0000004902497220 */ /* 0x000fe20000410000 */
[C---:B---3--:R-:W-:Y:S04]  /*c900*/  HMMA.16816.F32 R60, R136.reuse, R140, R60 ;  /* 0x0000008c883c723c */ /* 0x048fe8000000183c */
[----:B------:R-:W-:Y:S01]  /*c910*/  MUFU.EX2 R232, R232 ;  /* 0x000000e800e87308 */ /* 0x000fe20000000800 */
[C---:B------:R-:W-:Y:S01]  /*c920*/  FMUL.FTZ R74, R0.reuse, R74 ;  /* 0x0000004a004a7220 */ /* 0x040fe20000410000 */
[----:B------:R-:W-:Y:S01]  /*c930*/  FMUL.FTZ R75, R0, R75 ;  /* 0x0000004b004b7220 */ /* 0x000fe20000410000 */
[C---:B------:R-:W-:Y:S01]  /*c940*/  FMUL.FTZ R76, R2.reuse, R76 ;  /* 0x0000004c024c7220 */ /* 0x040fe20000410000 */
[----:B------:R-:W-:Y:S01]  /*c950*/  FMUL.FTZ R77, R2, R77 ;  /* 0x0000004d024d7220 */ /* 0x000fe20000410000 */
[C---:B------:R-:W-:Y:S01]  /*c960*/  FMUL.FTZ R78, R0.reuse, R78 ;  /* 0x0000004e004e7220 */ /* 0x040fe20000410000 */
[C---:B------:R-:W-:Y:S01]  /*c970*/  HMMA.16816.F32 R64, R136.reuse, R142, R64 ;  /* 0x0000008e8840723c */ /* 0x040fe20000001840 */
[----:B------:R-:W3:Y:S03]  /*c980*/  LDSM.16.MT88.4 R140, [R166+0x2000] ;  /* 0x00200000a68c783b */ /* 0x000ee60000004200 */
[----:B------:R-:W-:Y:S01]  /*c990*/  MUFU.EX2 R235, R235 ;  /* 0x000000eb00eb7308 */ /* 0x000fe20000000800 */
[----:B------:R-:W-:Y:S01]  /*c9a0*/  FMUL.FTZ R79, R0, R79 ;  /* 0x0000004f004f7220 */ /* 0x000fe20000410000 */
[C---:B------:R-:W-:Y:S01]  /*c9b0*/  FMUL.FTZ R80, R2.reuse, R80 ;  /* 0x0000005002507220 */ /* 0x040fe20000410000 */
[----:B------:R-:W-:Y:S01]  /*c9c0*/  FMUL.FTZ R81, R2, R81 ;  /* 0x0000005102517220 */ /* 0x000fe20000410000 */
[C---:B------:R-:W-:Y:S01]  /*c9d0*/  FMUL.FTZ R82, R0.reuse, R82 ;  /* 0x0000005200527220 */ /* 0x040fe20000410000 */
[----:B------:R-:W-:Y:S01]  /*c9e0*/  FMUL.FTZ R83, R0, R83 ;  /* 0x0000005300537220 */ /* 0x000fe20000410000 */
[C---:B------:R-:W-:Y:S01]  /*c9f0*/  FMUL.FTZ R92, R2.reuse, R92 ;  /* 0x0000005c025c7220 */ /* 0x040fe20000410000 */
[C---:B-1----:R-:W-:Y:S03]  /*ca00*/  HMMA.16816.F32 R68, R136.reuse, R128, R68 ;  /* 0x000000808844723c */ /* 0x042fe60000001844 */
[----:B------:R-:W-:Y:S01]  /*ca10*/  MUFU.EX2 R234, R234 ;  /* 0x000000ea00ea7308 */ /* 0x000fe20000000800 */
[----:B------:R-:W-:Y:S01]  /*ca20*/  FMUL.FTZ R93, R2, R93 ;  /* 0x0000005d025d7220 */ /* 0x000fe20000410000 */
[C---:B------:R-:W-:Y:S01]  /*ca30*/  FMUL.FTZ R94, R0.reuse, R94 ;  /* 0x0000005e005e7220 */ /* 0x040fe20000410000 */
[----:B------:R-:W-:Y:S01]  /*ca40*/  FMUL.FTZ R95, R0, R95 ;  /* 0x0000005f005f7220 */ /* 0x000fe20000410000 */
[C---:B------:R-:W-:Y:S01]  /*ca50*/  FMUL.FTZ R96, R2.reuse, R96 ;  /* 0x0000006002607220 */ /* 0x040fe20000410000 */
[----:B------:R-:W-:Y:S01]  /*ca60*/  FMUL.FTZ R97, R2, R97 ;  /* 0x0000006102617220 */ /* 0x000fe20000410000 */
[C---:B------:R-:W-:Y:S01]  /*ca70*/  HMMA.16816.F32 R72, R136.reuse, R130, R72 ;  /* 0x000000828848723c */ /* 0x040fe20000001848 */
[----:B------:R-:W1:Y:S03]  /*ca80*/  LDSM.16.MT88.4 R128, [R165+0x10000] ;  /* 0x01000000a580783b */ /* 0x000e660000004200 */
[----:B------:R-:W-:Y:S01]  /*ca90*/  MUFU.EX2 R233, R233 ;  /* 0x000000e900e97308 */ /* 0x000fe20000000800 */
[C---:B------:R-:W-:Y:S01]  /*caa0*/  FMUL.FTZ R98, R0.reuse, R98 ;  /* 0x0000006200627220 */ /* 0x040fe20000410000 */
[----:B------:R-:W-:Y:S01]  /*cab0*/  FMUL.FTZ R99, R0, R99 ;  /* 0x0000006300637220 */ /* 0x000fe20000410000 */
[C---:B------:R-:W-:Y:S01]  /*cac0*/  FMUL.FTZ R104, R2.reuse, R104 ;  /* 0x0000006802687220 */ /* 0x040fe20000410000 */
[----:B------:R-:W-:Y:S01]  /*cad0*/  FMUL.FTZ R105, R2, R105 ;  /* 0x0000006902697220 */ /* 0x000fe20000410000 */
[C---:B------:R-:W-:Y:S01]  /*cae0*/  FMUL.FTZ R106, R0.reuse, R106 ;  /* 0x0000006a006a7220 */ /* 0x040fe20000410000 */
[C---:B----4-:R-:W-:Y:S03]  /*caf0*/  HMMA.16816.F32 R76, R136.reuse, R124, R76 ;  /* 0x0000007c884c723c */ /* 0x050fe6000000184c */
        /* <DEDUP_REMOVED lines=11> */
[----:B------:R-:W-:Y:S01]  /*cbb0*/  FMUL.FTZ R12, R2, R116 ;  /* 0x00000074020c7220 */ /* 0x000fe20000410000 */
[C---:B------:R-:W-:Y:S01]  /*cbc0*/  FMUL.FTZ R14, R0.reuse, R118 ;  /* 0x00000076000e7220 */ /* 0x040fe20000410000 */
[----:B------:R-:W-:Y:S01]  /*cbd0*/  FMUL.FTZ R15, R0, R119 ;  /* 0x00000077000f7220 */ /* 0x000fe20000410000 */
[C---:B------:R-:W-:Y:S01]  /*cbe0*/  FMUL.FTZ R112, R2.reuse, R112 ;  /* 0x0000007002707220 */ /* 0x040fe20000410000 */
[----:B------:R-:W-:Y:S01]  /*cbf0*/  FMUL.FTZ R113, R2, R113 ;  /* 0x0000007102717220 */ /* 0x000fe20000410000 */
[----:B------:R-:W-:Y:S01]  /*cc00*/  FMUL.FTZ R114, R0, R114 ;  /* 0x0000007200727220 */ /* 0x000fe20000410000 */
[C---:B---3--:R-:W-:Y:S03]  /*cc10*/  HMMA.16816.F32 R84, R136.reuse, R140, R84 ;  /* 0x0000008c8854723c */ /* 0x048fe60000001854 */
[C---:B------:R-:W-:Y:S01]  /*cc20*/  FMUL.FTZ R88, R2.reuse, R88 ;  /* 0x0000005802587220 */ /* 0x040fe20000410000 */
[----:B------:R-:W-:Y:S01]  /*cc30*/  FMUL.FTZ R89, R2, R89 ;  /* 0x0000005902597220 */ /* 0x000fe20000410000 */
[C---:B------:R-:W-:Y:S01]  /*cc40*/  FMUL.FTZ R90, R0.reuse, R90 ;  /* 0x0000005a005a7220 */ /* 0x040fe20000410000 */
[C---:B------:R-:W-:Y:S01]  /*cc50*/  FMUL.FTZ R91, R0.reuse, R91 ;  /* 0x0000005b005b7220 */ /* 0x040fe20000410000 */
[----:B------:R-:W-:Y:S01]  /*cc60*/  MOV R140, R150 ;  /* 0x00000096008c7202 */ /* 0x000fe20000000f00 */
[----:B------:R-:W-:Y:S01]  /*cc70*/  FMUL.FTZ R115, R0, R115 ;  /* 0x0000007300737220 */ /* 0x000fe20000410000 */
[----:B------:R-:W-:Y:S01]  /*cc80*/  PRMT R141, R150, 0x7771, RZ ;  /* 0x00007771968d7816 */ /* 0x000fe200000000ff */
[--C-:B------:R-:W-:Y:S01]  /*cc90*/  FFMA.FTZ R230, R22, UR4, -R184.reuse ;  /* 0x0000000416e67c23 */ /* 0x100fe200080108b8 */
[----:B--2---:R-:W-:Y:S01]  /*cca0*/  F2FP.F16.F32.PACK_AB R156, R187, R188 ;  /* 0x000000bcbb9c723e */ /* 0x004fe200000000ff */
[----:B------:R-:W-:Y:S01]  /*ccb0*/  FFMA.FTZ R231, R23, UR4, -R184 ;  /* 0x0000000417e77c23 */ /* 0x000fe200080108b8 */
[C---:B------:R-:W-:Y:S03]  /*ccc0*/  HMMA.16816.F32 R88, R136.reuse, R142, R88 ;  /* 0x0000008e8858723c */ /* 0x040fe60000001858 */
[----:B------:R-:W-:Y:S01]  /*ccd0*/  PRMT R143, R150, 0x7773, RZ ;  /* 0x00007773968f7816 */ /* 0x000fe200000000ff */
[C---:B------:R-:W-:Y:S01]  /*cce0*/  FMUL.FTZ R100, R2.reuse, R100 ;  /* 0x0000006402647220 */ /* 0x040fe20000410000 */
[----:B------:R-:W-:Y:S01]  /*ccf0*/  FMUL.FTZ R101, R2, R101 ;  /* 0x0000006502657220 */ /* 0x000fe20000410000 */
[----:B------:R-:W-:Y:S01]  /*cd00*/  FMUL.FTZ R102, R0, R102 ;  /* 0x0000006600667220 */ /* 0x000fe20000410000 */
[----:B------:R-:W-:Y:S01]  /*cd10*/  PRMT R144, R144, 0x5410, R143 ;  /* 0x0000541090907816 */ /* 0x000fe2000000008f */
[C---:B-1----:R-:W-:Y:S01]  /*cd20*/  HMMA.16816.F32 R92, R136.reuse, R128, R92 ;  /* 0x00000080885c723c */ /* 0x042fe2000000185c */
[----:B------:R-:W-:Y:S02]  /*cd30*/  MUFU.EX2 R230, R230 ;  /* 0x000000e600e67308 */ /* 0x000fe40000000800 */
[----:B------:R-:W-:Y:S01]  /*cd40*/  LOP3.LUT R119, R144, 0xff00ff, RZ, 0xc0, !PT ;  /* 0x00ff00ff90777812 */ /* 0x000fe200078ec0ff */
[----:B------:R-:W-:Y:S01]  /*cd50*/  FMUL.FTZ R103, R0, R103 ;  /* 0x0000006700677220 */ /* 0x000fe20000410000 */
[----:B------:R-:W-:Y:S01]  /*cd60*/  LDSM.16.MT88.4 R144, [R166+0x800] ;  /* 0x00080000a690783b */ /* 0x000fe20000004200 */
[----:B------:R-:W-:Y:S01]  /*cd70*/  FMUL.FTZ R13, R2, R117 ;  /* 0x00000075020d7220 */ /* 0x000fe20000410000 */
[----:B------:R-:W-:Y:S01]  /*cd80*/  F2FP.F16.F32.PACK_AB R117, R186, R183 ;  /* 0x000000b7ba75723e */ /* 0x000fe200000000ff */
[C---:B------:R-:W-:Y:S03]  /*cd90*/  HMMA.16816.F32 R96, R136.reuse, R130, R96 ;  /* 0x000000828860723c */ /* 0x040fe60000001860 */
[----:B------:R-:W1:Y:S01]  /*cda0*/  MUFU.EX2 R231, R231 ;  /* 0x000000e700e77308 */ /* 0x000e620000000800 */
[--C-:B------:R-:W-:Y:S01]  /*cdb0*/  HSET2.LE.AND R119, R119, R174.reuse, PT ;  /* 0x000000ae77777233 */ /* 0x100fe20003803000 */
[----:B------:R-:W-:Y:S01]  /*cdc0*/  FFMA.FTZ R173, R2, R221, R173 ;  /* 0x000000dd02ad7223 */ /* 0x000fe200000100ad */
[----:B------:R-:W2:Y:S01]  /*cdd0*/  LDSM.16.MT88.4 R128, [R133+0x4000] ;  /* 0x004000008580783b */ /* 0x000ea20000004200 */
[----:B------:R-:W-:Y:S01]  /*cde0*/  ISETP.NE.AND P2, PT, R210, RZ, PT ;  /* 0x000000ffd200720c */ /* 0x000fe20003f45270 */
[----:B------:R-:W-:Y:S01]  /*cdf0*/  FFMA.FTZ R175, R0, R219, R175 ;  /* 0x000000db00af7223 */ /* 0x000fe200000100af */
[C---:B----4-:R-:W-:Y:S03]  /*ce00*/  HMMA.16816.F32 R100, R136.reuse, R124, R100 ;  /* 0x0000007c8864723c */ /* 0x050fe60000001864 */
[----:B------:R-:W-:Y:S01]  /*ce10*/  LOP3.LUT R124, R140, 0xff, RZ, 0xc0, !PT ;  /* 0x000000ff8c7c7812 */ /* 0x000fe200078ec0ff */
[----:B------:R-:W-:Y:S01]  /*ce20*/  FADD.FTZ R172, R172, R173 ;  /* 0x000000adacac7221 */ /* 0x000fe20000010000 */
[----:B------:R-:W-:Y:S01]  /*ce30*/  LOP3.LUT R125, R148, 0xffff, RZ, 0xc0, !PT ;  /* 0x0000ffff947d7812 */ /* 0x000fe200078ec0ff */
[----:B------:R-:W-:Y:S01]  /*ce40*/  FADD.FTZ R0, R171, R175 ;  /* 0x000000afab007221 */ /* 0x000fe20000010000 */
[----:B------:R-:W-:Y:S01]  /*ce50*/  PRMT R141, R124, 0x5410, R141 ;  /* 0x000054107c8d7816 */ /* 0x000fe2000000008d */
[C---:B------:R-:W-:Y:S03]  /*ce60*/  HMMA.16816.F32 R104, R136.reuse, R126, R104 ;  /* 0x0000007e8868723c */ /* 0x040fe60000001868 */
[----:B------:R-:W-:Y:S01]  /*ce70*/  SHF.R.U32.HI R142, RZ, 0x8, R125 ;  /* 0x00000008ff8e7819 */ /* 0x000fe2000001167d */
[----:B------:R-:W-:Y:S01]  /*ce80*/  FADD.FTZ R169, R169, R0 ;  /* 0x00000000a9a97221 */ /* 0x000fe20000010000 */
[----:B------:R-:W3:Y:S01]  /*ce90*/  LDSM.16.MT88.4 R124, [R166+0x4000] ;  /* 0x00400000a67c783b */ /* 0x000ee20000004200 */
[----:B------:R-:W-:Y:S02]  /*cea0*/  LOP3.LUT R119, R156, R119, RZ, 0xc0, !PT ;  /* 0x000000779c777212 */ /* 0x000fe400078ec0ff */
[----:B------:R-:W-:Y:S01]  /*ceb0*/  PRMT R149, R149, 0x5410, R142 ;  /* 0x0000541095957816 */ /* 0x000fe2000000008e */
[----:B------:R-:W-:Y:S01]  /*cec0*/  FADD.FTZ R169, R170, R169 ;  /* 0x000000a9aaa97221 */ /* 0x000fe20000010000 */
[----:B------:R-:W-:Y:S02]  /*ced0*/  PRMT R140, R148, 0x7632, R140 ;  /* 0x00007632948c7816 */ /* 0x000fe4000000008c */
[--C-:B------:R-:W-:Y:S02]  /*cee0*/  HSET2.LE.AND R148, R141, R174.reuse, PT ;  /* 0x000000ae8d947233 */ /* 0x100fe40003803000 */
[----:B------:R-:W-:Y:S02]  /*cef0*/  LOP3.LUT R140, R140, 0xff, RZ, 0xc0, !PT ;  /* 0x000000ff8c8c7812 */ /* 0x000fe400078ec0ff */
[--C-:B------:R-:W-:Y:S02]  /*cf00*/  HSET2.LE.AND R116, R149, R174.reuse, PT ;  /* 0x000000ae95747233 */ /* 0x100fe40003803000 */
[----:B------:R-:W-:Y:S02]  /*cf10*/  PRMT R163, R140, 0x5410, R163 ;  /* 0x000054108ca37816 */ /* 0x000fe400000000a3 */
[----:B------:R-:W-:Y:S01]  /*cf20*/  LDSM.16.MT88.4 R140, [R133+0x800] ;  /* 0x00080000858c783b */ /* 0x000fe20000004200 */
[----:B------:R-:W-:Y:S02]  /*cf30*/  LOP3.LUT R118, R117, R148, RZ, 0xc0, !PT ;  /* 0x0000009475767212 */ /* 0x000fe400078ec0ff */
[--C-:B------:R-:W-:Y:S02]  /*cf40*/  HSET2.LE.AND R117, R163, R174.reuse, PT ;  /* 0x000000aea3757233 */ /* 0x100fe40003803000 */
[----:B-1----:R-:W-:Y:S02]  /*cf50*/  F2FP.F16.F32.PACK_AB R22, R231, R230 ;  /* 0x000000e6e716723e */ /* 0x002fe400000000ff */
[----:B------:R-:W-:Y:S01]  /*cf60*/  IADD3 R210, PT, PT, R210, -0x1, RZ ;  /* 0xffffffffd2d27810 */ /* 0x000fe20007ffe0ff */
[----:B------:R-:W-:Y:S01]  /*cf70*/  LDSM.16.MT88.4 R148, [R165+0xe800] ;  /* 0x00e80000a594783b */ /* 0x000fe20000004200 */
[C---:B--2---:R-:W-:Y:S08]  /*cf80*/  HMMA.16816.F32 R108, R136.reuse, R128, R108 ;  /* 0x00000080886c723c */ /* 0x044ff0000000186c */
[C---:B------:R-:W-:Y:S01]  /*cf90*/  HMMA.16816.F32 R16, R136.reuse, R130, R16 ;  /* 0x000000828810723c */ /* 0x040fe20000001810 */
[----:B------:R-:W1:Y:S07]  /*cfa0*/  LDSM.16.MT88.4 R128, [R164+0xc800] ;  /* 0x00c80000a480783b */ /* 0x000e6e0000004200 */
[C---:B---3--:R-:W-:Y:S03]  /*cfb0*/  HMMA.16816.F32 R12, R136.reuse, R124, R12 ;  /* 0x0000007c880c723c */ /* 0x048fe6000000180c */
[----:B------:R-:W-:Y:S02]  /*cfc0*/  F2FP.F16.F32.PACK_AB R125, R227, R218 ;  /* 0x000000dae37d723e */ /* 0x000fe400000000ff */
[----:B------:R-:W-:Y:S01]  /*cfd0*/  F2FP.F16.F32.PACK_AB R124, R189, R220 ;  /* 0x000000dcbd7c723e */ /* 0x000fe200000000ff */
[----:B------:R-:W-:Y:S01]  /*cfe0*/  FADD.FTZ R220, R220, R169 ;  /* 0x000000a9dcdc7221 */ /* 0x000fe20000010000 */
[----:B------:R-:W-:Y:S01]  /*cff0*/  LOP3.LUT R116, R125, R116, RZ, 0xc0, !PT ;  /* 0x000000747d747212 */ /* 0x000fe200078ec0ff */
[----:B------:R-:W-:Y:S03]  /*d000*/  HMMA.16816.F32 R112, R136, R126, R112 ;  /* 0x0000007e8870723c */ /* 0x000fe60000001870 */
[----:B------:R-:W-:Y:S01]  /*d010*/  LOP3.LUT R117, R124, R117, RZ, 0xc0, !PT ;  /* 0x000000757c757212 */ /* 0x000fe200078ec0ff */
[----:B------:R-:W-:Y:S01]  /*d020*/  FADD.FTZ R189, R189, R220 ;  /* 0x000000dcbdbd7221 */ /* 0x000fe20000010000 */
[----:B------:R-:W2:Y:S03]  /*d030*/  LDSM.16.MT88.4 R124, [R133+0x2800] ;  /* 0x00280000857c783b */ /* 0x000ea60000004200 */
[----:B------:R-:W-:Y:S02]  /*d040*/  FADD.FTZ R188, R188, R189 ;  /* 0x000000bdbcbc7221 */ /* 0x000fe40000010000 */
[C---:B------:R-:W-:Y:S05]  /*d050*/  HMMA.16816.F32 R4, R116.reuse, R120, R4 ;  /* 0x000000787404723c */ /* 0x040fea0000001804 */
[----:B------:R-:W-:Y:S03]  /*d060*/  FADD.FTZ R187, R187, R188 ;  /* 0x000000bcbbbb7221 */ /* 0x000fe60000010000 */
[C---:B------:R-:W-:Y:S01]  /*d070*/  HMMA.16816.F32 R8, R116.reuse, R122, R8 ;  /* 0x0000007a7408723c */ /* 0x040fe20000001808 */
[----:B------:R-:W3:Y:S02]  /*d080*/  LDSM.16.MT88.4 R120, [R166+0x2800] ;  /* 0x00280000a678783b */ /* 0x000ee40000004200 */
[----:B------:R-:W-:Y:S04]  /*d090*/  FADD.FTZ R230, R230, R187 ;  /* 0x000000bbe6e67221 */ /* 0x000fe80000010000 */
[----:B------:R-:W-:Y:S01]  /*d0a0*/  FADD.FTZ R231, R231, R230 ;  /* 0x000000e6e7e77221 */ /* 0x000fe20000010000 */
[C---:B-1----:R-:W-:Y:S03]  /*d0b0*/  HMMA.16816.F32 R36, R116.reuse, R128, R36 ;  /* 0x000000807424723c */ /* 0x042fe60000001824 */
[----:B------:R-:W-:Y:S01]  /*d0c0*/  LOP3.LUT R128, R217, R225, R229, 0x96, !PT ;  /* 0x000000e1d9807212 */ /* 0x000fe200078e96e5 */
[----:B------:R-:W-:Y:S04]  /*d0d0*/  FFMA.FTZ R229, R21, UR4, -R185 ;  /* 0x0000000415e57c23 */ /* 0x000fe800080108b9 */
[C---:B------:R-:W-:Y:S02]  /*d0e0*/  HMMA.16816.F32 R40, R116.reuse, R130, R40 ;  /* 0x000000827428723c */ /* 0x040fe40000001828 */
[----:B------:R-:W1:Y:S01]  /*d0f0*/  MUFU.EX2 R229, R229 ;  /* 0x000000e500e57308 */ /* 0x000e620000000800 */
[----:B------:R-:W-:Y:S02]  /*d100*/  IMAD.WIDE.U32 R136, R128, -0x326172a9, RZ ;  /* 0xcd9e8d5780887825 */ /* 0x000fe400078e00ff */
[----:B------:R-:W4:Y:S03]  /*d110*/  LDSM.16.MT88.4 R128, [R165+0x10800] ;  /* 0x01080000a580783b */ /* 0x000f260000004200 */
[C---:B------:R-:W-:Y:S03]  /*d120*/  HMMA.16816.F32 R44, R116.reuse, R140, R44 ;  /* 0x0000008c742c723c */ /* 0x040fe6000000182c */
[----:B------:R-:W-:Y:S05]  /*d130*/  LOP3.LUT R136, R213, R196, R136, 0x96, !PT ;  /* 0x000000c4d5887212 */ /* 0x000fea00078e9688 */
        /* <DEDUP_REMOVED lines=11> */
[C---:B--2---:R-:W-:Y:S03]  /*d1f0*/  HMMA.16816.F32 R76, R116.reuse, R124, R76 ;  /* 0x0000007c744c723c */ /* 0x044fe6000000184c */
[----:B------:R-:W-:Y:S01]  /*d200*/  LOP3.LUT R124, R222, R197, R137, 0x96, !PT ;  /* 0x000000c5de7c7212 */ /* 0x000fe200078e9689 */
[----:B------:R-:W-:Y:S04]  /*d210*/  IMAD.WIDE.U32 R136, R136, -0x2daee0ad, RZ ;  /* 0xd2511f5388887825 */ /* 0x000fe800078e00ff */
[C---:B------:R-:W-:Y:S03]  /*d220*/  HMMA.16816.F32 R80, R116.reuse, R126, R80 ;  /* 0x0000007e7450723c */ /* 0x040fe60000001850 */
[----:B------:R-:W-:Y:S02]  /*d230*/  IMAD.WIDE.U32 R238, R124, -0x2daee0ad, RZ ;  /* 0xd2511f537cee7825 */ /* 0x000fe400078e00ff */
[----:B------:R-:W2:Y:S03]  /*d240*/  LDSM.16.MT88.4 R124, [R164+0x10800] ;  /* 0x01080000a47c783b */ /* 0x000ea60000004200 */
[C---:B---3--:R-:W-:Y:S03]  /*d250*/  HMMA.16816.F32 R84, R116.reuse, R120, R84 ;  /* 0x000000787454723c */ /* 0x048fe60000001854 */
[----:B------:R-:W-:Y:S02]  /*d260*/  LOP3.LUT R161, R214, R161, R239, 0x96, !PT ;  /* 0x000000a1d6a17212 */ /* 0x000fe400078e96ef */
[----:B------:R-:W-:Y:S03]  /*d270*/  LOP3.LUT R238, R159, R238, R137, 0x96, !PT ;  /* 0x000000ee9fee7212 */ /* 0x000fe600078e9689 */
[C---:B------:R-:W-:Y:S03]  /*d280*/  HMMA.16816.F32 R88, R116.reuse, R122, R88 ;  /* 0x0000007a7458723c */ /* 0x040fe60000001858 */
[----:B------:R-:W-:Y:S04]  /*d290*/  IMAD.WIDE.U32 R236, R161, -0x326172a9, RZ ;  /* 0xcd9e8d57a1ec7825 */ /* 0x000fe800078e00ff */
[----:B------:R-:W-:Y:S01]  /*d2a0*/  IMAD.WIDE.U32 R238, R238, -0x326172a9, RZ ;  /* 0xcd9e8d57eeee7825 */ /* 0x000fe200078e00ff */
[C---:B----4-:R-:W-:Y:S03]  /*d2b0*/  HMMA.16816.F32 R92, R116.reuse, R128, R92 ;  /* 0x00000080745c723c */ /* 0x050fe6000000185c */
[----:B------:R-:W-:Y:S02]  /*d2c0*/  LOP3.LUT R120, R212, R195, R237, 0x96, !PT ;  /* 0x000000c3d4787212 */ /* 0x000fe400078e96ed */
[----:B------:R-:W-:Y:S03]  /*d2d0*/  LOP3.LUT R236, R194, R236, R239, 0x96, !PT ;  /* 0x000000ecc2ec7212 */ /* 0x000fe600078e96ef */
[C---:B------:R-:W-:Y:S03]  /*d2e0*/  HMMA.16816.F32 R96, R116.reuse, R130, R96 ;  /* 0x000000827460723c */ /* 0x040fe60000001860 */
[----:B------:R-:W-:Y:S02]  /*d2f0*/  IMAD.WIDE.U32 R138, R120, -0x2daee0ad, RZ ;  /* 0xd2511f53788a7825 */ /* 0x000fe400078e00ff */
[----:B------:R-:W3:Y:S02]  /*d300*/  LDSM.16.MT88.4 R120, [R133+0x4800] ;  /* 0x004800008578783b */ /* 0x000ee40000004200 */
[----:B------:R-:W-:Y:S01]  /*d310*/  IMAD.WIDE.U32 R236, R236, -0x2daee0ad, RZ ;  /* 0xd2511f53ecec7825 */ /* 0x000fe200078e00ff */
[----:B------:R-:W-:Y:S04]  /*d320*/  LOP3.LUT R240, R158, R136, R139, 0x96, !PT ;  /* 0x000000889ef07212 */ /* 0x000fe800078e968b */
[----:B------:R-:W-:Y:S01]  /*d330*/  LOP3.LUT R157, R157, R138, R237, 0x96, !PT ;  /* 0x0000008a9d9d7212 */ /* 0x000fe200078e96ed */
[C---:B--2---:R-:W-:Y:S03]  /*d340*/  HMMA.16816.F32 R100, R116.reuse, R124, R100 ;  /* 0x0000007c7464723c */ /* 0x044fe60000001864 */
[----:B------:R-:W-:Y:S04]  /*d350*/  IMAD.WIDE.U32 R240, R240, -0x326172a9, RZ ;  /* 0xcd9e8d57f0f07825 */ /* 0x000fe800078e00ff */
[----:B------:R-:W-:Y:S01]  /*d360*/  IMAD.WIDE.U32 R128, R157, -0x326172a9, RZ ;  /* 0xcd9e8d579d807825 */ /* 0x000fe200078e00ff */
[C---:B------:R-:W-:Y:S04]  /*d370*/  HMMA.16816.F32 R104, R116.reuse, R126, R104 ;  /* 0x0000007e7468723c */ /* 0x040fe80000001868 */
[----:B------:R-:W-:Y:S02]  /*d380*/  LOP3.LUT R136, R192, R240, R129, 0x96, !PT ;  /* 0x000000f0c0887212 */ /* 0x000fe400078e9681 */
[----:B------:R-:W-:Y:S02]  /*d390*/  MOV R138, R128 ;  /* 0x00000080008a7202 */ /* 0x000fe40000000f00 */
[C---:B------:R-:W-:Y:S02]  /*d3a0*/  PRMT R139, R128.reuse, 0x7773, RZ ;  /* 0x00007773808b7816 */ /* 0x040fe400000000ff */
[C---:B------:R-:W-:Y:S02]  /*d3b0*/  PRMT R156, R128.reuse, 0x7772, RZ ;  /* 0x00007772809c7816 */ /* 0x040fe400000000ff */
[----:B------:R-:W-:Y:S02]  /*d3c0*/  PRMT R161, R128, 0x7771, RZ ;  /* 0x0000777180a17816 */ /* 0x000fe400000000ff */
[----:B------:R-:W2:Y:S01]  /*d3d0*/  LDSM.16.MT88.4 R128, [R166+0x4800] ;  /* 0x00480000a680783b */ /* 0x000ea20000004200 */
[C---:B------:R-:W-:Y:S02]  /*d3e0*/  LOP3.LUT R137, R136.reuse, 0xffff, RZ, 0xc0, !PT ;  /* 0x0000ffff88897812 */ /* 0x040fe400078ec0ff */
[C---:B------:R-:W-:Y:S02]  /*d3f0*/  LOP3.LUT R124, R136.reuse, 0xff, RZ, 0xc0, !PT ;  /* 0x000000ff887c7812 */ /* 0x040fe400078ec0ff */
[----:B------:R-:W-:Y:S02]  /*d400*/  SHF.R.U32.HI R137, RZ, 0x8, R137 ;  /* 0x00000008ff897819 */ /* 0x000fe40000011689 */
[----:B------:R-:W-:Y:S02]  /*d410*/  PRMT R20, R136, 0x7632, R20 ;  /* 0x0000763288147816 */ /* 0x000fe40000000014 */
[----:B------:R-:W-:Y:S01]  /*d420*/  PRMT R21, R124, 0x5410, R137 ;  /* 0x000054107c157816 */ /* 0x000fe20000000089 */
[C---:B---3--:R-:W-:Y:S01]  /*d430*/  HMMA.16816.F32 R108, R116.reuse, R120, R108 ;  /* 0x00000078746c723c */ /* 0x048fe2000000186c */
[----:B------:R-:W3:Y:S02]  /*d440*/  LDSM.16.MT88.4 R124, [R165+0xd000] ;  /* 0x00d00000a57c783b */ /* 0x000ee40000004200 */
[----:B------:R-:W-:Y:S02]  /*d450*/  SHF.R.U32.HI R23, RZ, 0x18, R136 ;  /* 0x00000018ff177819 */ /* 0x000fe40000011688 */
[----:B------:R-:W-:Y:S02]  /*d460*/  LOP3.LUT R20, R20, 0xff, RZ, 0xc0, !PT ;  /* 0x000000ff14147812 */ /* 0x000fe400078ec0ff */
[----:B------:R-:W-:Y:S01]  /*d470*/  LOP3.LUT R138, R138, 0xff, RZ, 0xc0, !PT ;  /* 0x000000ff8a8a7812 */ /* 0x000fe200078ec0ff */
[C---:B------:R-:W-:Y:S01]  /*d480*/  HMMA.16816.F32 R16, R116.reuse, R122, R16 ;  /* 0x0000007a7410723c */ /* 0x040fe20000001810 */
[----:B------:R-:W4:Y:S02]  /*d490*/  LDSM.16.MT88.4 R120, [R133+0x1000] ;  /* 0x001000008578783b */ /* 0x000f240000004200 */
[----:B------:R-:W-:Y:S02]  /*d4a0*/  PRMT R23, R20, 0x5410, R23 ;  /* 0x0000541014177816 */ /* 0x000fe40000000017 */
[--C-:B------:R-:W-:Y:S02]  /*d4b0*/  HSET2.LE.AND R20, R21, R174.reuse, PT ;  /* 0x000000ae15147233 */ /* 0x100fe40003803000 */
[----:B-1----:R-:W-:Y:S02]  /*d4c0*/  F2FP.F16.F32.PACK_AB R21, R229, R228 ;  /* 0x000000e4e515723e */ /* 0x002fe400000000ff */
[----:B------:R-:W-:Y:S02]  /*d4d0*/  PRMT R156, R156, 0x5410, R139 ;  /* 0x000054109c9c7816 */ /* 0x000fe4000000008b */
[----:B------:R-:W-:Y:S02]  /*d4e0*/  LOP3.LUT R20, R21, R20, RZ, 0xc0, !PT ;  /* 0x0000001415147212 */ /* 0x000fe400078ec0ff */
[--C-:B------:R-:W-:Y:S02]  /*d4f0*/  HSET2.LE.AND R21, R23, R174.reuse, PT ;  /* 0x000000ae17157233 */ /* 0x100fe40003803000 */
[----:B------:R-:W-:Y:S02]  /*d500*/  PRMT R161, R138, 0x5410, R161 ;  /* 0x000054108aa17816 */ /* 0x000fe400000000a1 */
[----:B------:R-:W-:Y:S01]  /*d510*/  LOP3.LUT R23, R156, 0xff00ff, RZ, 0xc0, !PT ;  /* 0x00ff00ff9c177812 */ /* 0x000fe200078ec0ff */
[----:B------:R-:W1:Y:S01]  /*d520*/  LDSM.16.MT88.4 R136, [R166+0x1000] ;  /* 0x00100000a688783b */ /* 0x000e620000004200 */
[----:B------:R-:W-:Y:S02]  /*d530*/  LOP3.LUT R21, R22, R21, RZ, 0xc0, !PT ;  /* 0x0000001516157212 */ /* 0x000fe400078ec0ff */
[--C-:B------:R-:W-:Y:S01]  /*d540*/  HSET2.LE.AND R22, R161, R174.reuse, PT ;  /* 0x000000aea1167233 */ /* 0x100fe20003803000 */
[C---:B--2---:R-:W-:Y:S03]  /*d550*/  HMMA.16816.F32 R12, R116.reuse, R128, R12 ;  /* 0x00000080740c723c */ /* 0x044fe6000000180c */
[--C-:B------:R-:W-:Y:S01]  /*d560*/  HSET2.LE.AND R23, R23, R174.reuse, PT ;  /* 0x000000ae17177233 */ /* 0x100fe20003803000 */
[----:B------:R-:W2:Y:S01]  /*d570*/  LDSM.16.MT88.4 R156, [R165+0x11000] ;  /* 0x01100000a59c783b */ /* 0x000ea20000004200 */
[----:B------:R-:W-:Y:S02]  /*d580*/  F2FP.F16.F32.PACK_AB R129, R235, R232 ;  /* 0x000000e8eb81723e */ /* 0x000fe400000000ff */
[----:B------:R-:W-:Y:S01]  /*d590*/  F2FP.F16.F32.PACK_AB R128, R233, R234 ;  /* 0x000000eae980723e */ /* 0x000fe200000000ff */
[----:B------:R-:W-:Y:S03]  /*d5a0*/  HMMA.16816.F32 R112, R116, R130, R112 ;  /* 0x000000827470723c */ /* 0x000fe60000001870 */
[----:B------:R-:W-:Y:S01]  /*d5b0*/  LOP3.LUT R22, R129, R22, RZ, 0xc0, !PT ;  /* 0x0000001681167212 */ /* 0x000fe200078ec0ff */
[----:B------:R-:W5:Y:S01]  /*d5c0*/  LDSM.16.MT88.4 R160, [R164+0x11000] ;  /* 0x01100000a4a0783b */ /* 0x000f620000004200 */
[----:B------:R-:W-:Y:S01]  /*d5d0*/  LOP3.LUT R23, R128, R23, RZ, 0xc0, !PT ;  /* 0x0000001780177212 */ /* 0x000fe200078ec0ff */
[----:B------:R-:W-:Y:S04]  /*d5e0*/  FADD.FTZ R234, R234, R231 ;  /* 0x000000e7eaea7221 */ /* 0x000fe80000010000 */
[----:B------:R-:W-:Y:S02]  /*d5f0*/  FADD.FTZ R233, R233, R234 ;  /* 0x000000eae9e97221 */ /* 0x000fe40000010000 */
[C---:B---3--:R-:W-:Y:S01]  /*d600*/  HMMA.16816.F32 R4, R20.reuse, R124, R4 ;  /* 0x0000007c1404723c */ /* 0x048fe20000001804 */
[----:B------:R-:W3:Y:S07]  /*d610*/  LDSM.16.MT88.4 R116, [R133+0x5000] ;  /* 0x005000008574783b */ /* 0x000eee0000004200 */
[C---:B------:R-:W-:Y:S01]  /*d620*/  HMMA.16816.F32 R8, R20.reuse, R126, R8 ;  /* 0x0000007e1408723c */ /* 0x040fe20000001808 */
[----:B------:R-:W-:Y:S07]  /*d630*/  LDSM.16.MT88.4 R124, [R165+0xd800] ;  /* 0x00d80000a57c783b */ /* 0x000fee0000004200 */
[C---:B------:R-:W-:Y:S08]  /*d640*/  HMMA.16816.F32 R36, R20.reuse, R24, R36 ;  /* 0x000000181424723c */ /* 0x040ff00000001824 */
[C---:B------:R-:W-:Y:S01]  /*d650*/  HMMA.16816.F32 R40, R20.reuse, R26, R40 ;  /* 0x0000001a1428723c */ /* 0x040fe20000001828 */
[----:B------:R-:W3:Y:S07]  /*d660*/  LDSM.16.MT88.4 R24, [R166+0x5000] ;  /* 0x00500000a618783b */ /* 0x000eee0000004200 */
[C---:B----4-:R-:W-:Y:S08]  /*d670*/  HMMA.16816.F32 R44, R20.reuse, R120, R44 ;  /* 0x00000078142c723c */ /* 0x050ff0000000182c */
[C---:B------:R-:W-:Y:S03]  /*d680*/  HMMA.16816.F32 R48, R20.reuse, R122, R48 ;  /* 0x0000007a1430723c */ /* 0x040fe60000001830 */
[----:B------:R-:W-:Y:S05]  /*d690*/  LOP3.LUT R122, R193, R238, R241, 0x96, !PT ;  /* 0x000000eec17a7212 */ /* 0x000fea00078e96f1 */
[C---:B-1----:R-:W-:Y:S03]  /*d6a0*/  HMMA.16816.F32 R52, R20.reuse, R136, R52 ;  /* 0x000000881434723c */ /* 0x042fe60000001834 */
[----:B------:R-:W-:Y:S05]  /*d6b0*/  IMAD.WIDE.U32 R122, R122, -0x2daee0ad, RZ ;  /* 0xd2511f537a7a7825 */ /* 0x000fea00078e00ff */
[C---:B------:R-:W-:Y:S01]  /*d6c0*/  HMMA.16816.F32 R56, R20.reuse, R138, R56 ;  /* 0x0000008a1438723c */ /* 0x040fe20000001838 */
[----:B------:R-:W-:Y:S02]  /*d6d0*/  LDSM.16.MT88.4 R136, [R166+0x1800] ;  /* 0x00180000a688783b */ /* 0x000fe40000004200 */
[----:B------:R-:W-:Y:S02]  /*d6e0*/  LOP3.LUT R226, R226, R236, R123, 0x96, !PT ;  /* 0x000000ece2e27212 */ /* 0x000fe400078e967b */
[----:B------:R-:W-:Y:S02]  /*d6f0*/  MOV R120, R122 ;  /* 0x0000007a00787202 */ /* 0x000fe40000000f00 */
[C---:B------:R-:W-:Y:S01]  /*d700*/  PRMT R121, R122.reuse, 0x7773, RZ ;  /* 0x000077737a797816 */ /* 0x040fe200000000ff */
[C---:B------:R-:W-:Y:S03]  /*d710*/  HMMA.16816.F32 R60, R20.reuse, R140, R60 ;  /* 0x0000008c143c723c */ /* 0x040fe6000000183c */
[C---:B------:R-:W-:Y:S02]  /*d720*/  PRMT R128, R122.reuse, 0x7772, RZ ;  /* 0x000077727a807816 */ /* 0x040fe400000000ff */
[----:B------:R-:W-:Y:S02]  /*d730*/  PRMT R129, R122, 0x7771, RZ ;  /* 0x000077717a817816 */ /* 0x000fe400000000ff */
[----:B------:R-:W-:Y:S01]  /*d740*/  PRMT R128, R128, 0x5410, R121 ;  /* 0x0000541080807816 */ /* 0x000fe20000000079 */
        /* <DEDUP_REMOVED lines=9> */
[----:B------:R-:W-:Y:S01]  /*d7e0*/  FFMA.FTZ R153, R31, UR4, -R184 ;  /* 0x000000041f997c23 */ /* 0x000fe200080108b8 */
[--C-:B------:R-:W-:Y:S01]  /*d7f0*/  FFMA.FTZ R152, R28, UR4, -R185.reuse ;  /* 0x000000041c987c23 */ /* 0x100fe200080108b9 */
[C---:B------:R-:W-:Y:S02]  /*d800*/  LOP3.LUT R31, R226.reuse, 0xff, RZ, 0xc0, !PT ;  /* 0x000000ffe21f7812 */ /* 0x040fe400078ec0ff */
[----:B------:R-:W-:Y:S01]  /*d810*/  PRMT R28, R226, 0x7632, R28 ;  /* 0x00007632e21c7816 */ /* 0x000fe2000000001c */
[C---:B------:R-:W-:Y:S01]  /*d820*/  HMMA.16816.F32 R88, R20.reuse, R154, R88 ;  /* 0x0000009a1458723c */ /* 0x040fe20000001858 */
[----:B------:R-:W-:Y:S02]  /*d830*/  MUFU.EX2 R153, R153 ;  /* 0x0000009900997308 */ /* 0x000fe40000000800 */
[--C-:B------:R-:W-:Y:S01]  /*d840*/  FFMA.FTZ R155, R34, UR4, -R184.reuse ;  /* 0x00000004229b7c23 */ /* 0x100fe200080108b8 */
[----:B------:R-:W-:Y:S01]  /*d850*/  FFMA.FTZ R154, R32, UR4, -R185 ;  /* 0x00000004209a7c23 */ /* 0x000fe200080108b9 */
[----:B------:R-:W-:Y:S06]  /*d860*/  LOP3.LUT R32, R120, 0xff, RZ, 0xc0, !PT ;  /* 0x000000ff78207812 */ /* 0x000fec00078ec0ff */
[----:B------:R-:W-:Y:S01]  /*d870*/  MUFU.EX2 R152, R152 ;  /* 0x0000009800987308 */ /* 0x000fe20000000800 */
[----:B------:R-:W-:Y:S01]  /*d880*/  LDSM.16.MT88.4 R120, [R133+0x1800] ;  /* 0x001800008578783b */ /* 0x000fe20000004200 */
[C---:B--2---:R-:W-:Y:S08]  /*d890*/  HMMA.16816.F32 R92, R20.reuse, R156, R92 ;  /* 0x0000009c145c723c */ /* 0x044ff0000000185c */
[----:B------:R-:W-:Y:S01]  /*d8a0*/  MUFU.EX2 R154, R154 ;  /* 0x0000009a009a7308 */ /* 0x000fe20000000800 */
[----:B------:R-:W-:Y:S01]  /*d8b0*/  PRMT R131, R32, 0x5410, R129 ;  /* 0x0000541020837816 */ /* 0x000fe20000000081 */
[--C-:B------:R-:W-:Y:S01]  /*d8c0*/  FFMA.FTZ R156, R30, UR4, -R184.reuse ;  /* 0x000000041e9c7c23 */ /* 0x100fe200080108b8 */
[----:B------:R-:W-:Y:S01]  /*d8d0*/  FFMA.FTZ R184, R35, UR4, -R184 ;  /* 0x0000000423b87c23 */ /* 0x000fe200080108b8 */
[--C-:B------:R-:W-:Y:S01]  /*d8e0*/  FFMA.FTZ R157, R29, UR4, -R185.reuse ;  /* 0x000000041d9d7c23 */ /* 0x100fe200080108b9 */
[----:B------:R-:W-:Y:S01]  /*d8f0*/  FFMA.FTZ R185, R33, UR4, -R185 ;  /* 0x0000000421b97c23 */ /* 0x000fe200080108b9 */
[C---:B------:R-:W-:Y:S01]  /*d900*/  HMMA.16816.F32 R96, R20.reuse, R158, R96 ;  /* 0x0000009e1460723c */ /* 0x040fe20000001860 */
[----:B------:R-:W-:Y:S03]  /*d910*/  LDSM.16.MT88.4 R32, [R165+0xf800] ;  /* 0x00f80000a520783b */ /* 0x000fe60000004200 */
[----:B------:R-:W-:Y:S01]  /*d920*/  MUFU.EX2 R156, R156 ;  /* 0x0000009c009c7308 */ /* 0x000fe20000000800 */
[----:B------:R-:W-:Y:S02]  /*d930*/  LOP3.LUT R30, R226, 0xffff, RZ, 0xc0, !PT ;  /* 0x0000ffffe21e7812 */ /* 0x000fe400078ec0ff */
[----:B------:R-:W-:Y:S07]  /*d940*/  LOP3.LUT R28, R28, 0xff, RZ, 0xc0, !PT ;  /* 0x000000ff1c1c7812 */ /* 0x000fee00078ec0ff */
[----:B------:R-:W1:Y:S01]  /*d950*/  MUFU.EX2 R157, R157 ;  /* 0x0000009d009d7308 */ /* 0x000e620000000800 */
[----:B------:R-:W-:Y:S01]  /*d960*/  SHF.R.U32.HI R30, RZ, 0x8, R30 ;  /* 0x00000008ff1e7819 */ /* 0x000fe2000001161e */
[C---:B-----5:R-:W-:Y:S08]  /*d970*/  HMMA.16816.F32 R100, R20.reuse, R160, R100 ;  /* 0x000000a01464723c */ /* 0x060ff00000001864 */
[----:B------:R-:W2:Y:S01]  /*d980*/  MUFU.EX2 R185, R185 ;  /* 0x000000b900b97308 */ /* 0x000ea20000000800 */
[----:B------:R-:W-:Y:S02]  /*d990*/  PRMT R129, R31, 0x5410, R30 ;  /* 0x000054101f817816 */ /* 0x000fe4000000001e */
[----:B------:R-:W-:Y:S07]  /*d9a0*/  LOP3.LUT R31, R128, 0xff00ff, RZ, 0xc0, !PT ;  /* 0x00ff00ff801f7812 */ /* 0x000fee00078ec0ff */
[----:B------:R-:W-:Y:S01]  /*d9b0*/  MUFU.EX2 R155, R155 ;  /* 0x0000009b009b7308 */ /* 0x000fe20000000800 */
[--C-:B------:R-:W-:Y:S01]  /*d9c0*/  HSET2.LE.AND R30, R131, R174.reuse, PT ;  /* 0x000000ae831e7233 */ /* 0x100fe20003803000 */
[C---:B------:R-:W-:Y:S08]  /*d9d0*/  HMMA.16816.F32 R104, R20.reuse, R162, R104 ;  /* 0x000000a21468723c */ /* 0x040ff00000001868 */
[----:B------:R-:W4:Y:S01]  /*d9e0*/  MUFU.EX2 R184, R184 ;  /* 0x000000b800b87308 */ /* 0x000f220000000800 */
[--C-:B------:R-:W-:Y:S02]  /*d9f0*/  HSET2.LE.AND R31, R31, R174.reuse, PT ;  /* 0x000000ae1f1f7233 */ /* 0x100fe40003803000 */
[----:B------:R-:W-:Y:S01]  /*da00*/  SHF.R.U32.HI R29, RZ, 0x18, R226 ;  /* 0x00000018ff1d7819 */ /* 0x000fe200000116e2 */
[C---:B---3--:R-:W-:Y:S03]  /*da10*/  HMMA.16816.F32 R108, R20.reuse, R116, R108 ;  /* 0x00000074146c723c */ /* 0x048fe6000000186c */
[----:B------:R-:W-:Y:S02]  /*da20*/  PRMT R29, R28, 0x5410, R29 ;  /* 0x000054101c1d7816 */ /* 0x000fe4000000001d */
[--C-:B------:R-:W-:Y:S02]  /*da30*/  HSET2.LE.AND R28, R129, R174.reuse, PT ;  /* 0x000000ae811c7233 */ /* 0x100fe40003803000 */
[----:B-1----:R-:W-:Y:S01]  /*da40*/  F2FP.F16.F32.PACK_AB R129, R157, R152 ;  /* 0x000000989d81723e */ /* 0x002fe200000000ff */
[C---:B------:R-:W-:Y:S01]  /*da50*/  HMMA.16816.F32 R16, R20.reuse, R118, R16 ;  /* 0x000000761410723c */ /* 0x040fe20000001810 */
[----:B------:R-:W1:Y:S02]  /*da60*/  LDSM.16.MT88.4 R116, [R164+0xd800] ;  /* 0x00d80000a474783b */ /* 0x000e640000004200 */
[----:B------:R-:W-:Y:S02]  /*da70*/  LOP3.LUT R28, R129, R28, RZ, 0xc0, !PT ;  /* 0x0000001c811c7212 */ /* 0x000fe400078ec0ff */
[----:B------:R-:W-:Y:S03]  /*da80*/  HSET2.LE.AND R29, R29, R174, PT ;  /* 0x000000ae1d1d7233 */ /* 0x000fe60003803000 */
[C---:B------:R-:W-:Y:S03]  /*da90*/  HMMA.16816.F32 R12, R20.reuse, R24, R12 ;  /* 0x00000018140c723c */ /* 0x040fe6000000180c */
[----:B------:R-:W-:Y:S01]  /*daa0*/  F2FP.F16.F32.PACK_AB R24, R153, R156 ;  /* 0x0000009c9918723e */ /* 0x000fe200000000ff */
[----:B------:R-:W-:Y:S01]  /*dab0*/  FADD.FTZ R156, R156, R233 ;  /* 0x000000e99c9c7221 */ /* 0x000fe20000010000 */
[----:B--2---:R-:W-:Y:S02]  /*dac0*/  F2FP.F16.F32.PACK_AB R25, R185, R154 ;  /* 0x0000009ab919723e */ /* 0x004fe400000000ff */
[----:B------:R-:W-:Y:S01]  /*dad0*/  LOP3.LUT R29, R24, R29, RZ, 0xc0, !PT ;  /* 0x0000001d181d7212 */ /* 0x000fe200078ec0ff */
[----:B------:R-:W-:Y:S01]  /*dae0*/  HMMA.16816.F32 R112, R20, R26, R112 ;  /* 0x0000001a1470723c */ /* 0x000fe20000001870 */
[----:B------:R-:W2:Y:S02]  /*daf0*/  LDSM.16.MT88.4 R20, [R165+0x11800] ;  /* 0x01180000a514783b */ /* 0x000ea40000004200 */
[----:B----4-:R-:W-:Y:S01]  /*db00*/  F2FP.F16.F32.PACK_AB R24, R184, R155 ;  /* 0x0000009bb818723e */ /* 0x010fe200000000ff */
[----:B------:R-:W-:Y:S01]  /*db10*/  FADD.FTZ R156, R153, R156 ;  /* 0x0000009c999c7221 */ /* 0x000fe20000010000 */
[----:B------:R-:W-:Y:S02]  /*db20*/  LOP3.LUT R30, R25, R30, RZ, 0xc0, !PT ;  /* 0x0000001e191e7212 */ /* 0x000fe400078ec0ff */
[----:B------:R-:W-:Y:S01]  /*db30*/  LOP3.LUT R31, R24, R31, RZ, 0xc0, !PT ;  /* 0x0000001f181f7212 */ /* 0x000fe200078ec0ff */
[----:B------:R-:W-:Y:S04]  /*db40*/  FADD.FTZ R155, R155, R156 ;  /* 0x0000009c9b9b7221 */ /* 0x000fe80000010000 */
[----:B------:R-:W-:Y:S02]  /*db50*/  FADD.FTZ R219, R184, R155 ;  /* 0x0000009bb8db7221 */ /* 0x000fe40000010000 */
[C---:B------:R-:W-:Y:S01]  /*db60*/  HMMA.16816.F32 R128, R28.reuse, R124, R4 ;  /* 0x0000007c1c80723c */ /* 0x040fe20000001804 */
[----:B------:R-:W3:Y:S07]  /*db70*/  LDSM.16.MT88.4 R4, [R164+0x11800] ;  /* 0x01180000a404783b */ /* 0x000eee0000004200 */
[C---:B------:R-:W-:Y:S01]  /*db80*/  HMMA.16816.F32 R124, R28.reuse, R126, R8 ;  /* 0x0000007e1c7c723c */ /* 0x040fe20000001808 */
[----:B------:R-:W-:Y:S07]  /*db90*/  LDSM.16.MT88.4 R8, [R166+0x5800] ;  /* 0x00580000a608783b */ /* 0x000fee0000004200 */
[C---:B-1----:R-:W-:Y:S08]  /*dba0*/  HMMA.16816.F32 R36, R28.reuse, R116, R36 ;  /* 0x000000741c24723c */ /* 0x042ff00000001824 */
[C---:B------:R-:W-:Y:S08]  /*dbb0*/  HMMA.16816.F32 R40, R28.reuse, R118, R40 ;  /* 0x000000761c28723c */ /* 0x040ff00000001828 */
[C---:B------:R-:W-:Y:S08]  /*dbc0*/  HMMA.16816.F32 R44, R28.reuse, R120, R44 ;  /* 0x000000781c2c723c */ /* 0x040ff0000000182c */
[C---:B------:R-:W-:Y:S01]  /*dbd0*/  HMMA.16816.F32 R48, R28.reuse, R122, R48 ;  /* 0x0000007a1c30723c */ /* 0x040fe20000001830 */
[----:B------:R1:W4:Y:S07]  /*dbe0*/  LDSM.16.MT88.4 R120, [R133+0x5800] ;  /* 0x005800008578783b */ /* 0x00032e0000004200 */
[C---:B------:R-:W-:Y:S08]  /*dbf0*/  HMMA.16816.F32 R52, R28.reuse, R136, R52 ;  /* 0x000000881c34723c */ /* 0x040ff00000001834 */
[C---:B------:R-:W-:Y:S08]  /*dc00*/  HMMA.16816.F32 R56, R28.reuse, R138, R56 ;  /* 0x0000008a1c38723c */ /* 0x040ff00000001838 */
[C---:B------:R-:W-:Y:S03]  /*dc10*/  HMMA.16816.F32 R60, R28.reuse, R32, R60 ;  /* 0x000000201c3c723c */ /* 0x040fe6000000183c */
[----:B-1----:R-:W-:Y:S05]  /*dc20*/  MOV R133, R132 ;  /* 0x0000008400857202 */ /* 0x002fea0000000f00 */
[C---:B------:R-:W-:Y:S08]  /*dc30*/  HMMA.16816.F32 R64, R28.reuse, R34, R64 ;  /* 0x000000221c40723c */ /* 0x040ff00000001840 */
[C---:B------:R-:W-:Y:S08]  /*dc40*/  HMMA.16816.F32 R68, R28.reuse, R140, R68 ;  /* 0x0000008c1c44723c */ /* 0x040ff00000001844 */
[C---:B------:R-:W-:Y:S08]  /*dc50*/  HMMA.16816.F32 R72, R28.reuse, R142, R72 ;  /* 0x0000008e1c48723c */ /* 0x040ff00000001848 */
[C---:B------:R-:W-:Y:S08]  /*dc60*/  HMMA.16816.F32 R76, R28.reuse, R144, R76 ;  /* 0x000000901c4c723c */ /* 0x040ff0000000184c */
[C---:B------:R-:W-:Y:S08]  /*dc70*/  HMMA.16816.F32 R80, R28.reuse, R146, R80 ;  /* 0x000000921c50723c */ /* 0x040ff00000001850 */
[C---:B------:R-:W-:Y:S08]  /*dc80*/  HMMA.16816.F32 R84, R28.reuse, R148, R84 ;  /* 0x000000941c54723c */ /* 0x040ff00000001854 */
[C---:B------:R-:W-:Y:S08]  /*dc90*/  HMMA.16816.F32 R88, R28.reuse, R150, R88 ;  /* 0x000000961c58723c */ /* 0x040ff00000001858 */
[C---:B--2---:R-:W-:Y:S03]  /*dca0*/  HMMA.16816.F32 R92, R28.reuse, R20, R92 ;  /* 0x000000141c5c723c */ /* 0x044fe6000000185c */
[----:B------:R-:W-:Y:S04]  /*dcb0*/  FADD.FTZ R21, R167, R172 ;  /* 0x000000aca7157221 */ /* 0x000fe80000010000 */
[----:B------:R-:W-:Y:S01]  /*dcc0*/  FADD.FTZ R21, R168, R21 ;  /* 0x00000015a8157221 */ /* 0x000fe20000010000 */
[C---:B------:R-:W-:Y:S03]  /*dcd0*/  HMMA.16816.F32 R96, R28.reuse, R22, R96 ;  /* 0x000000161c60723c */ /* 0x040fe60000001860 */
[----:B------:R-:W-:Y:S04]  /*dce0*/  FADD.FTZ R0, R218, R21 ;  /* 0x00000015da007221 */ /* 0x000fe80000010000 */
[----:B------:R-:W-:Y:S01]  /*dcf0*/  FADD.FTZ R0, R227, R0 ;  /* 0x00000000e3007221 */ /* 0x000fe20000010000 */
[C---:B---3--:R-:W-:Y:S03]  /*dd00*/  HMMA.16816.F32 R100, R28.reuse, R4, R100 ;  /* 0x000000041c64723c */ /* 0x048fe60000001864 */
[----:B------:R-:W-:Y:S01]  /*dd10*/  FADD.FTZ R5, R183, R0 ;  /* 0x00000000b7057221 */ /* 0x000fe20000010000 */
[----:B------:R-:W-:Y:S03]  /*dd20*/  MOV R0, R3 ;  /* 0x0000000300007202 */ /* 0x000fe60000000f00 */
        /* <DEDUP_REMOVED lines=10> */
[C---:B------:R-:W-:Y:S03]  /*ddd0*/  HMMA.16816.F32 R116, R28.reuse, R8, R12 ;  /* 0x000000081c74723c */ /* 0x040fe6000000180c */
[----:B------:R-:W-:Y:S04]  /*dde0*/  FADD.FTZ R154, R154, R157 ;  /* 0x0000009d9a9a7221 */ /* 0x000fe80000010000 */
[----:B------:R-:W-:Y:S01]  /*ddf0*/  FADD.FTZ R221, R185, R154 ;  /* 0x0000009ab9dd7221 */ /* 0x000fe20000010000 */
[----:B------:R-:W-:Y:S01]  /*de00*/  HMMA.16816.F32 R112, R28, R10, R112 ;  /* 0x0000000a1c70723c */ /* 0x000fe20000001870 */
[----:B------:R-:W-:Y:S08]  /*de10*/  @!UPT UIADD3 URZ, UPT, UPT, URZ, URZ, URZ ;  /* 0x000000fffffff290 */ /* 0x000ff0000fffe0ff */
[----:B------:R-:W-:Y:S11]  /*de20*/  @P2 BRA `(.L_x_438) ;  /* 0xffffffcc00402947 */ /* 0x000ff6000383ffff */
.L_x_437:
[----:B------:R-:W1:Y:S01]  /*de30*/  SHFL.BFLY PT, R8, R221, 0x2, 0x1f ;  /* 0x0c401f00dd087f89 */ /* 0x000e6200000e0000 */
[C---:B------:R-:W-:Y:S01]  /*de40*/  SHF.L.U32 R7, R180.reuse, 0x4, RZ ;  /* 0x00000004b4077819 */ /* 0x040fe200000006ff */
[----:B------:R-:W2:Y:S01]  /*de50*/  LDCU UR4, c[0x0][0x4fc] ;  /* 0x00009f80ff0477ac */ /* 0x000ea20008000800 */
[C---:B------:R-:W-:Y:S01]  /*de60*/  LOP3.LUT P3, RZ, R180.reuse, 0x10, RZ, 0xc0, !PT ;  /* 0x00000010b4ff7812 */ /* 0x040fe2000786c0ff */
[----:B------:R-:W3:Y:S01]  /*de70*/  SHFL.BFLY PT, R0, R219, 0x2, 0x1f ;  /* 0x0c401f00db007f89 */ /* 0x000ee200000e0000 */
[----:B------:R-:W-:Y:S01]  /*de80*/  LOP3.LUT R7, R7, 0x1c0, RZ, 0xc0, !PT ;  /* 0x000001c007077812 */ /* 0x000fe200078ec0ff */
[----:B------:R-:W4:Y:S01]  /*de90*/  LDC R10, c[0x0][0x434] ;  /* 0x00010d00ff0a7b82 */ /* 0x000f220000000800 */
[----:B------:R-:W-:-:S04]  /*dea0*/  LOP3.LUT P4, RZ, R180, 0x8, RZ, 0xc0, !PT ;  /* 0x00000008b4ff7812 */ /* 0x000fc8000788c0ff */
[----:B------:R-:W-:-:S03]  /*deb0*/  SEL R178, R178, 0xffffffe0, !P4 ;  /* 0xffffffe0b2b27807 */ /* 0x000fc60006000000 */
[----:B------:R-:W2:Y:S01]  /*dec0*/  LDC.U8 R20, c[0x0][0x548] ;  /* 0x00015200ff147b82 */ /* 0x000ea20000000000 */
[----:B-1----:R-:W-:Y:S01]  /*ded0*/  FADD.FTZ R8, R8, R221 ;  /* 0x000000dd08087221 */ /* 0x002fe20000010000 */
[----:B---3--:R-:W-:-:S04]  /*dee0*/  FADD.FTZ R9, R0, R219 ;  /* 0x000000db00097221 */ /* 0x008fc80000010000 */
[----:B------:R-:W1:Y:S01]  /*def0*/  SHFL.BFLY PT, R5, R8, 0x1, 0x1f ;  /* 0x0c201f0008057f89 */ /* 0x000e6200000e0000 */
[----:B------:R-:W-:-:S03]  /*df00*/  SHF.L.U32 R0, R180, 0x1, RZ ;  /* 0x00000001b4007819 */ /* 0x000fc600000006ff */
[----:B------:R-:W3:Y:S01]  /*df10*/  SHFL.BFLY PT, R4, R9, 0x1, 0x1f ;  /* 0x0c201f0009047f89 */ /* 0x000ee200000e0000 */
[--C-:B------:R-:W-:Y:S02]  /*df20*/  LOP3.LUT R181, R181, 0x6, R0.reuse, 0xf8, !PT ;  /* 0x00000006b5b57812 */ /* 0x100fe400078ef800 */
[----:B------:R-:W-:-:S04]  /*df30*/  LOP3.LUT R0, R7, 0x38, R0, 0xf8, !PT ;  /* 0x0000003807007812 */ /* 0x000fc800078ef800 */
[----:B------:R-:W-:-:S04]  /*df40*/  LOP3.LUT R0, R181, R0, RZ, 0xfc, !PT ;  /* 0x00000000b5007212 */ /* 0x000fc800078efcff */
[----:B------:R-:W-:Y:S02]  /*df50*/  LEA R7, R0, UR5, 0x1 ;  /* 0x0000000500077c11 */ /* 0x000fe4000f8e08ff */
[----:B------:R-:W5:Y:S02]  /*df60*/  LDC.U8 R0, c[0x0][0x549] ;  /* 0x00015240ff007b82 */ /* 0x000f640000000000 */
[C---:B------:R-:W-:Y:S02]  /*df70*/  IADD3 R13, PT, PT, R7.reuse, 0x40, RZ ;  /* 0x00000040070d7810 */ /* 0x040fe40007ffe0ff */
[C---:B------:R-:W-:Y:S02]  /*df80*/  IADD3 R11, PT, PT, R7.reuse, R178, RZ ;  /* 0x000000b2070b7210 */ /* 0x040fe40007ffe0ff */
[----:B------:R-:W-:Y:S01]  /*df90*/  @P3 IADD3 R13, PT, PT, R7, -0x40, RZ ;  /* 0xffffffc0070d3810 */ /* 0x000fe20007ffe0ff */
[----:B-1----:R-:W-:-:S03]  /*dfa0*/  FADD.FTZ R5, R8, R5 ;  /* 0x0000000508057221 */ /* 0x002fc60000010000 */
[----:B------:R-:W-:Y:S01]  /*dfb0*/  IADD3 R19, PT, PT, R178, R13, RZ ;  /* 0x0000000db2137210 */ /* 0x000fe20007ffe0ff */
[----:B---3--:R-:W-:Y:S01]  /*dfc0*/  FADD.FTZ R4, R9, R4 ;  /* 0x0000000409047221 */ /* 0x008fe20000010000 */
[----:B------:R-:W1:Y:S01]  /*dfd0*/  MUFU.RCP R2, R5 ;  /* 0x0000000500027308 */ /* 0x000e620000001000 */
[----:B------:R-:W-:-:S03]  /*dfe0*/  FSETP.NE.FTZ.AND P2, PT, R5, RZ, PT ;  /* 0x000000ff0500720b */ /* 0x000fc60003f55000 */
[----:B------:R-:W-:-:S04]  /*dff0*/  FSETP.NE.FTZ.AND P1, PT, R4, RZ, PT ;  /* 0x000000ff0400720b */ /* 0x000fc80003f35000 */
[----:B------:R-:W3:Y:S01]  /*e000*/  MUFU.RCP R6, R4 ;  /* 0x0000000400067308 */ /* 0x000ee20000001000 */
[----:B-----5:R-:W-:Y:S02]  /*e010*/  ISETP.NE.AND P3, PT, R0, RZ, PT ;  /* 0x000000ff0000720c */ /* 0x020fe40003f65270 */
[----:B------:R-:W4:Y:S05]  /*e020*/  S2R R0, SR_CTAID.X ;  /* 0x0000000000007919 */ /* 0x000f2a0000002500 */
[----:B------:R-:W4:Y:S01]  /*e030*/  @P2 MUFU.LG2 R5, R5 ;  /* 0x0000000500052308 */ /* 0x000f220000000c00 */
[----:B-1----:R-:W-:-:S05]  /*e040*/  FSEL R2, R2, 1, P2 ;  /* 0x3f80000002027808 */ /* 0x002fca0001000000 */
[----:B--2---:R-:W-:Y:S01]  /*e050*/  FMUL.FTZ R2, R2, UR4 ;  /* 0x0000000402027c20 */ /* 0x004fe20008410000 */
[----:B------:R-:W4:Y:S01]  /*e060*/  @P3 LDC R23, c[0x0][0x430] ;  /* 0x00010c00ff173b82 */ /* 0x000f220000000800 */
[----:B---3--:R-:W-:Y:S02]  /*e070*/  FSEL R6, R6, 1, P1 ;  /* 0x3f80000006067808 */ /* 0x008fe40000800000 */
[C---:B------:R-:W-:Y:S01]  /*e080*/  FMUL.FTZ R128, R2.reuse, R128 ;  /* 0x0000008002807220 */ /* 0x040fe20000410000 */
[C---:B------:R-:W-:Y:S01]  /*e090*/  FMUL.FTZ R129, R2.reuse, R129 ;  /* 0x0000008102817220 */ /* 0x040fe20000410000 */
[C---:B------:R-:W-:Y:S01]  /*e0a0*/  FMUL.FTZ R124, R2.reuse, R124 ;  /* 0x0000007c027c7220 */ /* 0x040fe20000410000 */
[----:B------:R-:W-:Y:S01]  /*e0b0*/  FMUL.FTZ R125, R2, R125 ;  /* 0x0000007d027d7220 */ /* 0x000fe20000410000 */
[----:B------:R-:W-:Y:S01]  /*e0c0*/  FMUL.FTZ R6, R6, UR4 ;  /* 0x0000000406067c20 */ /* 0x000fe20008410000 */
        /* <DEDUP_REMOVED lines=44> */
[----:B------:R-:W-:Y:S01]  /*e390*/  MOV R2, 0x10 ;  /* 0x0000001000027802 */ /* 0x000fe20000000f00 */
[C---:B------:R-:W-:Y:S01]  /*e3a0*/  FMUL.FTZ R130, R6.reuse, R130 ;  /* 0x0000008206827220 */ /* 0x040fe20000410000 */
[C---:B------:R-:W-:Y:S01]  /*e3b0*/  FMUL.FTZ R131, R6.reuse, R131 ;  /* 0x0000008306837220 */ /* 0x040fe20000410000 */
[C---:B------:R-:W-:Y:S01]  /*e3c0*/  FMUL.FTZ R126, R6.reuse, R126 ;  /* 0x0000007e067e7220 */ /* 0x040fe20000410000 */
[C---:B------:R-:W-:Y:S01]  /*e3d0*/  FMUL.FTZ R127, R6.reuse, R127 ;  /* 0x0000007f067f7220 */ /* 0x040fe20000410000 */
[C---:B------:R-:W-:Y:S01]  /*e3e0*/  FMUL.FTZ R38, R6.reuse, R38 ;  /* 0x0000002606267220 */ /* 0x040fe20000410000 */
[----:B------:R-:W-:Y:S01]  /*e3f0*/  FMUL.FTZ R39, R6, R39 ;  /* 0x0000002706277220 */ /* 0x000fe20000410000 */
[----:B------:R-:W-:Y:S01]  /*e400*/  SEL R2, R2, 0xfffffff0, !P0 ;  /* 0xfffffff002027807 */ /* 0x000fe20004000000 */
[C---:B------:R-:W-:Y:S01]  /*e410*/  FMUL.FTZ R42, R6.reuse, R42 ;  /* 0x0000002a062a7220 */ /* 0x040fe20000410000 */
[C---:B------:R-:W-:Y:S01]  /*e420*/  FMUL.FTZ R43, R6.reuse, R43 ;  /* 0x0000002b062b7220 */ /* 0x040fe20000410000 */
[C---:B------:R-:W-:Y:S01]  /*e430*/  FMUL.FTZ R46, R6.reuse, R46 ;  /* 0x0000002e062e7220 */ /* 0x040fe20000410000 */
[C---:B------:R-:W-:Y:S01]  /*e440*/  FMUL.FTZ R47, R6.reuse, R47 ;  /* 0x0000002f062f7220 */ /* 0x040fe20000410000 */
[C---:B------:R-:W-:Y:S01]  /*e450*/  FMUL.FTZ R50, R6.reuse, R50 ;  /* 0x0000003206327220 */ /* 0x040fe20000410000 */
[C---:B------:R-:W-:Y:S01]  /*e460*/  FMUL.FTZ R51, R6.reuse, R51 ;  /* 0x0000003306337220 */ /* 0x040fe20000410000 */
[----:B------:R-:W-:Y:S01]  /*e470*/  F2FP.F16.F32.PACK_AB R128, R129, R128 ;  /* 0x000000808180723e */ /* 0x000fe200000000ff */
[C---:B------:R-:W-:Y:S01]  /*e480*/  FMUL.FTZ R54, R6.reuse, R54 ;  /* 0x0000003606367220 */ /* 0x040fe20000410000 */
[----:B------:R-:W-:Y:S01]  /*e490*/  F2FP.F16.F32.PACK_AB R130, R131, R130 ;  /* 0x000000828382723e */ /* 0x000fe200000000ff */
[C---:B------:R-:W-:Y:S01]  /*e4a0*/  FMUL.FTZ R55, R6.reuse, R55 ;  /* 0x0000003706377220 */ /* 0x040fe20000410000 */
[----:B------:R-:W-:Y:S01]  /*e4b0*/  F2FP.F16.F32.PACK_AB R124, R125, R124 ;  /* 0x0000007c7d7c723e */ /* 0x000fe200000000ff */
[C---:B------:R-:W-:Y:S01]  /*e4c0*/  FMUL.FTZ R58, R6.reuse, R58 ;  /* 0x0000003a063a7220 */ /* 0x040fe20000410000 */
[----:B------:R-:W-:Y:S01]  /*e4d0*/  F2FP.F16.F32.PACK_AB R126, R127, R126 ;  /* 0x0000007e7f7e723e */ /* 0x000fe200000000ff */
[C---:B------:R-:W-:Y:S01]  /*e4e0*/  FMUL.FTZ R59, R6.reuse, R59 ;  /* 0x0000003b063b7220 */ /* 0x040fe20000410000 */
[----:B------:R-:W-:Y:S01]  /*e4f0*/  IADD3 R9, PT, PT, R7, R2, RZ ;  /* 0x0000000207097210 */ /* 0x000fe20007ffe0ff */
        /* <DEDUP_REMOVED lines=8> */
[----:B------:R-:W-:Y:S01]  /*e580*/  FMUL.FTZ R70, R6, R70 ;  /* 0x0000004606467220 */ /* 0x000fe20000410000 */
[----:B------:R-:W-:Y:S01]  /*e590*/  IADD3 R15, PT, PT, R2, R11, RZ ;  /* 0x0000000b020f7210 */ /* 0x000fe20007ffe0ff */
[C---:B------:R-:W-:Y:S01]  /*e5a0*/  FMUL.FTZ R71, R6.reuse, R71 ;  /* 0x0000004706477220 */ /* 0x040fe20000410000 */
[----:B------:R-:W-:Y:S01]  /*e5b0*/  F2FP.F16.F32.PACK_AB R44, R45, R44 ;  /* 0x0000002c2d2c723e */ /* 0x000fe200000000ff */
[----:B------:R-:W-:Y:S01]  /*e5c0*/  STS [R7], R128 ;  /* 0x0000008007007388 */ /* 0x000fe20000000800 */
[----:B------:R-:W-:Y:S01]  /*e5d0*/  F2FP.F16.F32.PACK_AB R46, R47, R46 ;  /* 0x0000002e2f2e723e */ /* 0x000fe200000000ff */
[C---:B------:R-:W-:Y:S01]  /*e5e0*/  FMUL.FTZ R74, R6.reuse, R74 ;  /* 0x0000004a064a7220 */ /* 0x040fe20000410000 */
[----:B------:R-:W-:Y:S01]  /*e5f0*/  F2FP.F16.F32.PACK_AB R48, R49, R48 ;  /* 0x000000303130723e */ /* 0x000fe200000000ff */
[----:B------:R-:W-:Y:S01]  /*e600*/  STS [R7+0x400], R130 ;  /* 0x0004008207007388 */ /* 0x000fe20000000800 */
[----:B------:R-:W-:Y:S01]  /*e610*/  F2FP.F16.F32.PACK_AB R50, R51, R50 ;  /* 0x000000323332723e */ /* 0x000fe200000000ff */
[----:B------:R-:W-:Y:S01]  /*e620*/  FMUL.FTZ R75, R6, R75 ;  /* 0x0000004b064b7220 */ /* 0x000fe20000410000 */
[----:B------:R-:W-:Y:S01]  /*e630*/  IADD3 R17, PT, PT, R2, R13, RZ ;  /* 0x0000000d02117210 */ /* 0x000fe20007ffe0ff */
[----:B------:R-:W-:Y:S01]  /*e640*/  STS [R9], R124 ;  /* 0x0000007c09007388 */ /* 0x000fe20000000800 */
[----:B------:R-:W-:Y:S01]  /*e650*/  F2FP.F16.F32.PACK_AB R52, R53, R52 ;  /* 0x000000343534723e */ /* 0x000fe200000000ff */
[C---:B------:R-:W-:Y:S01]  /*e660*/  FMUL.FTZ R78, R6.reuse, R78 ;  /* 0x0000004e064e7220 */ /* 0x040fe20000410000 */
[----:B------:R-:W-:Y:S01]  /*e670*/  F2FP.F16.F32.PACK_AB R54, R55, R54 ;  /* 0x000000363736723e */ /* 0x000fe200000000ff */
[----:B------:R-:W-:Y:S01]  /*e680*/  STS [R9+0x400], R126 ;  /* 0x0004007e09007388 */ /* 0x000fe20000000800 */
[C---:B------:R-:W-:Y:S01]  /*e690*/  FMUL.FTZ R79, R6.reuse, R79 ;  /* 0x0000004f064f7220 */ /* 0x040fe20000410000 */
[----:B------:R-:W-:Y:S01]  /*e6a0*/  F2FP.F16.F32.PACK_AB R56, R57, R56 ;  /* 0x000000383938723e */ /* 0x000fe200000000ff */
[----:B------:R-:W-:Y:S01]  /*e6b0*/  FMUL.FTZ R82, R6, R82 ;  /* 0x0000005206527220 */ /* 0x000fe20000410000 */
[----:B------:R-:W-:Y:S01]  /*e6c0*/  F2FP.F16.F32.PACK_AB R58, R59, R58 ;  /* 0x0000003a3b3a723e */ /* 0x000fe200000000ff */
[----:B------:R-:W-:Y:S01]  /*e6d0*/  STS [R11], R36 ;  /* 0x000000240b007388 */ /* 0x000fe20000000800 */
[----:B------:R-:W-:Y:S01]  /*e6e0*/  IADD3 R21, PT, PT, R2, R19, RZ ;  /* 0x0000001302157210 */ /* 0x000fe20007ffe0ff */
[C---:B------:R-:W-:Y:S01]  /*e6f0*/  FMUL.FTZ R83, R6.reuse, R83 ;  /* 0x0000005306537220 */ /* 0x040fe20000410000 */
[----:B------:R-:W-:Y:S01]  /*e700*/  F2FP.F16.F32.PACK_AB R60, R61, R60 ;  /* 0x0000003c3d3c723e */ /* 0x000fe200000000ff */
[----:B------:R-:W-:Y:S01]  /*e710*/  STS [R11+0x400], R38 ;  /* 0x000400260b007388 */ /* 0x000fe20000000800 */
[----:B------:R-:W-:Y:S01]  /*e720*/  F2FP.F16.F32.PACK_AB R62, R63, R62 ;  /* 0x0000003e3f3e723e */ /* 0x000fe200000000ff */
[C---:B------:R-:W-:Y:S01]  /*e730*/  FMUL.FTZ R86, R6.reuse, R86 ;  /* 0x0000005606567220 */ /* 0x040fe20000410000 */
[C---:B------:R-:W-:Y:S01]  /*e740*/  FMUL.FTZ R87, R6.reuse, R87 ;  /* 0x0000005706577220 */ /* 0x040fe20000410000 */
[----:B------:R-:W-:Y:S01]  /*e750*/  STS [R15], R40 ;  /* 0x000000280f007388 */ /* 0x000fe20000000800 */
[----:B------:R-:W-:Y:S01]  /*e760*/  F2FP.F16.F32.PACK_AB R64, R65, R64 ;  /* 0x000000404140723e */ /* 0x000fe200000000ff */
[C---:B------:R-:W-:Y:S01]  /*e770*/  FMUL.FTZ R90, R6.reuse, R90 ;  /* 0x0000005a065a7220 */ /* 0x040fe20000410000 */
[----:B------:R-:W-:Y:S01]  /*e780*/  F2FP.F16.F32.PACK_AB R66, R67, R66 ;  /* 0x000000424342723e */ /* 0x000fe200000000ff */
[----:B------:R-:W-:Y:S01]  /*e790*/  STS [R15+0x400], R42 ;  /* 0x0004002a0f007388 */ /* 0x000fe20000000800 */
[C---:B------:R-:W-:Y:S01]  /*e7a0*/  FMUL.FTZ R91, R6.reuse, R91 ;  /* 0x0000005b065b7220 */ /* 0x040fe20000410000 */
[----:B------:R-:W-:Y:S01]  /*e7b0*/  F2FP.F16.F32.PACK_AB R68, R69, R68 ;  /* 0x000000444544723e */ /* 0x000fe200000000ff */
[C---:B------:R-:W-:Y:S01]  /*e7c0*/  FMUL.FTZ R94, R6.reuse, R94 ;  /* 0x0000005e065e7220 */ /* 0x040fe20000410000 */
[----:B------:R-:W-:Y:S01]  /*e7d0*/  STS [R13], R44 ;  /* 0x0000002c0d007388 */ /* 0x000fe20000000800 */
[----:B------:R-:W-:Y:S01]  /*e7e0*/  F2FP.F16.F32.PACK_AB R70, R71, R70 ;  /* 0x000000464746723e */ /* 0x000fe200000000ff */
        /* <DEDUP_REMOVED lines=27> */
[----:B------:R-:W-:Y:S01]  /*e9a0*/  ISETP.NE.AND P0, PT, R209, -0x1, PT ;  /* 0xffffffffd100780c */ /* 0x000fe20003f05270 */
[C---:B------:R-:W-:Y:S01]  /*e9b0*/  FMUL.FTZ R123, R6.reuse, R123 ;  /* 0x0000007b067b7220 */ /* 0x040fe20000410000 */
[----:B------:R-:W-:Y:S01]  /*e9c0*/  F2FP.F16.F32.PACK_AB R92, R93, R92 ;  /* 0x0000005c5d5c723e */ /* 0x000fe200000000ff */
[----:B------:R-:W-:Y:S01]  /*e9d0*/  STS [R7+0x2000], R60 ;  /* 0x0020003c07007388 */ /* 0x000fe20000000800 */
[----:B------:R-:W-:Y:S01]  /*e9e0*/  F2FP.F16.F32.PACK_AB R94, R95, R94 ;  /* 0x0000005e5f5e723e */ /* 0x000fe200000000ff */
[C---:B------:R-:W-:Y:S01]  /*e9f0*/  FMUL.FTZ R118, R6.reuse, R118 ;  /* 0x0000007606767220 */ /* 0x040fe20000410000 */
[C---:B------:R-:W-:Y:S01]  /*ea00*/  FMUL.FTZ R119, R6.reuse, R119 ;  /* 0x0000007706777220 */ /* 0x040fe20000410000 */
[----:B------:R-:W-:Y:S01]  /*ea10*/  STS [R7+0x2400], R62 ;  /* 0x0024003e07007388 */ /* 0x000fe20000000800 */
[----:B------:R-:W-:Y:S01]  /*ea20*/  F2FP.F16.F32.PACK_AB R96, R97, R96 ;  /* 0x000000606160723e */ /* 0x000fe200000000ff */
[C---:B------:R-:W-:Y:S01]  /*ea30*/  FMUL.FTZ R114, R6.reuse, R114 ;  /* 0x0000007206727220 */ /* 0x040fe20000410000 */
[----:B------:R-:W-:Y:S01]  /*ea40*/  F2FP.F16.F32.PACK_AB R98, R99, R98 ;  /* 0x000000626362723e */ /* 0x000fe200000000ff */
[----:B------:R-:W-:Y:S01]  /*ea50*/  STS [R9+0x2000], R64 ;  /* 0x0020004009007388 */ /* 0x000fe20000000800 */
[----:B------:R-:W-:Y:S01]  /*ea60*/  FMUL.FTZ R115, R6, R115 ;  /* 0x0000007306737220 */ /* 0x000fe20000410000 */
[----:B------:R-:W-:Y:S01]  /*ea70*/  F2FP.F16.F32.PACK_AB R100, R101, R100 ;  /* 0x000000646564723e */ /* 0x000fe200000000ff */
[----:B------:R-:W4:Y:S01]  /*ea80*/  LDC R2, c[0x0][0x434] ;  /* 0x00010d00ff027b82 */ /* 0x000f220000000800 */
        /* <DEDUP_REMOVED lines=16> */
[----:B------:R-:W-:Y:S01]  /*eb90*/  F2FP.F16.F32.PACK_AB R114, R115, R114 ;  /* 0x000000727372723e */ /* 0x000fe200000000ff */
[----:B----4-:R-:W-:Y:S02]  /*eba0*/  @P3 IMAD R10, R23, R2, RZ ;  /* 0x00000002170a3224 */ /* 0x010fe400078e02ff */
[----:B------:R-:W-:Y:S01]  /*ebb0*/  STS [R13+0x2400], R78 ;  /* 0x0024004e0d007388 */ /* 0x000fe20000000800 */
[----:B------:R-:W-:-:S03]  /*ebc0*/  @P3 MOV R18, 0x1 ;  /* 0x0000000100123802 */ /* 0x000fc60000000f00 */
[----:B------:R-:W-:Y:S04]  /*ebd0*/  STS [R17+0x2000], R80 ;  /* 0x0020005011007388 */ /* 0x000fe80000000800 */
[----:B------:R-:W-:Y:S04]  /*ebe0*/  STS [R17+0x2400], R82 ;  /* 0x0024005211007388 */ /* 0x000fe80000000800 */
[----:B------:R-:W-:Y:S04]  /*ebf0*/  STS [R19+0x2000], R84 ;  /* 0x0020005413007388 */ /* 0x000fe80000000800 */
[----:B------:R-:W-:Y:S04]  /*ec00*/  STS [R19+0x2400], R86 ;  /* 0x0024005613007388 */ /* 0x000fe80000000800 */
[----:B------:R-:W-:Y:S04]  /*ec10*/  STS [R21+0x2000], R88 ;  /* 0x0020005815007388 */ /* 0x000fe80000000800 */
[----:B------:R-:W-:Y:S04]  /*ec20*/  STS [R21+0x2400], R90 ;  /* 0x0024005a15007388 */ /* 0x000fe80000000800 */
[----:B------:R-:W-:Y:S04]  /*ec30*/  STS [R7+0x4000], R92 ;  /* 0x0040005c07007388 */ /* 0x000fe80000000800 */
[----:B------:R1:W-:Y:S04]  /*ec40*/  STS [R7+0x4400], R94 ;  /* 0x0044005e07007388 */ /* 0x0003e80000000800 */
[----:B------:R-:W-:Y:S04]  /*ec50*/  STS [R9+0x4000], R96 ;  /* 0x0040006009007388 */ /* 0x000fe80000000800 */
[----:B------:R2:W-:Y:S04]  /*ec60*/  STS [R9+0x4400], R98 ;  /* 0x0044006209007388 */ /* 0x0005e80000000800 */
[----:B------:R-:W-:Y:S04]  /*ec70*/  STS [R11+0x4000], R100 ;  /* 0x004000640b007388 */ /* 0x000fe80000000800 */
[----:B------:R3:W-:Y:S04]  /*ec80*/  STS [R11+0x4400], R102 ;  /* 0x004400660b007388 */ /* 0x0007e80000000800 */
[----:B------:R-:W-:Y:S04]  /*ec90*/  STS [R15+0x4000], R104 ;  /* 0x004000680f007388 */ /* 0x000fe80000000800 */
[----:B------:R-:W-:Y:S01]  /*eca0*/  STS [R15+0x4400], R106 ;  /* 0x0044006a0f007388 */ /* 0x000fe20000000800 */
[----:B-1----:R-:W1:Y:S03]  /*ecb0*/  @P0 LDC.64 R6, c[0x0][0x408] ;  /* 0x00010200ff060b82 */ /* 0x002e660000000a00 */
[----:B------:R-:W-:Y:S04]  /*ecc0*/  STS [R13+0x4000], R108 ;  /* 0x0040006c0d007388 */ /* 0x000fe80000000800 */
[----:B------:R4:W-:Y:S01]  /*ecd0*/  STS [R13+0x4400], R110 ;  /* 0x0044006e0d007388 */ /* 0x0009e20000000800 */
[----:B--2---:R-:W2:Y:S03]  /*ece0*/  @!P0 LDC.64 R8, c[0x0][0x400] ;  /* 0x00010000ff088b82 */ /* 0x004ea60000000a00 */
[----:B------:R-:W-:Y:S04]  /*ecf0*/  STS [R17+0x4000], R120 ;  /* 0x0040007811007388 */ /* 0x000fe80000000800 */
[----:B------:R5:W-:Y:S04]  /*ed00*/  STS [R17+0x4400], R122 ;  /* 0x0044007a11007388 */ /* 0x000be80000000800 */
[----:B------:R-:W-:Y:S04]  /*ed10*/  STS [R19+0x4000], R116 ;  /* 0x0040007413007388 */ /* 0x000fe80000000800 */
[----:B------:R1:W-:Y:S01]  /*ed20*/  STS [R19+0x4400], R118 ;  /* 0x0044007613007388 */ /* 0x0003e20000000800 */
[----:B---3--:R-:W3:Y:S03]  /*ed30*/  S2R R11, SR_CTAID.Y ;  /* 0x00000000000b7919 */ /* 0x008ee60000002600 */
[----:B------:R2:W-:Y:S01]  /*ed40*/  STS [R21+0x4000], R112 ;  /* 0x0040007015007388 */ /* 0x0005e20000000800 */
[----:B----4-:R-:W-:-:S03]  /*ed50*/  LOP3.LUT R13, R204, 0x1f8, RZ, 0xc0, !PT ;  /* 0x000001f8cc0d7812 */ /* 0x010fc600078ec0ff */
[----:B------:R4:W-:Y:S01]  /*ed60*/  STS [R21+0x4400], R114 ;  /* 0x0044007215007388 */ /* 0x0009e20000000800 */
[----:B------:R-:W-:Y:S01]  /*ed70*/  LOP3.LUT R13, R13, 0x38, R180, 0x78, !PT ;  /* 0x000000380d0d7812 */ /* 0x000fe200078e78b4 */
[----:B-----5:R-:W2:Y:S03]  /*ed80*/  S2R R17, SR_CTAID.Z ;  /* 0x0000000000117919 */ /* 0x020ea60000002700 */
[----:B------:R-:W-:-:S04]  /*ed90*/  LOP3.LUT R16, R13, 0x1e00, R204, 0xf8, !PT ;  /* 0x00001e000d107812 */ /* 0x000fc800078ef8cc */
[----:B------:R-:W-:Y:S01]  /*eda0*/  LEA R16, R16, UR5, 0x1 ;  /* 0x0000000510107c11 */ /* 0x000fe2000f8e08ff */
[----:B-1----:R-:W1:Y:S01]  /*edb0*/  @P3 LDC R19, c[0x0][0x430] ;  /* 0x00010c00ff133b82 */ /* 0x002e620000000800 */
[----:B------:R-:W-:Y:S05]  /*edc0*/  @P3 BRA `(.L_x_441) ;  /* 0x0000000000203947 */ /* 0x000fea0003800000 */
[----:B------:R-:W-:Y:S01]  /*edd0*/  ISETP.NE.AND P4, PT, R20, RZ, PT ;  /* 0x000000ff1400720c */ /* 0x000fe20003f85270 */
[----:B------:R-:W5:-:S12]  /*ede0*/  LDC R13, c[0x0][0x3e0] ;  /* 0x0000f800ff0d7b82 */ /* 0x000f580000000800 */
[----:B------:R-:W5:Y:S01]  /*edf0*/  @P4 LDC R18, c[0x0][0x454] ;  /* 0x00011500ff124b82 */ /* 0x000f620000000800 */
[----:B-1----:R-:W-:Y:S02]  /*ee00*/  @P4 MOV R19, 0x1 ;  /* 0x0000000100134802 */ /* 0x002fe40000000f00 */
[----:B------:R-:W-:-:S05]  /*ee10*/  @!P4 MOV R19, 0x1 ;  /* 0x000000010013c802 */ /* 0x000fca0000000f00 */
[----:B------:R-:W1:Y:S01]  /*ee20*/  @P4 LDC R10, c[0x0][0x454] ;  /* 0x00011500ff0a4b82 */ /* 0x000e620000000800 */
[-C--:B-----5:R-:W-:Y:S02]  /*ee30*/  @P4 IMAD R18, R18, R13.reuse, RZ ;  /* 0x0000000d12124224 */ /* 0x0a0fe400078e02ff */
[----:B------:R-:W-:-:S07]  /*ee40*/  @!P4 IMAD R18, R2, R13, RZ ;  /* 0x0000000d0212c224 */ /* 0x000fce00078e02ff */
.L_x_441:
[----:B------:R-:W-:Y:S01]  /*ee50*/  BAR.SYNC.DEFER_BLOCKING 0x0 ;  /* 0x0000000000007b1d */ /* 0x000fe20000010000 */
[----:B------:R-:W-:Y:S01]  /*ee60*/  ISETP.NE.AND P4, PT, R209, -0x1, PT ;  /* 0xffffffffd100780c */ /* 0x000fe20003f85270 */
[----:B--23--:R-:W-:Y:S01]  /*ee70*/  @!P0 IMAD.WIDE.U32 R24, R11, R8, RZ ;  /* 0x000000080b188225 */ /* 0x00cfe200078e00ff */
[----:B------:R-:W-:-:S03]  /*ee80*/  ISETP.NE.AND P3, PT, R20, RZ, !P3 ;  /* 0x000000ff1400720c */ /* 0x000fc60005f65270 */
[----:B------:R-:W-:Y:S01]  /*ee90*/  @P2 FMUL.FTZ R5, R5, 0.69314718246459960938 ;  /* 0x3f31721805052820 */ /* 0x000fe20000410000 */
[----:B------:R-:W-:Y:S01]  /*eea0*/  SHF.R.U32.HI R20, RZ, 0x2, R180 ;  /* 0x00000002ff147819 */ /* 0x000fe200000116b4 */
[----:B----4-:R-:W2:Y:S01]  /*eeb0*/  @P2 LDC R21, c[0x0][0x458] ;  /* 0x00011600ff152b82 */ /* 0x010ea20000000800 */
[----:B------:R-:W3:Y:S01]  /*eec0*/  @P1 MUFU.LG2 R4, R4 ;  /* 0x0000000400041308 */ /* 0x000ee20000000c00 */
[----:B------:R-:W-:Y:S01]  /*eed0*/  @!P0 IMAD R9, R11, R9, R25 ;  /* 0x000000090b098224 */ /* 0x000fe200078e0219 */
[----:B------:R-:W-:Y:S01]  /*eee0*/  LOP3.LUT R25, R182, 0x30, RZ, 0xc0, !PT ;  /* 0x00000030b6197812 */ /* 0x000fe200078ec0ff */
[----:B------:R-:W-:Y:S01]  /*eef0*/  @P0 IMAD.WIDE.U32 R22, R209, R6, RZ ;  /* 0x00000006d1160225 */ /* 0x000fe200078e00ff */
[----:B------:R-:W-:Y:S01]  /*ef00*/  LOP3.LUT P5, RZ, R180, 0x3, RZ, 0xc0, !PT ;  /* 0x00000003b4ff7812 */ /* 0x000fe200078ac0ff */
[----:B------:R-:W-:Y:S01]  /*ef10*/  BSSY.RECONVERGENT B0, `(.L_x_442) ;  /* 0x0000028000007945 */ /* 0x000fe20003800200 */
[----:B------:R-:W-:Y:S01]  /*ef20*/  LOP3.LUT R6, R25, 0x7, R20, 0xf8, !PT ;  /* 0x0000000719067812 */ /* 0x000fe200078ef814 */
[----:B------:R-:W4:Y:S01]  /*ef30*/  @P1 LDC R8, c[0x0][0x458] ;  /* 0x00011600ff081b82 */ /* 0x000f220000000800 */
[----:B------:R-:W-:Y:S01]  /*ef40*/  @P0 IMAD R9, R209, R7, R23 ;  /* 0x00000007d1090224 */ /* 0x000fe200078e0217 */
[----:B------:R-:W-:Y:S01]  /*ef50*/  MOV R7, 0x7f800000 ;  /* 0x7f80000000077802 */ /* 0x000fe20000000f00 */
[----:B------:R-:W-:-:S02]  /*ef60*/  @!P4 IMAD R209, R11, R2, RZ ;  /* 0x000000020bd1c224 */ /* 0x000fc400078e02ff */
[----:B-1----:R-:W-:Y:S02]  /*ef70*/  IMAD R10, R17, R10, RZ ;  /* 0x0000000a110a7224 */ /* 0x002fe400078e02ff */
[----:B------:R-:W-:Y:S01]  /*ef80*/  IMAD R25, R0, R19, RZ ;  /* 0x0000001300197224 */ /* 0x000fe200078e02ff */
[----:B------:R-:W-:Y:S01]  /*ef90*/  SHF.R.S32.HI R2, RZ, 0x1f, R209 ;  /* 0x0000001fff027819 */ /* 0x000fe200000114d1 */
[----:B------:R-:W-:Y:S01]  /*efa0*/  @!P3 IMAD R10, R11, R18, R10 ;  /* 0x000000120b0ab224 */ /* 0x000fe200078e020a */
[----:B------:R1:W1:Y:S01]  /*efb0*/  LDS.128 R12, [R16+0x1800] ;  /* 0x00180000100c7984 */ /* 0x0002620000000c00 */
[----:B------:R-:W-:Y:S01]  /*efc0*/  IMAD.SHL.U32 R25, R25, 0x40, RZ ;  /* 0x0000004019197824 */ /* 0x000fe200078e00ff */
[----:B------:R-:W-:Y:S01]  /*efd0*/  SEL R18, R209, RZ, P3 ;  /* 0x000000ffd1127207 */ /* 0x000fe20001800000 */
[----:B---3--:R-:W-:Y:S01]  /*efe0*/  @P1 FMUL.FTZ R4, R4, 0.69314718246459960938 ;  /* 0x3f31721804041820 */ /* 0x008fe20000410000 */
[----:B------:R-:W-:Y:S01]  /*eff0*/  SEL R2, R2, RZ, P3 ;  /* 0x000000ff02027207 */ /* 0x000fe20001800000 */
[----:B------:R-:W-:Y:S01]  /*f000*/  IMAD.MOV.U32 R11, RZ, RZ, 0x7f800000 ;  /* 0x7f800000ff0b7424 */ /* 0x000fe200078e00ff */
[--C-:B------:R-:W-:Y:S01]  /*f010*/  IADD3 R18, P4, P3, R25, R18, R10.reuse ;  /* 0x0000001219127210 */ /* 0x100fe20007b9e00a */
[----:B--2---:R-:W-:Y:S01]  /*f020*/  @P2 FFMA.FTZ R11, R132, R21, R5 ;  /* 0x00000015840b2223 */ /* 0x004fe20000010005 */
[----:B------:R-:W-:-:S02]  /*f030*/  SHF.R.S32.HI R27, RZ, 0x1f, R10 ;  /* 0x0000001fff1b7819 */ /* 0x000fc4000001140a */
[----:B------:R-:W-:Y:S01]  /*f040*/  SHF.R.S32.HI R25, RZ, 0x1f, R25 ;  /* 0x0000001fff197819 */ /* 0x000fe20000011419 */
[----:B----4-:R-:W-:-:S03]  /*f050*/  @P1 FFMA.FTZ R7, R3, R8, R4 ;  /* 0x0000000803071223 */ /* 0x010fc60000010004 */
[----:B------:R-:W-:Y:S01]  /*f060*/  IADD3.X R25, PT, PT, R25, R2, R27, P4, P3 ;  /* 0x0000000219197210 */ /* 0x000fe200027e641b */
[----:B-1----:R-:W-:Y:S06]  /*f070*/  @P5 BRA `(.L_x_443) ;  /* 0x0000000000445947 */ /* 0x002fec0003800000 */
[C---:B------:R-:W-:Y:S01]  /*f080*/  VIADD R8, R6.reuse, 0x8 ;  /* 0x0000000806087836 */ /* 0x040fe20000000000 */
[----:B------:R-:W-:-:S04]  /*f090*/  ISETP.GE.AND P4, PT, R6, R201, PT ;  /* 0x000000c90600720c */ /* 0x000fc80003f86270 */
[----:B------:R-:W-:-:S09]  /*f0a0*/  ISETP.GE.AND P3, PT, R8, R201, PT ;  /* 0x000000c90800720c */ /* 0x000fd20003f66270 */
[----:B------:R-:W1:Y:S01]  /*f0b0*/  @!P4 LDC.64 R4, c[0x0][0x420] ;  /* 0x00010800ff04cb82 */ /* 0x000e620000000a00 */
[----:B------:R-:W-:-:S03]  /*f0c0*/  @!P4 IMAD R6, R6, R19, RZ ;  /* 0x000000130606c224 */ /* 0x000fc600078e02ff */
[----:B------:R-:W-:Y:S02]  /*f0d0*/  @!P3 IMAD R19, R8, R19, RZ ;  /* 0x000000130813b224 */ /* 0x000fe400078e02ff */
[CC--:B------:R-:W-:Y:S02]  /*f0e0*/  @!P4 IADD3 R8, P2, PT, R6.reuse, R18.reuse, RZ ;  /* 0x000000120608c210 */ /* 0x0c0fe40007f5e0ff */
[----:B------:R-:W2:Y:S01]  /*f0f0*/  @!P3 LDC.64 R2, c[0x0][0x420] ;  /* 0x00010800ff02bb82 */ /* 0x000ea20000000a00 */
[C---:B------:R-:W-:Y:S02]  /*f100*/  @!P3 IADD3 R18, P1, PT, R19.reuse, R18, RZ ;  /* 0x000000121312b210 */ /* 0x040fe40007f3e0ff */
        /* <DEDUP_REMOVED lines=8> */
.L_x_443:
[----:B------:R-:W-:Y:S05]  /*f190*/  BSYNC.RECONVERGENT B0 ;  /* 0x0000000000007941 */ /* 0x000fea0003800200 */
.L_x_442:
[----:B------:R-:W-:Y:S01]  /*f1a0*/  SHF.R.U32.HI R18, RZ, 0x3, R180 ;  /* 0x00000003ff127819 */ /* 0x000fe200000116b4 */
[----:B------:R-:W-:Y:S01]  /*f1b0*/  @P0 IMAD.MOV.U32 R24, RZ, RZ, R22 ;  /* 0x000000ffff180224 */ /* 0x000fe200078e0016 */
[----:B------:R-:W2:Y:S01]  /*f1c0*/  LDCU.64 UR4, c[0x0][0x410] ;  /* 0x00008200ff0477ac */ /* 0x000ea20008000a00 */
[----:B------:R3:W4:Y:S01]  /*f1d0*/  LDS.128 R20, [R16] ;  /* 0x0000000010147984 */ /* 0x0007220000000c00 */
[C---:B-1----:R-:W-:Y:S01]  /*f1e0*/  IADD3 R4, PT, PT, R18.reuse, 0x20, RZ ;  /* 0x0000002012047810 */ /* 0x042fe20007ffe0ff */
[C---:B------:R-:W-:Y:S01]  /*f1f0*/  VIADD R6, R18.reuse, 0x10 ;  /* 0x0000001012067836 */ /* 0x040fe20000000000 */
[----:B------:R-:W-:Y:S01]  /*f200*/  IADD3 R24, P0, PT, R179, R24, RZ ;  /* 0x00000018b3187210 */ /* 0x000fe20007f1e0ff */
[----:B------:R-:W-:Y:S01]  /*f210*/  VIADD R2, R18, 0x30 ;  /* 0x0000003012027836 */ /* 0x000fe20000000000 */
[----:B------:R-:W-:Y:S01]  /*f220*/  ISETP.GE.AND P1, PT, R4, R201, PT ;  /* 0x000000c90400720c */ /* 0x000fe20003f26270 */
[----:B------:R-:W-:Y:S01]  /*f230*/  IMAD.MOV.U32 R19, RZ, RZ, RZ ;  /* 0x000000ffff137224 */ /* 0x000fe200078e00ff */
[----:B------:R-:W-:Y:S01]  /*f240*/  IADD3.X R25, PT, PT, RZ, R9, RZ, P0, !PT ;  /* 0x00000009ff197210 */ /* 0x000fe200007fe4ff */
[----:B------:R-:W-:Y:S01]  /*f250*/  BSSY.RECONVERGENT B0, `(.L_x_444) ;  /* 0x000001a000007945 */ /* 0x000fe20003800200 */
[-C--:B------:R-:W-:Y:S01]  /*f260*/  ISETP.GE.AND P2, PT, R6, R201.reuse, PT ;  /* 0x000000c90600720c */ /* 0x080fe20003f46270 */
[----:B------:R3:W1:Y:S01]  /*f270*/  LDS.128 R8, [R16+0x2000] ;  /* 0x0020000010087984 */ /* 0x0006620000000c00 */
[-C--:B------:R-:W-:Y:S01]  /*f280*/  ISETP.GE.AND P3, PT, R18, R201.reuse, PT ;  /* 0x000000c91200720c */ /* 0x080fe20003f66270 */
[----:B------:R-:W-:Y:S01]  /*f290*/  IMAD.WIDE.U32 R18, R0, 0x40, R18 ;  /* 0x0000004000127825 */ /* 0x000fe200078e0012 */
[----:B------:R-:W-:Y:S01]  /*f2a0*/  ISETP.GE.AND P0, PT, R2, R201, PT ;  /* 0x000000c90200720c */ /* 0x000fe20003f06270 */
[----:B------:R3:W1:Y:S02]  /*f2b0*/  LDS.128 R4, [R16+0x4000] ;  /* 0x0040000010047984 */ /* 0x0006640000000c00 */
[----:B--2---:R-:W-:-:S04]  /*f2c0*/  IMAD.WIDE.U32 R2, R17, UR4, R24 ;  /* 0x0000000411027c25 */ /* 0x004fc8000f8e0018 */
[----:B------:R-:W-:-:S04]  /*f2d0*/  IMAD R25, R17, UR5, R3 ;  /* 0x0000000511197c24 */ /* 0x000fc8000f8e0203 */
[----:B------:R-:W-:Y:S05]  /*f2e0*/  @P3 BRA `(.L_x_445) ;  /* 0x0000000000403947 */ /* 0x000fea0003800000 */
[----:B------:R-:W2:Y:S01]  /*f2f0*/  LDCU.64 UR6, c[0x0][0x408] ;  /* 0x00008100ff0677ac */ /* 0x000ea20008000a00 */
[----:B------:R-:W-:Y:S01]  /*f300*/  IMAD.MOV.U32 R24, RZ, RZ, R2 ;  /* 0x000000ffff187224 */ /* 0x000fe200078e0002 */
[----:B------:R-:W5:Y:S01]  /*f310*/  LDCU UR8, c[0x0][0x440] ;  /* 0x00008800ff0877ac */ /* 0x000f620008000800 */
[----:B------:R-:W3:Y:S01]  /*f320*/  LDCU.64 UR4, c[0x0][0x3f0] ;  /* 0x00007e00ff0477ac */ /* 0x000ee20008000a00 */
[----:B--2---:R-:W-:Y:S02]  /*f330*/  IMAD R17, R19, UR6, RZ ;  /* 0x0000000613117c24 */ /* 0x004fe4000f8e02ff */
[----:B------:R-:W-:Y:S01]  /*f340*/  IMAD.WIDE.U32 R26, R18, UR6, R24 ;  /* 0x00000006121a7c25 */ /* 0x000fe2000f8e0018 */
[----:B-----5:R-:W-:-:S03]  /*f350*/  ISETP.GE.AND P5, PT, R179, UR8, PT ;  /* 0x00000008b3007c0c */ /* 0x020fc6000bfa6270 */
[----:B------:R-:W-:Y:S01]  /*f360*/  IMAD R0, R18, UR7, R17 ;  /* 0x0000000712007c24 */ /* 0x000fe2000f8e0211 */
[----:B------:R-:W-:Y:S02]  /*f370*/  ISETP.GE.AND P4, PT, R203, UR8, PT ;  /* 0x00000008cb007c0c */ /* 0x000fe4000bf86270 */
[----:B------:R-:W-:Y:S01]  /*f380*/  ISETP.GE.AND P3, PT, R202, UR8, PT ;  /* 0x00000008ca007c0c */ /* 0x000fe2000bf66270 */
[----:B------:R-:W-:Y:S01]  /*f390*/  IMAD.IADD R0, R0, 0x1, R27 ;  /* 0x0000000100007824 */ /* 0x000fe200078e021b */
[----:B---3--:R-:W-:-:S04]  /*f3a0*/  LEA R28, P6, R26, UR4, 0x1 ;  /* 0x000000041a1c7c11 */ /* 0x008fc8000f8c08ff */
[----:B------:R-:W-:-:S05]  /*f3b0*/  LEA.HI.X R29, R26, UR5, R0, 0x1, P6 ;  /* 0x000000051a1d7c11 */ /* 0x000fca000b0f0c00 */
[----:B----4-:R2:W-:Y:S04]  /*f3c0*/  @!P5 STG.E.128 desc[UR16][R28.64], R20 ;  /* 0x000000141c00d986 */ /* 0x0105e8000c101d10 */
[----:B-1----:R2:W-:Y:S04]  /*f3d0*/  @!P4 STG.E.128 desc[UR16][R28.64+0x80], R8 ;  /* 0x000080081c00c986 */ /* 0x0025e8000c101d10 */
[----:B------:R2:W-:Y:S02]  /*f3e0*/  @!P3 STG.E.128 desc[UR16][R28.64+0x100], R4 ;  /* 0x000100041c00b986 */ /* 0x0005e4000c101d10 */
.L_x_445:
[----:B------:R-:W-:Y:S05]  /*f3f0*/  BSYNC.RECONVERGENT B0 ;  /* 0x0000000000007941 */ /* 0x000fea0003800200 */
.L_x_444:
[----:B--2-4-:R2:W4:Y:S01]  /*f400*/  LDS.128 R20, [R16+0x800] ;  /* 0x0008000010147984 */ /* 0x0145220000000c00 */
[----:B------:R-:W-:Y:S03]  /*f410*/  BSSY.RECONVERGENT B0, `(.L_x_446) ;  /* 0x0000017000007945 */ /* 0x000fe60003800200 */
[----:B-1----:R2:W1:Y:S04]  /*f420*/  LDS.128 R8, [R16+0x2800] ;  /* 0x0028000010087984 */ /* 0x0024680000000c00 */
[----:B------:R2:W1:Y:S01]  /*f430*/  LDS.128 R4, [R16+0x4800] ;  /* 0x0048000010047984 */ /* 0x0004620000000c00 */
[----:B------:R-:W-:Y:S05]  /*f440*/  @P2 BRA `(.L_x_447) ;  /* 0x00000000004c2947 */ /* 0x000fea0003800000 */
[----:B------:R-:W5:Y:S01]  /*f450*/  LDCU.64 UR6, c[0x0][0x408] ;  /* 0x00008100ff0677ac */ /* 0x000f620008000a00 */
[----:B------:R-:W-:Y:S01]  /*f460*/  IADD3 R17, P2, PT, R18, 0x10, RZ ;  /* 0x0000001012117810 */ /* 0x000fe20007f5e0ff */
[----:B------:R-:W-:Y:S01]  /*f470*/  IMAD.MOV.U32 R26, RZ, RZ, R2 ;  /* 0x000000ffff1a7224 */ /* 0x000fe200078e0002 */
[----:B------:R-:W-:Y:S01]  /*f480*/  MOV R27, R25 ;  /* 0x00000019001b7202 */ /* 0x000fe20000000f00 */
[----:B------:R-:W3:Y:S02]  /*f490*/  LDCU UR8, c[0x0][0x440] ;  /* 0x00008800ff0877ac */ /* 0x000ee40008000800 */
[----:B------:R-:W-:Y:S01]  /*f4a0*/  IMAD.X R0, RZ, RZ, R19, P2 ;  /* 0x000000ffff007224 */ /* 0x000fe200010e0613 */
[----:B------:R-:W2:Y:S03]  /*f4b0*/  LDCU.64 UR4, c[0x0][0x3f0] ;  /* 0x00007e00ff0477ac */ /* 0x000ea60008000a00 */
[----:B-----5:R-:W-:-:S02]  /*f4c0*/  IMAD R0, R0, UR6, RZ ;  /* 0x0000000600007c24 */ /* 0x020fc4000f8e02ff */
[----:B------:R-:W-:Y:S01]  /*f4d0*/  IMAD.WIDE.U32 R26, R17, UR6, R26 ;  /* 0x00000006111a7c25 */ /* 0x000fe2000f8e001a */
[----:B---3--:R-:W-:-:S03]  /*f4e0*/  ISETP.GE.AND P4, PT, R179, UR8, PT ;  /* 0x00000008b3007c0c */ /* 0x008fc6000bf86270 */
[----:B------:R-:W-:Y:S01]  /*f4f0*/  IMAD R0, R17, UR7, R0 ;  /* 0x0000000711007c24 */ /* 0x000fe2000f8e0200 */
[----:B------:R-:W-:Y:S02]  /*f500*/  ISETP.GE.AND P3, PT, R203, UR8, PT ;  /* 0x00000008cb007c0c */ /* 0x000fe4000bf66270 */
[----:B------:R-:W-:Y:S01]  /*f510*/  ISETP.GE.AND P2, PT, R202, UR8, PT ;  /* 0x00000008ca007c0c */ /* 0x000fe2000bf46270 */
[----:B------:R-:W-:Y:S01]  /*f520*/  IMAD.IADD R0, R0, 0x1, R27 ;  /* 0x0000000100007824 */ /* 0x000fe200078e021b */
[----:B--2---:R-:W-:-:S04]  /*f530*/  LEA R28, P5, R26, UR4, 0x1 ;  /* 0x000000041a1c7c11 */ /* 0x004fc8000f8a08ff */
[----:B------:R-:W-:-:S05]  /*f540*/  LEA.HI.X R29, R26, UR5, R0, 0x1, P5 ;  /* 0x000000051a1d7c11 */ /* 0x000fca000a8f0c00 */
[----:B----4-:R2:W-:Y:S04]  /*f550*/  @!P4 STG.E.128 desc[UR16][R28.64], R20 ;  /* 0x000000141c00c986 */ /* 0x0105e8000c101d10 */
[----:B-1----:R2:W-:Y:S04]  /*f560*/  @!P3 STG.E.128 desc[UR16][R28.64+0x80], R8 ;  /* 0x000080081c00b986 */ /* 0x0025e8000c101d10 */
[----:B------:R2:W-:Y:S02]  /*f570*/  @!P2 STG.E.128 desc[UR16][R28.64+0x100], R4 ;  /* 0x000100041c00a986 */ /* 0x0005e4000c101d10 */
.L_x_447:
[----:B------:R-:W-:Y:S05]  /*f580*/  BSYNC.RECONVERGENT B0 ;  /* 0x0000000000007941 */ /* 0x000fea0003800200 */
.L_x_446:
        /* <DEDUP_REMOVED lines=24> */
.L_x_449:
[----:B------:R-:W-:Y:S05]  /*f710*/  BSYNC.RECONVERGENT B0 ;  /* 0x0000000000007941 */ /* 0x000fea0003800200 */
.L_x_448:
[----:B-12---:R1:W2:Y:S01]  /*f720*/  LDS.128 R4, [R16+0x3800] ;  /* 0x0038000010047984 */ /* 0x0062a20000000c00 */
[----:B------:R-:W-:Y:S05]  /*f730*/  @P0 EXIT ;  /* 0x000000000000094d */ /* 0x000fea0003800000 */
[----:B------:R-:W5:Y:S01]  /*f740*/  LDCU.64 UR6, c[0x0][0x408] ;  /* 0x00008100ff0677ac */ /* 0x000f620008000a00 */
[----:B------:R1:W1:Y:S01]  /*f750*/  LDS.128 R8, [R16+0x5800] ;  /* 0x0058000010087984 */ /* 0x0002620000000c00 */
[----:B------:R-:W-:Y:S01]  /*f760*/  IADD3 R0, P0, PT, R18, 0x30, RZ ;  /* 0x0000003012007810 */ /* 0x000fe20007f1e0ff */
[----:B------:R-:W-:Y:S01]  /*f770*/  IMAD.MOV.U32 R18, RZ, RZ, R2 ;  /* 0x000000ffff127224 */ /* 0x000fe200078e0002 */
[----:B------:R-:W3:Y:S03]  /*f780*/  LDCU UR8, c[0x0][0x440] ;  /* 0x00008800ff0877ac */ /* 0x000ee60008000800 */
[----:B------:R-:W-:Y:S01]  /*f790*/  IMAD.X R3, RZ, RZ, R19, P0 ;  /* 0x000000ffff037224 */ /* 0x000fe200000e0613 */
[----:B------:R-:W4:Y:S01]  /*f7a0*/  LDCU.64 UR4, c[0x0][0x3f0] ;  /* 0x00007e00ff0477ac */ /* 0x000f220008000a00 */
[----:B------:R-:W-:Y:S02]  /*f7b0*/  MOV R19, R25 ;  /* 0x0000001900137202 */ /* 0x000fe40000000f00 */
[----:B-----5:R-:W-:-:S02]  /*f7c0*/  IMAD R3, R3, UR6, RZ ;  /* 0x0000000603037c24 */ /* 0x020fc4000f8e02ff */
[----:B------:R-:W-:Y:S01]  /*f7d0*/  IMAD.WIDE.U32 R18, R0, UR6, R18 ;  /* 0x0000000600127c25 */ /* 0x000fe2000f8e0012 */
[----:B---3--:R-:W-:-:S03]  /*f7e0*/  ISETP.GE.AND P2, PT, R179, UR8, PT ;  /* 0x00000008b3007c0c */ /* 0x008fc6000bf46270 */
[----:B------:R-:W-:Y:S01]  /*f7f0*/  IMAD R3, R0, UR7, R3 ;  /* 0x0000000700037c24 */ /* 0x000fe2000f8e0203 */
[----:B------:R-:W-:Y:S02]  /*f800*/  ISETP.GE.AND P1, PT, R203, UR8, PT ;  /* 0x00000008cb007c0c */ /* 0x000fe4000bf26270 */
[----:B------:R-:W-:Y:S01]  /*f810*/  ISETP.GE.AND P0, PT, R202, UR8, PT ;  /* 0x00000008ca007c0c */ /* 0x000fe2000bf06270 */
[----:B------:R-:W-:Y:S01]  /*f820*/  IMAD.IADD R3, R3, 0x1, R19 ;  /* 0x0000000103037824 */ /* 0x000fe200078e0213 */
[----:B----4-:R-:W-:-:S04]  /*f830*/  LEA R2, P3, R18, UR4, 0x1 ;  /* 0x0000000412027c11 */ /* 0x010fc8000f8608ff */
[----:B------:R-:W-:-:S05]  /*f840*/  LEA.HI.X R3, R18, UR5, R3, 0x1, P3 ;  /* 0x0000000512037c11 */ /* 0x000fca00098f0c03 */
[----:B------:R3:W-:Y:S04]  /*f850*/  @!P2 STG.E.128 desc[UR16][R2.64], R12 ;  /* 0x0000000c0200a986 */ /* 0x0007e8000c101d10 */
[----:B--2---:R3:W-:Y:S01]  /*f860*/  @!P1 STG.E.128 desc[UR16][R2.64+0x80], R4 ;  /* 0x0000800402009986 */ /* 0x0047e2000c101d10 */
[----:B-1----:R-:W-:Y:S05]  /*f870*/  @P0 EXIT ;  /* 0x000000000000094d */ /* 0x002fea0003800000 */
[----:B------:R-:W-:Y:S01]  /*f880*/  STG.E.128 desc[UR16][R2.64+0x100], R8 ;  /* 0x0001000802007986 */ /* 0x000fe2000c101d10 */
[----:B------:R-:W-:Y:S05]  /*f890*/  EXIT ;  /* 0x000000000000794d */ /* 0x000fea0003800000 */
.L_x_450:
        /* <DEDUP_REMOVED lines=14> */
.L_x_938:


//--------------------- .text._ZN5flash16flash_fwd_kernelI23Flash_fwd_kernel_traitsILi192ELi64ELi64ELi4ELb0ELb0EN7cutlass6half_tE19Flash_kernel_traitsILi192ELi64ELi64ELi4ES3_EELb1ELb1ELb0ELb0ELb0ELb1ELb0ELb0EEEvNS_16Flash_fwd_paramsE --------------------------
	.section	.text._ZN5flash16flash_fwd_kernelI23Flash_fwd_kernel_traitsILi192ELi64ELi64ELi4ELb0ELb0EN7cutlass6half_tE19Flash_kernel_traitsILi192ELi64ELi64ELi4ES3_EELb1ELb1ELb0ELb0ELb0ELb1ELb0ELb0EEEvNS_16Flash_fwd_paramsE,"ax",@progbits
	.align	128
        .global         _ZN5flash16flash_fwd_kernelI23Flash_fwd_kernel_traitsILi192ELi64ELi64ELi4ELb0ELb0EN7cutlass6half_tE19Flash_kernel_traitsILi192ELi64ELi64ELi4ES3_EELb1ELb1ELb0ELb0ELb0ELb1ELb0ELb0EEEvNS_16Flash_fwd_paramsE
        .type           _ZN5flash16flash_fwd_kernelI23Flash_fwd_kernel_traitsILi192ELi64ELi64ELi4ELb0ELb0EN7cutlass6half_tE19Flash_kernel_traitsILi192ELi64ELi64ELi4ES3_EELb1ELb1ELb0ELb0ELb0ELb1ELb0ELb0EEEvNS_16Flash_fwd_paramsE,@function
        .size           _ZN5flash16flash_fwd_kernelI23Flash_fwd_kernel_traitsILi192ELi64ELi64ELi4ELb0ELb0EN7cutlass6half_tE19Flash_kernel_traitsILi192ELi64ELi64ELi4ES3_EELb1ELb1ELb0ELb0ELb0ELb1ELb0ELb0EEEvNS_16Flash_fwd_paramsE,(.L_x_939 - _ZN5flash16flash_fwd_kernelI23Flash_fwd_kernel_traitsILi192ELi64ELi64ELi4ELb0ELb0EN7cutlass6half_tE19Flash_kernel_traitsILi192ELi64ELi64ELi4ES3_EELb1ELb1ELb0ELb0ELb0ELb1ELb0ELb0EEEvNS_16Flash_fwd_paramsE)
        .other          _ZN5flash16flash_fwd_kernelI23Flash_fwd_kernel_traitsILi192ELi64ELi64ELi4ELb0ELb0EN7cutlass6half_tE19Flash_kernel_traitsILi192ELi64ELi64ELi4ES3_EELb1ELb1ELb0ELb0ELb0ELb1ELb0ELb0EEEvNS_16Flash_fwd_paramsE,@"STO_CUDA_ENTRY STV_DEFAULT"
_ZN5flash16flash_fwd_kernelI23Flash_fwd_kernel_traitsILi192ELi64ELi64ELi4ELb0ELb0EN7cutlass6half_tE19Flash_kernel_traitsILi192ELi64ELi64ELi4ES3_EELb1ELb1ELb0ELb0ELb0ELb1ELb0ELb0EEEvNS_16Flash_fwd_paramsE:
.text._ZN5flash16flash_fwd_kernelI23Flash_fwd_kernel_traitsILi192ELi64ELi64ELi4ELb0ELb0EN7cutlass6half_tE19Flash_kernel_traitsILi192ELi64ELi64ELi4ES3_EELb1ELb1ELb0ELb0ELb0ELb1ELb0ELb0EEEvNS_16Flash_fwd_paramsE:
[----:B------:R-:W-:Y:S01]  /*0000*/  LDC R1, c[0x0][0x37c] ;  /* 0x0000df00ff017b82 */ /* 0x000fe20000000800 */
[----:B------:R-:W1:Y:S07]  /*0010*/  LDCU.U8 UR4, c[0x0][0x524] ;  /* 0x0000a480ff0477ac */ /* 0x000e6e0008000000 */
[----:B------:R-:W2:Y:S01]  /*0020*/  LDC R92, c[0x0][0x518] ;  /* 0x00014600ff5c7b82 */ /* 0x000ea20000000800 */
[----:B------:R-:W3:Y:S07]  /*0030*/  LDCU.64 UR10, c[0x0][0x358] ;  /* 0x00006b00ff0a77ac */ /* 0x000eee0008000a00 */
[----:B------:R-:W3:Y:S01]  /*0040*/  LDC R87, c[0x0][0x51c] ;  /* 0x00014700ff577b82 */ /* 0x000ee20000000800 */
[----:B------:R-:W4:Y:S01]  /*0050*/  S2R R91, SR_CTAID.X ;  /* 0x00000000005b7919 */ /* 0x000f220000002500 */
[----:B------:R-:W4:Y:S01]  /*0060*/  LDCU.64 UR6, c[0x0][0x470] ;  /* 0x00008e00ff0677ac */ /* 0x000f220008000a00 */
[----:B------:R-:W4:Y:S05]  /*0070*/  S2R R95, SR_CTAID.Y ;  /* 0x00000000005f7919 */ /* 0x000f2a0000002600 */
[----:B------:R-:W4:Y:S01]  /*0080*/  LDC.64 R2, c[0x0][0x460] ;  /* 0x00011800ff027b82 */ /* 0x000f220000000a00 */
[----:B-1----:R-:W-:Y:S01]  /*0090*/  ISETP.NE.AND P4, PT, RZ, UR4, PT ;  /* 0x00000004ff007c0c */ /* 0x002fe2000bf85270 */
[----:B------:R-:W1:Y:S01]  /*00a0*/  LDCU.64 UR4, c[0x0][0x510] ;  /* 0x0000a200ff0477ac */ /* 0x000e620008000a00 */
[----:B------:R-:W4:Y:S01]  /*00b0*/  S2R R96, SR_CTAID.Z ;  /* 0x0000000000607919 */ /* 0x000f220000002700 */
[----:B------:R-:W4:Y:S04]  /*00c0*/  S2R R165, SR_TID.X ;  /* 0x0000000000a57919 */ /* 0x000f280000002100 */
[----:B------:R-:W4:Y:S06]  /*00d0*/  LDC.64 R4, c[0x0][0x460] ;  /* 0x00011800ff047b82 */ /* 0x000f2c0000000a00 */
[----:B--2---:R-:W-:-:S05]  /*00e0*/  @P4 IMAD.MOV.U32 R86, RZ, RZ, R92 ;  /* 0x000000ffff564224 */ /* 0x004fca00078e005c */
[----:B---3--:R-:W2:Y:S01]  /*00f0*/  @P4 LDG.E.64 R8, desc[UR10][R86.64] ;  /* 0x0000000a56084981 */ /* 0x008ea2000c1e1b00 */
[----:B-1----:R-:W-:Y:S02]  /*0100*/  IMAD.U32 R208, RZ, RZ, UR4 ;  /* 0x00000004ffd07e24 */ /* 0x002fe4000f8e00ff */
[----:B------:R-:W-:Y:S01]  /*0110*/  IMAD.U32 R209, RZ, RZ, UR5 ;  /* 0x00000005ffd17e24 */ /* 0x000fe2000f8e00ff */
[----:B------:R-:W1:Y:S05]  /*0120*/  LDCU.64 UR4, c[0x0][0x478] ;  /* 0x00008f00ff0477ac */ /* 0x000e6a0008000a00 */
[----:B------:R-:W3:Y:S01]  /*0130*/  @P4 LDG.E.64 R208, desc[UR10][R208.64] ;  /* 0x0000000ad0d04981 */ /* 0x000ee2000c1e1b00 */
[C---:B----4-:R-:W-:Y:S01]  /*0140*/  ISETP.NE.U32.AND P3, PT, R2.reuse, RZ, PT ;  /* 0x000000ff0200720c */ /* 0x050fe20003f65070 */
[----:B------:R-:W-:Y:S01]  /*0150*/  IMAD.MOV.U32 R188, RZ, RZ, -0x1 ;  /* 0xffffffffffbc7424 */ /* 0x000fe200078e00ff */
[----:B------:R-:W-:Y:S01]  /*0160*/  ISETP.NE.U32.AND P2, PT, R2, RZ, PT ;  /* 0x000000ff0200720c */ /* 0x000fe20003f45070 */
[----:B------:R-:W-:Y:S01]  /*0170*/  IMAD.WIDE.U32 R16, R95, 0x4, R4 ;  /* 0x000000045f107825 */ /* 0x000fe200078e0004 */
[----:B------:R-:W-:Y:S01]  /*0180*/  ISETP.NE.AND.EX P3, PT, R3, RZ, PT, P3 ;  /* 0x000000ff0300720c */ /* 0x000fe20003f65330 */
[----:B------:R-:W4:Y:S01]  /*0190*/  LDC.64 R4, c[0x0][0x468] ;  /* 0x00011a00ff047b82 */ /* 0x000f220000000a00 */
[----:B------:R-:W-:-:S02]  /*01a0*/  LOP3.LUT R0, R96, R91, R95, 0xfe, !PT ;  /* 0x0000005b60007212 */ /* 0x000fc400078efe5f */
[----:B------:R-:W-:Y:S02]  /*01b0*/  ISETP.NE.AND.EX P2, PT, R3, RZ, PT, P2 ;  /* 0x000000ff0300720c */ /* 0x000fe40003f45320 */
[----:B------:R-:W-:Y:S02]  /*01c0*/  LOP3.LUT P5, RZ, R0, R165, RZ, 0xfc, !PT ;  /* 0x000000a500ff7212 */ /* 0x000fe400078afcff */
[----:B------:R-:W-:Y:S01]  /*01d0*/  ISETP.NE.U32.AND P0, PT, RZ, UR6, PT ;  /* 0x00000006ff007c0c */ /* 0x000fe2000bf05070 */
[----:B------:R-:W2:Y:S01]  /*01e0*/  @P4 LDC R0, c[0x0][0x520] ;  /* 0x00014800ff004b82 */ /* 0x000ea20000000800 */
[----:B------:R-:W-:Y:S01]  /*01f0*/  IMAD.SHL.U32 R11, R95, 0x4, RZ ;  /* 0x000000045f0b7824 */ /* 0x000fe200078e00ff */
[----:B------:R-:W-:Y:S02]  /*0200*/  SHF.R.U32.HI R2, RZ, 0x1e, R95 ;  /* 0x0000001eff027819 */ /* 0x000fe4000001165f */
[----:B------:R-:W-:-:S06]  /*0210*/  ISETP.NE.AND.EX P0, PT, RZ, UR7, PT, P0 ;  /* 0x00000007ff007c0c */ /* 0x000fcc000bf05300 */
[----:B------:R-:W3:Y:S01]  /*0220*/  @!P5 LDC.64 R6, c[0x0][0x528] ;  /* 0x00014a00ff06db82 */ /* 0x000ee20000000a00 */
[----:B--2---:R-:W-:-:S05]  /*0230*/  @P4 IADD3 R92, P1, PT, R8, R0, RZ ;  /* 0x00000000085c4210 */ /* 0x004fca0007f3e0ff */
[----:B------:R-:W-:Y:S01]  /*0240*/  @P4 IMAD.X R87, RZ, RZ, R9, P1 ;  /* 0x000000ffff574224 */ /* 0x000fe200008e0609 */
[----:B-1----:R-:W-:Y:S01]  /*0250*/  ISETP.NE.U32.AND P1, PT, RZ, UR4, PT ;  /* 0x00000004ff007c0c */ /* 0x002fe2000bf25070 */
[----:B------:R-:W-:Y:S01]  /*0260*/  @!P5 IMAD.MOV.U32 R86, RZ, RZ, R92 ;  /* 0x000000ffff56d224 */ /* 0x000fe200078e005c */
[----:B---3--:R-:W-:Y:S02]  /*0270*/  @!P5 STG.E.64 desc[UR10][R6.64], R208 ;  /* 0x000000d00600d986 */ /* 0x008fe4000c101b0a */
[----:B------:R-:W-:Y:S02]  /*0280*/  ISETP.NE.AND.EX P1, PT, RZ, UR5, PT, P1 ;  /* 0x00000005ff007c0c */ /* 0x000fe4000bf25310 */
[----:B------:R1:W-:Y:S04]  /*0290*/  @!P5 STG.E.64 desc[UR10][R6.64+0x8], R86 ;  /* 0x000008560600d986 */ /* 0x0003e8000c101b0a */
[----:B------:R-:W2:Y:S04]  /*02a0*/  @P3 LDG.E R188, desc[UR10][R16.64] ;  /* 0x0000000a10bc3981 */ /* 0x000ea8000c1e1900 */
[----:B------:R-:W2:Y:S01]  /*02b0*/  @P2 LDG.E R9, desc[UR10][R16.64+0x4] ;  /* 0x0000040a10092981 */ /* 0x000ea2000c1e1900 */
[C---:B------:R-:W-:Y:S01]  /*02c0*/  @P0 IADD3 R14, P4, PT, R11.reuse, UR6, RZ ;  /* 0x000000060b0e0c10 */ /* 0x040fe2000ff9e0ff */
[----:B------:R-:W-:Y:S01]  /*02d0*/  IMAD.MOV.U32 R0, RZ, RZ, RZ ;  /* 0x000000ffff007224 */ /* 0x000fe200078e00ff */
[----:B------:R-:W-:-:S02]  /*02e0*/  @P1 IADD3 R12, P3, PT, R11, UR4, RZ ;  /* 0x000000040b0c1c10 */ /* 0x000fc4000ff7e0ff */
[C---:B------:R-:W-:Y:S02]  /*02f0*/  @P0 IADD3.X R15, PT, PT, R2.reuse, UR7, RZ, P4, !PT ;  /* 0x00000007020f0c10 */ /* 0x040fe4000a7fe4ff */
[----:B------:R-:W-:Y:S01]  /*0300*/  @P1 IADD3.X R13, PT, PT, R2, UR5, RZ, P3, !PT ;  /* 0x00000005020d1c10 */ /* 0x000fe20009ffe4ff */
[----:B------:R-:W3:Y:S02]  /*0310*/  LDCU.U8 UR4, c[0x0][0x532] ;  /* 0x0000a640ff0477ac */ /* 0x000ee40008000000 */
[----:B------:R2:W5:Y:S04]  /*0320*/  @P0 LDG.E R0, desc[UR10][R14.64] ;  /* 0x0000000a0e000981 */ /* 0x000568000c1e1900 */
[----:B------:R2:W5:Y:S01]  /*0330*/  @P1 LDG.E R93, desc[UR10][R12.64] ;  /* 0x0000000a0c5d1981 */ /* 0x000562000c1e1900 */
[----:B----4-:R-:W-:Y:S01]  /*0340*/  IADD3 R10, P0, PT, R11, R4, RZ ;  /* 0x000000040b0a7210 */ /* 0x010fe20007f1e0ff */
[----:B------:R-:W4:Y:S01]  /*0350*/  @!P2 LDC R98, c[0x0][0x434] ;  /* 0x00010d00ff62ab82 */ /* 0x000f220000000800 */
[----:B------:R-:W-:-:S03]  /*0360*/  ISETP.EQ.U32.AND P4, PT, R4, RZ, PT ;  /* 0x000000ff0400720c */ /* 0x000fc60003f82070 */
[----:B------:R-:W-:Y:S01]  /*0370*/  IMAD.X R11, R2, 0x1, R5, P0 ;  /* 0x00000001020b7824 */ /* 0x000fe200000e0605 */
[----:B------:R-:W-:Y:S01]  /*0380*/  ISETP.NE.U32.AND P0, PT, R4, RZ, PT ;  /* 0x000000ff0400720c */ /* 0x000fe20003f05070 */
[----:B-1----:R-:W-:Y:S02]  /*0390*/  IMAD.MOV.U32 R7, RZ, RZ, -0x1 ;  /* 0xffffffffff077424 */ /* 0x002fe400078e00ff */
[----:B------:R-:W1:Y:S01]  /*03a0*/  @!P1 LDC.64 R2, c[0x0][0x488] ;  /* 0x00012200ff029b82 */ /* 0x000e620000000a00 */
[----:B------:R-:W-:Y:S02]  /*03b0*/  ISETP.NE.AND.EX P0, PT, R5, RZ, PT, P0 ;  /* 0x000000ff0500720c */ /* 0x000fe40003f05300 */
[----:B---3--:R-:W-:-:S04]  /*03c0*/  ISETP.NE.AND P3, PT, RZ, UR4, PT ;  /* 0x00000004ff007c0c */ /* 0x008fc8000bf65270 */
[----:B------:R-:W-:Y:S01]  /*03d0*/  ISETP.EQ.OR.EX P4, PT, R5, RZ, !P3, P4 ;  /* 0x000000ff0500720c */ /* 0x000fe20005f82740 */
[----:B------:R-:W3:Y:S08]  /*03e0*/  @!P1 LDC R6, c[0x0][0x43c] ;  /* 0x00010f00ff069b82 */ /* 0x000ef00000000800 */
[----:B------:R-:W1:Y:S01]  /*03f0*/  @!P0 LDC R5, c[0x0][0x438] ;  /* 0x00010e00ff058b82 */ /* 0x000e620000000800 */
[----:B------:R-:W-:-:S03]  /*0400*/  IMAD.SHL.U32 R97, R91, 0x40, RZ ;  /* 0x000000405b617824 */ /* 0x000fc600078e00ff */
[----:B------:R1:W5:Y:S01]  /*0410*/  @!P4 LDG.E R7, desc[UR10][R10.64] ;  /* 0x0000000a0a07c981 */ /* 0x000362000c1e1900 */
[----:B--2---:R-:W-:Y:S01]  /*0420*/  @P2 IMAD.IADD R98, R9, 0x1, -R188 ;  /* 0x0000000109622824 */ /* 0x004fe200078e0abc */
[----:B-1----:R-:W-:-:S04]  /*0430*/  @!P1 ISETP.NE.U32.AND P2, PT, R2, RZ, PT ;  /* 0x000000ff0200920c */ /* 0x002fc80003f45070 */
[----:B----4-:R-:W-:Y:S01]  /*0440*/  ISETP.GT.AND P4, PT, R98, R97, PT ;  /* 0x000000616200720c */ /* 0x010fe20003f84270 */
[----:B---3--:R-:W-:-:S12]  /*0450*/  @!P0 BRA `(.L_x_451) ;  /* 0x00000000000c8947 */ /* 0x008fd80003800000 */
[----:B------:R-:W2:Y:S02]  /*0460*/  @P3 LDG.E R2, desc[UR10][R10.64+0x4] ;  /* 0x0000040a0a023981 */ /* 0x000ea4000c1e1900 */
[----:B--2--5:R-:W-:-:S06]  /*0470*/  @P3 IADD3 R5, PT, PT, R2, -R7, RZ ;  /* 0x8000000702053210 */ /* 0x024fcc0007ffe0ff */
[----:B------:R1:W5:Y:S02]  /*0480*/  @!P3 LDG.E R5, desc[UR10][R10.64] ;  /* 0x0000000a0a05b981 */ /* 0x000364000c1e1900 */
.L_x_451:
[----:B------:R-:W-:Y:S01]  /*0490*/  @!P1 ISETP.NE.AND.EX P2, PT, R3, RZ, PT, P2 ;  /* 0x000000ff0300920c */ /* 0x000fe20003f45320 */
[----:B------:R-:W-:-:S12]  /*04a0*/  @!P4 EXIT ;  /* 0x000000000000c94d */ /* 0x000fd80003800000 */
[----:B------:R-:W2:Y:S01]  /*04b0*/  LDCU UR12, c[0x0][0x508] ;  /* 0x0000a100ff0c77ac */ /* 0x000ea20008000800 */
[----:B------:R-:W-:Y:S01]  /*04c0*/  @!P1 SEL R6, R6, RZ, P2 ;  /* 0x000000ff06069207 */ /* 0x000fe20001000000 */
[--C-:B-----5:R-:W-:Y:S02]  /*04d0*/  @P1 IMAD.IADD R93, R93, 0x1, -R0.reuse ;  /* 0x000000015d5d1824 */ /* 0x120fe400078e0a00 */
[----:B------:R-:W-:Y:S01]  /*04e0*/  VIADD R3, R91, 0x1 ;  /* 0x000000015b037836 */ /* 0x000fe20000000000 */
[----:B------:R-:W-:-:S03]  /*04f0*/  @!P1 IADD3 R93, PT, PT, R6, R5, -R0 ;  /* 0x00000005065d9210 */ /* 0x000fc60007ffe800 */
[----:B------:R-:W-:Y:S02]  /*0500*/  IMAD R2, R3, 0x40, -R98 ;  /* 0x0000004003027824 */ /* 0x000fe400078e0a62 */
[----:B------:R-:W-:-:S05]  /*0510*/  VIADD R5, R93, 0x3f ;  /* 0x0000003f5d057836 */ /* 0x000fca0000000000 */
        /* <DEDUP_REMOVED lines=10> */
[----:B------:R-:W-:Y:S01]  /*05c0*/  ISETP.NE.AND P1, PT, R188, -0x1, PT ;  /* 0xffffffffbc00780c */ /* 0x000fe20003f25270 */
[----:B------:R-:W2:Y:S08]  /*05d0*/  LDC.U8 R0, c[0x0][0x549] ;  /* 0x00015240ff007b82 */ /* 0x000eb00000000000 */
[----:B------:R-:W3:Y:S08]  /*05e0*/  LDC.U8 R8, c[0x0][0x548] ;  /* 0x00015200ff087b82 */ /* 0x000ef00000000000 */
[----:B------:R-:W1:Y:S08]  /*05f0*/  @!P1 LDC.64 R6, c[0x0][0x400] ;  /* 0x00010000ff069b82 */ /* 0x000e700000000a00 */
[----:B------:R-:W4:Y:S01]  /*0600*/  @P1 LDC.64 R4, c[0x0][0x408] ;  /* 0x00010200ff041b82 */ /* 0x000f220000000a00 */
[----:B--2---:R-:W-:-:S07]  /*0610*/  ISETP.NE.AND P0, PT, R0, RZ, PT ;  /* 0x000000ff0000720c */ /* 0x004fce0003f05270 */
[----:B------:R-:W2:Y:S01]  /*0620*/  LDC R0, c[0x0][0x434] ;  /* 0x00010d00ff007b82 */ /* 0x000ea20000000800 */
[----:B---3--:R-:W-:Y:S01]  /*0630*/  ISETP.NE.AND P5, PT, R8, RZ, !P0 ;  /* 0x000000ff0800720c */ /* 0x008fe200047a5270 */
[----:B-1----:R-:W-:-:S06]  /*0640*/  @!P1 IMAD.WIDE.U32 R10, R95, R6, RZ ;  /* 0x000000065f0a9225 */ /* 0x002fcc00078e00ff */
[----:B------:R-:W1:Y:S01]  /*0650*/  @P0 LDC.64 R2, c[0x0][0x430] ;  /* 0x00010c00ff020b82 */ /* 0x000e620000000a00 */
[----:B------:R-:W-:Y:S01]  /*0660*/  @!P1 IMAD R7, R95, R7, R11 ;  /* 0x000000075f079224 */ /* 0x000fe200078e020b */
[----:B------:R-:W-:Y:S01]  /*0670*/  @!P1 MOV R6, R10 ;  /* 0x0000000a00069202 */ /* 0x000fe20000000f00 */
[----:B----4-:R-:W-:-:S05]  /*0680*/  @P1 IMAD.WIDE.U32 R10, R188, R4, RZ ;  /* 0x00000004bc0a1225 */ /* 0x010fca00078e00ff */
[----:B------:R-:W3:Y:S01]  /*0690*/  @P0 LDC R4, c[0x0][0x430] ;  /* 0x00010c00ff040b82 */ /* 0x000ee20000000800 */
[----:B------:R-:W-:Y:S01]  /*06a0*/  @P1 IMAD R7, R188, R5, R11 ;  /* 0x00000005bc071224 */ /* 0x000fe200078e020b */
[----:B------:R-:W-:Y:S01]  /*06b0*/  @P1 MOV R6, R10 ;  /* 0x0000000a00061202 */ /* 0x000fe20000000f00 */
[----:B-1----:R-:W-:Y:S01]  /*06c0*/  @P0 IMAD R3, R2, R3, RZ ;  /* 0x0000000302030224 */ /* 0x002fe200078e02ff */
[----:B------:R-:W-:Y:S01]  /*06d0*/  @P0 MOV R2, 0x1 ;  /* 0x0000000100020802 */ /* 0x000fe20000000f00 */
[----:B--2---:R-:W-:Y:S06]  /*06e0*/  @P0 BRA `(.L_x_453) ;  /* 0x0000000000280947 */ /* 0x004fec0003800000 */
[----:B------:R-:W-:Y:S02]  /*06f0*/  ISETP.NE.AND P0, PT, R8, RZ, PT ;  /* 0x000000ff0800720c */ /* 0x000fe40003f05270 */
[----:B------:R-:W1:Y:S11]  /*0700*/  LDC R8, c[0x0][0x3e0] ;  /* 0x0000f800ff087b82 */ /* 0x000e760000000800 */
[----:B------:R-:W2:Y:S01]  /*0710*/  @P0 LDC R3, c[0x0][0x454] ;  /* 0x00011500ff030b82 */ /* 0x000ea20000000800 */
[----:B---3--:R-:W-:-:S02]  /*0720*/  @P0 MOV R4, 0x1 ;  /* 0x0000000100040802 */ /* 0x008fc40000000f00 */
[----:B------:R-:W-:-:S05]  /*0730*/  @!P0 MOV R4, 0x1 ;  /* 0x0000000100048802 */ /* 0x000fca0000000f00 */
[----:B------:R-:W1:Y:S08]  /*0740*/  @P0 LDC R9, c[0x0][0x454] ;  /* 0x00011500ff090b82 */ /* 0x000e700000000800 */
[----:B------:R-:W3:Y:S08]  /*0750*/  @!P0 LDC R5, c[0x0][0x434] ;  /* 0x00010d00ff058b82 */ /* 0x000ef00000000800 */
[----:B------:R-:W4:Y:S01]  /*0760*/  @!P0 LDC R3, c[0x0][0x434] ;  /* 0x00010d00ff038b82 */ /* 0x000f220000000800 */
[----:B-1----:R-:W-:-:S02]  /*0770*/  @P0 IMAD R2, R9, R8, RZ ;  /* 0x0000000809020224 */ /* 0x002fc400078e02ff */
[----:B--23--:R-:W-:-:S07]  /*0780*/  @!P0 IMAD R2, R5, R8, RZ ;  /* 0x0000000805028224 */ /* 0x00cfce00078e02ff */
.L_x_453:
        /* <DEDUP_REMOVED lines=8> */
[C---:B------:R-:W-:Y:S01]  /*0810*/  VIADD R13, R8.reuse, 0x10 ;  /* 0x00000010080d7836 */ /* 0x040fe20000000000 */
[----:B------:R-:W-:Y:S01]  /*0820*/  IADD3 R6, P4, PT, R9, R6, RZ ;  /* 0x0000000609067210 */ /* 0x000fe20007f9e0ff */
[----:B------:R-:W-:Y:S01]  /*0830*/  VIADD R11, R8, 0x20 ;  /* 0x00000020080b7836 */ /* 0x000fe20000000000 */
[----:B------:R-:W-:Y:S01]  /*0840*/  ISETP.NE.AND P0, PT, R188, -0x1, PT ;  /* 0xffffffffbc00780c */ /* 0x000fe20003f05270 */
[----:B------:R-:W-:Y:S01]  /*0850*/  IMAD.MOV.U32 R9, RZ, RZ, RZ ;  /* 0x000000ffff097224 */ /* 0x000fe200078e00ff */
[----:B------:R-:W-:Y:S01]  /*0860*/  LOP3.LUT P6, R165, R165, 0x7, RZ, 0xc0, !PT ;  /* 0x00000007a5a57812 */ /* 0x000fe200078cc0ff */
[----:B------:R-:W-:Y:S01]  /*0870*/  IMAD.X R7, RZ, RZ, R7, P4 ;  /* 0x000000ffff077224 */ /* 0x000fe200020e0607 */
[----:B------:R-:W-:Y:S01]  /*0880*/  SEL R188, R5, R188, !P0 ;  /* 0x000000bc05bc7207 */ /* 0x000fe20004000000 */
[----:B------:R-:W-:Y:S01]  /*0890*/  VIADD R5, R8, 0x30 ;  /* 0x0000003008057836 */ /* 0x000fe20000000000 */
[----:B------:R-:W-:Y:S01]  /*08a0*/  ISETP.GE.AND P1, PT, R13, R98, PT ;  /* 0x000000620d00720c */ /* 0x000fe20003f26270 */
[----:B------:R-:W-:Y:S01]  /*08b0*/  BSSY.RECONVERGENT B0, `(.L_x_454) ;  /* 0x000001a000007945 */ /* 0x000fe20003800200 */
[----:B-1----:R-:W-:Y:S01]  /*08c0*/  IMAD.WIDE.U32 R6, R96, UR4, R6 ;  /* 0x0000000460067c25 */ /* 0x002fe2000f8e0006 */
[----:B------:R-:W-:-:S02]  /*08d0*/  SHF.R.S32.HI R0, RZ, 0x1f, R188 ;  /* 0x0000001fff007819 */ /* 0x000fc400000114bc */
[----:B------:R-:W-:Y:S01]  /*08e0*/  ISETP.GE.AND P2, PT, R11, R98, PT ;  /* 0x000000620b00720c */ /* 0x000fe20003f46270 */
[----:B------:R-:W-:Y:S01]  /*08f0*/  IMAD R17, R96, UR5, R7 ;  /* 0x0000000560117c24 */ /* 0x000fe2000f8e0207 */
[----:B------:R-:W-:Y:S01]  /*0900*/  SEL R188, R188, RZ, P5 ;  /* 0x000000ffbcbc7207 */ /* 0x000fe20002800000 */
[----:B------:R-:W-:Y:S01]  /*0910*/  @!P5 IMAD R3, R95, R2, R3 ;  /* 0x000000025f03d224 */ /* 0x000fe200078e0203 */
[----:B------:R-:W-:Y:S01]  /*0920*/  SEL R0, R0, RZ, P5 ;  /* 0x000000ff00007207 */ /* 0x000fe20002800000 */
[----:B------:R-:W-:Y:S01]  /*0930*/  IMAD.WIDE.U32 R14, R91, 0x40, R8 ;  /* 0x000000405b0e7825 */ /* 0x000fe200078e0008 */
[-C--:B------:R-:W-:Y:S02]  /*0940*/  ISETP.GE.OR P6, PT, R8, R98.reuse, P6 ;  /* 0x000000620800720c */ /* 0x080fe400037c6670 */
[----:B------:R-:W-:Y:S02]  /*0950*/  ISETP.GE.AND P0, PT, R5, R98, PT ;  /* 0x000000620500720c */ /* 0x000fe40003f06270 */
[----:B------:R-:W-:-:S02]  /*0960*/  ISETP.NE.OR P5, PT, R165, RZ, P1 ;  /* 0x000000ffa500720c */ /* 0x000fc40000fa5670 */
[----:B------:R-:W-:Y:S01]  /*0970*/  ISETP.NE.OR P4, PT, R165, RZ, P2 ;  /* 0x000000ffa500720c */ /* 0x000fe20001785670 */
[----:B------:R-:W-:-:S12]  /*0980*/  @P3 BRA `(.L_x_455) ;  /* 0x0000000000303947 */ /* 0x000fd80003800000 */
        /* <DEDUP_REMOVED lines=12> */
.L_x_455:
[----:B------:R-:W-:Y:S05]  /*0a50*/  BSYNC.RECONVERGENT B0 ;  /* 0x0000000000007941 */ /* 0x000fea0003800200 */
.L_x_454:
[----:B------:R-:W-:Y:S01]  /*0a60*/  BSSY.RECONVERGENT B0, `(.L_x_456) ;  /* 0x0000013000007945 */ /* 0x000fe20003800200 */
[----:B------:R-:W-:Y:S01]  /*0a70*/  ISETP.NE.OR P3, PT, R165, RZ, P0 ;  /* 0x000000ffa500720c */ /* 0x000fe20000765670 */
[----:B---3--:R-:W-:Y:S02]  /*0a80*/  IMAD R97, R97, R4, RZ ;  /* 0x0000000461617224 */ /* 0x008fe400078e02ff */
[----:B------:R-:W-:Y:S10]  /*0a90*/  @P1 BRA `(.L_x_457) ;  /* 0x00000000003c1947 */ /* 0x000ff40003800000 */
[----:B------:R-:W2:Y:S01]  /*0aa0*/  LDCU.64 UR6, c[0x0][0x408] ;  /* 0x00008100ff0677ac */ /* 0x000ea20008000a00 */
[----:B------:R-:W-:Y:S01]  /*0ab0*/  IADD3 R19, P1, PT, R14, 0x10, RZ ;  /* 0x000000100e137810 */ /* 0x000fe20007f3e0ff */
[----:B-1----:R-:W-:Y:S01]  /*0ac0*/  IMAD.MOV.U32 R20, RZ, RZ, R6 ;  /* 0x000000ffff147224 */ /* 0x002fe200078e0006 */
        /* <DEDUP_REMOVED lines=12> */
.L_x_457:
[----:B------:R-:W-:Y:S05]  /*0b90*/  BSYNC.RECONVERGENT B0 ;  /* 0x0000000000007941 */ /* 0x000fea0003800200 */
.L_x_456:
[----:B------:R-:W-:Y:S04]  /*0ba0*/  BSSY.RECONVERGENT B0, `(.L_x_458) ;  /* 0x0000011000007945 */ /* 0x000fe80003800200 */
[----:B------:R-:W-:Y:S05]  /*0bb0*/  @P2 BRA `(.L_x_459) ;  /* 0x00000000003c2947 */ /* 0x000fea0003800000 */
[----:B------:R-:W3:Y:S01]  /*0bc0*/  LDCU.64 UR6, c[0x0][0x408] ;  /* 0x00008100ff0677ac */ /* 0x000ee20008000a00 */
[----:B--2---:R-:W-:Y:S01]  /*0bd0*/  IADD3 R19, P1, PT, R14, 0x20, RZ ;  /* 0x000000200e137810 */ /* 0x004fe20007f3e0ff */
[----:B-1----:R-:W-:Y:S01]  /*0be0*/  IMAD.MOV.U32 R20, RZ, RZ, R6 ;  /* 0x000000ffff147224 */ /* 0x002fe200078e0006 */
[----:B------:R-:W-:Y:S01]  /*0bf0*/  MOV R21, R17 ;  /* 0x0000001100157202 */ /* 0x000fe20000000f00 */
[----:B------:R-:W1:Y:S02]  /*0c00*/  LDCU.64 UR4, c[0x0][0x3f0] ;  /* 0x00007e00ff0477ac */ /* 0x000e640008000a00 */
[----:B------:R-:W-:-:S04]  /*0c10*/  IMAD.X R2, RZ, RZ, R15, P1 ;  /* 0x000000ffff027224 */ /* 0x000fc800008e060f */
[----:B---3--:R-:W-:Y:S02]  /*0c20*/  IMAD R2, R2, UR6, RZ ;  /* 0x0000000602027c24 */ /* 0x008fe4000f8e02ff */
        /* <DEDUP_REMOVED lines=8> */
.L_x_459:
[----:B------:R-:W-:Y:S05]  /*0cb0*/  BSYNC.RECONVERGENT B0 ;  /* 0x0000000000007941 */ /* 0x000fea0003800200 */
.L_x_458:
[----:B------:R-:W-:Y:S01]  /*0cc0*/  BSSY.RECONVERGENT B0, `(.L_x_460) ;  /* 0x0000014000007945 */ /* 0x000fe20003800200 */
[----:B------:R-:W-:Y:S02]  /*0cd0*/  IADD3 R188, P2, P1, R97, R188, R3 ;  /* 0x000000bc61bc7210 */ /* 0x000fe4000795e003 */
[----:B------:R-:W-:Y:S02]  /*0ce0*/  SHF.R.S32.HI R97, RZ, 0x1f, R97 ;  /* 0x0000001fff617819 */ /* 0x000fe40000011461 */
[----:B------:R-:W-:Y:S01]  /*0cf0*/  SHF.R.S32.HI R3, RZ, 0x1f, R3 ;  /* 0x0000001fff037819 */ /* 0x000fe20000011403 */
[----:B------:R-:W-:Y:S05]  /*0d00*/  @P0 BRA `(.L_x_461) ;  /* 0x00000000003c0947 */ /* 0x000fea0003800000 */
[----:B------:R-:W4:Y:S01]  /*0d10*/  LDCU.64 UR6, c[0x0][0x408] ;  /* 0x00008100ff0677ac */ /* 0x000f220008000a00 */
[----:B------:R-:W-:Y:S01]  /*0d20*/  IADD3 R2, P0, PT, R14, 0x30, RZ ;  /* 0x000000300e027810 */ /* 0x000fe20007f1e0ff */
[----:B------:R-:W-:Y:S01]  /*0d30*/  IMAD.MOV.U32 R14, RZ, RZ, R6 ;  /* 0x000000ffff0e7224 */ /* 0x000fe200078e0006 */
[----:B------:R-:W5:Y:S03]  /*0d40*/  LDCU.64 UR4, c[0x0][0x3f0] ;  /* 0x00007e00ff0477ac */ /* 0x000f660008000a00 */
[----:B------:R-:W-:Y:S01]  /*0d50*/  IMAD.X R7, RZ, RZ, R15, P0 ;  /* 0x000000ffff077224 */ /* 0x000fe200000e060f */
[----:B------:R-:W-:-:S03]  /*0d60*/  MOV R15, R17 ;  /* 0x00000011000f7202 */ /* 0x000fc60000000f00 */
        /* <DEDUP_REMOVED lines=9> */
.L_x_461:
[----:B------:R-:W-:Y:S05]  /*0e00*/  BSYNC.RECONVERGENT B0 ;  /* 0x0000000000007941 */ /* 0x000fea0003800200 */
.L_x_460:
        /* <DEDUP_REMOVED lines=11> */
.L_x_463:
[----:B------:R-:W-:Y:S05]  /*0ec0*/  BSYNC.RECONVERGENT B0 ;  /* 0x0000000000007941 */ /* 0x000fea0003800200 */
.L_x_462:
        /* <DEDUP_REMOVED lines=10> */
.L_x_465:
[----:B------:R-:W-:Y:S05]  /*0f70*/  BSYNC.RECONVERGENT B0 ;  /* 0x0000000000007941 */ /* 0x000fea0003800200 */
.L_x_464:
        /* <DEDUP_REMOVED lines=10> */
.L_x_467:
[----:B------:R-:W-:Y:S05]  /*1020*/  BSYNC.RECONVERGENT B0 ;  /* 0x0000000000007941 */ /* 0x000fea0003800200 */
.L_x_466:
[----:B------:R-:W-:Y:S05]  /*1030*/  @P3 EXIT ;  /* 0x000000000000394d */ /* 0x000fea0003800000 */
[----:B------:R-:W5:Y:S01]  /*1040*/  LDCU.64 UR4, c[0x0][0x420] ;  /* 0x00008400ff0477ac */ /* 0x000f620008000a00 */
[----:B------:R-:W-:-:S05]  /*1050*/  IMAD R5, R5, R4, RZ ;  /* 0x0000000405057224 */ /* 0x000fca00078e02ff */
[----:B------:R-:W-:-:S04]  /*1060*/  IADD3 R188, P0, PT, R5, R188, RZ ;  /* 0x000000bc05bc7210 */ /* 0x000fc80007f1e0ff */
[----:B------:R-:W-:Y:S02]  /*1070*/  LEA.HI.X.SX32 R5, R5, R0, 0x1, P0 ;  /* 0x0000000005057211 */ /* 0x000fe400000f0eff */
[----:B-----5:R-:W-:-:S04]  /*1080*/  LEA R2, P0, R188, UR4, 0x2 ;  /* 0x00000004bc027c11 */ /* 0x020fc8000f8010ff */
[----:B----4-:R-:W-:Y:S01]  /*1090*/  LEA.HI.X R3, R188, UR5, R5, 0x2, P0 ;  /* 0x00000005bc037c11 */ /* 0x010fe200080f1405 */
[----:B------:R-:W-:-:S05]  /*10a0*/  IMAD.MOV.U32 R5, RZ, RZ, 0x7f800000 ;  /* 0x7f800000ff057424 */ /* 0x000fca00078e00ff */
[----:B------:R-:W-:Y:S01]  /*10b0*/  STG.E desc[UR10][R2.64], R5 ;  /* 0x0000000502007986 */ /* 0x000fe2000c10190a */
[----:B------:R-:W-:Y:S05]  /*10c0*/  EXIT ;  /* 0x000000000000794d */ /* 0x000fea0003800000 */
.L_x_452:
        /* <DEDUP_REMOVED lines=21> */
[----:B------:R-:W-:Y:S01]  /*1220*/  MOV R6, R2 ;  /* 0x0000000200067202 */ /* 0x000fe20000000f00 */
[----:B------:R-:W-:Y:S06]  /*1230*/  BRA `(.L_x_469) ;  /* 0x0000000000187947 */ /* 0x000fec0003800000 */
.L_x_468:
[----:B------:R-:W2:Y:S01]  /*1240*/  LDC.64 R168, c[0x0][0x3b8] ;  /* 0x0000ee00ffa87b82 */ /* 0x000ea20000000a00 */
[----:B------:R-:W-:-:S05]  /*1250*/  IADD3 R2, PT, PT, R0, R7, RZ ;  /* 0x0000000700027210 */ /* 0x000fca0007ffe0ff */
[C---:B--2---:R-:W-:Y:S02]  /*1260*/  IMAD R5, R2.reuse, R169, RZ ;  /* 0x000000a902057224 */ /* 0x044fe400078e02ff */
[----:B------:R-:W-:-:S05]  /*1270*/  IMAD.WIDE.U32 R2, R2, R168, RZ ;  /* 0x000000a802027225 */ /* 0x000fca00078e00ff */
[----:B------:R-:W-:Y:S02]  /*1280*/  IADD3 R5, PT, PT, R3, R5, RZ ;  /* 0x0000000503057210 */ /* 0x000fe40007ffe0ff */
[----:B------:R-:W-:-:S07]  /*1290*/  MOV R6, R2 ;  /* 0x0000000200067202 */ /* 0x000fce0000000f00 */
.L_x_469:
        /* <DEDUP_REMOVED lines=10> */
[----:B------:R-:W-:-:S04]  /*1340*/  IMAD.HI.U32 R11, R11, R8, R10 ;  /* 0x000000080b0b7227 */ /* 0x000fc800078e000a */
[----:B------:R-:W-:-:S04]  /*1350*/  IMAD.MOV.U32 R8, RZ, RZ, R2 ;  /* 0x000000ffff087224 */ /* 0x000fc800078e0002 */
[----:B------:R-:W-:-:S05]  /*1360*/  IMAD.HI.U32 R167, R11, R8, RZ ;  /* 0x000000080ba77227 */ /* 0x000fca00078e00ff */
[----:B------:R-:W-:-:S05]  /*1370*/  IADD3 R2, PT, PT, -R167, RZ, RZ ;  /* 0x000000ffa7027210 */ /* 0x000fca0007ffe1ff */
[----:B------:R-:W-:-:S05]  /*1380*/  IMAD R2, R9, R2, R8 ;  /* 0x0000000209027224 */ /* 0x000fca00078e0208 */
[----:B------:R-:W-:-:S13]  /*1390*/  ISETP.GT.U32.AND P1, PT, R9, R2, PT ;  /* 0x000000020900720c */ /* 0x000fda0003f24070 */
[----:B------:R-:W-:Y:S01]  /*13a0*/  @!P1 IMAD.IADD R2, R2, 0x1, -R9 ;  /* 0x0000000102029824 */ /* 0x000fe200078e0a09 */
[----:B------:R-:W-:Y:S02]  /*13b0*/  @!P1 IADD3 R167, PT, PT, R167, 0x1, RZ ;  /* 0x00000001a7a79810 */ /* 0x000fe40007ffe0ff */
[----:B------:R-:W-:Y:S02]  /*13c0*/  ISETP.NE.AND P1, PT, R3, RZ, PT ;  /* 0x000000ff0300720c */ /* 0x000fe40003f25270 */
[----:B------:R-:W-:Y:S02]  /*13d0*/  ISETP.GE.U32.AND P3, PT, R2, R9, PT ;  /* 0x000000090200720c */ /* 0x000fe40003f66070 */
[----:B------:R-:W-:-:S04]  /*13e0*/  LOP3.LUT R2, R96, R3, RZ, 0x3c, !PT ;  /* 0x0000000360027212 */ /* 0x000fc800078e3cff */
[----:B------:R-:W-:-:S07]  /*13f0*/  ISETP.GE.AND P0, PT, R2, RZ, PT ;  /* 0x000000ff0200720c */ /* 0x000fce0003f06270 */
[----:B------:R-:W-:-:S06]  /*1400*/  @P3 VIADD R167, R167, 0x1 ;  /* 0x00000001a7a73836 */ /* 0x000fcc0000000000 */
        /* <DEDUP_REMOVED lines=15> */
.L_x_470:
[----:B------:R-:W1:Y:S01]  /*1500*/  LDC.64 R134, c[0x0][0x3c0] ;  /* 0x0000f000ff867b82 */ /* 0x000e620000000a00 */
[----:B------:R-:W-:-:S05]  /*1510*/  IADD3 R0, PT, PT, R0, R7, RZ ;  /* 0x0000000700007210 */ /* 0x000fca0007ffe0ff */
[C---:B-1----:R-:W-:Y:S02]  /*1520*/  IMAD R181, R0.reuse, R135, RZ ;  /* 0x0000008700b57224 */ /* 0x042fe400078e02ff */
[----:B------:R-:W-:-:S05]  /*1530*/  IMAD.WIDE.U32 R194, R0, R134, RZ ;  /* 0x0000008600c27225 */ /* 0x000fca00078e00ff */
[----:B------:R-:W-:-:S07]  /*1540*/  IADD3 R181, PT, PT, R195, R181, RZ ;  /* 0x000000b5c3b57210 */ /* 0x000fce0007ffe0ff */
.L_x_471:
[----:B------:R-:W-:Y:S01]  /*1550*/  IMAD.IADD R183, R98, 0x1, -R97 ;  /* 0x0000000162b77824 */ /* 0x000fe200078e0a61 */
[----:B------:R-:W-:Y:S01]  /*1560*/  SHF.R.U32.HI R0, RZ, 0x3, R165 ;  /* 0x00000003ff007819 */ /* 0x000fe200000116a5 */
[----:B------:R-:W-:Y:S01]  /*1570*/  IMAD.SHL.U32 R170, R165, 0x8, RZ ;  /* 0x00000008a5aa7824 */ /* 0x000fe200078e00ff */
[----:B------:R-:W1:Y:S01]  /*1580*/  LDCU.64 UR4, c[0x0][0x3c8] ;  /* 0x00007900ff0477ac */ /* 0x000e620008000a00 */
[----:B------:R-:W-:Y:S01]  /*1590*/  IMAD.MOV.U32 R9, RZ, RZ, RZ ;  /* 0x000000ffff097224 */ /* 0x000fe200078e00ff */
[CC--:B------:R-:W-:Y:S01]  /*15a0*/  ISETP.GE.AND P6, PT, R0.reuse, R183.reuse, PT ;  /* 0x000000b70000720c */ /* 0x0c0fe20003fc6270 */
[----:B------:R-:W-:Y:S01]  /*15b0*/  VIADD R18, R0, 0x10 ;  /* 0x0000001000127836 */ /* 0x000fe20000000000 */
[----:B------:R-:W-:Y:S01]  /*15c0*/  LOP3.LUT R164, R170, 0x38, RZ, 0xc0, !PT ;  /* 0x00000038aaa47812 */ /* 0x000fe200078ec0ff */
[C---:B------:R-:W-:Y:S01]  /*15d0*/  VIADD R16, R0.reuse, 0x20 ;  /* 0x0000002000107836 */ /* 0x040fe20000000000 */
[----:B------:R-:W2:Y:S01]  /*15e0*/  LDCU.64 UR6, c[0x0][0x3d0] ;  /* 0x00007a00ff0677ac */ /* 0x000ea20008000a00 */
[----:B------:R-:W-:Y:S01]  /*15f0*/  VIADD R14, R0, 0x30 ;  /* 0x00000030000e7836 */ /* 0x000fe20000000000 */
[----:B------:R-:W-:Y:S01]  /*1600*/  IADD3 R6, P0, PT, R164, R6, RZ ;  /* 0x00000006a4067210 */ /* 0x000fe20007f1e0ff */
[----:B------:R-:W-:Y:S01]  /*1610*/  IMAD.MOV.U32 R8, RZ, RZ, R0 ;  /* 0x000000ffff087224 */ /* 0x000fe200078e0000 */
[----:B------:R-:W-:Y:S01]  /*1620*/  ISETP.GE.AND P5, PT, R18, R183, PT ;  /* 0x000000b71200720c */ /* 0x000fe20003fa6270 */
[----:B------:R-:W-:Y:S01]  /*1630*/  IMAD R34, R0, R169, RZ ;  /* 0x000000a900227224 */ /* 0x000fe200078e02ff */
[-C--:B------:R-:W-:Y:S01]  /*1640*/  ISETP.GE.AND P3, PT, R16, R183.reuse, PT ;  /* 0x000000b71000720c */ /* 0x080fe20003f66270 */
[----:B------:R-:W-:Y:S01]  /*1650*/  IMAD.X R7, RZ, RZ, R5, P0 ;  /* 0x000000ffff077224 */ /* 0x000fe200000e0605 */
[----:B------:R-:W-:Y:S01]  /*1660*/  ISETP.GE.AND P4, PT, R14, R183, PT ;  /* 0x000000b70e00720c */ /* 0x000fe20003f86270 */
[----:B------:R-:W3:Y:S01]  /*1670*/  @!P6 LDC.64 R2, c[0x0][0x3b0] ;  /* 0x0000ec00ff02eb82 */ /* 0x000ee20000000a00 */
[----:B------:R-:W-:Y:S01]  /*1680*/  IADD3 R22, P0, PT, R164, R22, RZ ;  /* 0x00000016a4167210 */ /* 0x000fe20007f1e0ff */
[----:B------:R-:W-:Y:S01]  /*1690*/  IMAD.WIDE.U32 R32, R91, 0x40, R8 ;  /* 0x000000405b207825 */ /* 0x000fe200078e0008 */
[----:B------:R-:W-:-:S02]  /*16a0*/  SHF.R.S32.HI R133, RZ, 0x1f, R167 ;  /* 0x0000001fff857819 */ /* 0x000fc400000114a7 */
[C-C-:B------:R-:W-:Y:S01]  /*16b0*/  SHF.L.U64.HI R88, R168.reuse, 0x6, R169.reuse ;  /* 0x00000006a8587819 */ /* 0x140fe200000102a9 */
[----:B------:R-:W-:Y:S01]  /*16c0*/  IMAD.X R23, RZ, RZ, R4, P0 ;  /* 0x000000ffff177224 */ /* 0x000fe200000e0604 */
[----:B------:R-:W-:Y:S01]  /*16d0*/  SHF.L.U64.HI R228, R168, 0x4, R169 ;  /* 0x00000004a8e47819 */ /* 0x000fe200000102a9 */
[----:B------:R-:W4:Y:S01]  /*16e0*/  @!P6 LDC.64 R12, c[0x0][0x380] ;  /* 0x0000e000ff0ceb82 */ /* 0x000f220000000a00 */
[----:B------:R-:W-:Y:S01]  /*16f0*/  @!P5 IADD3 R20, P2, PT, R32, 0x10, RZ ;  /* 0x000000102014d810 */ /* 0x000fe20007f5e0ff */
[----:B-1----:R-:W-:Y:S01]  /*1700*/  IMAD.WIDE.U32 R22, R96, UR4, R22 ;  /* 0x0000000460167c25 */ /* 0x002fe2000f8e0016 */
[C---:B------:R-:W-:Y:S02]  /*1710*/  @!P3 IADD3 R19, P1, PT, R32.reuse, 0x20, RZ ;  /* 0x000000202013b810 */ /* 0x040fe40007f3e0ff */
[----:B------:R-:W-:Y:S01]  /*1720*/  @!P4 IADD3 R17, P0, PT, R32, 0x30, RZ ;  /* 0x000000302011c810 */ /* 0x000fe20007f1e0ff */
[----:B------:R-:W-:Y:S01]  /*1730*/  IMAD.WIDE.U32 R6, R0, R168, R6 ;  /* 0x000000a800067225 */ /* 0x000fe200078e0006 */
[----:B------:R-:W-:Y:S01]  /*1740*/  SHF.R.U32.HI R166, RZ, 0x1, R165 ;  /* 0x00000001ffa67819 */ /* 0x000fe200000116a5 */
[----:B------:R-:W1:Y:S01]  /*1750*/  @!P5 LDC.64 R4, c[0x0][0x3b0] ;  /* 0x0000ec00ff04db82 */ /* 0x000e620000000a00 */
[----:B------:R-:W-:Y:S01]  /*1760*/  LOP3.LUT R200, R165, 0x1f, RZ, 0xc0, !PT ;  /* 0x0000001fa5c87812 */ /* 0x000fe200078ec0ff */
[----:B------:R-:W-:Y:S01]  /*1770*/  IMAD R23, R96, UR5, R23 ;  /* 0x0000000560177c24 */ /* 0x000fe2000f8e0217 */
[----:B------:R-:W5:Y:S01]  /*1780*/  LDCU.64 UR4, c[0x0][0x388] ;  /* 0x00007100ff0477ac */ /* 0x000f620008000a00 */
[----:B------:R-:W-:Y:S01]  /*1790*/  IMAD.IADD R35, R7, 0x1, R34 ;  /* 0x0000000107237824 */ /* 0x000fe200078e0222 */
[----:B------:R-:W-:Y:S01]  /*17a0*/  SHF.R.U32.HI R206, RZ, 0x5, R165 ;  /* 0x00000005ffce7819 */ /* 0x000fe200000116a5 */
[----:B------:R-:W-:-:S02]  /*17b0*/  @!P5 IMAD.X R27, RZ, RZ, R33, P2 ;  /* 0x000000ffff1bd224 */ /* 0x000fc400010e0621 */
[-C--:B---3--:R-:W-:Y:S01]  /*17c0*/  @!P6 IMAD R26, R33, R2.reuse, RZ ;  /* 0x00000002211ae224 */ /* 0x088fe200078e02ff */
[----:B------:R-:W3:Y:S01]  /*17d0*/  @!P3 LDC.64 R10, c[0x0][0x3b0] ;  /* 0x0000ec00ff0abb82 */ /* 0x000ee20000000a00 */
[--C-:B------:R-:W-:Y:S02]  /*17e0*/  @!P3 IMAD.X R21, RZ, RZ, R33.reuse, P1 ;  /* 0x000000ffff15b224 */ /* 0x100fe400008e0621 */
[C---:B------:R-:W-:Y:S02]  /*17f0*/  @!P6 IMAD R26, R32.reuse, R3, R26 ;  /* 0x00000003201ae224 */ /* 0x040fe400078e021a */
[----:B------:R-:W-:Y:S02]  /*1800*/  @!P4 IMAD.X R15, RZ, RZ, R33, P0 ;  /* 0x000000ffff0fc224 */ /* 0x000fe400000e0621 */
[----:B------:R-:W-:Y:S01]  /*1810*/  IMAD.MOV.U32 R34, RZ, RZ, R6 ;  /* 0x000000ffff227224 */ /* 0x000fe200078e0006 */
[----:B------:R-:W5:Y:S01]  /*1820*/  S2UR UR8, SR_CgaCtaId ;  /* 0x00000000000879c3 */ /* 0x000f620000008800 */
[----:B------:R-:W-:-:S04]  /*1830*/  @!P6 IMAD.WIDE.U32 R32, R32, R2, R22 ;  /* 0x000000022020e225 */ /* 0x000fc800078e0016 */
[----:B--2---:R-:W-:Y:S01]  /*1840*/  IMAD R6, R133, UR6, RZ ;  /* 0x0000000685067c24 */ /* 0x004fe2000f8e02ff */
[C---:B----4-:R-:W-:Y:S01]  /*1850*/  @!P6 LEA R28, P0, R32.reuse, R12, 0x1 ;  /* 0x0000000c201ce211 */ /* 0x050fe200078008ff */
[----:B------:R-:W-:Y:S01]  /*1860*/  @!P6 IMAD.IADD R26, R33, 0x1, R26 ;  /* 0x00000001211ae824 */ /* 0x000fe200078e021a */
[----:B------:R-:W2:Y:S01]  /*1870*/  @!P4 LDC.64 R2, c[0x0][0x3b0] ;  /* 0x0000ec00ff02cb82 */ /* 0x000ea20000000a00 */
[----:B------:R-:W-:Y:S02]  /*1880*/  IMAD R185, R167, UR7, R6 ;  /* 0x00000007a7b97c24 */ /* 0x000fe4000f8e0206 */
[----:B------:R-:W-:Y:S01]  /*1890*/  @!P5 IMAD.MOV.U32 R30, RZ, RZ, R22 ;  /* 0x000000ffff1ed224 */ /* 0x000fe200078e0016 */
[----:B------:R-:W-:Y:S01]  /*18a0*/  @!P6 LEA.HI.X R29, R32, R13, R26, 0x1, P0 ;  /* 0x0000000d201de211 */ /* 0x000fe200000f0c1a */
[----:B------:R-:W-:Y:S01]  /*18b0*/  @!P5 IMAD.MOV.U32 R31, RZ, RZ, R23 ;  /* 0x000000ffff1fd224 */ /* 0x000fe200078e0017 */
[C---:B------:R-:W-:Y:S01]  /*18c0*/  LOP3.LUT R26, R170.reuse, 0x1f8, RZ, 0xc0, !PT ;  /* 0x000001f8aa1a7812 */ /* 0x040fe200078ec0ff */
[----:B-1----:R-:W-:Y:S01]  /*18d0*/  @!P5 IMAD R12, R27, R4, RZ ;  /* 0x000000041b0cd224 */ /* 0x002fe200078e02ff */
[----:B------:R-:W1:Y:S01]  /*18e0*/  @!P5 LDC.64 R8, c[0x0][0x380] ;  /* 0x0000e000ff08db82 */ /* 0x000e620000000a00 */
[----:B------:R-:W-:Y:S01]  /*18f0*/  IMAD.WIDE.U32 R34, R167, UR6, R34 ;  /* 0x00000006a7227c25 */ /* 0x000fe2000f8e0022 */
[----:B------:R-:W-:Y:S01]  /*1900*/  UMOV UR6, 0x400 ;  /* 0x0000040000067882 */ /* 0x000fe20000000000 */
[----:B------:R-:W-:-:S02]  /*1910*/  LOP3.LUT R32, R170, 0x1e00, RZ, 0xc0, !PT ;  /* 0x00001e00aa207812 */ /* 0x000fc400078ec0ff */
[----:B------:R-:W-:Y:S01]  /*1920*/  @!P3 IMAD.MOV.U32 R24, RZ, RZ, R22 ;  /* 0x000000ffff18b224 */ /* 0x000fe200078e0016 */
[----:B------:R-:W-:Y:S01]  /*1930*/  LOP3.LUT R189, R26, 0x38, R165, 0x78, !PT ;  /* 0x000000381abd7812 */ /* 0x000fe200078e78a5 */
[----:B------:R-:W-:Y:S01]  /*1940*/  @!P3 IMAD.MOV.U32 R25, RZ, RZ, R23 ;  /* 0x000000ffff19b224 */ /* 0x000fe200078e0017 */
[----:B------:R-:W4:Y:S01]  /*1950*/  @!P3 LDC.64 R6, c[0x0][0x380] ;  /* 0x0000e000ff06bb82 */ /* 0x000f220000000a00 */
[----:B------:R-:W-:Y:S01]  /*1960*/  @!P5 IMAD R12, R20, R5, R12 ;  /* 0x00000005140cd224 */ /* 0x000fe200078e020c */
[----:B-----5:R-:W-:Y:S01]  /*1970*/  LEA R186, P1, R34, UR4, 0x1 ;  /* 0x0000000422ba7c11 */ /* 0x020fe2000f8208ff */
[----:B------:R-:W-:Y:S01]  /*1980*/  @!P5 IMAD.WIDE.U32 R30, R20, R4, R30 ;  /* 0x00000004141ed225 */ /* 0x000fe200078e001e */
[----:B------:R-:W-:Y:S01]  /*1990*/  ULEA UR6, UR8, UR6, 0x18 ;  /* 0x0000000608067291 */ /* 0x000fe2000f8ec0ff */
[----:B------:R-:W-:Y:S01]  /*19a0*/  LOP3.LUT R32, R189, R32, RZ, 0xfc, !PT ;  /* 0x00000020bd207212 */ /* 0x000fe200078efcff */
[----:B------:R-:W5:Y:S01]  /*19b0*/  LDCU.64 UR8, c[0x0][0x390] ;  /* 0x00007200ff0877ac */ /* 0x000f620008000a00 */
[----:B------:R-:W-:Y:S01]  /*19c0*/  IMAD.IADD R185, R35, 0x1, R185 ;  /* 0x0000000123b97824 */ /* 0x000fe200078e02b9 */
[----:B------:R-:W5:Y:S01]  /*19d0*/  @!P4 LDC.64 R4, c[0x0][0x380] ;  /* 0x0000e000ff04cb82 */ /* 0x000f620000000a00 */
[-C--:B---3--:R-:W-:Y:S01]  /*19e0*/  @!P3 IMAD R26, R21, R10.reuse, RZ ;  /* 0x0000000a151ab224 */ /* 0x088fe200078e02ff */
[----:B------:R-:W-:Y:S01]  /*19f0*/  LEA R85, R32, UR6, 0x1 ;  /* 0x0000000620557c11 */ /* 0x000fe2000f8e08ff */
[----:B------:R-:W-:Y:S01]  /*1a00*/  @!P3 IMAD.WIDE.U32 R24, R19, R10, R24 ;  /* 0x0000000a1318b225 */ /* 0x000fe200078e0018 */
[----:B------:R-:W-:Y:S01]  /*1a10*/  LEA.HI.X R185, R34, UR5, R185, 0x1, P1 ;  /* 0x0000000522b97c11 */ /* 0x000fe200088f0cb9 */
[----:B------:R-:W3:Y:S02]  /*1a20*/  LDCU.64 UR4, c[0x0][0x3d8] ;  /* 0x00007b00ff0477ac */ /* 0x000ee40008000a00 */
[----:B--2---:R-:W-:Y:S01]  /*1a30*/  @!P4 IMAD R10, R15, R2, RZ ;  /* 0x000000020f0ac224 */ /* 0x004fe200078e02ff */
[----:B-1----:R-:W-:Y:S01]  /*1a40*/  @!P5 LEA R8, P1, R30, R8, 0x1 ;  /* 0x000000081e08d211 */ /* 0x002fe200078208ff */
[----:B------:R-:W-:Y:S01]  /*1a50*/  @!P3 IMAD R11, R19, R11, R26 ;  /* 0x0000000b130bb224 */ /* 0x000fe200078e021a */
[----:B------:R-:W-:Y:S01]  /*1a60*/  @!PT LDS RZ, [RZ] ;  /* 0x00000000fffff984 */ /* 0x000fe20000000800 */
[----:B------:R-:W-:Y:S01]  /*1a70*/  @!PT LDS RZ, [RZ] ;  /* 0x00000000fffff984 */ /* 0x000fe20000000800 */
[----:B------:R-:W-:Y:S01]  /*1a80*/  @!PT LDS RZ, [RZ] ;  /* 0x00000000fffff984 */ /* 0x000fe20000000800 */
[----:B------:R-:W-:Y:S01]  /*1a90*/  @!P6 LDGSTS.E.BYPASS.LTC128B.128 [R85], desc[UR10][R28.64] ;  /* 0x000000001c55efae */ /* 0x000fe2000b981a0a */
[----:B------:R-:W-:-:S02]  /*1aa0*/  @!P5 IMAD.IADD R12, R31, 0x1, R12 ;  /* 0x000000011f0cd824 */ /* 0x000fc400078e020c */
[----:B------:R-:W-:Y:S01]  /*1ab0*/  @!P4 IMAD R10, R17, R3, R10 ;  /* 0x00000003110ac224 */ /* 0x000fe200078e020a */
[----:B------:R-:W-:Y:S01]  /*1ac0*/  @!P6 LDGSTS.E.BYPASS.LTC128B.128 [R85+0x2000], desc[UR10][R28.64+0x80] ;  /* 0x020000801c55efae */ /* 0x000fe2000b981a0a */
[----:B------:R-:W-:Y:S01]  /*1ad0*/  @!P3 IMAD.IADD R11, R25, 0x1, R11 ;  /* 0x00000001190bb824 */ /* 0x000fe200078e020b */
[----:B----4-:R-:W-:Y:S01]  /*1ae0*/  @!P3 LEA R20, P0, R24, R6, 0x1 ;  /* 0x000000061814b211 */ /* 0x010fe200078008ff */
[----:B------:R-:W-:Y:S01]  /*1af0*/  VIADD R3, R171, 0xffffffff ;  /* 0xffffffffab037836 */ /* 0x000fe20000000000 */
[----:B------:R-:W-:Y:S01]  /*1b00*/  @!P5 LEA.HI.X R9, R30, R9, R12, 0x1, P1 ;  /* 0x000000091e09d211 */ /* 0x000fe200008f0c0c */
[----:B------:R-:W-:Y:S01]  /*1b10*/  @!P6 LDGSTS.E.BYPASS.LTC128B.128 [R85+0x4000], desc[UR10][R28.64+0x100] ;  /* 0x040001001c55efae */ /* 0x000fe2000b981a0a */
[----:B------:R-:W-:Y:S01]  /*1b20*/  @!P3 LEA.HI.X R21, R24, R7, R11, 0x1, P0 ;  /* 0x000000071815b211 */ /* 0x000fe200000f0c0b */
[----:B------:R-:W-:Y:S02]  /*1b30*/  IMAD.SHL.U32 R94, R3, 0x40, RZ ;  /* 0x00000040035e7824 */ /* 0x000fe400078e00ff */
[----:B------:R-:W-:Y:S01]  /*1b40*/  @!P5 LDGSTS.E.BYPASS.LTC128B.128 [R85+0x800], desc[UR10][R8.64] ;  /* 0x008000000855dfae */ /* 0x000fe2000b981a0a */
[----:B------:R-:W-:-:S03]  /*1b50*/  @!P4 IMAD.WIDE.U32 R22, R17, R2, R22 ;  /* 0x000000021116c225 */ /* 0x000fc600078e0016 */
[----:B------:R-:W-:Y:S01]  /*1b60*/  @!P5 LDGSTS.E.BYPASS.LTC128B.128 [R85+0x2800], desc[UR10][R8.64+0x80] ;  /* 0x028000800855dfae */ /* 0x000fe2000b981a0a */
[----:B------:R-:W-:Y:S02]  /*1b70*/  IMAD.IADD R7, R93, 0x1, -R94 ;  /* 0x000000015d077824 */ /* 0x000fe400078e0a5e */
[----:B------:R-:W-:Y:S01]  /*1b80*/  @!P4 IMAD.IADD R2, R23, 0x1, R10 ;  /* 0x000000011702c824 */ /* 0x000fe200078e020a */
[----:B------:R1:W-:Y:S01]  /*1b90*/  @!P5 LDGSTS.E.BYPASS.LTC128B.128 [R85+0x4800], desc[UR10][R8.64+0x100] ;  /* 0x048001000855dfae */ /* 0x0003e2000b981a0a */
[----:B-----5:R-:W-:Y:S01]  /*1ba0*/  @!P4 LEA R10, P0, R22, R4, 0x1 ;  /* 0x00000004160ac211 */ /* 0x020fe200078008ff */
[----:B------:R-:W-:Y:S01]  /*1bb0*/  IMAD.SHL.U32 R90, R168, 0x40, RZ ;  /* 0x00000040a85a7824 */ /* 0x000fe200078e00ff */
[----:B------:R-:W-:Y:S01]  /*1bc0*/  ISETP.GE.AND P2, PT, R16, R7, PT ;  /* 0x000000071000720c */ /* 0x000fe20003f46270 */
[----:B------:R-:W-:Y:S01]  /*1bd0*/  @!P3 LDGSTS.E.BYPASS.LTC128B.128 [R85+0x1000], desc[UR10][R20.64] ;  /* 0x010000001455bfae */ /* 0x000fe2000b981a0a */
[----:B------:R-:W-:Y:S01]  /*1be0*/  @!P4 LEA.HI.X R11, R22, R5, R2, 0x1, P0 ;  /* 0x00000005160bc211 */ /* 0x000fe200000f0c02 */
[----:B------:R-:W-:Y:S01]  /*1bf0*/  IMAD.SHL.U32 R229, R168, 0x10, RZ ;  /* 0x00000010a8e57824 */ /* 0x000fe200078e00ff */
[----:B------:R-:W-:Y:S01]  /*1c00*/  ISETP.GE.AND P6, PT, R0, R7, PT ;  /* 0x000000070000720c */ /* 0x000fe20003fc6270 */
[----:B------:R-:W-:Y:S01]  /*1c10*/  @!P3 LDGSTS.E.BYPASS.LTC128B.128 [R85+0x3000], desc[UR10][R20.64+0x80] ;  /* 0x030000801455bfae */ /* 0x000fe2000b981a0a */
[----:B------:R-:W-:-:S02]  /*1c20*/  IMAD R5, R88, R3, RZ ;  /* 0x0000000358057224 */ /* 0x000fc400078e02ff */
[----:B------:R-:W-:Y:S01]  /*1c30*/  IMAD.WIDE.U32 R12, R90, R3, RZ ;  /* 0x000000035a0c7225 */ /* 0x000fe200078e00ff */
[----:B------:R2:W-:Y:S01]  /*1c40*/  @!P3 LDGSTS.E.BYPASS.LTC128B.128 [R85+0x5000], desc[UR10][R20.64+0x100] ;  /* 0x050001001455bfae */ /* 0x0005e2000b981a0a */
[----:B------:R-:W-:Y:S02]  /*1c50*/  ISETP.GE.AND P3, PT, R18, R7, PT ;  /* 0x000000071200720c */ /* 0x000fe40003f66270 */
[----:B------:R-:W-:Y:S01]  /*1c60*/  IMAD.IADD R13, R13, 0x1, R5 ;  /* 0x000000010d0d7824 */ /* 0x000fe200078e0205 */
[----:B------:R-:W-:Y:S01]  /*1c70*/  @!P4 LDGSTS.E.BYPASS.LTC128B.128 [R85+0x1800], desc[UR10][R10.64] ;  /* 0x018000000a55cfae */ /* 0x000fe2000b981a0a */
[----:B------:R-:W-:-:S03]  /*1c80*/  IMAD.WIDE.U32 R24, R168, 0x20, RZ ;  /* 0x00000020a8187825 */ /* 0x000fc600078e00ff */
[----:B------:R-:W-:Y:S01]  /*1c90*/  @!P4 LDGSTS.E.BYPASS.LTC128B.128 [R85+0x3800], desc[UR10][R10.64+0x80] ;  /* 0x038000800a55cfae */ /* 0x000fe2000b981a0a */
[----:B------:R-:W-:Y:S02]  /*1ca0*/  IMAD.SHL.U32 R149, R165, 0x40, RZ ;  /* 0x00000040a5957824 */ /* 0x000fe400078e00ff */
[----:B------:R-:W-:Y:S01]  /*1cb0*/  IMAD.SHL.U32 R2, R169, 0x20, RZ ;  /* 0x00000020a9027824 */ /* 0x000fe200078e00ff */
[----:B------:R4:W-:Y:S01]  /*1cc0*/  @!P4 LDGSTS.E.BYPASS.LTC128B.128 [R85+0x5800], desc[UR10][R10.64+0x100] ;  /* 0x058001000a55cfae */ /* 0x0009e2000b981a0a */
[----:B------:R-:W-:Y:S01]  /*1cd0*/  IMAD R180, R0, R135, RZ ;  /* 0x0000008700b47224 */ /* 0x000fe200078e02ff */
[----:B------:R-:W-:Y:S01]  /*1ce0*/  @!P3 IADD3 R5, P0, PT, R229, R12, RZ ;  /* 0x0000000ce505b210 */ /* 0x000fe20007f1e0ff */
[----:B-1----:R-:W-:Y:S01]  /*1cf0*/  IMAD.SHL.U32 R8, R165, 0x20, RZ ;  /* 0x00000020a5087824 */ /* 0x002fe200078e00ff */
[----:B------:R-:W-:Y:S01]  /*1d00*/  LOP3.LUT R9, R149, 0x200, RZ, 0xc0, !PT ;  /* 0x0000020095097812 */ /* 0x000fe200078ec0ff */
[----:B------:R-:W-:Y:S01]  /*1d10*/  IMAD.WIDE.U32 R210, R134, 0x20, RZ ;  /* 0x0000002086d27825 */ /* 0x000fe200078e00ff */
[----:B------:R-:W-:-:S02]  /*1d20*/  @!P3 LEA R22, P5, R5, R186, 0x1 ;  /* 0x000000ba0516b211 */ /* 0x000fc400078a08ff */
[----:B------:R-:W-:Y:S01]  /*1d30*/  ISETP.GE.AND P4, PT, R16, R7, PT ;  /* 0x000000071000720c */ /* 0x000fe20003f86270 */
[----:B------:R-:W-:Y:S01]  /*1d40*/  @!P3 IMAD.X R6, R228, 0x1, R13, P0 ;  /* 0x00000001e406b824 */ /* 0x000fe200000e060d */
[----:B------:R-:W-:Y:S01]  /*1d50*/  @!P2 IADD3 R4, P0, PT, R12, R24, RZ ;  /* 0x000000180c04a210 */ /* 0x000fe20007f1e0ff */
[----:B------:R-:W-:Y:S01]  /*1d60*/  IMAD.SHL.U32 R15, R135, 0x20, RZ ;  /* 0x00000020870f7824 */ /* 0x000fe200078e00ff */
[C---:B------:R-:W-:Y:S01]  /*1d70*/  LOP3.LUT R148, R164.reuse, 0x1c0, R149, 0xf8, !PT ;  /* 0x000001c0a4947812 */ /* 0x040fe200078ef895 */
[----:B------:R-:W-:Y:S01]  /*1d80*/  IMAD.MOV.U32 R182, RZ, RZ, 0x20 ;  /* 0x00000020ffb67424 */ /* 0x000fe200078e00ff */
[----:B------:R-:W-:Y:S01]  /*1d90*/  @!P3 LEA.HI.X R23, R5, R185, R6, 0x1, P5 ;  /* 0x000000b90517b211 */ /* 0x000fe200028f0c06 */
[----:B------:R-:W-:Y:S01]  /*1da0*/  IMAD.MOV.U32 R160, RZ, RZ, 0x40 ;  /* 0x00000040ffa07424 */ /* 0x000fe200078e00ff */
[----:B--2---:R-:W-:Y:S01]  /*1db0*/  IADD3 R20, P1, PT, R164, R194, RZ ;  /* 0x000000c2a4147210 */ /* 0x004fe20007f3e0ff */
[----:B------:R-:W-:Y:S01]  /*1dc0*/  IMAD R206, R91, 0x4, R206 ;  /* 0x000000045bce7824 */ /* 0x000fe200078e02ce */
[----:B------:R-:W-:-:S02]  /*1dd0*/  @!P6 LEA R24, P5, R12, R186, 0x1 ;  /* 0x000000ba0c18e211 */ /* 0x000fc400078a08ff */
[----:B------:R-:W-:Y:S01]  /*1de0*/  @!P2 IADD3.X R2, PT, PT, R13, R25, R2, P0, !PT ;  /* 0x000000190d02a210 */ /* 0x000fe200007fe402 */
[----:B------:R-:W-:Y:S01]  /*1df0*/  IMAD.X R21, RZ, RZ, R181, P1 ;  /* 0x000000ffff157224 */ /* 0x000fe200008e06b5 */
[----:B------:R-:W-:Y:S02]  /*1e00*/  ISETP.GE.AND P1, PT, R14, R7, PT ;  /* 0x000000070e00720c */ /* 0x000fe40003f26270 */
[----:B------:R-:W-:Y:S01]  /*1e10*/  LOP3.LUT R5, R9, 0x7c00, R8, 0xf8, !PT ;  /* 0x00007c0009057812 */ /* 0x000fe200078ef808 */
[----:B------:R-:W-:Y:S01]  /*1e20*/  IMAD.WIDE.U32 R20, R0, R134, R20 ;  /* 0x0000008600147225 */ /* 0x000fe200078e0014 */
[----:B------:R-:W-:Y:S02]  /*1e30*/  @!P6 LEA.HI.X R25, R12, R185, R13, 0x1, P5 ;  /* 0x000000b90c19e211 */ /* 0x000fe400028f0c0d */
[----:B------:R-:W-:Y:S01]  /*1e40*/  @!P2 LEA R8, P0, R4, R186, 0x1 ;  /* 0x000000ba0408a211 */ /* 0x000fe200078008ff */
[----:B------:R-:W-:Y:S01]  /*1e50*/  IMAD.IADD R21, R21, 0x1, R180 ;  /* 0x0000000115157824 */ /* 0x000fe200078e02b4 */
[----:B------:R-:W-:Y:S01]  /*1e60*/  ISETP.GE.AND P5, PT, R18, R7, PT ;  /* 0x000000071200720c */ /* 0x000fe20003fa6270 */
[----:B------:R-:W-:Y:S01]  /*1e70*/  @!P6 LDGSTS.E.BYPASS.LTC128B.128 [R85+0x6000], desc[UR10][R24.64] ;  /* 0x060000001855efae */ /* 0x000fe2000b981a0a */
[----:B------:R-:W-:Y:S01]  /*1e80*/  @!P2 LEA.HI.X R9, R4, R185, R2, 0x1, P0 ;  /* 0x000000b90409a211 */ /* 0x000fe200000f0c02 */
[----:B---3--:R-:W-:Y:S01]  /*1e90*/  IMAD R2, R133, UR4, RZ ;  /* 0x0000000485027c24 */ /* 0x008fe2000f8e02ff */
[----:B------:R-:W-:Y:S01]  /*1ea0*/  LOP3.LUT R230, R149, 0x400, RZ, 0xc0, !PT ;  /* 0x0000040095e67812 */ /* 0x000fe200078ec0ff */
[----:B------:R-:W-:Y:S01]  /*1eb0*/  @!P6 LDGSTS.E.BYPASS.LTC128B.128 [R85+0x8000], desc[UR10][R24.64+0x80] ;  /* 0x080000801855efae */ /* 0x000fe2000b981a0a */
[----:B------:R-:W-:-:S02]  /*1ec0*/  @!P1 IMAD R4, R169, 0x30, RZ ;  /* 0x00000030a9049824 */ /* 0x000fc400078e02ff */
[----:B------:R-:W-:Y:S01]  /*1ed0*/  @!P1 IMAD.WIDE.U32 R12, R168, 0x30, R12 ;  /* 0x00000030a80c9825 */ /* 0x000fe200078e000c */
[----:B------:R-:W-:Y:S03]  /*1ee0*/  @!P6 LDGSTS.E.BYPASS.LTC128B.128 [R85+0xa000], desc[UR10][R24.64+0x100] ;  /* 0x0a0001001855efae */ /* 0x000fe6000b981a0a */
[----:B------:R-:W-:Y:S01]  /*1ef0*/  @!P1 IMAD.IADD R6, R13, 0x1, R4 ;  /* 0x000000010d069824 */ /* 0x000fe200078e0204 */
[----:B------:R-:W-:Y:S01]  /*1f00*/  @!P3 LDGSTS.E.BYPASS.LTC128B.128 [R85+0x6800], desc[UR10][R22.64] ;  /* 0x068000001655bfae */ /* 0x000fe2000b981a0a */
[C---:B------:R-:W-:Y:S02]  /*1f10*/  IMAD R2, R167.reuse, UR5, R2 ;  /* 0x00000005a7027c24 */ /* 0x040fe4000f8e0202 */
[----:B------:R-:W-:Y:S01]  /*1f20*/  IMAD.WIDE.U32 R20, R167, UR4, R20 ;  /* 0x00000004a7147c25 */ /* 0x000fe2000f8e0014 */
[----:B------:R-:W-:Y:S03]  /*1f30*/  @!P3 LDGSTS.E.BYPASS.LTC128B.128 [R85+0x8800], desc[UR10][R22.64+0x80] ;  /* 0x088000801655bfae */ /* 0x000fe6000b981a0a */
[----:B------:R-:W-:Y:S01]  /*1f40*/  IMAD.IADD R2, R21, 0x1, R2 ;  /* 0x0000000115027824 */ /* 0x000fe200078e0202 */
[----:B------:R-:W-:Y:S01]  /*1f50*/  @!P3 LDGSTS.E.BYPASS.LTC128B.128 [R85+0xa800], desc[UR10][R22.64+0x100] ;  /* 0x0a8001001655bfae */ /* 0x000fe2000b981a0a */
[----:B------:R-:W-:Y:S01]  /*1f60*/  @!P1 LEA R18, P3, R12, R186, 0x1 ;  /* 0x000000ba0c129211 */ /* 0x000fe200078608ff */
[----:B----4-:R-:W-:Y:S01]  /*1f70*/  IMAD.SHL.U32 R10, R134, 0x40, RZ ;  /* 0x00000040860a7824 */ /* 0x010fe200078e00ff */
[----:B------:R-:W-:Y:S01]  /*1f80*/  LEA R4, P0, R20, UR8, 0x1 ;  /* 0x0000000814047c11 */ /* 0x000fe2000f8008ff */
[----:B------:R-:W-:Y:S01]  /*1f90*/  @!P2 LDGSTS.E.BYPASS.LTC128B.128 [R85+0x7000], desc[UR10][R8.64] ;  /* 0x070000000855afae */ /* 0x000fe2000b981a0a */
[----:B------:R-:W-:Y:S01]  /*1fa0*/  @!P1 LEA.HI.X R19, R12, R185, R6, 0x1, P3 ;  /* 0x000000b90c139211 */ /* 0x000fe200018f0c06 */
[----:B------:R-:W-:Y:S01]  /*1fb0*/  IMAD.WIDE.U32 R10, R10, R3, RZ ;  /* 0x000000030a0a7225 */ /* 0x000fe200078e00ff */
[----:B------:R-:W-:Y:S01]  /*1fc0*/  LEA.HI.X R6, R20, UR9, R2, 0x1, P0 ;  /* 0x0000000914067c11 */ /* 0x000fe200080f0c02 */
[----:B------:R-:W-:Y:S01]  /*1fd0*/  @!P2 LDGSTS.E.BYPASS.LTC128B.128 [R85+0x9000], desc[UR10][R8.64+0x80] ;  /* 0x090000800855afae */ /* 0x000fe2000b981a0a */
[----:B------:R-:W-:-:S02]  /*1fe0*/  SHF.L.U64.HI R2, R134, 0x6, R135 ;  /* 0x0000000686027819 */ /* 0x000fc40000010287 */
[----:B------:R-:W-:Y:S01]  /*1ff0*/  ISETP.GE.AND P3, PT, R14, R7, PT ;  /* 0x000000070e00720c */ /* 0x000fe20003f66270 */
[----:B------:R1:W-:Y:S01]  /*2000*/  @!P2 LDGSTS.E.BYPASS.LTC128B.128 [R85+0xb000], desc[UR10][R8.64+0x100] ;  /* 0x0b0001000855afae */ /* 0x0003e2000b981a0a */
[----:B------:R-:W-:Y:S01]  /*2010*/  LOP3.LUT R7, R165, 0x8, RZ, 0xc0, !PT ;  /* 0x00000008a5077812 */ /* 0x000fe200078ec0ff */
[----:B------:R-:W-:Y:S02]  /*2020*/  IMAD R13, R2, R3, RZ ;  /* 0x00000003020d7224 */ /* 0x000fe400078e02ff */
[----:B------:R-:W-:Y:S01]  /*2030*/  @!P1 LDGSTS.E.BYPASS.LTC128B.128 [R85+0x7800], desc[UR10][R18.64] ;  /* 0x0780000012559fae */ /* 0x000fe2000b981a0a */
[----:B------:R-:W-:Y:S01]  /*2040*/  LOP3.LUT R7, R148, R7, RZ, 0x3c, !PT ;  /* 0x0000000794077212 */ /* 0x000fe200078e3cff */
[----:B------:R-:W-:Y:S01]  /*2050*/  IMAD.IADD R11, R11, 0x1, R13 ;  /* 0x000000010b0b7824 */ /* 0x000fe200078e020d */
[----:B------:R-:W-:Y:S01]  /*2060*/  @!P4 IADD3 R13, P0, PT, R10, R210, RZ ;  /* 0x000000d20a0dc210 */ /* 0x000fe20007f1e0ff */
[----:B------:R-:W-:Y:S01]  /*2070*/  @!P1 LDGSTS.E.BYPASS.LTC128B.128 [R85+0x9800], desc[UR10][R18.64+0x80] ;  /* 0x0980008012559fae */ /* 0x000fe2000b981a0a */
[----:B------:R-:W-:-:S02]  /*2080*/  IMAD.IADD R2, R211, 0x1, R15 ;  /* 0x00000001d3027824 */ /* 0x000fc400078e020f */
[----:B------:R-:W-:Y:S01]  /*2090*/  IMAD R230, R7, 0x2, R230 ;  /* 0x0000000207e67824 */ /* 0x000fe200078e02e6 */
[----:B------:R2:W-:Y:S01]  /*20a0*/  @!P1 LDGSTS.E.BYPASS.LTC128B.128 [R85+0xb800], desc[UR10][R18.64+0x100] ;  /* 0x0b80010012559fae */ /* 0x0005e2000b981a0a */
[----:B------:R-:W-:-:S03]  /*20b0*/  @!P3 IMAD.WIDE.U32 R16, R134, 0x30, R10 ;  /* 0x000000308610b825 */ /* 0x000fc600078e000a */
[----:B------:R-:W0:Y:S01]  /*20c0*/  LDGDEPBAR ;  /* 0x00000000000079af */ /* 0x000e220000000000 */
[----:B------:R-:W-:Y:S02]  /*20d0*/  @!P3 IMAD R15, R135, 0x30, RZ ;  /* 0x00000030870fb824 */ /* 0x000fe400078e02ff */
[----:B------:R-:W-:Y:S02]  /*20e0*/  VIADD R101, R230, UR6 ;  /* 0x00000006e6657c36 */ /* 0x000fe40008000000 */
[----:B------:R-:W-:Y:S01]  /*20f0*/  @!P3 IMAD.IADD R15, R17, 0x1, R15 ;  /* 0x00000001110fb824 */ /* 0x000fe200078e020f */
[----:B-1----:R-:W-:-:S04]  /*2100*/  @!P5 LEA R9, P1, R134, R10, 0x4 ;  /* 0x0000000a8609d211 */ /* 0x002fc800078220ff */
[----:B------:R-:W-:Y:S02]  /*2110*/  @!P5 LEA.HI.X R7, R134, R11, R135, 0x4, P1 ;  /* 0x0000000b8607d211 */ /* 0x000fe400008f2487 */
[----:B--2---:R-:W-:Y:S01]  /*2120*/  @!P6 LEA R18, P2, R10, R4, 0x1 ;  /* 0x000000040a12e211 */ /* 0x004fe200078408ff */
[----:B------:R-:W-:-:S04]  /*2130*/  DEPBAR.LE SB0, 0x0 ;  /* 0x000080000000791a */ /* 0x000fc80000000000 */
[--C-:B------:R-:W-:Y:S01]  /*2140*/  @!P6 LEA.HI.X R19, R10, R6, R11.reuse, 0x1, P2 ;  /* 0x000000060a13e211 */ /* 0x100fe200010f0c0b */
[----:B------:R-:W-:Y:S01]  /*2150*/  BAR.SYNC.DEFER_BLOCKING 0x0 ;  /* 0x0000000000007b1d */ /* 0x000fe20000010000 */
[-C--:B------:R-:W-:Y:S01]  /*2160*/  @!P5 LEA R8, P2, R9, R4.reuse, 0x1 ;  /* 0x000000040908d211 */ /* 0x080fe200078408ff */
[----:B------:R-:W-:Y:S01]  /*2170*/  @!P4 IMAD.X R11, R2, 0x1, R11, P0 ;  /* 0x00000001020bc824 */ /* 0x000fe200000e060b */
[----:B------:R-:W-:Y:S02]  /*2180*/  @!P4 LEA R10, P1, R13, R4, 0x1 ;  /* 0x000000040d0ac211 */ /* 0x000fe400078208ff */
[----:B------:R-:W-:Y:S02]  /*2190*/  @!P5 LEA.HI.X R9, R9, R6, R7, 0x1, P2 ;  /* 0x000000060909d211 */ /* 0x000fe400010f0c07 */
[----:B------:R-:W-:Y:S02]  /*21a0*/  LOP3.LUT R7, R166, 0x8, RZ, 0xc0, !PT ;  /* 0x00000008a6077812 */ /* 0x000fe400078ec0ff */
[----:B------:R-:W-:-:S02]  /*21b0*/  @!P3 LEA R14, P0, R16, R4, 0x1 ;  /* 0x00000004100eb211 */ /* 0x000fc400078008ff */
[----:B------:R-:W-:Y:S02]  /*21c0*/  LOP3.LUT R86, R148, R7, RZ, 0x3c, !PT ;  /* 0x0000000794567212 */ /* 0x000fe400078e3cff */
[-C--:B------:R-:W-:Y:S02]  /*21d0*/  @!P4 LEA.HI.X R11, R13, R6.reuse, R11, 0x1, P1 ;  /* 0x000000060d0bc211 */ /* 0x080fe400008f0c0b */
[----:B------:R-:W-:Y:S01]  /*21e0*/  @!P3 LEA.HI.X R15, R16, R6, R15, 0x1, P0 ;  /* 0x00000006100fb211 */ /* 0x000fe200000f0c0f */
[----:B------:R-:W-:Y:S01]  /*21f0*/  IMAD.IADD R5, R86, 0x1, R5 ;  /* 0x0000000156057824 */ /* 0x000fe200078e0205 */
[----:B------:R-:W-:-:S04]  /*2200*/  LOP3.LUT P1, RZ, R165, 0x4, RZ, 0xc0, !PT ;  /* 0x00000004a5ff7812 */ /* 0x000fc8000782c0ff */
[----:B------:R-:W-:Y:S02]  /*2210*/  LEA R105, R5, UR6, 0x1 ;  /* 0x0000000605697c11 */ /* 0x000fe4000f8e08ff */
[----:B------:R-:W-:Y:S01]  /*2220*/  SEL R160, R160, 0xffffffc0, !P1 ;  /* 0xffffffc0a0a07807 */ /* 0x000fe20004800000 */
[----:B------:R-:W-:Y:S01]  /*2230*/  @!PT LDS RZ, [RZ] ;  /* 0x00000000fffff984 */ /* 0x000fe20000000800 */
[----:B------:R-:W-:Y:S01]  /*2240*/  @!PT LDS RZ, [RZ] ;  /* 0x00000000fffff984 */ /* 0x000fe20000000800 */
[----:B------:R-:W-:Y:S01]  /*2250*/  @!PT LDS RZ, [RZ] ;  /* 0x00000000fffff984 */ /* 0x000fe20000000800 */
[----:B------:R-:W-:Y:S04]  /*2260*/  @!P6 LDGSTS.E.BYPASS.LTC128B.128 [R85+0xc000], desc[UR10][R18.64] ;  /* 0x0c0000001255efae */ /* 0x000fe8000b981a0a */
[----:B------:R-:W-:Y:S01]  /*2270*/  @!P6 LDGSTS.E.BYPASS.LTC128B.128 [R85+0xe000], desc[UR10][R18.64+0x80] ;  /* 0x0e0000801255efae */ /* 0x000fe2000b981a0a */
[----:B------:R-:W-:-:S03]  /*2280*/  IMAD.IADD R103, R105, 0x1, R160 ;  /* 0x0000000169677824 */ /* 0x000fc600078e02a0 */
[----:B------:R-:W-:Y:S04]  /*2290*/  @!P6 LDGSTS.E.BYPASS.LTC128B.128 [R85+0x10000], desc[UR10][R18.64+0x100] ;  /* 0x100001001255efae */ /* 0x000fe8000b981a0a */
[----:B------:R-:W-:Y:S04]  /*22a0*/  @P6 STS.128 [R85+0xc000], RZ ;  /* 0x00c000ff55006388 */ /* 0x000fe80000000c00 */
[----:B------:R-:W-:Y:S04]  /*22b0*/  @P6 STS.128 [R85+0xe000], RZ ;  /* 0x00e000ff55006388 */ /* 0x000fe80000000c00 */
[----:B------:R-:W-:Y:S01]  /*22c0*/  @P6 STS.128 [R85+0x10000], RZ ;  /* 0x010000ff55006388 */ /* 0x000fe20000000c00 */
[----:B------:R-:W-:-:S03]  /*22d0*/  LOP3.LUT P6, RZ, R165, 0x2, RZ, 0xc0, !PT ;  /* 0x00000002a5ff7812 */ /* 0x000fc600078cc0ff */
[----:B------:R-:W-:Y:S01]  /*22e0*/  @P5 STS.128 [R85+0xc800], RZ ;  /* 0x00c800ff55005388 */ /* 0x000fe20000000c00 */
[----:B------:R-:W-:-:S03]  /*22f0*/  SEL R84, R182, 0xffffffe0, !P6 ;  /* 0xffffffe0b6547807 */ /* 0x000fc60007000000 */
[----:B------:R-:W-:Y:S02]  /*2300*/  @P5 STS.128 [R85+0xe800], RZ ;  /* 0x00e800ff55005388 */ /* 0x000fe40000000c00 */
[--C-:B------:R-:W-:Y:S02]  /*2310*/  IMAD.IADD R102, R105, 0x1, R84.reuse ;  /* 0x0000000169667824 */ /* 0x100fe400078e0254 */
[----:B------:R-:W-:Y:S01]  /*2320*/  @P5 STS.128 [R85+0x10800], RZ ;  /* 0x010800ff55005388 */ /* 0x000fe20000000c00 */
[C---:B------:R-:W-:Y:S02]  /*2330*/  IMAD.IADD R100, R101.reuse, 0x1, R84 ;  /* 0x0000000165647824 */ /* 0x040fe400078e0254 */
[----:B------:R-:W-:Y:S01]  /*2340*/  IMAD.IADD R101, R101, 0x1, R160 ;  /* 0x0000000165657824 */ /* 0x000fe200078e02a0 */
[----:B------:R-:W-:Y:S01]  /*2350*/  @!PT LDS RZ, [RZ] ;  /* 0x00000000fffff984 */ /* 0x000fe20000000800 */
[----:B------:R-:W-:Y:S01]  /*2360*/  @!PT LDS RZ, [RZ] ;  /* 0x00000000fffff984 */ /* 0x000fe20000000800 */
[----:B------:R-:W-:Y:S01]  /*2370*/  @!PT LDS RZ, [RZ] ;  /* 0x00000000fffff984 */ /* 0x000fe20000000800 */
[----:B------:R-:W-:Y:S01]  /*2380*/  @!P5 LDGSTS.E.BYPASS.LTC128B.128 [R85+0xc800], desc[UR10][R8.64] ;  /* 0x0c8000000855dfae */ /* 0x000fe2000b981a0a */
[C---:B------:R-:W-:Y:S02]  /*2390*/  IMAD.IADD R99, R84.reuse, 0x1, R103 ;  /* 0x0000000154637824 */ /* 0x040fe400078e0267 */
[----:B------:R-:W-:Y:S01]  /*23a0*/  IMAD.IADD R89, R84, 0x1, R101 ;  /* 0x0000000154597824 */ /* 0x000fe200078e0265 */
[----:B------:R-:W-:Y:S04]  /*23b0*/  @!P5 LDGSTS.E.BYPASS.LTC128B.128 [R85+0xe800], desc[UR10][R8.64+0x80] ;  /* 0x0e8000800855dfae */ /* 0x000fe8000b981a0a */
[----:B------:R-:W-:Y:S04]  /*23c0*/  @!P5 LDGSTS.E.BYPASS.LTC128B.128 [R85+0x10800], desc[UR10][R8.64+0x100] ;  /* 0x108001000855dfae */ /* 0x000fe8000b981a0a */
        /* <DEDUP_REMOVED lines=19> */
[----:B------:R-:W2:Y:S04]  /*2500*/  LDSM.16.M88.4 R28, [R230+UR6+0x6800] ;  /* 0x00680006e61c783b */ /* 0x000ea80008000200 */
[----:B------:R-:W3:Y:S04]  /*2510*/  LDSM.16.M88.4 R36, [R230+UR6+0x6000] ;  /* 0x00600006e624783b */ /* 0x000ee80008000200 */
[----:B------:R-:W4:Y:S04]  /*2520*/  LDSM.16.M88.4 R20, [R230+UR6+0x7000] ;  /* 0x00700006e614783b */ /* 0x000f280008000200 */
[----:B------:R-:W5:Y:S04]  /*2530*/  LDSM.16.M88.4 R56, [R230+UR6+0x7800] ;  /* 0x00780006e638783b */ /* 0x000f680008000200 */
[----:B------:R-:W-:Y:S04]  /*2540*/  LDSM.16.M88.4 R4, [R100+0x6800] ;  /* 0x006800006404783b */ /* 0x000fe80000000200 */
[----:B-1----:R-:W1:Y:S04]  /*2550*/  LDSM.16.M88.4 R12, [R102] ;  /* 0x00000000660c783b */ /* 0x002e680000000200 */
[----:B------:R-:W1:Y:S04]  /*2560*/  LDSM.16.M88.4 R8, [R100+0x6000] ;  /* 0x006000006408783b */ /* 0x000e680000000200 */
[----:B------:R-:W1:Y:S04]  /*2570*/  LDSM.16.M88.4 R52, [R100+0x7000] ;  /* 0x007000006434783b */ /* 0x000e680000000200 */
[----:B------:R-:W1:Y:S04]  /*2580*/  LDSM.16.M88.4 R44, [R100+0x7800] ;  /* 0x00780000642c783b */ /* 0x000e680000000200 */
[----:B------:R-:W-:Y:S01]  /*2590*/  LDSM.16.M88.4 R48, [R103] ;  /* 0x000000006730783b */ /* 0x000fe20000000200 */
[C---:B--2---:R-:W-:Y:S03]  /*25a0*/  HMMA.16816.F32 R32, R64.reuse, R28, RZ ;  /* 0x0000001c4020723c */ /* 0x044fe600000018ff */
[----:B------:R-:W2:Y:S04]  /*25b0*/  LDSM.16.M88.4 R16, [R101+0x6000] ;  /* 0x006000006510783b */ /* 0x000ea80000000200 */
[----:B------:R-:W-:Y:S01]  /*25c0*/  LDSM.16.M88.4 R76, [R89+0x7000] ;  /* 0x00700000594c783b */ /* 0x000fe20000000200 */
[C---:B---3--:R-:W-:Y:S03]  /*25d0*/  HMMA.16816.F32 R40, R64.reuse, R36, RZ ;  /* 0x000000244028723c */ /* 0x048fe600000018ff */
[----:B------:R-:W-:Y:S04]  /*25e0*/  LDSM.16.M88.4 R60, [R89+0x7800] ;  /* 0x00780000593c783b */ /* 0x000fe80000000200 */
[----:B------:R-:W-:Y:S01]  /*25f0*/  LDSM.16.M88.4 R72, [R230+UR6+0x9000] ;  /* 0x00900006e648783b */ /* 0x000fe20008000200 */
[C---:B------:R-:W-:Y:S03]  /*2600*/  HMMA.16816.F32 R28, R64.reuse, R30, RZ ;  /* 0x0000001e401c723c */ /* 0x040fe600000018ff */
[----:B------:R-:W-:Y:S04]  /*2610*/  LDSM.16.M88.4 R80, [R100+0x9000] ;  /* 0x009000006450783b */ /* 0x000fe80000000200 */
[----:B------:R-:W0:Y:S01]  /*2620*/  LDGDEPBAR ;  /* 0x00000000000079af */ /* 0x000e220000000000 */
[C---:B------:R-:W-:Y:S08]  /*2630*/  HMMA.16816.F32 R36, R64.reuse, R38, RZ ;  /* 0x000000264024723c */ /* 0x040ff000000018ff */
[C---:B----4-:R-:W-:Y:S08]  /*2640*/  HMMA.16816.F32 R24, R64.reuse, R20, RZ ;  /* 0x000000144018723c */ /* 0x050ff000000018ff */
[C---:B------:R-:W-:Y:S08]  /*2650*/  HMMA.16816.F32 R20, R64.reuse, R22, RZ ;  /* 0x000000164014723c */ /* 0x040ff000000018ff */
[----:B-----5:R-:W-:Y:S08]  /*2660*/  HMMA.16816.F32 R68, R64, R56, RZ ;  /* 0x000000384044723c */ /* 0x020ff000000018ff */
[C---:B-1----:R-:W-:Y:S08]  /*2670*/  HMMA.16816.F32 R32, R12.reuse, R4, R32 ;  /* 0x000000040c20723c */ /* 0x042ff00000001820 */
[----:B------:R-:W-:Y:S01]  /*2680*/  HMMA.16816.F32 R28, R12, R6, R28 ;  /* 0x000000060c1c723c */ /* 0x000fe2000000181c */
[----:B------:R-:W1:Y:S07]  /*2690*/  LDSM.16.M88.4 R4, [R101+0x7000] ;  /* 0x007000006504783b */ /* 0x000e6e0000000200 */
[----:B------:R-:W-:Y:S01]  /*26a0*/  HMMA.16816.F32 R64, R64, R58, RZ ;  /* 0x0000003a4040723c */ /* 0x000fe200000018ff */
[----:B------:R-:W-:Y:S07]  /*26b0*/  LDSM.16.M88.4 R56, [R101+0x7800] ;  /* 0x007800006538783b */ /* 0x000fee0000000200 */
[C---:B------:R-:W-:Y:S08]  /*26c0*/  HMMA.16816.F32 R40, R12.reuse, R8, R40 ;  /* 0x000000080c28723c */ /* 0x040ff00000001828 */
[C---:B------:R-:W-:Y:S01]  /*26d0*/  HMMA.16816.F32 R36, R12.reuse, R10, R36 ;  /* 0x0000000a0c24723c */ /* 0x040fe20000001824 */
[----:B------:R-:W3:Y:S07]  /*26e0*/  LDSM.16.M88.4 R8, [R101+0x6800] ;  /* 0x006800006508783b */ /* 0x000eee0000000200 */
[C---:B------:R-:W-:Y:S08]  /*26f0*/  HMMA.16816.F32 R24, R12.reuse, R52, R24 ;  /* 0x000000340c18723c */ /* 0x040ff00000001818 */
[C---:B------:R-:W-:Y:S01]  /*2700*/  HMMA.16816.F32 R20, R12.reuse, R54, R20 ;  /* 0x000000360c14723c */ /* 0x040fe20000001814 */
[----:B------:R-:W-:Y:S07]  /*2710*/  LDSM.16.M88.4 R52, [R105+0x2000] ;  /* 0x002000006934783b */ /* 0x000fee0000000200 */
[C---:B------:R-:W-:Y:S08]  /*2720*/  HMMA.16816.F32 R68, R12.reuse, R44, R68 ;  /* 0x0000002c0c44723c */ /* 0x040ff00000001844 */
[----:B------:R-:W-:Y:S01]  /*2730*/  HMMA.16816.F32 R64, R12, R46, R64 ;  /* 0x0000002e0c40723c */ /* 0x000fe20000001840 */
[----:B------:R-:W-:Y:S04]  /*2740*/  LDSM.16.M88.4 R12, [R99] ;  /* 0x00000000630c783b */ /* 0x000fe80000000200 */
[----:B------:R-:W4:Y:S03]  /*2750*/  LDSM.16.M88.4 R44, [R89+0x6000] ;  /* 0x00600000592c783b */ /* 0x000f260000000200 */
[C---:B--2---:R-:W-:Y:S08]  /*2760*/  HMMA.16816.F32 R40, R48.reuse, R16, R40 ;  /* 0x000000103028723c */ /* 0x044ff00000001828 */
[C---:B------:R-:W-:Y:S01]  /*2770*/  HMMA.16816.F32 R36, R48.reuse, R18, R36 ;  /* 0x000000123024723c */ /* 0x040fe20000001824 */
[----:B------:R-:W2:Y:S07]  /*2780*/  LDSM.16.M88.4 R16, [R89+0x6800] ;  /* 0x006800005910783b */ /* 0x000eae0000000200 */
[C---:B-1----:R-:W-:Y:S08]  /*2790*/  HMMA.16816.F32 R24, R48.reuse, R4, R24 ;  /* 0x000000043018723c */ /* 0x042ff00000001818 */
[C---:B------:R-:W-:Y:S01]  /*27a0*/  HMMA.16816.F32 R20, R48.reuse, R6, R20 ;  /* 0x000000063014723c */ /* 0x040fe20000001814 */
[----:B------:R-:W1:Y:S07]  /*27b0*/  LDSM.16.M88.4 R4, [R230+UR6+0x8800] ;  /* 0x00880006e604783b */ /* 0x000e6e0008000200 */
[C---:B---3--:R-:W-:Y:S08]  /*27c0*/  HMMA.16816.F32 R32, R48.reuse, R8, R32 ;  /* 0x000000083020723c */ /* 0x048ff00000001820 */
[C---:B------:R-:W-:Y:S01]  /*27d0*/  HMMA.16816.F32 R28, R48.reuse, R10, R28 ;  /* 0x0000000a301c723c */ /* 0x040fe2000000181c */
[----:B------:R-:W3:Y:S07]  /*27e0*/  LDSM.16.M88.4 R8, [R230+UR6+0x8000] ;  /* 0x00800006e608783b */ /* 0x000eee0008000200 */
[C---:B------:R-:W-:Y:S08]  /*27f0*/  HMMA.16816.F32 R68, R48.reuse, R56, R68 ;  /* 0x000000383044723c */ /* 0x040ff00000001844 */
[----:B------:R-:W-:Y:S01]  /*2800*/  HMMA.16816.F32 R64, R48, R58, R64 ;  /* 0x0000003a3040723c */ /* 0x000fe20000001840 */
[----:B------:R-:W5:Y:S04]  /*2810*/  LDSM.16.M88.4 R56, [R230+UR6+0x9800] ;  /* 0x00980006e638783b */ /* 0x000f680008000200 */
[----:B------:R-:W-:Y:S03]  /*2820*/  LDSM.16.M88.4 R48, [R100+0x8000] ;  /* 0x008000006430783b */ /* 0x000fe60000000200 */
[C---:B----4-:R-:W-:Y:S08]  /*2830*/  HMMA.16816.F32 R40, R12.reuse, R44, R40 ;  /* 0x0000002c0c28723c */ /* 0x050ff00000001828 */
[C---:B------:R-:W-:Y:S01]  /*2840*/  HMMA.16816.F32 R36, R12.reuse, R46, R36 ;  /* 0x0000002e0c24723c */ /* 0x040fe20000001824 */
[----:B------:R-:W-:Y:S07]  /*2850*/  LDSM.16.M88.4 R44, [R102+0x2000] ;  /* 0x00200000662c783b */ /* 0x000fee0000000200 */
        /* <DEDUP_REMOVED lines=13> */
[C---:B---3--:R-:W-:Y:S08]  /*2930*/  HMMA.16816.F32 R40, R52.reuse, R8, R40 ;  /* 0x000000083428723c */ /* 0x048ff00000001828 */
[C---:B------:R-:W-:Y:S01]  /*2940*/  HMMA.16816.F32 R36, R52.reuse, R10, R36 ;  /* 0x0000000a3424723c */ /* 0x040fe20000001824 */
[----:B------:R-:W3:Y:S07]  /*2950*/  LDSM.16.M88.4 R8, [R101+0x9000] ;  /* 0x009000006508783b */ /* 0x000eee0000000200 */
[C---:B------:R-:W-:Y:S08]  /*2960*/  HMMA.16816.F32 R24, R52.reuse, R72, R24 ;  /* 0x000000483418723c */ /* 0x040ff00000001818 */
[C---:B------:R-:W-:Y:S01]  /*2970*/  HMMA.16816.F32 R20, R52.reuse, R74, R20 ;  /* 0x0000004a3414723c */ /* 0x040fe20000001814 */
[----:B------:R-:W3:Y:S07]  /*2980*/  LDSM.16.M88.4 R72, [R101+0x9800] ;  /* 0x009800006548783b */ /* 0x000eee0000000200 */
[C---:B-----5:R-:W-:Y:S08]  /*2990*/  HMMA.16816.F32 R68, R52.reuse, R56, R68 ;  /* 0x000000383444723c */ /* 0x060ff00000001844 */
[----:B------:R-:W-:Y:S01]  /*29a0*/  HMMA.16816.F32 R64, R52, R58, R64 ;  /* 0x0000003a3440723c */ /* 0x000fe20000001840 */
[----:B------:R-:W-:Y:S04]  /*29b0*/  LDSM.16.M88.4 R56, [R89+0x8000] ;  /* 0x008000005938783b */ /* 0x000fe80000000200 */
[----:B------:R-:W-:Y:S03]  /*29c0*/  LDSM.16.M88.4 R52, [R89+0x8800] ;  /* 0x008800005934783b */ /* 0x000fe60000000200 */
[C---:B--2---:R-:W-:Y:S08]  /*29d0*/  HMMA.16816.F32 R32, R44.reuse, R16, R32 ;  /* 0x000000102c20723c */ /* 0x044ff00000001820 */
[C---:B------:R-:W-:Y:S01]  /*29e0*/  HMMA.16816.F32 R28, R44.reuse, R18, R28 ;  /* 0x000000122c1c723c */ /* 0x040fe2000000181c */
[----:B------:R-:W2:Y:S07]  /*29f0*/  LDSM.16.M88.4 R16, [R99+0x2000] ;  /* 0x002000006310783b */ /* 0x000eae0000000200 */
[C---:B------:R-:W-:Y:S08]  /*2a00*/  HMMA.16816.F32 R40, R44.reuse, R48, R40 ;  /* 0x000000302c28723c */ /* 0x040ff00000001828 */
[C---:B------:R-:W-:Y:S01]  /*2a10*/  HMMA.16816.F32 R36, R44.reuse, R50, R36 ;  /* 0x000000322c24723c */ /* 0x040fe20000001824 */
[----:B------:R-:W5:Y:S07]  /*2a20*/  LDSM.16.M88.4 R48, [R89+0x9000] ;  /* 0x009000005930783b */ /* 0x000f6e0000000200 */
[C---:B------:R-:W-:Y:S08]  /*2a30*/  HMMA.16816.F32 R24, R44.reuse, R80, R24 ;  /* 0x000000502c18723c */ /* 0x040ff00000001818 */
[C---:B------:R-:W-:Y:S08]  /*2a40*/  HMMA.16816.F32 R20, R44.reuse, R82, R20 ;  /* 0x000000522c14723c */ /* 0x040ff00000001814 */
[C---:B----4-:R-:W-:Y:S08]  /*2a50*/  HMMA.16816.F32 R68, R44.reuse, R76, R68 ;  /* 0x0000004c2c44723c */ /* 0x050ff00000001844 */
[----:B------:R-:W-:Y:S01]  /*2a60*/  HMMA.16816.F32 R64, R44, R78, R64 ;  /* 0x0000004e2c40723c */ /* 0x000fe20000001840 */
[----:B------:R-:W4:Y:S04]  /*2a70*/  LDSM.16.M88.4 R44, [R89+0x9800] ;  /* 0x00980000592c783b */ /* 0x000f280000000200 */
[----:B------:R-:W-:Y:S03]  /*2a80*/  LDSM.16.M88.4 R76, [R105+0x4000] ;  /* 0x00400000694c783b */ /* 0x000fe60000000200 */
[C---:B-1----:R-:W-:Y:S08]  /*2a90*/  HMMA.16816.F32 R32, R60.reuse, R4, R32 ;  /* 0x000000043c20723c */ /* 0x042ff00000001820 */
[C---:B------:R-:W-:Y:S01]  /*2aa0*/  HMMA.16816.F32 R28, R60.reuse, R6, R28 ;  /* 0x000000063c1c723c */ /* 0x040fe2000000181c */
[----:B------:R-:W1:Y:S07]  /*2ab0*/  LDSM.16.M88.4 R4, [R230+UR6+0xa800] ;  /* 0x00a80006e604783b */ /* 0x000e6e0008000200 */
[C---:B------:R-:W-:Y:S08]  /*2ac0*/  HMMA.16816.F32 R40, R60.reuse, R12, R40 ;  /* 0x0000000c3c28723c */ /* 0x040ff00000001828 */
[C---:B------:R-:W-:Y:S01]  /*2ad0*/  HMMA.16816.F32 R36, R60.reuse, R14, R36 ;  /* 0x0000000e3c24723c */ /* 0x040fe20000001824 */
[----:B------:R-:W1:Y:S07]  /*2ae0*/  LDSM.16.M88.4 R12, [R230+UR6+0xa000] ;  /* 0x00a00006e60c783b */ /* 0x000e6e0008000200 */
[C---:B---3--:R-:W-:Y:S08]  /*2af0*/  HMMA.16816.F32 R24, R60.reuse, R8, R24 ;  /* 0x000000083c18723c */ /* 0x048ff00000001818 */
[C---:B------:R-:W-:Y:S01]  /*2b00*/  HMMA.16816.F32 R20, R60.reuse, R10, R20 ;  /* 0x0000000a3c14723c */ /* 0x040fe20000001814 */
[----:B------:R-:W3:Y:S07]  /*2b10*/  LDSM.16.M88.4 R8, [R230+UR6+0xb000] ;  /* 0x00b00006e608783b */ /* 0x000eee0008000200 */
[C---:B------:R-:W-:Y:S08]  /*2b20*/  HMMA.16816.F32 R68, R60.reuse, R72, R68 ;  /* 0x000000483c44723c */ /* 0x040ff00000001844 */
[----:B------:R-:W-:Y:S01]  /*2b30*/  HMMA.16816.F32 R64, R60, R74, R64 ;  /* 0x0000004a3c40723c */ /* 0x000fe20000001840 */
[----:B------:R-:W-:Y:S04]  /*2b40*/  LDSM.16.M88.4 R60, [R102+0x4000] ;  /* 0x00400000663c783b */ /* 0x000fe80000000200 */
[----:B------:R-:W-:Y:S03]  /*2b50*/  LDSM.16.M88.4 R72, [R230+UR6+0xb800] ;  /* 0x00b80006e648783b */ /* 0x000fe60008000200 */
[C---:B--2---:R-:W-:Y:S08]  /*2b60*/  HMMA.16816.F32 R40, R16.reuse, R56, R40 ;  /* 0x000000381028723c */ /* 0x044ff00000001828 */
[C---:B------:R-:W-:Y:S01]  /*2b70*/  HMMA.16816.F32 R36, R16.reuse, R58, R36 ;  /* 0x0000003a1024723c */ /* 0x040fe20000001824 */
[----:B------:R-:W2:Y:S07]  /*2b80*/  LDSM.16.M88.4 R56, [R100+0xa000] ;  /* 0x00a000006438783b */ /* 0x000eae0000000200 */
[C---:B------:R-:W-:Y:S08]  /*2b90*/  HMMA.16816.F32 R32, R16.reuse, R52, R32 ;  /* 0x000000341020723c */ /* 0x040ff00000001820 */
[C---:B------:R-:W-:Y:S01]  /*2ba0*/  HMMA.16816.F32 R28, R16.reuse, R54, R28 ;  /* 0x00000036101c723c */ /* 0x040fe2000000181c */
[----:B------:R-:W2:Y:S07]  /*2bb0*/  LDSM.16.M88.4 R52, [R100+0xa800] ;  /* 0x00a800006434783b */ /* 0x000eae0000000200 */
[C---:B-----5:R-:W-:Y:S08]  /*2bc0*/  HMMA.16816.F32 R24, R16.reuse, R48, R24 ;  /* 0x000000301018723c */ /* 0x060ff00000001818 */
[C---:B------:R-:W-:Y:S01]  /*2bd0*/  HMMA.16816.F32 R20, R16.reuse, R50, R20 ;  /* 0x000000321014723c */ /* 0x040fe20000001814 */
[----:B------:R-:W5:Y:S07]  /*2be0*/  LDSM.16.M88.4 R48, [R100+0xb000] ;  /* 0x00b000006430783b */ /* 0x000f6e0000000200 */
[C---:B----4-:R-:W-:Y:S08]  /*2bf0*/  HMMA.16816.F32 R68, R16.reuse, R44, R68 ;  /* 0x0000002c1044723c */ /* 0x050ff00000001844 */
[----:B------:R-:W-:Y:S01]  /*2c00*/  HMMA.16816.F32 R64, R16, R46, R64 ;  /* 0x0000002e1040723c */ /* 0x000fe20000001840 */
[----:B------:R-:W-:Y:S04]  /*2c10*/  LDSM.16.M88.4 R16, [R101+0xa000] ;  /* 0x00a000006510783b */ /* 0x000fe80000000200 */
[----:B------:R-:W-:Y:S03]  /*2c20*/  LDSM.16.M88.4 R44, [R100+0xb800] ;  /* 0x00b80000642c783b */ /* 0x000fe60000000200 */
[C---:B-1----:R-:W-:Y:S08]  /*2c30*/  HMMA.16816.F32 R32, R76.reuse, R4, R32 ;  /* 0x000000044c20723c */ /* 0x042ff00000001820 */
[C---:B------:R-:W-:Y:S01]  /*2c40*/  HMMA.16816.F32 R28, R76.reuse, R6, R28 ;  /* 0x000000064c1c723c */ /* 0x040fe2000000181c */
[----:B------:R-:W1:Y:S07]  /*2c50*/  LDSM.16.M88.4 R4, [R103+0x4000] ;  /* 0x004000006704783b */ /* 0x000e6e0000000200 */
[C---:B------:R-:W-:Y:S08]  /*2c60*/  HMMA.16816.F32 R40, R76.reuse, R12, R40 ;  /* 0x0000000c4c28723c */ /* 0x040ff00000001828 */
[C---:B------:R-:W-:Y:S01]  /*2c70*/  HMMA.16816.F32 R36, R76.reuse, R14, R36 ;  /* 0x0000000e4c24723c */ /* 0x040fe20000001824 */
[----:B------:R-:W4:Y:S07]  /*2c80*/  LDSM.16.M88.4 R12, [R101+0xa800] ;  /* 0x00a80000650c783b */ /* 0x000f2e0000000200 */
[C---:B---3--:R-:W-:Y:S08]  /*2c90*/  HMMA.16816.F32 R24, R76.reuse, R8, R24 ;  /* 0x000000084c18723c */ /* 0x048ff00000001818 */
[----:B------:R-:W-:Y:S01]  /*2ca0*/  HMMA.16816.F32 R20, R76, R10, R20 ;  /* 0x0000000a4c14723c */ /* 0x000fe20000001814 */
[----:B------:R-:W3:Y:S07]  /*2cb0*/  LDSM.16.M88.4 R8, [R101+0xb000] ;  /* 0x00b000006508783b */ /* 0x000eee0000000200 */
[C---:B--2---:R-:W-:Y:S08]  /*2cc0*/  HMMA.16816.F32 R40, R60.reuse, R56, R40 ;  /* 0x000000383c28723c */ /* 0x044ff00000001828 */
[----:B------:R-:W-:Y:S08]  /*2cd0*/  HMMA.16816.F32 R32, R60, R52, R32 ;  /* 0x000000343c20723c */ /* 0x000ff00000001820 */
[C---:B------:R-:W-:Y:S08]  /*2ce0*/  HMMA.16816.F32 R68, R76.reuse, R72, R68 ;  /* 0x000000484c44723c */ /* 0x040ff00000001844 */
[----:B------:R-:W-:Y:S08]  /*2cf0*/  HMMA.16816.F32 R64, R76, R74, R64 ;  /* 0x0000004a4c40723c */ /* 0x000ff00000001840 */
[C---:B------:R-:W-:Y:S01]  /*2d00*/  HMMA.16816.F32 R52, R60.reuse, R54, R28 ;  /* 0x000000363c34723c */ /* 0x040fe2000000181c */
[----:B------:R-:W-:Y:S07]  /*2d10*/  LDSM.16.M88.4 R28, [R101+0xb800] ;  /* 0x00b80000651c783b */ /* 0x000fee0000000200 */
[----:B-----5:R-:W-:Y:S01]  /*2d20*/  HMMA.16816.F32 R72, R60, R48, R24 ;  /* 0x000000303c48723c */ /* 0x020fe20000001818 */
[----:B------:R-:W-:Y:S01]  /*2d30*/  LDSM.16.M88.4 R24, [R99+0x4000] ;  /* 0x004000006318783b */ /* 0x000fe20000000200 */
[----:B------:R-:W-:-:S05]  /*2d40*/  IMAD.SHL.U32 R49, R165, 0x2, RZ ;  /* 0x00000002a5317824 */ /* 0x000fca00078e00ff */
[----:B------:R-:W-:Y:S01]  /*2d50*/  LOP3.LUT R49, R94, 0x6, R49, 0xf8, !PT ;  /* 0x000000065e317812 */ /* 0x000fe200078ef831 */
[----:B------:R-:W-:Y:S03]  /*2d60*/  HMMA.16816.F32 R20, R60, R50, R20 ;  /* 0x000000323c14723c */ /* 0x000fe60000001814 */
[----:B------:R-:W-:-:S05]  /*2d70*/  LOP3.LUT R51, R49, 0x21, RZ, 0xfc, !PT ;  /* 0x0000002131337812 */ /* 0x000fca00078efcff */
[----:B-1----:R-:W-:Y:S01]  /*2d80*/  HMMA.16816.F32 R40, R4, R16, R40 ;  /* 0x000000100428723c */ /* 0x002fe20000001828 */
[----:B------:R-:W1:Y:S07]  /*2d90*/  LDC R16, c[0x0][0x3e0] ;  /* 0x0000f800ff107b82 */ /* 0x000e6e0000000800 */
[----:B------:R-:W-:Y:S01]  /*2da0*/  HMMA.16816.F32 R36, R60, R58, R36 ;  /* 0x0000003a3c24723c */ /* 0x000fe20000001824 */
[----:B------:R-:W2:Y:S07]  /*2db0*/  LDSM.16.M88.4 R56, [R89+0xa000] ;  /* 0x00a000005938783b */ /* 0x000eae0000000200 */
[C---:B----4-:R-:W-:Y:S08]  /*2dc0*/  HMMA.16816.F32 R32, R4.reuse, R12, R32 ;  /* 0x0000000c0420723c */ /* 0x050ff00000001820 */
[----:B------:R-:W-:Y:S01]  /*2dd0*/  HMMA.16816.F32 R52, R4, R14, R52 ;  /* 0x0000000e0434723c */ /* 0x000fe20000001834 */
[----:B------:R-:W4:Y:S01]  /*2de0*/  LDSM.16.M88.4 R12, [R89+0xa800] ;  /* 0x00a80000590c783b */ /* 0x000f220000000200 */
[----:B-1----:R-:W-:-:S04]  /*2df0*/  IMAD R16, R95, R16, R96 ;  /* 0x000000105f107224 */ /* 0x002fc800078e0260 */
[----:B------:R-:W-:Y:S02]  /*2e00*/  IMAD.SHL.U32 R17, R16, 0x20, RZ ;  /* 0x0000002010117824 */ /* 0x000fe400078e00ff */
[C---:B---3--:R-:W-:Y:S01]  /*2e10*/  HMMA.16816.F32 R72, R4.reuse, R8, R72 ;  /* 0x000000080448723c */ /* 0x048fe20000001848 */
[----:B------:R-:W-:Y:S02]  /*2e20*/  SHF.R.U32.HI R8, RZ, 0x2, R165 ;  /* 0x00000002ff087819 */ /* 0x000fe400000116a5 */
[----:B------:R-:W-:Y:S02]  /*2e30*/  SHF.R.S32.HI R16, RZ, 0x1f, R17 ;  /* 0x0000001fff107819 */ /* 0x000fe40000011411 */
[----:B------:R-:W-:Y:S02]  /*2e40*/  LOP3.LUT R8, R8, 0x7, RZ, 0xc0, !PT ;  /* 0x0000000708087812 */ /* 0x000fe400078ec0ff */
[----:B------:R-:W-:Y:S01]  /*2e50*/  IADD3 R200, P4, P2, R17, R92, R200 ;  /* 0x0000005c11c87210 */ /* 0x000fe20007a9e0c8 */
[----:B------:R-:W-:Y:S01]  /*2e60*/  HMMA.16816.F32 R20, R4, R10, R20 ;  /* 0x0000000a0414723c */ /* 0x000fe20000001814 */
[----:B------:R-:W-:-:S02]  /*2e70*/  LOP3.LUT R10, R166, 0x1f0, RZ, 0xc0, !PT ;  /* 0x000001f0a60a7812 */ /* 0x000fc400078ec0ff */
[----:B------:R-:W-:Y:S02]  /*2e80*/  IADD3.X R87, PT, PT, R16, R87, RZ, P4, P2 ;  /* 0x0000005710577210 */ /* 0x000fe400027e44ff */
[----:B------:R-:W-:-:S03]  /*2e90*/  IADD3 R97, PT, PT, R10, 0x1, R97 ;  /* 0x000000010a617810 */ /* 0x000fc60007ffe061 */
[----:B------:R-:W-:Y:S01]  /*2ea0*/  HMMA.16816.F32 R36, R4, R18, R36 ;  /* 0x000000120424723c */ /* 0x000fe20000001824 */
[----:B------:R-:W-:Y:S02]  /*2eb0*/  IADD3 R98, PT, PT, -R98, R97, R8 ;  /* 0x0000006162627210 */ /* 0x000fe40007ffe108 */
[----:B------:R-:W1:Y:S01]  /*2ec0*/  LDSM.16.M88.4 R8, [R89+0xb000] ;  /* 0x00b000005908783b */ /* 0x000e620000000200 */
[----:B------:R-:W-:Y:S02]  /*2ed0*/  LOP3.LUT R19, R49, 0x1, RZ, 0xfc, !PT ;  /* 0x0000000131137812 */ /* 0x000fe400078efcff */
[----:B------:R-:W-:Y:S02]  /*2ee0*/  IADD3 R98, PT, PT, R98, UR12, R93 ;  /* 0x0000000c62627c10 */ /* 0x000fe4000fffe05d */
[----:B------:R-:W-:Y:S02]  /*2ef0*/  HMMA.16816.F32 R68, R60, R44, R68 ;  /* 0x0000002c3c44723c */ /* 0x000fe40000001844 */
[----:B------:R-:W-:-:S02]  /*2f00*/  VIMNMX R204, PT, PT, R98, R93, PT ;  /* 0x0000005d62cc7248 */ /* 0x000fc40003fe0100 */
[----:B------:R-:W-:Y:S02]  /*2f10*/  VIADDMNMX R202, R98, 0x8, R93, PT ;  /* 0x0000000862ca7846 */ /* 0x000fe4000380015d */
[C---:B------:R-:W-:Y:S02]  /*2f20*/  ISETP.GE.AND P0, PT, R19.reuse, R204, PT ;  /* 0x000000cc1300720c */ /* 0x040fe40003f06270 */
[----:B------:R-:W-:Y:S01]  /*2f30*/  ISETP.GE.AND P3, PT, R19, R202, PT ;  /* 0x000000ca1300720c */ /* 0x000fe20003f66270 */
[----:B--2---:R-:W-:Y:S01]  /*2f40*/  HMMA.16816.F32 R40, R24, R56, R40 ;  /* 0x000000381828723c */ /* 0x004fe20000001828 */
[----:B------:R-:W2:Y:S01]  /*2f50*/  LDSM.16.M88.4 R16, [R89+0xb800] ;  /* 0x00b800005910783b */ /* 0x000ea20000000200 */
[----:B------:R-:W-:-:S06]  /*2f60*/  DEPBAR.LE SB0, 0x0 ;  /* 0x000080000000791a */ /* 0x000fcc0000000000 */
[C---:B------:R-:W-:Y:S08]  /*2f70*/  HMMA.16816.F32 R36, R24.reuse, R58, R36 ;  /* 0x0000003a1824723c */ /* 0x040ff00000001824 */
[----:B----4-:R-:W-:Y:S01]  /*2f80*/  HMMA.16816.F32 R32, R24, R12, R32 ;  /* 0x0000000c1820723c */ /* 0x010fe20000001820 */
[----:B------:R-:W-:Y:S02]  /*2f90*/  LOP3.LUT R13, R49, 0x9, RZ, 0xfc, !PT ;  /* 0x00000009310d7812 */ /* 0x000fe400078efcff */
[----:B------:R-:W-:-:S02]  /*2fa0*/  FSEL R41, R41, -INF , !P0 ;  /* 0xff80000029297808 */ /* 0x000fc40004000000 */
[C---:B------:R-:W-:Y:S02]  /*2fb0*/  ISETP.GE.AND P5, PT, R13.reuse, R204, PT ;  /* 0x000000cc0d00720c */ /* 0x040fe40003fa6270 */
[----:B------:R-:W-:Y:S01]  /*2fc0*/  ISETP.GE.AND P0, PT, R13, R202, PT ;  /* 0x000000ca0d00720c */ /* 0x000fe20003f06270 */
[----:B------:R-:W-:Y:S01]  /*2fd0*/  HMMA.16816.F32 R68, R4, R28, R68 ;  /* 0x0000001c0444723c */ /* 0x000fe20000001844 */
[C---:B------:R-:W-:Y:S02]  /*2fe0*/  LOP3.LUT R29, R49.reuse, 0x8, RZ, 0xfc, !PT ;  /* 0x00000008311d7812 */ /* 0x040fe400078efcff */
[----:B------:R-:W-:Y:S02]  /*2ff0*/  LOP3.LUT R13, R49, 0x10, RZ, 0xfc, !PT ;  /* 0x00000010310d7812 */ /* 0x000fe400078efcff */
[----:B------:R-:W-:Y:S02]  /*3000*/  ISETP.GE.AND P4, PT, R29, R204, PT ;  /* 0x000000cc1d00720c */ /* 0x000fe40003f86270 */
[----:B------:R-:W-:Y:S01]  /*3010*/  FSEL R45, R43, -INF , !P3 ;  /* 0xff8000002b2d7808 */ /* 0x000fe20005800000 */
[----:B------:R-:W-:Y:S01]  /*3020*/  HMMA.16816.F32 R52, R24, R14, R52 ;  /* 0x0000000e1834723c */ /* 0x000fe20000001834 */
[----:B------:R-:W-:-:S02]  /*3030*/  ISETP.GE.AND P2, PT, R29, R202, PT ;  /* 0x000000ca1d00720c */ /* 0x000fc40003f46270 */
[----:B------:R-:W-:Y:S02]  /*3040*/  FSEL R43, R36, -INF , !P4 ;  /* 0xff800000242b7808 */ /* 0x000fe40006000000 */
[----:B------:R-:W-:Y:S02]  /*3050*/  LOP3.LUT R15, R49, 0x11, RZ, 0xfc, !PT ;  /* 0x00000011310f7812 */ /* 0x000fe400078efcff */
[C---:B------:R-:W-:Y:S01]  /*3060*/  ISETP.GE.AND P3, PT, R13.reuse, R204, PT ;  /* 0x000000cc0d00720c */ /* 0x040fe20003f66270 */
[----:B------:R-:W-:Y:S01]  /*3070*/  HMMA.16816.F32 R64, R60, R46, R64 ;  /* 0x0000002e3c40723c */ /* 0x000fe20000001840 */
[----:B------:R-:W-:Y:S02]  /*3080*/  ISETP.GE.AND P4, PT, R13, R202, PT ;  /* 0x000000ca0d00720c */ /* 0x000fe40003f86270 */
[----:B------:R-:W-:Y:S02]  /*3090*/  LOP3.LUT R13, R49, 0x18, RZ, 0xfc, !PT ;  /* 0x00000018310d7812 */ /* 0x000fe400078efcff */
[----:B------:R-:W-:-:S02]  /*30a0*/  FSEL R47, R38, -INF , !P2 ;  /* 0xff800000262f7808 */ /* 0x000fc40005000000 */
[-C--:B------:R-:W-:Y:S01]  /*30b0*/  ISETP.GE.AND P2, PT, R15, R204.reuse, PT ;  /* 0x000000cc0f00720c */ /* 0x080fe20003f46270 */
[C---:B-1----:R-:W-:Y:S01]  /*30c0*/  HMMA.16816.F32 R72, R24.reuse, R8, R72 ;  /* 0x000000081848723c */ /* 0x042fe20000001848 */
[----:B------:R-:W-:Y:S02]  /*30d0*/  LOP3.LUT R9, R49, 0x19, RZ, 0xfc, !PT ;  /* 0x0000001931097812 */ /* 0x000fe400078efcff */
[----:B------:R-:W-:Y:S02]  /*30e0*/  FSEL R39, R39, -INF , !P0 ;  /* 0xff80000027277808 */ /* 0x000fe40004000000 */
[----:B------:R-:W-:Y:S02]  /*30f0*/  FSEL R29, R32, -INF , !P3 ;  /* 0xff800000201d7808 */ /* 0x000fe40005800000 */
[----:B------:R-:W-:Y:S01]  /*3100*/  FSEL R37, R37, -INF , !P5 ;  /* 0xff80000025257808 */ /* 0x000fe20006800000 */
[----:B------:R-:W-:Y:S01]  /*3110*/  HMMA.16816.F32 R20, R24, R10, R20 ;  /* 0x0000000a1814723c */ /* 0x000fe20000001814 */
[----:B------:R-:W-:Y:S01]  /*3120*/  BAR.SYNC.DEFER_BLOCKING 0x0 ;  /* 0x0000000000007b1d */ /* 0x000fe20000010000 */
[----:B------:R-:W-:-:S02]  /*3130*/  ISETP.GE.AND P0, PT, R13, R204, PT ;  /* 0x000000cc0d00720c */ /* 0x000fc40003f06270 */
[-C--:B------:R-:W-:Y:S02]  /*3140*/  ISETP.GE.AND P3, PT, R13, R202.reuse, PT ;  /* 0x000000ca0d00720c */ /* 0x080fe40003f66270 */
[----:B------:R-:W-:Y:S02]  /*3150*/  ISETP.GE.AND P5, PT, R15, R202, PT ;  /* 0x000000ca0f00720c */ /* 0x000fe40003fa6270 */
[----:B------:R-:W-:Y:S01]  /*3160*/  FSEL R13, R34, -INF , !P4 ;  /* 0xff800000220d7808 */ /* 0x000fe20006000000 */
[----:B--2---:R-:W-:Y:S01]  /*3170*/  HMMA.16816.F32 R68, R24, R16, R68 ;  /* 0x000000101844723c */ /* 0x004fe20000001844 */
[----:B------:R-:W-:Y:S02]  /*3180*/  ISETP.GE.AND P4, PT, R9, R204, PT ;  /* 0x000000cc0900720c */ /* 0x000fe40003f86270 */
[----:B------:R-:W-:Y:S02]  /*3190*/  FSEL R33, R33, -INF , !P2 ;  /* 0xff80000021217808 */ /* 0x000fe40005000000 */
[----:B------:R-:W-:-:S02]  /*31a0*/  LOP3.LUT R15, R49, 0x20, RZ, 0xfc, !PT ;  /* 0x00000020310f7812 */ /* 0x000fc400078efcff */
[----:B------:R-:W-:Y:S01]  /*31b0*/  ISETP.GE.AND P2, PT, R9, R202, PT ;  /* 0x000000ca0900720c */ /* 0x000fe20003f46270 */
[----:B------:R-:W-:Y:S01]  /*31c0*/  HMMA.16816.F32 R64, R4, R30, R64 ;  /* 0x0000001e0440723c */ /* 0x000fe20000001840 */
[----:B------:R-:W-:Y:S02]  /*31d0*/  FSEL R9, R35, -INF , !P5 ;  /* 0xff80000023097808 */ /* 0x000fe40006800000 */
[----:B------:R-:W-:Y:S02]  /*31e0*/  FSEL R11, R54, -INF , !P3 ;  /* 0xff800000360b7808 */ /* 0x000fe40005800000 */
[----:B------:R-:W-:Y:S02]  /*31f0*/  FSEL R35, R53, -INF , !P4 ;  /* 0xff80000035237808 */ /* 0x000fe40006000000 */
[-C--:B------:R-:W-:Y:S02]  /*3200*/  ISETP.GE.AND P5, PT, R15, R204.reuse, PT ;  /* 0x000000cc0f00720c */ /* 0x080fe40003fa6270 */
[----:B------:R-:W-:-:S02]  /*3210*/  ISETP.GE.AND P3, PT, R51, R204, PT ;  /* 0x000000cc3300720c */ /* 0x000fc40003f66270 */
[-C--:B------:R-:W-:Y:S02]  /*3220*/  ISETP.GE.AND P4, PT, R51, R202.reuse, PT ;  /* 0x000000ca3300720c */ /* 0x080fe40003f86270 */
[C---:B------:R-:W-:Y:S02]  /*3230*/  LOP3.LUT R51, R49.reuse, 0x28, RZ, 0xfc, !PT ;  /* 0x0000002831337812 */ /* 0x040fe400078efcff */
[----:B------:R-:W-:Y:S02]  /*3240*/  FSEL R145, R72, -INF , !P5 ;  /* 0xff80000048917808 */ /* 0x000fe40006800000 */
[----:B------:R-:W-:Y:S02]  /*3250*/  LOP3.LUT R17, R49, 0x29, RZ, 0xfc, !PT ;  /* 0x0000002931117812 */ /* 0x000fe400078efcff */
[----:B------:R-:W-:Y:S01]  /*3260*/  ISETP.GE.AND P5, PT, R51, R202, PT ;  /* 0x000000ca3300720c */ /* 0x000fe20003fa6270 */
[----:B------:R-:W-:Y:S01]  /*3270*/  HMMA.16816.F32 R64, R24, R18, R64 ;  /* 0x000000121840723c */ /* 0x000fe20000001840 */
[----:B------:R-:W-:-:S02]  /*3280*/  LOP3.LUT R5, R49, 0x31, RZ, 0xfc, !PT ;  /* 0x0000003131057812 */ /* 0x000fc400078efcff */
[----:B------:R-:W-:Y:S02]  /*3290*/  FSEL R101, R52, -INF , !P0 ;  /* 0xff80000034657808 */ /* 0x000fe40004000000 */
[-C--:B------:R-:W-:Y:S02]  /*32a0*/  ISETP.GE.AND P0, PT, R15, R202.reuse, PT ;  /* 0x000000ca0f00720c */ /* 0x080fe40003f06270 */
[----:B------:R-:W-:Y:S02]  /*32b0*/  FSEL R215, R73, -INF , !P3 ;  /* 0xff80000049d77808 */ /* 0x000fe40005800000 */
[----:B------:R-:W-:Y:S02]  /*32c0*/  ISETP.GE.AND P3, PT, R17, R202, PT ;  /* 0x000000ca1100720c */ /* 0x000fe40003f66270 */
[----:B------:R-:W-:Y:S02]  /*32d0*/  FSEL R141, R22, -INF , !P5 ;  /* 0xff800000168d7808 */ /* 0x000fe40006800000 */
[----:B------:R-:W-:-:S02]  /*32e0*/  ISETP.GE.AND P5, PT, R5, R204, PT ;  /* 0x000000cc0500720c */ /* 0x000fc40003fa6270 */
[----:B------:R-:W-:Y:S02]  /*32f0*/  FSEL R143, R74, -INF , !P0 ;  /* 0xff8000004a8f7808 */ /* 0x000fe40004000000 */
[-C--:B------:R-:W-:Y:S02]  /*3300*/  ISETP.GE.AND P0, PT, R17, R204.reuse, PT ;  /* 0x000000cc1100720c */ /* 0x080fe40003f06270 */
[----:B------:R-:W-:Y:S02]  /*3310*/  FSEL R221, R23, -INF , !P3 ;  /* 0xff80000017dd7808 */ /* 0x000fe40005800000 */
[----:B------:R-:W-:Y:S02]  /*3320*/  ISETP.GE.AND P3, PT, R49, R204, PT ;  /* 0x000000cc3100720c */ /* 0x000fe40003f66270 */
[----:B------:R-:W-:Y:S02]  /*3330*/  FSEL R205, R69, -INF , !P5 ;  /* 0xff80000045cd7808 */ /* 0x000fe40006800000 */
[----:B------:R-:W-:-:S02]  /*3340*/  FSEL R15, R55, -INF , !P2 ;  /* 0xff800000370f7808 */ /* 0x000fc40005000000 */
[----:B------:R-:W-:Y:S02]  /*3350*/  ISETP.NE.AND P5, PT, R171, 0x1, PT ;  /* 0x00000001ab00780c */ /* 0x000fe40003fa5270 */
[----:B------:R-:W-:Y:S02]  /*3360*/  ISETP.GE.AND P2, PT, R51, R204, PT ;  /* 0x000000cc3300720c */ /* 0x000fe40003f46270 */
[----:B------:R-:W-:Y:S02]  /*3370*/  LOP3.LUT R17, R49, 0x30, RZ, 0xfc, !PT ;  /* 0x0000003031117812 */ /* 0x000fe400078efcff */
[----:B------:R-:W-:Y:S02]  /*3380*/  FSEL R217, R21, -INF , !P0 ;  /* 0xff80000015d97808 */ /* 0x000fe40004000000 */
[----:B------:R-:W-:Y:S02]  /*3390*/  FSEL R21, R40, -INF , !P3 ;  /* 0xff80000028157808 */ /* 0x000fe40005800000 */
[----:B------:R-:W-:-:S02]  /*33a0*/  FSEL R225, R20, -INF , !P2 ;  /* 0xff80000014e17808 */ /* 0x000fc40005000000 */
[----:B------:R-:W-:Y:S02]  /*33b0*/  ISETP.GE.AND P2, PT, R17, R202, PT ;  /* 0x000000ca1100720c */ /* 0x000fe40003f46270 */
[----:B------:R-:W-:Y:S02]  /*33c0*/  FMNMX3.FTZ R4, R21, R41, R43, !PT ;  /* 0x0000002915047276 */ /* 0x000fe4000781002b */
[----:B------:R-:W-:Y:S02]  /*33d0*/  FSEL R219, R75, -INF , !P4 ;  /* 0xff8000004bdb7808 */ /* 0x000fe40006000000 */
[----:B------:R-:W-:Y:S02]  /*33e0*/  ISETP.GE.AND P4, PT, R17, R204, PT ;  /* 0x000000cc1100720c */ /* 0x000fe40003f86270 */
[----:B------:R-:W-:Y:S02]  /*33f0*/  ISETP.GE.AND P0, PT, R5, R202, PT ;  /* 0x000000ca0500720c */ /* 0x000fe40003f06270 */
[----:B------:R-:W-:-:S02]  /*3400*/  FSEL R197, R70, -INF , !P2 ;  /* 0xff80000046c57808 */ /* 0x000fc40005000000 */
[C---:B------:R-:W-:Y:S02]  /*3410*/  LOP3.LUT R5, R49.reuse, 0x38, RZ, 0xfc, !PT ;  /* 0x0000003831057812 */ /* 0x040fe400078efcff */
[----:B------:R-:W-:Y:S02]  /*3420*/  ISETP.GE.AND P2, PT, R49, R202, PT ;  /* 0x000000ca3100720c */ /* 0x000fe40003f46270 */
[----:B------:R-:W-:Y:S02]  /*3430*/  FMNMX3.FTZ R4, R4, R37, R29, !PT ;  /* 0x0000002504047276 */ /* 0x000fe4000781001d */
[----:B------:R-:W-:Y:S02]  /*3440*/  FSEL R213, R68, -INF , !P4 ;  /* 0xff80000044d57808 */ /* 0x000fe40006000000 */
[C---:B------:R-:W-:Y:S02]  /*3450*/  ISETP.GE.AND P4, PT, R5.reuse, R204, PT ;  /* 0x000000cc0500720c */ /* 0x040fe40003f86270 */
[----:B------:R-:W-:-:S02]  /*3460*/  ISETP.GE.AND P3, PT, R5, R202, PT ;  /* 0x000000ca0500720c */ /* 0x000fc40003f66270 */
[----:B------:R-:W-:Y:S02]  /*3470*/  FSEL R19, R42, -INF , !P2 ;  /* 0xff8000002a137808 */ /* 0x000fe40005000000 */
[----:B------:R-:W-:Y:S02]  /*3480*/  FSEL R195, R71, -INF , !P0 ;  /* 0xff80000047c37808 */ /* 0x000fe40004000000 */
[----:B------:R-:W-:Y:S02]  /*3490*/  LOP3.LUT R49, R49, 0x39, RZ, 0xfc, !PT ;  /* 0x0000003931317812 */ /* 0x000fe400078efcff */
[----:B------:R-:W-:Y:S01]  /*34a0*/  FMNMX3.FTZ R4, R4, R33, R101, !PT ;  /* 0x0000002104047276 */ /* 0x000fe20007810065 */
[----:B------:R-:W-:Y:S06]  /*34b0*/  @!P5 BRA `(.L_x_472) ;  /* 0x000000000088d947 */ /* 0x000fec0003800000 */
[----:B------:R-:W-:-:S04]  /*34c0*/  VIADD R5, R171, 0xfffffffe ;  /* 0xfffffffeab057836 */ /* 0x000fc80000000000 */
[-C--:B------:R-:W-:Y:S02]  /*34d0*/  IMAD R88, R88, R5.reuse, RZ ;  /* 0x0000000558587224 */ /* 0x080fe400078e02ff */
[----:B------:R-:W-:-:S04]  /*34e0*/  IMAD.WIDE.U32 R90, R90, R5, RZ ;  /* 0x000000055a5a7225 */ /* 0x000fc800078e00ff */
[----:B------:R-:W-:Y:S01]  /*34f0*/  IMAD.IADD R5, R91, 0x1, R88 ;  /* 0x000000015b057824 */ /* 0x000fe200078e0258 */
[C---:B------:R-:W-:Y:S02]  /*3500*/  LEA R22, P2, R90.reuse, R186, 0x1 ;  /* 0x000000ba5a167211 */ /* 0x040fe400078408ff */
[C---:B------:R-:W-:Y:S02]  /*3510*/  IADD3 R8, P0, PT, R229.reuse, R90, RZ ;  /* 0x0000005ae5087210 */ /* 0x040fe40007f1e0ff */
[-CC-:B------:R-:W-:Y:S02]  /*3520*/  LEA.HI.X R23, R90, R185.reuse, R5.reuse, 0x1, P2 ;  /* 0x000000b95a177211 */ /* 0x180fe400010f0c05 */
[----:B------:R-:W-:Y:S01]  /*3530*/  IADD3 R7, P2, PT, R229, R8, RZ ;  /* 0x00000008e5077210 */ /* 0x000fe20007f5e0ff */
[----:B------:R-:W-:Y:S01]  /*3540*/  IMAD.X R5, R228, 0x1, R5, P0 ;  /* 0x00000001e4057824 */ /* 0x000fe200000e0605 */
[----:B------:R-:W-:Y:S01]  /*3550*/  LEA R16, P0, R8, R186, 0x1 ;  /* 0x000000ba08107211 */ /* 0x000fe200078008ff */
[----:B------:R-:W-:Y:S01]  /*3560*/  @!PT LDS RZ, [RZ] ;  /* 0x00000000fffff984 */ /* 0x000fe20000000800 */
[----:B------:R-:W-:Y:S01]  /*3570*/  @!PT LDS RZ, [RZ] ;  /* 0x00000000fffff984 */ /* 0x000fe20000000800 */
[----:B------:R-:W-:Y:S01]  /*3580*/  @!PT LDS RZ, [RZ] ;  /* 0x00000000fffff984 */ /* 0x000fe20000000800 */
[----:B------:R1:W-:Y:S02]  /*3590*/  LDGSTS.E.BYPASS.LTC128B.128 [R85+0x6000], desc[UR10][R22.64] ;  /* 0x0600000016557fae */ /* 0x0003e4000b981a0a */
[--C-:B------:R-:W-:Y:S01]  /*35a0*/  IMAD.X R6, R228, 0x1, R5.reuse, P2 ;  /* 0x00000001e4067824 */ /* 0x100fe200010e0605 */
[----:B------:R-:W-:Y:S01]  /*35b0*/  LEA.HI.X R17, R8, R185, R5, 0x1, P0 ;  /* 0x000000b908117211 */ /* 0x000fe200000f0c05 */
[----:B------:R1:W-:Y:S01]  /*35c0*/  LDGSTS.E.BYPASS.LTC128B.128 [R85+0x8000], desc[UR10][R22.64+0x80] ;  /* 0x0800008016557fae */ /* 0x0003e2000b981a0a */
[----:B------:R-:W-:-:S02]  /*35d0*/  LEA R8, P0, R168, R8, 0x5 ;  /* 0x00000008a8087211 */ /* 0x000fc400078028ff */
[CC--:B------:R-:W-:Y:S01]  /*35e0*/  LEA R26, P2, R7.reuse, R186.reuse, 0x1 ;  /* 0x000000ba071a7211 */ /* 0x0c0fe200078408ff */
[----:B------:R1:W-:Y:S01]  /*35f0*/  LDGSTS.E.BYPASS.LTC128B.128 [R85+0xa000], desc[UR10][R22.64+0x100] ;  /* 0x0a00010016557fae */ /* 0x0003e2000b981a0a */
[----:B------:R-:W-:Y:S02]  /*3600*/  LEA.HI.X R5, R168, R5, R169, 0x5, P0 ;  /* 0x00000005a8057211 */ /* 0x000fe400000f2ca9 */
[C---:B------:R-:W-:Y:S01]  /*3610*/  LEA R24, P0, R8.reuse, R186, 0x1 ;  /* 0x000000ba08187211 */ /* 0x040fe200078008ff */
[----:B------:R1:W-:Y:S01]  /*3620*/  LDGSTS.E.BYPASS.LTC128B.128 [R85+0x6800], desc[UR10][R16.64] ;  /* 0x0680000010557fae */ /* 0x0003e2000b981a0a */
[-C--:B------:R-:W-:Y:S02]  /*3630*/  LEA.HI.X R27, R7, R185.reuse, R6, 0x1, P2 ;  /* 0x000000b9071b7211 */ /* 0x080fe400010f0c06 */
[----:B------:R-:W-:Y:S01]  /*3640*/  LEA.HI.X R25, R8, R185, R5, 0x1, P0 ;  /* 0x000000b908197211 */ /* 0x000fe200000f0c05 */
[----:B------:R1:W-:Y:S04]  /*3650*/  LDGSTS.E.BYPASS.LTC128B.128 [R85+0x8800], desc[UR10][R16.64+0x80] ;  /* 0x0880008010557fae */ /* 0x0003e8000b981a0a */
[----:B------:R1:W-:Y:S04]  /*3660*/  LDGSTS.E.BYPASS.LTC128B.128 [R85+0xa800], desc[UR10][R16.64+0x100] ;  /* 0x0a80010010557fae */ /* 0x0003e8000b981a0a */
[----:B------:R1:W-:Y:S04]  /*3670*/  LDGSTS.E.BYPASS.LTC128B.128 [R85+0x7000], desc[UR10][R26.64] ;  /* 0x070000001a557fae */ /* 0x0003e8000b981a0a */
[----:B------:R1:W-:Y:S04]  /*3680*/  LDGSTS.E.BYPASS.LTC128B.128 [R85+0x9000], desc[UR10][R26.64+0x80] ;  /* 0x090000801a557fae */ /* 0x0003e8000b981a0a */
[----:B------:R1:W-:Y:S04]  /*3690*/  LDGSTS.E.BYPASS.LTC128B.128 [R85+0xb000], desc[UR10][R26.64+0x100] ;  /* 0x0b0001001a557fae */ /* 0x0003e8000b981a0a */
[----:B------:R1:W-:Y:S04]  /*36a0*/  LDGSTS.E.BYPASS.LTC128B.128 [R85+0x7800], desc[UR10][R24.64] ;  /* 0x0780000018557fae */ /* 0x0003e8000b981a0a */
[----:B------:R1:W-:Y:S04]  /*36b0*/  LDGSTS.E.BYPASS.LTC128B.128 [R85+0x9800], desc[UR10][R24.64+0x80] ;  /* 0x0980008018557fae */ /* 0x0003e8000b981a0a */
[----:B------:R1:W-:Y:S04]  /*36c0*/  LDGSTS.E.BYPASS.LTC128B.128 [R85+0xb800], desc[UR10][R24.64+0x100] ;  /* 0x0b80010018557fae */ /* 0x0003e8000b981a0a */
[----:B------:R-:W0:Y:S02]  /*36d0*/  LDGDEPBAR ;  /* 0x00000000000079af */ /* 0x000e240000000000 */
.L_x_472:
[----:B------:R-:W-:Y:S01]  /*36e0*/  FMNMX3.FTZ R6, R19, R45, R47, !PT ;  /* 0x0000002d13067276 */ /* 0x000fe2000781002f */
[----:B------:R-:W-:Y:S01]  /*36f0*/  IMAD.WIDE.U32 R206, R206, -0x326172a9, RZ ;  /* 0xcd9e8d57cece7825 */ /* 0x000fe200078e00ff */
[----:B------:R-:W-:Y:S01]  /*3700*/  FMNMX3.FTZ R4, R4, R35, R145, !PT ;  /* 0x0000002304047276 */ /* 0x000fe20007810091 */
[----:B------:R-:W2:Y:S01]  /*3710*/  LDCU UR7, c[0x0][0x45c] ;  /* 0x00008b80ff0777ac */ /* 0x000ea20008000800 */
[----:B------:R-:W-:Y:S01]  /*3720*/  FMNMX3.FTZ R6, R6, R39, R13, !PT ;  /* 0x0000002706067276 */ /* 0x000fe2000781000d */
[----:B------:R-:W-:Y:S01]  /*3730*/  IMAD.SHL.U32 R239, R3, 0x2, RZ ;  /* 0x0000000203ef7824 */ /* 0x000fe200078e00ff */
[----:B------:R-:W-:Y:S01]  /*3740*/  FMNMX3.FTZ R4, R4, R215, R225, !PT ;  /* 0x000000d704047276 */ /* 0x000fe200078100e1 */
[----:B------:R-:W-:Y:S01]  /*3750*/  IMAD.WIDE.U32 R200, R200, -0x2daee0ad, RZ ;  /* 0xd2511f53c8c87825 */ /* 0x000fe200078e00ff */
[----:B------:R-:W-:Y:S01]  /*3760*/  FMNMX3.FTZ R6, R6, R9, R11, !PT ;  /* 0x0000000906067276 */ /* 0x000fe2000781000b */
[----:B------:R-:W3:Y:S01]  /*3770*/  LDC R175, c[0x0][0x4f8] ;  /* 0x00013e00ffaf7b82 */ /* 0x000ee20000000800 */
[----:B------:R-:W-:Y:S01]  /*3780*/  ISETP.GE.AND P2, PT, R49, R204, PT ;  /* 0x000000cc3100720c */ /* 0x000fe20003f46270 */
[C---:B------:R-:W-:Y:S01]  /*3790*/  VIADD R5, R209.reuse, 0xbb67ae85 ;  /* 0xbb67ae85d1057836 */ /* 0x040fe20000000000 */
[----:B------:R-:W-:Y:S01]  /*37a0*/  FMNMX3.FTZ R6, R6, R15, R143, !PT ;  /* 0x0000000f06067276 */ /* 0x000fe2000781008f */
[----:B------:R-:W-:Y:S01]  /*37b0*/  VIADD R237, R208, 0x9e3779b9 ;  /* 0x9e3779b9d0ed7836 */ /* 0x000fe20000000000 */
[----:B------:R-:W-:Y:S01]  /*37c0*/  FSEL R203, R64, -INF , !P4 ;  /* 0xff80000040cb7808 */ /* 0x000fe20006000000 */
[----:B------:R-:W-:Y:S01]  /*37d0*/  VIADD R235, R208, 0x3c6ef372 ;  /* 0x3c6ef372d0eb7836 */ /* 0x000fe20000000000 */
[----:B------:R-:W-:Y:S01]  /*37e0*/  FMNMX3.FTZ R4, R4, R217, R213, !PT ;  /* 0x000000d904047276 */ /* 0x000fe200078100d5 */
[C---:B------:R-:W-:Y:S01]  /*37f0*/  VIADD R233, R209.reuse, 0x76cf5d0a ;  /* 0x76cf5d0ad1e97836 */ /* 0x040fe20000000000 */
[----:B------:R-:W-:Y:S01]  /*3800*/  FMNMX3.FTZ R6, R6, R219, R141, !PT ;  /* 0x000000db06067276 */ /* 0x000fe2000781008d */
[----:B------:R-:W-:Y:S01]  /*3810*/  VIADD R142, R209, 0x32370b8f ;  /* 0x32370b8fd18e7836 */ /* 0x000fe20000000000 */
[C---:B------:R-:W-:Y:S01]  /*3820*/  LOP3.LUT R87, R208.reuse, R87, R207, 0x96, !PT ;  /* 0x00000057d0577212 */ /* 0x040fe200078e96cf */
[C---:B------:R-:W-:Y:S01]  /*3830*/  VIADD R231, R208.reuse, 0xdaa66d2b ;  /* 0xdaa66d2bd0e77836 */ /* 0x040fe20000000000 */
[----:B------:R-:W-:Y:S01]  /*3840*/  FSEL R199, R65, -INF , !P2 ;  /* 0xff80000041c77808 */ /* 0x000fe20005000000 */
[----:B------:R-:W-:Y:S01]  /*3850*/  VIADD R227, R208, 0x78dde6e4 ;  /* 0x78dde6e4d0e37836 */ /* 0x000fe20000000000 */
[----:B------:R-:W-:Y:S01]  /*3860*/  FMNMX3.FTZ R4, R4, R205, R203, !PT ;  /* 0x000000cd04047276 */ /* 0x000fe200078100cb */
[----:B------:R-:W-:Y:S01]  /*3870*/  IMAD.WIDE.U32 R192, R87, -0x2daee0ad, RZ ;  /* 0xd2511f5357c07825 */ /* 0x000fe200078e00ff */
[----:B------:R-:W-:-:S02]  /*3880*/  ISETP.GE.AND P0, PT, R49, R202, PT ;  /* 0x000000ca3100720c */ /* 0x000fc40003f06270 */
[----:B------:R-:W-:Y:S01]  /*3890*/  FSEL R179, R66, -INF , !P3 ;  /* 0xff80000042b37808 */ /* 0x000fe20005800000 */
[C---:B------:R-:W-:Y:S01]  /*38a0*/  VIADD R147, R209.reuse, 0xa9066899 ;  /* 0xa9066899d1937836 */ /* 0x040fe20000000000 */
[----:B------:R-:W-:Y:S01]  /*38b0*/  FMNMX3.FTZ R6, R6, R221, R197, !PT ;  /* 0x000000dd06067276 */ /* 0x000fe200078100c5 */
[----:B------:R-:W-:Y:S01]  /*38c0*/  VIADD R140, R209, 0xed9eba14 ;  /* 0xed9eba14d18c7836 */ /* 0x000fe20000000000 */
[----:B------:R-:W-:Y:S01]  /*38d0*/  FMNMX.FTZ R7, R199, R4, !PT ;  /* 0x00000004c7077209 */ /* 0x000fe20007810000 */
[C---:B------:R-:W-:Y:S01]  /*38e0*/  VIADD R184, R208.reuse, 0xb54cda56 ;  /* 0xb54cda56d0b87836 */ /* 0x040fe20000000000 */
[----:B------:R-:W-:Y:S01]  /*38f0*/  FSEL R177, R67, -INF , !P0 ;  /* 0xff80000043b17808 */ /* 0x000fe20004000000 */
[----:B------:R-:W-:Y:S01]  /*3900*/  VIADD R218, R208, 0x1715609d ;  /* 0x1715609dd0da7836 */ /* 0x000fe20000000000 */
[----:B------:R-:W-:Y:S01]  /*3910*/  FMNMX3.FTZ R6, R6, R195, R179, !PT ;  /* 0x000000c306067276 */ /* 0x000fe200078100b3 */
[----:B------:R-:W4:Y:S01]  /*3920*/  SHFL.BFLY PT, R4, R7, 0x2, 0x1f ;  /* 0x0c401f0007047f89 */ /* 0x000f2200000e0000 */
[C---:B------:R-:W-:Y:S01]  /*3930*/  LOP3.LUT R3, R209.reuse, R239, R201, 0x96, !PT ;  /* 0x000000efd1037212 */ /* 0x040fe200078e96c9 */
[----:B------:R-:W-:Y:S01]  /*3940*/  VIADD R216, R209, 0x646e171e ;  /* 0x646e171ed1d87836 */ /* 0x000fe20000000000 */
[----:B------:R-:W-:Y:S01]  /*3950*/  LOP3.LUT R190, R5, R200, R193, 0x96, !PT ;  /* 0x000000c805be7212 */ /* 0x000fe200078e96c1 */
[----:B------:R-:W-:Y:S01]  /*3960*/  VIADD R239, R239, 0x1 ;  /* 0x00000001efef7836 */ /* 0x000fe20000000000 */
[----:B------:R-:W-:Y:S01]  /*3970*/  FMNMX.FTZ R5, R177, R6, !PT ;  /* 0x00000006b1057209 */ /* 0x000fe20007810000 */
[----:B-1----:R-:W-:Y:S01]  /*3980*/  IMAD.WIDE.U32 R24, R3, -0x326172a9, RZ ;  /* 0xcd9e8d5703187825 */ /* 0x002fe200078e00ff */
[----:B------:R-:W-:-:S02]  /*3990*/  LOP3.LUT R187, R86, 0x200, R149, 0xf8, !PT ;  /* 0x0000020056bb7812 */ /* 0x000fc400078ef895 */
[----:B---3--:R-:W-:Y:S01]  /*39a0*/  LOP3.LUT R175, R175, 0xff, RZ, 0xc0, !PT ;  /* 0x000000ffafaf7812 */ /* 0x008fe200078ec0ff */
[----:B------:R-:W1:Y:S01]  /*39b0*/  SHFL.BFLY PT, R8, R5, 0x2, 0x1f ;  /* 0x0c401f0005087f89 */ /* 0x000e6200000e0000 */
[----:B------:R-:W-:Y:S01]  /*39c0*/  IMAD.WIDE.U32 R190, R190, -0x326172a9, RZ ;  /* 0xcd9e8d57bebe7825 */ /* 0x000fe200078e00ff */
[----:B------:R-:W-:Y:S02]  /*39d0*/  LOP3.LUT R3, R237, R206, R25, 0x96, !PT ;  /* 0x000000ceed037212 */ /* 0x000fe400078e9619 */
[----:B------:R-:W-:Y:S01]  /*39e0*/  LEA R187, R187, UR6, 0x1 ;  /* 0x00000006bbbb7c11 */ /* 0x000fe2000f8e08ff */
[----:B------:R-:W-:Y:S01]  /*39f0*/  IMAD R175, R175, 0x10000, R175 ;  /* 0x00010000afaf7824 */ /* 0x000fe200078e02af */
[----:B------:R-:W-:Y:S01]  /*3a00*/  LOP3.LUT R24, R235, R24, R191, 0x96, !PT ;  /* 0x00000018eb187212 */ /* 0x000fe200078e96bf */
[----:B------:R-:W-:Y:S01]  /*3a10*/  IMAD.WIDE.U32 R16, R3, -0x2daee0ad, RZ ;  /* 0xd2511f5303107825 */ /* 0x000fe200078e00ff */
[----:B------:R-:W-:Y:S01]  /*3a20*/  SEL R224, R182, 0xffffffe0, !P6 ;  /* 0xffffffe0b6e07807 */ /* 0x000fe20007000000 */
[----:B------:R-:W-:Y:S02]  /*3a30*/  LDSM.16.MT88.4 R64, [R187+0xe000] ;  /* 0x00e00000bb40783b */ /* 0x000fe40000004200 */
[----:B------:R-:W-:Y:S01]  /*3a40*/  IMAD.WIDE.U32 R24, R24, -0x2daee0ad, RZ ;  /* 0xd2511f5318187825 */ /* 0x000fe200078e00ff */
[----:B------:R-:W-:Y:S01]  /*3a50*/  LOP3.LUT R3, R233, R192, R17, 0x96, !PT ;  /* 0x000000c0e9037212 */ /* 0x000fe200078e9611 */
[----:B------:R-:W-:Y:S01]  /*3a60*/  LDSM.16.MT88.4 R96, [R187+0x10000] ;  /* 0x01000000bb60783b */ /* 0x000fe20000004200 */
[----:B----4-:R-:W-:Y:S01]  /*3a70*/  FMNMX.FTZ R7, R7, R4, !PT ;  /* 0x0000000407077209 */ /* 0x010fe20007810000 */
[----:B------:R-:W-:Y:S01]  /*3a80*/  IMAD.IADD R222, R84, 0x1, R187 ;  /* 0x0000000154de7824 */ /* 0x000fe200078e02bb */
[----:B------:R-:W-:Y:S01]  /*3a90*/  LOP3.LUT R16, R142, R16, R25, 0x96, !PT ;  /* 0x000000108e107212 */ /* 0x000fe200078e9619 */
[----:B------:R-:W-:Y:S01]  /*3aa0*/  IMAD.WIDE.U32 R22, R3, -0x326172a9, RZ ;  /* 0xcd9e8d5703167825 */ /* 0x000fe200078e00ff */
[----:B------:R-:W-:Y:S03]  /*3ab0*/  LDSM.16.MT88.4 R124, [R187+0xc000] ;  /* 0x00c00000bb7c783b */ /* 0x000fe60000004200 */
[----:B------:R-:W-:Y:S01]  /*3ac0*/  IMAD.WIDE.U32 R16, R16, -0x326172a9, RZ ;  /* 0xcd9e8d5710107825 */ /* 0x000fe200078e00ff */
[----:B------:R-:W-:Y:S01]  /*3ad0*/  LOP3.LUT R3, R231, R190, R23, 0x96, !PT ;  /* 0x000000bee7037212 */ /* 0x000fe200078e9617 */
[----:B------:R-:W3:Y:S01]  /*3ae0*/  SHFL.BFLY PT, R132, R7, 0x1, 0x1f ;  /* 0x0c201f0007847f89 */ /* 0x000ee200000e0000 */
[----:B-1----:R-:W-:Y:S01]  /*3af0*/  FMNMX.FTZ R8, R5, R8, !PT ;  /* 0x0000000805087209 */ /* 0x002fe20007810000 */
[----:B------:R-:W-:Y:S01]  /*3b00*/  IMAD.IADD R223, R160, 0x1, R187 ;  /* 0x00000001a0df7824 */ /* 0x000fe200078e02bb */
[----:B------:R-:W-:Y:S01]  /*3b10*/  LOP3.LUT R4, R227, R22, R17, 0x96, !PT ;  /* 0x00000016e3047212 */ /* 0x000fe200078e9611 */
[----:B------:R-:W-:Y:S01]  /*3b20*/  IMAD.WIDE.U32 R22, R3, -0x2daee0ad, RZ ;  /* 0xd2511f5303167825 */ /* 0x000fe200078e00ff */
[----:B------:R-:W-:Y:S03]  /*3b30*/  LDSM.16.MT88.4 R72, [R222+0xe000] ;  /* 0x00e00000de48783b */ /* 0x000fe60000004200 */
[----:B------:R-:W-:Y:S01]  /*3b40*/  IMAD.WIDE.U32 R4, R4, -0x2daee0ad, RZ ;  /* 0xd2511f5304047825 */ /* 0x000fe200078e00ff */
[----:B------:R-:W1:Y:S01]  /*3b50*/  SHFL.BFLY PT, R3, R8, 0x1, 0x1f ;  /* 0x0c201f0008037f89 */ /* 0x000e6200000e0000 */
[----:B------:R-:W-:-:S02]  /*3b60*/  LOP3.LUT R6, R140, R24, R23, 0x96, !PT ;  /* 0x000000188c067212 */ /* 0x000fc400078e9617 */
[----:B------:R-:W-:Y:S01]  /*3b70*/  IMAD.IADD R220, R84, 0x1, R223 ;  /* 0x0000000154dc7824 */ /* 0x000fe200078e02df */
[----:B------:R-:W-:Y:S01]  /*3b80*/  LOP3.LUT R22, R147, R22, R5, 0x96, !PT ;  /* 0x0000001693167212 */ /* 0x000fe200078e9605 */
[----:B------:R-:W-:Y:S01]  /*3b90*/  LDSM.16.MT88.4 R80, [R223+0xe000] ;  /* 0x00e00000df50783b */ /* 0x000fe20000004200 */
[----:B------:R-:W-:-:S03]  /*3ba0*/  IMAD.IADD R224, R224, 0x1, R187 ;  /* 0x00000001e0e07824 */ /* 0x000fc600078e02bb */
[----:B------:R-:W-:Y:S01]  /*3bb0*/  IMAD.WIDE.U32 R22, R22, -0x326172a9, RZ ;  /* 0xcd9e8d5716167825 */ /* 0x000fe200078e00ff */
[----:B------:R-:W4:Y:S03]  /*3bc0*/  LDSM.16.MT88.4 R56, [R220+0xc000] ;  /* 0x00c00000dc38783b */ /* 0x000f260000004200 */
[----:B------:R-:W-:Y:S01]  /*3bd0*/  IMAD.MOV.U32 R12, RZ, RZ, R22 ;  /* 0x000000ffff0c7224 */ /* 0x000fe200078e0016 */
[----:B------:R-:W-:Y:S01]  /*3be0*/  PRMT R114, R22, 0x7771, RZ ;  /* 0x0000777116727816 */ /* 0x000fe200000000ff */
[----:B------:R-:W5:Y:S01]  /*3bf0*/  LDSM.16.MT88.4 R136, [R220+0x10000] ;  /* 0x01000000dc88783b */ /* 0x000f620000004200 */
[----:B---3--:R-:W-:Y:S01]  /*3c00*/  FMNMX.FTZ R132, R7, R132, !PT ;  /* 0x0000008407847209 */ /* 0x008fe20007810000 */
[----:B------:R-:W-:Y:S01]  /*3c10*/  IMAD.WIDE.U32 R6, R6, -0x326172a9, RZ ;  /* 0xcd9e8d5706067825 */ /* 0x000fe200078e00ff */
[----:B------:R-:W-:Y:S01]  /*3c20*/  LOP3.LUT R17, R12, 0xff, RZ, 0xc0, !PT ;  /* 0x000000ff0c117812 */ /* 0x000fe200078ec0ff */
[----:B------:R-:W-:Y:S01]  /*3c30*/  LDSM.16.MT88.4 R48, [R223+0xc000] ;  /* 0x00c00000df30783b */ /* 0x000fe20000004200 */
[C---:B------:R-:W-:Y:S01]  /*3c40*/  FSETP.NEU.FTZ.AND P0, PT, R132.reuse, -INF , PT ;  /* 0xff8000008400780b */ /* 0x040fe20003f1d000 */
[----:B--2---:R-:W-:Y:S01]  /*3c50*/  FMUL.FTZ R196, R132, UR7 ;  /* 0x0000000784c47c20 */ /* 0x004fe20008410000 */
[----:B------:R-:W-:Y:S01]  /*3c60*/  LOP3.LUT R6, R184, R6, R23, 0x96, !PT ;  /* 0x00000006b8067212 */ /* 0x000fe200078e9617 */
[----:B------:R-:W-:Y:S01]  /*3c70*/  LDSM.16.MT88.4 R88, [R220+0xe000] ;  /* 0x00e00000dc58783b */ /* 0x000fe20000004200 */
[----:B-1----:R-:W-:-:S02]  /*3c80*/  FMNMX.FTZ R3, R8, R3, !PT ;  /* 0x0000000308037209 */ /* 0x002fc40007810000 */
[----:B------:R-:W-:Y:S01]  /*3c90*/  FSEL R196, R196, RZ, P0 ;  /* 0x000000ffc4c47208 */ /* 0x000fe20000000000 */
[----:B------:R-:W-:Y:S01]  /*3ca0*/  LDSM.16.MT88.4 R24, [R223+0xc800] ;  /* 0x00c80000df18783b */ /* 0x000fe20000004200 */
[C---:B------:R-:W-:Y:S01]  /*3cb0*/  FSETP.NEU.FTZ.AND P0, PT, R3.reuse, -INF , PT ;  /* 0xff8000000300780b */ /* 0x040fe20003f1d000 */
[----:B------:R-:W-:Y:S01]  /*3cc0*/  FMUL.FTZ R176, R3, UR7 ;  /* 0x0000000703b07c20 */ /* 0x000fe20008410000 */
[----:B------:R-:W-:Y:S01]  /*3cd0*/  PRMT R114, R17, 0x5410, R114 ;  /* 0x0000541011727816 */ /* 0x000fe20000000072 */
[--C-:B------:R-:W-:Y:S01]  /*3ce0*/  FFMA.FTZ R163, R43, UR7, -R196.reuse ;  /* 0x000000072ba37c23 */ /* 0x100fe200080108c4 */
[--C-:B------:R-:W-:Y:S01]  /*3cf0*/  FFMA.FTZ R158, R37, UR7, -R196.reuse ;  /* 0x00000007259e7c23 */ /* 0x100fe200080108c4 */
[--C-:B------:R-:W-:Y:S01]  /*3d00*/  FFMA.FTZ R174, R21, UR7, -R196.reuse ;  /* 0x0000000715ae7c23 */ /* 0x100fe200080108c4 */
[----:B------:R-:W-:Y:S01]  /*3d10*/  FSEL R176, R176, RZ, P0 ;  /* 0x000000ffb0b07208 */ /* 0x000fe20000000000 */
[----:B------:R-:W-:Y:S01]  /*3d20*/  FFMA.FTZ R173, R41, UR7, -R196 ;  /* 0x0000000729ad7c23 */ /* 0x000fe200080108c4 */
[C---:B------:R-:W-:Y:S01]  /*3d30*/  PRMT R17, R6.reuse, 0x7632, R17 ;  /* 0x0000763206117816 */ /* 0x040fe20000000011 */
[----:B------:R-:W-:Y:S01]  /*3d40*/  MUFU.EX2 R163, R163 ;  /* 0x000000a300a37308 */ /* 0x000fe20000000800 */
[C---:B------:R-:W-:Y:S01]  /*3d50*/  LOP3.LUT R8, R6.reuse, 0xffff, RZ, 0xc0, !PT ;  /* 0x0000ffff06087812 */ /* 0x040fe200078ec0ff */
[--C-:B------:R-:W-:Y:S01]  /*3d60*/  FFMA.FTZ R172, R19, UR7, -R176.reuse ;  /* 0x0000000713ac7c23 */ /* 0x100fe200080108b0 */
[--C-:B------:R-:W-:Y:S01]  /*3d70*/  FFMA.FTZ R161, R45, UR7, -R176.reuse ;  /* 0x000000072da17c23 */ /* 0x100fe200080108b0 */
[----:B------:R-:W1:Y:S01]  /*3d80*/  MUFU.EX2 R158, R158 ;  /* 0x0000009e009e7308 */ /* 0x000e620000000800 */
[----:B------:R-:W-:Y:S01]  /*3d90*/  LOP3.LUT R112, R6, 0xff, RZ, 0xc0, !PT ;  /* 0x000000ff06707812 */ /* 0x000fe200078ec0ff */
[--C-:B------:R-:W-:Y:S01]  /*3da0*/  FFMA.FTZ R162, R47, UR7, -R176.reuse ;  /* 0x000000072fa27c23 */ /* 0x100fe200080108b0 */
[----:B------:R-:W-:Y:S01]  /*3db0*/  FFMA.FTZ R157, R39, UR7, -R176 ;  /* 0x00000007279d7c23 */ /* 0x000fe200080108b0 */
[----:B------:R-:W-:Y:S01]  /*3dc0*/  MUFU.EX2 R172, R172 ;  /* 0x000000ac00ac7308 */ /* 0x000fe20000000800 */
[----:B------:R-:W-:Y:S01]  /*3dd0*/  SHF.R.U32.HI R6, RZ, 0x18, R6 ;  /* 0x00000018ff067819 */ /* 0x000fe20000011606 */
[----:B------:R-:W-:Y:S01]  /*3de0*/  FFMA.FTZ R153, R101, UR7, -R196 ;  /* 0x0000000765997c23 */ /* 0x000fe200080108c4 */
[----:B------:R-:W-:Y:S01]  /*3df0*/  LOP3.LUT R17, R17, 0xff, RZ, 0xc0, !PT ;  /* 0x000000ff11117812 */ /* 0x000fe200078ec0ff */
[----:B------:R-:W2:Y:S01]  /*3e00*/  MUFU.EX2 R161, R161 ;  /* 0x000000a100a17308 */ /* 0x000ea20000000800 */
[----:B------:R-:W-:Y:S01]  /*3e10*/  SHF.R.U32.HI R19, RZ, 0x8, R8 ;  /* 0x00000008ff137819 */ /* 0x000fe20000011608 */
[----:B------:R-:W-:Y:S01]  /*3e20*/  FFMA.FTZ R150, R35, UR7, -R196 ;  /* 0x0000000723967c23 */ /* 0x000fe200080108c4 */
[----:B------:R-:W-:Y:S01]  /*3e30*/  PRMT R6, R17, 0x5410, R6 ;  /* 0x0000541011067816 */ /* 0x000fe20000000006 */
[----:B------:R-:W-:Y:S01]  /*3e40*/  MUFU.EX2 R174, R174 ;  /* 0x000000ae00ae7308 */ /* 0x000fe20000000800 */
[--C-:B------:R-:W-:Y:S01]  /*3e50*/  HSET2.LE.AND R114, R114, R175.reuse, PT ;  /* 0x000000af72727233 */ /* 0x100fe20003803000 */
[--C-:B------:R-:W-:Y:S01]  /*3e60*/  FFMA.FTZ R156, R13, UR7, -R176.reuse ;  /* 0x000000070d9c7c23 */ /* 0x100fe200080108b0 */
[C---:B------:R-:W-:Y:S01]  /*3e70*/  PRMT R10, R22.reuse, 0x7773, RZ ;  /* 0x00007773160a7816 */ /* 0x040fe200000000ff */
[----:B------:R-:W3:Y:S01]  /*3e80*/  MUFU.EX2 R173, R173 ;  /* 0x000000ad00ad7308 */ /* 0x000ee20000000800 */
[----:B------:R-:W-:Y:S01]  /*3e90*/  PRMT R5, R22, 0x7772, RZ ;  /* 0x0000777216057816 */ /* 0x000fe200000000ff */
[----:B------:R-:W-:Y:S01]  /*3ea0*/  FFMA.FTZ R152, R11, UR7, -R176 ;  /* 0x000000070b987c23 */ /* 0x000fe200080108b0 */
[----:B-1----:R-:W-:Y:S01]  /*3eb0*/  F2FP.F16.F32.PACK_AB R17, R158, R163 ;  /* 0x000000a39e11723e */ /* 0x002fe200000000ff */
[----:B------:R-:W-:Y:S01]  /*3ec0*/  MUFU.EX2 R162, R162 ;  /* 0x000000a200a27308 */ /* 0x000fe20000000800 */
[----:B------:R-:W-:Y:S01]  /*3ed0*/  LOP3.LUT R16, R218, R16, R7, 0x96, !PT ;  /* 0x00000010da107212 */ /* 0x000fe200078e9607 */
[----:B------:R-:W-:Y:S01]  /*3ee0*/  LDSM.16.MT88.4 R20, [R220+0xc800] ;  /* 0x00c80000dc14783b */ /* 0x000fe20000004200 */
[----:B------:R-:W-:Y:S01]  /*3ef0*/  PRMT R112, R112, 0x5410, R19 ;  /* 0x0000541070707816 */ /* 0x000fe20000000013 */
[----:B------:R-:W1:Y:S01]  /*3f00*/  MUFU.EX2 R157, R157 ;  /* 0x0000009d009d7308 */ /* 0x000e620000000800 */
[--C-:B------:R-:W-:Y:S01]  /*3f10*/  HSET2.LE.AND R113, R6, R175.reuse, PT ;  /* 0x000000af06717233 */ /* 0x100fe20003803000 */
[----:B------:R-:W-:Y:S01]  /*3f20*/  FFMA.FTZ R159, R29, UR7, -R196 ;  /* 0x000000071d9f7c23 */ /* 0x000fe200080108c4 */
[----:B------:R-:W-:Y:S01]  /*3f30*/  PRMT R5, R5, 0x5410, R10 ;  /* 0x0000541005057816 */ /* 0x000fe2000000000a */
[----:B------:R-:W-:Y:S01]  /*3f40*/  MUFU.EX2 R153, R153 ;  /* 0x0000009900997308 */ /* 0x000fe20000000800 */
[----:B--2---:R-:W-:Y:S01]  /*3f50*/  F2FP.F16.F32.PACK_AB R6, R161, R172 ;  /* 0x000000aca106723e */ /* 0x004fe200000000ff */
[----:B------:R-:W-:Y:S01]  /*3f60*/  FFMA.FTZ R154, R33, UR7, -R196 ;  /* 0x00000007219a7c23 */ /* 0x000fe200080108c4 */
[----:B------:R-:W-:Y:S01]  /*3f70*/  LOP3.LUT R114, R17, R114, RZ, 0xc0, !PT ;  /* 0x0000007211727212 */ /* 0x000fe200078ec0ff */
[----:B------:R-:W-:Y:S01]  /*3f80*/  IMAD.WIDE.U32 R16, R16, -0x2daee0ad, RZ ;  /* 0xd2511f5310107825 */ /* 0x000fe200078e00ff */
[----:B------:R-:W-:Y:S01]  /*3f90*/  LOP3.LUT R8, R5, 0xff00ff, RZ, 0xc0, !PT ;  /* 0x00ff00ff05087812 */ /* 0x000fe200078ec0ff */
[----:B------:R-:W2:Y:S01]  /*3fa0*/  MUFU.EX2 R150, R150 ;  /* 0x0000009600967308 */ /* 0x000ea20000000800 */
[--C-:B------:R-:W-:Y:S01]  /*3fb0*/  HSET2.LE.AND R112, R112, R175.reuse, PT ;  /* 0x000000af70707233 */ /* 0x100fe20003803000 */
[----:B------:R-:W-:Y:S01]  /*3fc0*/  FFMA.FTZ R151, R15, UR7, -R176 ;  /* 0x000000070f977c23 */ /* 0x000fe200080108b0 */
[----:B------:R-:W-:Y:S01]  /*3fd0*/  LOP3.LUT R113, R6, R113, RZ, 0xc0, !PT ;  /* 0x0000007106717212 */ /* 0x000fe200078ec0ff */
[----:B------:R-:W-:Y:S01]  /*3fe0*/  IMAD.MOV.U32 R6, RZ, RZ, R16 ;  /* 0x000000ffff067224 */ /* 0x000fe200078e0010 */
[----:B---3--:R-:W-:Y:S01]  /*3ff0*/  F2FP.F16.F32.PACK_AB R5, R173, R174 ;  /* 0x000000aead05723e */ /* 0x008fe200000000ff */
[----:B------:R-:W-:Y:S01]  /*4000*/  FFMA.FTZ R155, R9, UR7, -R176 ;  /* 0x00000007099b7c23 */ /* 0x000fe200080108b0 */
[--C-:B------:R-:W-:Y:S01]  /*4010*/  LOP3.LUT R4, R216, R4, R17.reuse, 0x96, !PT ;  /* 0x00000004d8047212 */ /* 0x100fe200078e9611 */
[----:B------:R-:W-:Y:S01]  /*4020*/  MUFU.EX2 R159, R159 ;  /* 0x0000009f009f7308 */ /* 0x000fe20000000800 */
[--C-:B------:R-:W-:Y:S01]  /*4030*/  HSET2.LE.AND R115, R8, R175.reuse, PT ;  /* 0x000000af08737233 */ /* 0x100fe20003803000 */
[----:B------:R-:W-:Y:S01]  /*4040*/  LDSM.16.MT88.4 R104, [R222+0x10000] ;  /* 0x01000000de68783b */ /* 0x000fe20000004200 */
[----:B------:R-:W-:Y:S01]  /*4050*/  LOP3.LUT R112, R5, R112, RZ, 0xc0, !PT ;  /* 0x0000007005707212 */ /* 0x000fe200078ec0ff */
[----:B------:R-:W-:Y:S01]  /*4060*/  MUFU.EX2 R154, R154 ;  /* 0x0000009a009a7308 */ /* 0x000fe20000000800 */
[C---:B------:R-:W-:Y:S01]  /*4070*/  PRMT R14, R16.reuse, 0x7771, RZ ;  /* 0x00007771100e7816 */ /* 0x040fe200000000ff */
[----:B------:R-:W-:Y:S01]  /*4080*/  LDSM.16.MT88.4 R120, [R223+0x10000] ;  /* 0x01000000df78783b */ /* 0x000fe20000004200 */
[C---:B------:R-:W-:Y:S01]  /*4090*/  PRMT R7, R16.reuse, 0x7773, RZ ;  /* 0x0000777310077816 */ /* 0x040fe200000000ff */
[----:B------:R-:W-:Y:S01]  /*40a0*/  MUFU.EX2 R156, R156 ;  /* 0x0000009c009c7308 */ /* 0x000fe20000000800 */
[----:B------:R-:W-:Y:S01]  /*40b0*/  PRMT R10, R16, 0x7772, RZ ;  /* 0x00007772100a7816 */ /* 0x000fe200000000ff */
[----:B------:R-:W-:Y:S01]  /*40c0*/  LDSM.16.MT88.4 R40, [R222+0xc000] ;  /* 0x00c00000de28783b */ /* 0x000fe20000004200 */
[----:B-1----:R-:W-:Y:S01]  /*40d0*/  F2FP.F16.F32.PACK_AB R8, R157, R162 ;  /* 0x000000a29d08723e */ /* 0x002fe200000000ff */
[----:B------:R-:W-:Y:S01]  /*40e0*/  MUFU.EX2 R152, R152 ;  /* 0x0000009800987308 */ /* 0x000fe20000000800 */
[----:B------:R-:W-:Y:S01]  /*40f0*/  LOP3.LUT R5, R6, 0xff, RZ, 0xc0, !PT ;  /* 0x000000ff06057812 */ /* 0x000fe200078ec0ff */
[----:B------:R-:W-:Y:S01]  /*4100*/  LDSM.16.MT88.4 R32, [R222+0xc800] ;  /* 0x00c80000de20783b */ /* 0x000fe20000004200 */
[C---:B------:R-:W-:Y:S01]  /*4110*/  LOP3.LUT R16, R4.reuse, 0xffff, RZ, 0xc0, !PT ;  /* 0x0000ffff04107812 */ /* 0x040fe200078ec0ff */
[----:B------:R-:W1:Y:S01]  /*4120*/  MUFU.EX2 R151, R151 ;  /* 0x0000009700977308 */ /* 0x000e620000000800 */
[----:B------:R-:W-:Y:S01]  /*4130*/  PRMT R17, R4, 0x7632, R17 ;  /* 0x0000763204117816 */ /* 0x000fe20000000011 */
[----:B------:R-:W-:Y:S01]  /*4140*/  LDSM.16.MT88.4 R28, [R187+0xc800] ;  /* 0x00c80000bb1c783b */ /* 0x000fe20000004200 */
[----:B------:R-:W-:Y:S01]  /*4150*/  LOP3.LUT R115, R8, R115, RZ, 0xc0, !PT ;  /* 0x0000007308737212 */ /* 0x000fe200078ec0ff */
[----:B------:R-:W3:Y:S01]  /*4160*/  MUFU.EX2 R155, R155 ;  /* 0x0000009b009b7308 */ /* 0x000ee20000000800 */
[----:B------:R-:W-:Y:S01]  /*4170*/  PRMT R10, R10, 0x5410, R7 ;  /* 0x000054100a0a7816 */ /* 0x000fe20000000007 */
[----:B------:R-:W-:Y:S01]  /*4180*/  FFMA.FTZ R178, R215, UR7, -R196 ;  /* 0x00000007d7b27c23 */ /* 0x000fe200080108c4 */
[----:B------:R-:W-:Y:S01]  /*4190*/  PRMT R14, R5, 0x5410, R14 ;  /* 0x00005410050e7816 */ /* 0x000fe2000000000e */
[----:B------:R-:W-:Y:S01]  /*41a0*/  FFMA.FTZ R198, R219, UR7, -R176 ;  /* 0x00000007dbc67c23 */ /* 0x000fe200080108b0 */
[----:B------:R-:W-:Y:S01]  /*41b0*/  LOP3.LUT R8, R4, 0xff, RZ, 0xc0, !PT ;  /* 0x000000ff04087812 */ /* 0x000fe200078ec0ff */
[C---:B------:R-:W-:Y:S01]  /*41c0*/  HMMA.16816.F32 R68, R112.reuse, R72, RZ ;  /* 0x000000487044723c */ /* 0x040fe200000018ff */
[----:B------:R-:W-:Y:S01]  /*41d0*/  SHF.R.U32.HI R12, RZ, 0x18, R4 ;  /* 0x00000018ff0c7819 */ /* 0x000fe20000011604 */
[----:B------:R-:W-:Y:S01]  /*41e0*/  MUFU.EX2 R178, R178 ;  /* 0x000000b200b27308 */ /* 0x000fe20000000800 */
[----:B------:R-:W-:Y:S01]  /*41f0*/  SHF.R.U32.HI R13, RZ, 0x8, R16 ;  /* 0x00000008ff0d7819 */ /* 0x000fe20000011610 */
[----:B------:R-:W3:Y:S01]  /*4200*/  LDSM.16.MT88.4 R4, [R222+0xe800] ;  /* 0x00e80000de04783b */ /* 0x000ee20000004200 */
[----:B------:R-:W-:Y:S01]  /*4210*/  LOP3.LUT R11, R17, 0xff, RZ, 0xc0, !PT ;  /* 0x000000ff110b7812 */ /* 0x000fe200078ec0ff */
[----:B------:R-:W-:Y:S01]  /*4220*/  FFMA.FTZ R143, R143, UR7, -R176 ;  /* 0x000000078f8f7c23 */ /* 0x000fe200080108b0 */
[----:B------:R-:W-:Y:S01]  /*4230*/  PRMT R116, R8, 0x5410, R13 ;  /* 0x0000541008747816 */ /* 0x000fe2000000000d */
[----:B------:R-:W3:Y:S01]  /*4240*/  LDSM.16.MT88.4 R16, [R187+0xe800] ;  /* 0x00e80000bb10783b */ /* 0x000ee20000004200 */
[----:B------:R-:W-:Y:S01]  /*4250*/  LOP3.LUT R10, R10, 0xff00ff, RZ, 0xc0, !PT ;  /* 0x00ff00ff0a0a7812 */ /* 0x000fe200078ec0ff */
[C---:B------:R-:W-:Y:S01]  /*4260*/  HMMA.16816.F32 R60, R112.reuse, R64, RZ ;  /* 0x00000040703c723c */ /* 0x040fe200000018ff */
[--C-:B------:R-:W-:Y:S01]  /*4270*/  HSET2.LE.AND R14, R14, R175.reuse, PT ;  /* 0x000000af0e0e7233 */ /* 0x100fe20003803000 */
[--C-:B------:R-:W-:Y:S01]  /*4280*/  FFMA.FTZ R212, R225, UR7, -R196.reuse ;  /* 0x00000007e1d47c23 */ /* 0x100fe200080108c4 */
[----:B--2---:R-:W-:Y:S01]  /*4290*/  F2FP.F16.F32.PACK_AB R9, R150, R153 ;  /* 0x000000999609723e */ /* 0x004fe200000000ff */
[----:B------:R-:W-:Y:S01]  /*42a0*/  FFMA.FTZ R217, R217, UR7, -R196 ;  /* 0x00000007d9d97c23 */ /* 0x000fe200080108c4 */
[----:B------:R-:W-:Y:S01]  /*42b0*/  PRMT R8, R11, 0x5410, R12 ;  /* 0x000054100b087816 */ /* 0x000fe2000000000c */
[----:B------:R-:W-:Y:S01]  /*42c0*/  MUFU.EX2 R219, R143 ;  /* 0x0000008f00db7308 */ /* 0x000fe20000000800 */
[----:B------:R-:W-:Y:S01]  /*42d0*/  LOP3.LUT R14, R9, R14, RZ, 0xc0, !PT ;  /* 0x0000000e090e7212 */ /* 0x000fe200078ec0ff */
[C---:B------:R-:W-:Y:S01]  /*42e0*/  HMMA.16816.F32 R72, R112.reuse, R74, RZ ;  /* 0x0000004a7048723c */ /* 0x040fe200000018ff */
[--C-:B------:R-:W-:Y:S01]  /*42f0*/  HSET2.LE.AND R15, R10, R175.reuse, PT ;  /* 0x000000af0a0f7233 */ /* 0x100fe20003803000 */
[----:B------:R-:W2:Y:S01]  /*4300*/  MUFU.EX2 R198, R198 ;  /* 0x000000c600c67308 */ /* 0x000ea20000000800 */
[--C-:B------:R-:W-:Y:S01]  /*4310*/  HSET2.LE.AND R13, R8, R175.reuse, PT ;  /* 0x000000af080d7233 */ /* 0x100fe20003803000 */
[----:B------:R-:W-:Y:S01]  /*4320*/  FFMA.FTZ R214, R221, UR7, -R176 ;  /* 0x00000007ddd67c23 */ /* 0x000fe200080108b0 */
[----:B------:R-:W2:Y:S01]  /*4330*/  LDSM.16.MT88.4 R8, [R223+0xe800] ;  /* 0x00e80000df08783b */ /* 0x000ea20000004200 */
[----:B------:R-:W-:Y:S01]  /*4340*/  HSET2.LE.AND R12, R116, R175, PT ;  /* 0x000000af740c7233 */ /* 0x000fe20003803000 */
[----:B------:R-:W-:Y:S01]  /*4350*/  MUFU.EX2 R212, R212 ;  /* 0x000000d400d47308 */ /* 0x000fe20000000800 */
[C---:B------:R-:W-:Y:S01]  /*4360*/  HMMA.16816.F32 R64, R112.reuse, R66, RZ ;  /* 0x000000427040723c */ /* 0x040fe200000018ff */
[----:B-1----:R-:W-:Y:S01]  /*4370*/  F2FP.F16.F32.PACK_AB R144, R151, R152 ;  /* 0x000000989790723e */ /* 0x002fe200000000ff */
[----:B------:R-:W-:Y:S01]  /*4380*/  FFMA.FTZ R213, R213, UR7, -R196 ;  /* 0x00000007d5d57c23 */ /* 0x000fe200080108c4 */
[----:B------:R-:W-:Y:S01]  /*4390*/  MUFU.EX2 R217, R217 ;  /* 0x000000d900d97308 */ /* 0x000fe20000000800 */
[--C-:B------:R-:W-:Y:S01]  /*43a0*/  FFMA.FTZ R177, R177, UR7, -R176.reuse ;  /* 0x00000007b1b17c23 */ /* 0x100fe200080108b0 */
[----:B------:R-:W-:Y:S01]  /*43b0*/  LOP3.LUT R15, R144, R15, RZ, 0xc0, !PT ;  /* 0x0000000f900f7212 */ /* 0x000fe200078ec0ff */
[----:B------:R-:W-:Y:S01]  /*43c0*/  FFMA.FTZ R197, R197, UR7, -R176 ;  /* 0x00000007c5c57c23 */ /* 0x000fe200080108b0 */
[----:B------:R-:W-:Y:S01]  /*43d0*/  MUFU.EX2 R214, R214 ;  /* 0x000000d600d67308 */ /* 0x000fe20000000800 */
[----:B----4-:R-:W-:Y:S01]  /*43e0*/  HMMA.16816.F32 R52, R112, R56, RZ ;  /* 0x000000387034723c */ /* 0x010fe200000018ff */
[----:B------:R-:W-:Y:S01]  /*43f0*/  FADD.FTZ R174, R174, R173 ;  /* 0x000000adaeae7221 */ /* 0x000fe20000010000 */
[----:B------:R-:W-:Y:S01]  /*4400*/  FADD.FTZ R161, R172, R161 ;  /* 0x000000a1aca17221 */ /* 0x000fe20000010000 */
[----:B------:R-:W-:Y:S02]  /*4410*/  MUFU.EX2 R177, R177 ;  /* 0x000000b100b17308 */ /* 0x000fe40000000800 */
[----:B------:R-:W-:Y:S01]  /*4420*/  FADD.FTZ R163, R163, R174 ;  /* 0x000000aea3a37221 */ /* 0x000fe20000010000 */
[----:B------:R-:W-:-:S02]  /*4430*/  FADD.FTZ R162, R162, R161 ;  /* 0x000000a1a2a27221 */ /* 0x000fc40000010000 */
[C---:B-----5:R-:W-:Y:S01]  /*4440*/  HMMA.16816.F32 R116, R112.reuse, R136, RZ ;  /* 0x000000887074723c */ /* 0x060fe200000018ff */
[----:B------:R-:W-:Y:S01]  /*4450*/  F2FP.F16.F32.PACK_AB R137, R154, R159 ;  /* 0x0000009f9a89723e */ /* 0x000fe200000000ff */
[----:B------:R-:W-:Y:S01]  /*4460*/  FADD.FTZ R158, R158, R163 ;  /* 0x000000a39e9e7221 */ /* 0x000fe20000010000 */
[----:B---3--:R-:W-:Y:S01]  /*4470*/  F2FP.F16.F32.PACK_AB R136, R155, R156 ;  /* 0x0000009c9b88723e */ /* 0x008fe200000000ff */
[----:B------:R-:W-:Y:S01]  /*4480*/  FADD.FTZ R157, R157, R162 ;  /* 0x000000a29d9d7221 */ /* 0x000fe20000010000 */
[----:B------:R-:W-:Y:S01]  /*4490*/  LOP3.LUT R12, R137, R12, RZ, 0xc0, !PT ;  /* 0x0000000c890c7212 */ /* 0x000fe200078ec0ff */
[----:B------:R-:W-:Y:S01]  /*44a0*/  FADD.FTZ R159, R159, R158 ;  /* 0x0000009e9f9f7221 */ /* 0x000fe20000010000 */
[----:B------:R-:W-:Y:S01]  /*44b0*/  LOP3.LUT R13, R136, R13, RZ, 0xc0, !PT ;  /* 0x0000000d880d7212 */ /* 0x000fe200078ec0ff */
[----:B------:R-:W-:Y:S01]  /*44c0*/  HMMA.16816.F32 R76, R112, R80, RZ ;  /* 0x00000050704c723c */ /* 0x000fe200000018ff */
[----:B------:R-:W-:Y:S01]  /*44d0*/  FADD.FTZ R156, R156, R157 ;  /* 0x0000009d9c9c7221 */ /* 0x000fe20000010000 */
[----:B------:R-:W-:-:S03]  /*44e0*/  FADD.FTZ R154, R154, R159 ;  /* 0x0000009f9a9a7221 */ /* 0x000fc60000010000 */
[----:B------:R-:W-:Y:S01]  /*44f0*/  FADD.FTZ R155, R155, R156 ;  /* 0x0000009c9b9b7221 */ /* 0x000fe20000010000 */
[----:B------:R-:W-:Y:S02]  /*4500*/  FADD.FTZ R153, R153, R154 ;  /* 0x0000009a99997221 */ /* 0x000fe40000010000 */
[----:B------:R-:W-:Y:S01]  /*4510*/  HMMA.16816.F32 R80, R112, R82, RZ ;  /* 0x000000527050723c */ /* 0x000fe200000018ff */
[----:B------:R-:W-:Y:S01]  /*4520*/  FADD.FTZ R152, R152, R155 ;  /* 0x0000009b98987221 */ /* 0x000fe20000010000 */
[----:B------:R-:W-:-:S03]  /*4530*/  FADD.FTZ R150, R150, R153 ;  /* 0x0000009996967221 */ /* 0x000fc60000010000 */
[----:B------:R-:W-:-:S03]  /*4540*/  FADD.FTZ R152, R151, R152 ;  /* 0x0000009897987221 */ /* 0x000fc60000010000 */
[C---:B------:R-:W-:Y:S08]  /*4550*/  HMMA.16816.F32 R68, R12.reuse, R4, R68 ;  /* 0x000000040c44723c */ /* 0x040ff00000001844 */
[C---:B------:R-:W-:Y:S01]  /*4560*/  HMMA.16816.F32 R72, R12.reuse, R6, R72 ;  /* 0x000000060c48723c */ /* 0x040fe20000001848 */
[----:B------:R-:W1:Y:S07]  /*4570*/  LDSM.16.MT88.4 R4, [R220+0xe800] ;  /* 0x00e80000dc04783b */ /* 0x000e6e0000004200 */
[C---:B------:R-:W-:Y:S08]  /*4580*/  HMMA.16816.F32 R60, R12.reuse, R16, R60 ;  /* 0x000000100c3c723c */ /* 0x040ff0000000183c */
[----:B------:R-:W-:Y:S01]  /*4590*/  HMMA.16816.F32 R64, R12, R18, R64 ;  /* 0x000000120c40723c */ /* 0x000fe20000001840 */
[----:B------:R-:W3:Y:S07]  /*45a0*/  LDSM.16.MT88.4 R16, [R187+0x10800] ;  /* 0x01080000bb10783b */ /* 0x000eee0000004200 */
[C---:B------:R-:W-:Y:S08]  /*45b0*/  HMMA.16816.F32 R44, R112.reuse, R48, RZ ;  /* 0x00000030702c723c */ /* 0x040ff000000018ff */
[----:B------:R-:W-:Y:S08]  /*45c0*/  HMMA.16816.F32 R56, R112, R58, RZ ;  /* 0x0000003a7038723c */ /* 0x000ff000000018ff */
[----:B------:R-:W-:Y:S01]  /*45d0*/  HMMA.16816.F32 R52, R12, R20, R52 ;  /* 0x000000140c34723c */ /* 0x000fe20000001834 */
[----:B------:R-:W-:-:S05]  /*45e0*/  LOP3.LUT R20, R209, R239, R201, 0x96, !PT ;  /* 0x000000efd1147212 */ /* 0x000fca00078e96c9 */
[----:B------:R-:W-:Y:S02]  /*45f0*/  IMAD.WIDE.U32 R20, R20, -0x326172a9, RZ ;  /* 0xcd9e8d5714147825 */ /* 0x000fe400078e00ff */
[----:B--2---:R-:W-:Y:S03]  /*4600*/  HMMA.16816.F32 R76, R12, R8, R76 ;  /* 0x000000080c4c723c */ /* 0x004fe6000000184c */
[----:B------:R-:W-:Y:S02]  /*4610*/  LOP3.LUT R237, R237, R206, R21, 0x96, !PT ;  /* 0x000000ceeded7212 */ /* 0x000fe400078e9615 */
[----:B------:R-:W-:-:S03]  /*4620*/  LOP3.LUT R20, R235, R20, R191, 0x96, !PT ;  /* 0x00000014eb147212 */ /* 0x000fc600078e96bf */
[----:B------:R-:W-:Y:S01]  /*4630*/  HMMA.16816.F32 R80, R12, R10, R80 ;  /* 0x0000000a0c50723c */ /* 0x000fe20000001850 */
[----:B------:R-:W2:Y:S01]  /*4640*/  LDSM.16.MT88.4 R8, [R222+0x10800] ;  /* 0x01080000de08783b */ /* 0x000ea20000004200 */
[----:B------:R-:W-:-:S06]  /*4650*/  IMAD.WIDE.U32 R20, R20, -0x2daee0ad, RZ ;  /* 0xd2511f5314147825 */ /* 0x000fcc00078e00ff */
[C---:B------:R-:W-:Y:S08]  /*4660*/  HMMA.16816.F32 R84, R112.reuse, R88, RZ ;  /* 0x000000587054723c */ /* 0x040ff000000018ff */
[C---:B------:R-:W-:Y:S08]  /*4670*/  HMMA.16816.F32 R88, R112.reuse, R90, RZ ;  /* 0x0000005a7058723c */ /* 0x040ff000000018ff */
[----:B------:R-:W-:Y:S08]  /*4680*/  HMMA.16816.F32 R92, R112, R96, RZ ;  /* 0x00000060705c723c */ /* 0x000ff000000018ff */
[----:B------:R-:W-:Y:S01]  /*4690*/  HMMA.16816.F32 R44, R12, R24, R44 ;  /* 0x000000180c2c723c */ /* 0x000fe2000000182c */
[----:B------:R-:W-:-:S03]  /*46a0*/  IMAD.WIDE.U32 R24, R237, -0x2daee0ad, RZ ;  /* 0xd2511f53ed187825 */ /* 0x000fc600078e00ff */
[----:B------:R-:W-:Y:S01]  /*46b0*/  LOP3.LUT R232, R142, R24, R21, 0x96, !PT ;  /* 0x000000188ee87212 */ /* 0x000fe200078e9615 */
[----:B------:R-:W-:-:S03]  /*46c0*/  FFMA.FTZ R21, R141, UR7, -R176 ;  /* 0x000000078d157c23 */ /* 0x000fc600080108b0 */
[----:B------:R-:W-:Y:S01]  /*46d0*/  HMMA.16816.F32 R56, R12, R22, R56 ;  /* 0x000000160c38723c */ /* 0x000fe20000001838 */
[----:B------:R-:W-:Y:S01]  /*46e0*/  LOP3.LUT R22, R233, R192, R25, 0x96, !PT ;  /* 0x000000c0e9167212 */ /* 0x000fe200078e9619 */
[----:B------:R-:W-:Y:S01]  /*46f0*/  IMAD.WIDE.U32 R232, R232, -0x326172a9, RZ ;  /* 0xcd9e8d57e8e87825 */ /* 0x000fe200078e00ff */
[----:B------:R-:W-:Y:S03]  /*4700*/  MUFU.EX2 R221, R21 ;  /* 0x0000001500dd7308 */ /* 0x000fe60000000800 */
[----:B------:R-:W-:Y:S02]  /*4710*/  IMAD.WIDE.U32 R22, R22, -0x326172a9, RZ ;  /* 0xcd9e8d5716167825 */ /* 0x000fe400078e00ff */
[----:B------:R-:W-:Y:S03]  /*4720*/  HMMA.16816.F32 R96, R112, R98, RZ ;  /* 0x000000627060723c */ /* 0x000fe600000018ff */
[----:B------:R-:W-:-:S02]  /*4730*/  LOP3.LUT R231, R231, R190, R23, 0x96, !PT ;  /* 0x000000bee7e77212 */ /* 0x000fc400078e9617 */
[----:B------:R-:W-:-:S03]  /*4740*/  LOP3.LUT R227, R227, R22, R233, 0x96, !PT ;  /* 0x00000016e3e37212 */ /* 0x000fc600078e96e9 */
[----:B------:R-:W-:Y:S01]  /*4750*/  HMMA.16816.F32 R100, R112, R104, RZ ;  /* 0x000000687064723c */ /* 0x000fe200000018ff */
[----:B------:R-:W-:Y:S01]  /*4760*/  F2FP.F16.F32.PACK_AB R22, R198, R219 ;  /* 0x000000dbc616723e */ /* 0x000fe200000000ff */
[----:B------:R-:W-:Y:S01]  /*4770*/  FADD.FTZ R219, R219, R152 ;  /* 0x00000098dbdb7221 */ /* 0x000fe20000010000 */
[----:B------:R-:W-:-:S04]  /*4780*/  IMAD.WIDE.U32 R226, R227, -0x2daee0ad, RZ ;  /* 0xd2511f53e3e27825 */ /* 0x000fc800078e00ff */
[----:B------:R-:W-:Y:S01]  /*4790*/  FADD.FTZ R198, R198, R219 ;  /* 0x000000dbc6c67221 */ /* 0x000fe20000010000 */
[----:B------:R-:W-:Y:S08]  /*47a0*/  HMMA.16816.F32 R104, R112, R106, RZ ;  /* 0x0000006a7068723c */ /* 0x000ff000000018ff */
[C---:B-1----:R-:W-:Y:S08]  /*47b0*/  HMMA.16816.F32 R84, R12.reuse, R4, R84 ;  /* 0x000000040c54723c */ /* 0x042ff00000001854 */
[C---:B------:R-:W-:Y:S01]  /*47c0*/  HMMA.16816.F32 R88, R12.reuse, R6, R88 ;  /* 0x000000060c58723c */ /* 0x040fe20000001858 */
[----:B------:R-:W1:Y:S07]  /*47d0*/  LDSM.16.MT88.4 R4, [R223+0x10800] ;  /* 0x01080000df04783b */ /* 0x000e6e0000004200 */
[----:B---3--:R-:W-:Y:S01]  /*47e0*/  HMMA.16816.F32 R92, R12, R16, R92 ;  /* 0x000000100c5c723c */ /* 0x008fe2000000185c */
[----:B------:R-:W-:-:S03]  /*47f0*/  IMAD.WIDE.U32 R16, R231, -0x2daee0ad, RZ ;  /* 0xd2511f53e7107825 */ /* 0x000fc600078e00ff */
[----:B------:R-:W-:-:S04]  /*4800*/  LOP3.LUT R147, R147, R16, R227, 0x96, !PT ;  /* 0x0000001093937212 */ /* 0x000fc800078e96e3 */
[C---:B------:R-:W-:Y:S01]  /*4810*/  HMMA.16816.F32 R96, R12.reuse, R18, R96 ;  /* 0x000000120c60723c */ /* 0x040fe20000001860 */
[----:B------:R-:W-:Y:S01]  /*4820*/  LOP3.LUT R234, R140, R20, R17, 0x96, !PT ;  /* 0x000000148cea7212 */ /* 0x000fe200078e9611 */
[----:B------:R-:W-:Y:S01]  /*4830*/  IMAD.WIDE.U32 R18, R147, -0x326172a9, RZ ;  /* 0xcd9e8d5793127825 */ /* 0x000fe200078e00ff */
[----:B------:R-:W-:Y:S03]  /*4840*/  LDSM.16.MT88.4 R140, [R222+0xf000] ;  /* 0x00f00000de8c783b */ /* 0x000fe60000004200 */
[----:B------:R-:W-:Y:S02]  /*4850*/  IMAD.MOV.U32 R16, RZ, RZ, R18 ;  /* 0x000000ffff107224 */ /* 0x000fe400078e0012 */
[----:B--2---:R-:W-:Y:S01]  /*4860*/  HMMA.16816.F32 R104, R12, R10, R104 ;  /* 0x0000000a0c68723c */ /* 0x004fe20000001868 */
[----:B------:R-:W-:Y:S01]  /*4870*/  IMAD.WIDE.U32 R234, R234, -0x326172a9, RZ ;  /* 0xcd9e8d57eaea7825 */ /* 0x000fe200078e00ff */
[----:B------:R-:W-:-:S02]  /*4880*/  PRMT R20, R18, 0x7771, RZ ;  /* 0x0000777112147816 */ /* 0x000fc400000000ff */
[----:B------:R-:W-:Y:S01]  /*4890*/  LOP3.LUT R11, R16, 0xff, RZ, 0xc0, !PT ;  /* 0x000000ff100b7812 */ /* 0x000fe200078ec0ff */
[----:B------:R-:W-:Y:S01]  /*48a0*/  FFMA.FTZ R16, R145, UR7, -R196 ;  /* 0x0000000791107c23 */ /* 0x000fe200080108c4 */
[----:B------:R-:W-:Y:S01]  /*48b0*/  LOP3.LUT R218, R218, R232, R235, 0x96, !PT ;  /* 0x000000e8dada7212 */ /* 0x000fe200078e96eb */
[----:B------:R-:W2:Y:S01]  /*48c0*/  LDSM.16.MT88.4 R144, [R220+0x10800] ;  /* 0x01080000dc90783b */ /* 0x000ea20000004200 */
[----:B------:R-:W-:Y:S01]  /*48d0*/  HMMA.16816.F32 R108, R112, R120, RZ ;  /* 0x00000078706c723c */ /* 0x000fe200000018ff */
[----:B------:R-:W3:Y:S01]  /*48e0*/  MUFU.EX2 R215, R16 ;  /* 0x0000001000d77308 */ /* 0x000ee20000000800 */
[----:B------:R-:W-:-:S05]  /*48f0*/  PRMT R20, R11, 0x5410, R20 ;  /* 0x000054100b147816 */ /* 0x000fca0000000014 */
[----:B------:R-:W-:Y:S01]  /*4900*/  HSET2.LE.AND R20, R20, R175, PT ;  /* 0x000000af14147233 */ /* 0x000fe20003803000 */
[----:B------:R-:W-:Y:S01]  /*4910*/  HMMA.16816.F32 R100, R12, R8, R100 ;  /* 0x000000080c64723c */ /* 0x000fe20000001864 */
[----:B------:R-:W-:Y:S02]  /*4920*/  LOP3.LUT R8, R184, R234, R19, 0x96, !PT ;  /* 0x000000eab8087212 */ /* 0x000fe400078e9613 */
[----:B------:R-:W-:Y:S02]  /*4930*/  PRMT R9, R18, 0x7773, RZ ;  /* 0x0000777312097816 */ /* 0x000fe400000000ff */
[C---:B------:R-:W-:Y:S02]  /*4940*/  LOP3.LUT R17, R8.reuse, 0xffff, RZ, 0xc0, !PT ;  /* 0x0000ffff08117812 */ /* 0x040fe400078ec0ff */
[----:B------:R-:W-:Y:S01]  /*4950*/  LOP3.LUT R10, R8, 0xff, RZ, 0xc0, !PT ;  /* 0x000000ff080a7812 */ /* 0x000fe200078ec0ff */
[----:B------:R-:W-:Y:S01]  /*4960*/  HMMA.16816.F32 R36, R112, R40, RZ ;  /* 0x000000287024723c */ /* 0x000fe200000018ff */
[----:B------:R-:W-:-:S02]  /*4970*/  SHF.R.U32.HI R17, RZ, 0x8, R17 ;  /* 0x00000008ff117819 */ /* 0x000fc40000011611 */
[----:B------:R-:W-:Y:S02]  /*4980*/  PRMT R18, R18, 0x7772, RZ ;  /* 0x0000777212127816 */ /* 0x000fe400000000ff */
[----:B------:R-:W-:Y:S02]  /*4990*/  PRMT R10, R10, 0x5410, R17 ;  /* 0x000054100a0a7816 */ /* 0x000fe40000000011 */
[----:B---3--:R-:W-:Y:S01]  /*49a0*/  F2FP.F16.F32.PACK_AB R17, R178, R215 ;  /* 0x000000d7b211723e */ /* 0x008fe200000000ff */
[----:B------:R-:W-:Y:S01]  /*49b0*/  HMMA.16816.F32 R128, R112, R124, RZ ;  /* 0x0000007c7080723c */ /* 0x000fe200000018ff */
[----:B------:R-:W-:Y:S01]  /*49c0*/  PRMT R18, R18, 0x5410, R9 ;  /* 0x0000541012127816 */ /* 0x000fe20000000009 */
[----:B------:R-:W-:Y:S01]  /*49d0*/  FADD.FTZ R215, R215, R150 ;  /* 0x00000096d7d77221 */ /* 0x000fe20000010000 */
[----:B------:R-:W-:Y:S02]  /*49e0*/  HSET2.LE.AND R16, R10, R175, PT ;  /* 0x000000af0a107233 */ /* 0x000fe40003803000 */
[----:B------:R-:W-:Y:S01]  /*49f0*/  F2FP.F16.F32.PACK_AB R19, R217, R212 ;  /* 0x000000d4d913723e */ /* 0x000fe200000000ff */
[----:B------:R-:W-:-:S02]  /*4a00*/  FADD.FTZ R215, R178, R215 ;  /* 0x000000d7b2d77221 */ /* 0x000fc40000010000 */
[----:B------:R-:W-:Y:S01]  /*4a10*/  HMMA.16816.F32 R40, R112, R42, RZ ;  /* 0x0000002a7028723c */ /* 0x000fe200000018ff */
[----:B------:R-:W-:Y:S01]  /*4a20*/  LOP3.LUT R16, R17, R16, RZ, 0xc0, !PT ;  /* 0x0000001011107212 */ /* 0x000fe200078ec0ff */
[----:B------:R-:W-:-:S04]  /*4a30*/  FADD.FTZ R212, R212, R215 ;  /* 0x000000d7d4d47221 */ /* 0x000fc80000010000 */
[----:B------:R-:W-:Y:S02]  /*4a40*/  FADD.FTZ R212, R217, R212 ;  /* 0x000000d4d9d47221 */ /* 0x000fe40000010000 */
[C---:B------:R-:W-:Y:S08]  /*4a50*/  HMMA.16816.F32 R124, R112.reuse, R126, RZ ;  /* 0x0000007e707c723c */ /* 0x040ff000000018ff */
[C---:B------:R-:W-:Y:S08]  /*4a60*/  HMMA.16816.F32 R48, R112.reuse, R50, RZ ;  /* 0x000000327030723c */ /* 0x040ff000000018ff */
[----:B------:R-:W-:Y:S08]  /*4a70*/  HMMA.16816.F32 R120, R112, R122, RZ ;  /* 0x0000007a7078723c */ /* 0x000ff000000018ff */
[----:B-1----:R-:W-:Y:S01]  /*4a80*/  HMMA.16816.F32 R108, R12, R4, R108 ;  /* 0x000000040c6c723c */ /* 0x002fe2000000186c */
[----:B------:R-:W-:-:S02]  /*4a90*/  PRMT R5, R8, 0x7632, R5 ;  /* 0x0000763208057816 */ /* 0x000fc40000000005 */
[----:B------:R-:W-:Y:S02]  /*4aa0*/  SHF.R.U32.HI R4, RZ, 0x18, R8 ;  /* 0x00000018ff047819 */ /* 0x000fe40000011608 */
[----:B------:R-:W-:Y:S01]  /*4ab0*/  LOP3.LUT R5, R5, 0xff, RZ, 0xc0, !PT ;  /* 0x000000ff05057812 */ /* 0x000fe200078ec0ff */
[----:B------:R1:W3:Y:S02]  /*4ac0*/  LDSM.16.MT88.4 R8, [R222+0xd000] ;  /* 0x00d00000de08783b */ /* 0x0002e40000004200 */
[----:B------:R-:W-:Y:S01]  /*4ad0*/  HMMA.16816.F32 R112, R112, R138, RZ ;  /* 0x0000008a7070723c */ /* 0x000fe200000018ff */
[----:B------:R-:W-:Y:S01]  /*4ae0*/  PRMT R4, R5, 0x5410, R4 ;  /* 0x0000541005047816 */ /* 0x000fe20000000004 */
[----:B------:R-:W-:Y:S04]  /*4af0*/  LDSM.16.MT88.4 R136, [R223+0xd000] ;  /* 0x00d00000df88783b */ /* 0x000fe80000004200 */
[----:B------:R-:W-:-:S02]  /*4b00*/  HSET2.LE.AND R17, R4, R175, PT ;  /* 0x000000af04117233 */ /* 0x000fc40003803000 */
[C---:B------:R-:W-:Y:S03]  /*4b10*/  HMMA.16816.F32 R36, R12.reuse, R32, R36 ;  /* 0x000000200c24723c */ /* 0x040fe60000001824 */
[----:B------:R-:W-:Y:S02]  /*4b20*/  LOP3.LUT R17, R22, R17, RZ, 0xc0, !PT ;  /* 0x0000001116117212 */ /* 0x000fe400078ec0ff */
[----:B------:R-:W-:Y:S02]  /*4b30*/  LOP3.LUT R22, R18, 0xff00ff, RZ, 0xc0, !PT ;  /* 0x00ff00ff12167812 */ /* 0x000fe400078ec0ff */
[----:B------:R-:W-:Y:S01]  /*4b40*/  LOP3.LUT R18, R19, R20, RZ, 0xc0, !PT ;  /* 0x0000001413127212 */ /* 0x000fe200078ec0ff */
[----:B------:R-:W-:Y:S01]  /*4b50*/  HMMA.16816.F32 R40, R12, R34, R40 ;  /* 0x000000220c28723c */ /* 0x000fe20000001828 */
[----:B------:R-:W-:Y:S01]  /*4b60*/  LDSM.16.MT88.4 R32, [R223+0xf000] ;  /* 0x00f00000df20783b */ /* 0x000fe20000004200 */
[----:B------:R-:W-:Y:S01]  /*4b70*/  HSET2.LE.AND R19, R22, R175, PT ;  /* 0x000000af16137233 */ /* 0x000fe20003803000 */
[----:B-1----:R-:W-:-:S05]  /*4b80*/  IMAD.IADD R222, R160, 0x1, R187 ;  /* 0x00000001a0de7824 */ /* 0x002fca00078e02bb */
[C---:B------:R-:W-:Y:S01]  /*4b90*/  HMMA.16816.F32 R128, R12.reuse, R28, R128 ;  /* 0x0000001c0c80723c */ /* 0x040fe20000001880 */
[----:B------:R-:W1:Y:S07]  /*4ba0*/  LDSM.16.MT88.4 R20, [R222+0x11000] ;  /* 0x01100000de14783b */ /* 0x000e6e0000004200 */
[C---:B------:R-:W-:Y:S01]  /*4bb0*/  HMMA.16816.F32 R124, R12.reuse, R30, R124 ;  /* 0x0000001e0c7c723c */ /* 0x040fe2000000187c */
[----:B------:R-:W-:Y:S07]  /*4bc0*/  LDSM.16.MT88.4 R28, [R220+0xf000] ;  /* 0x00f00000dc1c783b */ /* 0x000fee0000004200 */
[C---:B------:R-:W-:Y:S01]  /*4bd0*/  HMMA.16816.F32 R48, R12.reuse, R26, R48 ;  /* 0x0000001a0c30723c */ /* 0x040fe20000001830 */
[----:B------:R-:W-:Y:S07]  /*4be0*/  LDSM.16.MT88.4 R24, [R224+0x11000] ;  /* 0x01100000e018783b */ /* 0x000fee0000004200 */
[C---:B------:R-:W-:Y:S01]  /*4bf0*/  HMMA.16816.F32 R120, R12.reuse, R6, R120 ;  /* 0x000000060c78723c */ /* 0x040fe20000001878 */
[----:B------:R4:W5:Y:S07]  /*4c00*/  LDSM.16.MT88.4 R4, [R220+0xd000] ;  /* 0x00d00000dc04783b */ /* 0x00096e0000004200 */
[----:B--2---:R-:W-:Y:S01]  /*4c10*/  HMMA.16816.F32 R116, R12, R144, R116 ;  /* 0x000000900c74723c */ /* 0x004fe20000001874 */
[----:B------:R-:W-:Y:S01]  /*4c20*/  F2FP.F16.F32.PACK_AB R144, R214, R221 ;  /* 0x000000ddd690723e */ /* 0x000fe200000000ff */
[----:B------:R-:W-:-:S03]  /*4c30*/  FADD.FTZ R221, R221, R198 ;  /* 0x000000c6dddd7221 */ /* 0x000fc60000010000 */
[----:B------:R-:W-:Y:S01]  /*4c40*/  LOP3.LUT R19, R144, R19, RZ, 0xc0, !PT ;  /* 0x0000001390137212 */ /* 0x000fe200078ec0ff */
[----:B------:R-:W-:Y:S02]  /*4c50*/  FADD.FTZ R214, R214, R221 ;  /* 0x000000ddd6d67221 */ /* 0x000fe40000010000 */
[----:B------:R-:W-:Y:S01]  /*4c60*/  HMMA.16816.F32 R112, R12, R146, R112 ;  /* 0x000000920c70723c */ /* 0x000fe20000001870 */
[----:B------:R-:W2:Y:S07]  /*4c70*/  LDSM.16.MT88.4 R12, [R187+0xd000] ;  /* 0x00d00000bb0c783b */ /* 0x000eae0000004200 */
[----:B---3--:R-:W-:Y:S01]  /*4c80*/  HMMA.16816.F32 R36, R16, R8, R36 ;  /* 0x000000081024723c */ /* 0x008fe20000001824 */
[----:B----4-:R-:W-:-:S06]  /*4c90*/  FFMA.FTZ R220, R179, UR7, -R176 ;  /* 0x00000007b3dc7c23 */ /* 0x010fcc00080108b0 */
[----:B------:R-:W-:Y:S01]  /*4ca0*/  MUFU.EX2 R220, R220 ;  /* 0x000000dc00dc7308 */ /* 0x000fe20000000800 */
[C---:B------:R-:W-:Y:S01]  /*4cb0*/  HMMA.16816.F32 R40, R16.reuse, R10, R40 ;  /* 0x0000000a1028723c */ /* 0x040fe20000001828 */
[----:B------:R-:W3:Y:S07]  /*4cc0*/  LDSM.16.MT88.4 R8, [R187+0xf000] ;  /* 0x00f00000bb08783b */ /* 0x000eee0000004200 */
[----:B-1----:R-:W-:Y:S01]  /*4cd0*/  HMMA.16816.F32 R108, R16, R20, R108 ;  /* 0x00000014106c723c */ /* 0x002fe2000000186c */
[----:B------:R-:W-:-:S05]  /*4ce0*/  IMAD.WIDE.U32 R20, R218, -0x2daee0ad, RZ ;  /* 0xd2511f53da147825 */ /* 0x000fca00078e00ff */
[----:B------:R-:W-:Y:S01]  /*4cf0*/  LOP3.LUT R226, R216, R226, R21, 0x96, !PT ;  /* 0x000000e2d8e27212 */ /* 0x000fe200078e9615 */
[--C-:B------:R-:W-:Y:S01]  /*4d00*/  FFMA.FTZ R216, R205, UR7, -R196.reuse ;  /* 0x00000007cdd87c23 */ /* 0x100fe200080108c4 */
[C---:B-----5:R-:W-:Y:S01]  /*4d10*/  HMMA.16816.F32 R52, R16.reuse, R4, R52 ;  /* 0x000000041034723c */ /* 0x060fe20000001834 */
[----:B------:R-:W-:Y:S01]  /*4d20*/  FFMA.FTZ R205, R199, UR7, -R196 ;  /* 0x00000007c7cd7c23 */ /* 0x000fe200080108c4 */
[----:B------:R-:W-:Y:S02]  /*4d30*/  FFMA.FTZ R21, R195, UR7, -R176 ;  /* 0x00000007c3157c23 */ /* 0x000fe400080108b0 */
[----:B------:R-:W-:Y:S04]  /*4d40*/  MUFU.EX2 R195, R197 ;  /* 0x000000c500c37308 */ /* 0x000fe80000000800 */
[C---:B------:R-:W-:Y:S01]  /*4d50*/  HMMA.16816.F32 R56, R16.reuse, R6, R56 ;  /* 0x000000061038723c */ /* 0x040fe20000001838 */
[----:B------:R-:W1:Y:S01]  /*4d60*/  LDSM.16.MT88.4 R4, [R187+0x11000] ;  /* 0x01100000bb04783b */ /* 0x000e620000004200 */
[----:B------:R-:W-:Y:S04]  /*4d70*/  MUFU.EX2 R216, R216 ;  /* 0x000000d800d87308 */ /* 0x000fe80000000800 */
[----:B------:R-:W-:Y:S02]  /*4d80*/  MUFU.EX2 R205, R205 ;  /* 0x000000cd00cd7308 */ /* 0x000fe40000000800 */
[C---:B--2---:R-:W-:Y:S01]  /*4d90*/  HMMA.16816.F32 R128, R16.reuse, R12, R128 ;  /* 0x0000000c1080723c */ /* 0x044fe20000001880 */
[----:B------:R-:W-:Y:S01]  /*4da0*/  SEL R13, R182, 0xffffffe0, !P6 ;  /* 0xffffffe0b60d7807 */ /* 0x000fe20007000000 */
[----:B------:R-:W-:Y:S01]  /*4db0*/  IMAD.IADD R12, R160, 0x1, R187 ;  /* 0x00000001a00c7824 */ /* 0x000fe200078e02bb */
[----:B------:R-:W-:Y:S03]  /*4dc0*/  MUFU.EX2 R176, R21 ;  /* 0x0000001500b07308 */ /* 0x000fe60000000800 */
[----:B------:R-:W-:Y:S01]  /*4dd0*/  IMAD.IADD R218, R13, 0x1, R12 ;  /* 0x000000010dda7824 */ /* 0x000fe200078e020c */
[----:B------:R-:W-:Y:S01]  /*4de0*/  PRMT R12, R20, 0x7773, RZ ;  /* 0x00007773140c7816 */ /* 0x000fe200000000ff */
[----:B------:R-:W-:Y:S01]  /*4df0*/  HMMA.16816.F32 R124, R16, R14, R124 ;  /* 0x0000000e107c723c */ /* 0x000fe2000000187c */
[----:B------:R-:W-:-:S02]  /*4e00*/  IMAD.MOV.U32 R14, RZ, RZ, R20 ;  /* 0x000000ffff0e7224 */ /* 0x000fc400078e0014 */
[----:B------:R-:W2:Y:S03]  /*4e10*/  LDSM.16.MT88.4 R144, [R218+0x11000] ;  /* 0x01100000da90783b */ /* 0x000ea60000004200 */
[----:B------:R-:W-:Y:S02]  /*4e20*/  LOP3.LUT R13, R14, 0xff, RZ, 0xc0, !PT ;  /* 0x000000ff0e0d7812 */ /* 0x000fe400078ec0ff */
[----:B---3--:R-:W-:Y:S01]  /*4e30*/  HMMA.16816.F32 R60, R16, R8, R60 ;  /* 0x00000008103c723c */ /* 0x008fe2000000183c */
[C---:B------:R-:W-:Y:S02]  /*4e40*/  PRMT R9, R20.reuse, 0x7772, RZ ;  /* 0x0000777214097816 */ /* 0x040fe400000000ff */
[----:B------:R-:W-:Y:S02]  /*4e50*/  PRMT R8, R20, 0x7771, RZ ;  /* 0x0000777114087816 */ /* 0x000fe400000000ff */
[----:B------:R-:W-:-:S02]  /*4e60*/  PRMT R9, R9, 0x5410, R12 ;  /* 0x0000541009097816 */ /* 0x000fc4000000000c */
[----:B------:R-:W-:Y:S01]  /*4e70*/  PRMT R8, R13, 0x5410, R8 ;  /* 0x000054100d087816 */ /* 0x000fe20000000008 */
[C---:B------:R-:W-:Y:S01]  /*4e80*/  HMMA.16816.F32 R64, R16.reuse, R10, R64 ;  /* 0x0000000a1040723c */ /* 0x040fe20000001840 */
[----:B------:R-:W-:Y:S01]  /*4e90*/  LOP3.LUT R11, R226, 0xffff, RZ, 0xc0, !PT ;  /* 0x0000ffffe20b7812 */ /* 0x000fe200078ec0ff */
[----:B------:R-:W-:Y:S01]  /*4ea0*/  FFMA.FTZ R10, R203, UR7, -R196 ;  /* 0x00000007cb0a7c23 */ /* 0x000fe200080108c4 */
[----:B------:R-:W3:Y:S01]  /*4eb0*/  LDSM.16.MT88.4 R12, [R224+0xd800] ;  /* 0x00d80000e00c783b */ /* 0x000ee20000004200 */
[----:B------:R-:W4:Y:S01]  /*4ec0*/  MUFU.EX2 R203, R213 ;  /* 0x000000d500cb7308 */ /* 0x000f220000000800 */
[----:B------:R-:W-:Y:S02]  /*4ed0*/  SHF.R.U32.HI R11, RZ, 0x8, R11 ;  /* 0x00000008ff0b7819 */ /* 0x000fe4000001160b */
[----:B------:R-:W-:Y:S01]  /*4ee0*/  SHF.R.U32.HI R20, RZ, 0x18, R226 ;  /* 0x00000018ff147819 */ /* 0x000fe200000116e2 */
[----:B------:R-:W-:Y:S01]  /*4ef0*/  HMMA.16816.F32 R120, R16, R22, R120 ;  /* 0x000000161078723c */ /* 0x000fe20000001878 */
[----:B------:R5:W2:Y:S01]  /*4f00*/  MUFU.EX2 R196, R10 ;  /* 0x0000000a00c47308 */ /* 0x000aa20000000800 */
[----:B------:R-:W-:-:S06]  /*4f10*/  LOP3.LUT R22, R9, 0xff00ff, RZ, 0xc0, !PT ;  /* 0x00ff00ff09167812 */ /* 0x000fcc00078ec0ff */
[C---:B-1----:R-:W-:Y:S01]  /*4f20*/  HMMA.16816.F32 R92, R16.reuse, R4, R92 ;  /* 0x00000004105c723c */ /* 0x042fe2000000185c */
[C---:B------:R-:W-:Y:S02]  /*4f30*/  LOP3.LUT R4, R226.reuse, 0xff, RZ, 0xc0, !PT ;  /* 0x000000ffe2047812 */ /* 0x040fe400078ec0ff */
[----:B------:R-:W-:Y:S02]  /*4f40*/  PRMT R5, R226, 0x7632, R5 ;  /* 0x00007632e2057816 */ /* 0x000fe40000000005 */
[----:B------:R-:W-:Y:S02]  /*4f50*/  PRMT R4, R4, 0x5410, R11 ;  /* 0x0000541004047816 */ /* 0x000fe4000000000b */
[----:B------:R-:W-:Y:S01]  /*4f60*/  LOP3.LUT R5, R5, 0xff, RZ, 0xc0, !PT ;  /* 0x000000ff05057812 */ /* 0x000fe200078ec0ff */
[----:B------:R-:W-:Y:S01]  /*4f70*/  HMMA.16816.F32 R96, R16, R6, R96 ;  /* 0x000000061060723c */ /* 0x000fe20000001860 */
[----:B------:R-:W-:Y:S02]  /*4f80*/  HSET2.LE.AND R6, R8, R175, PT ;  /* 0x000000af08067233 */ /* 0x000fe40003803000 */
[----:B-----5:R-:W1:Y:S01]  /*4f90*/  LDSM.16.MT88.4 R8, [R222+0xf800] ;  /* 0x00f80000de08783b */ /* 0x020e620000004200 */
[----:B------:R-:W-:-:S02]  /*4fa0*/  PRMT R20, R5, 0x5410, R20 ;  /* 0x0000541005147816 */ /* 0x000fc40000000014 */
[--C-:B------:R-:W-:Y:S02]  /*4fb0*/  HSET2.LE.AND R7, R22, R175.reuse, PT ;  /* 0x000000af16077233 */ /* 0x100fe40003803000 */
[C---:B------:R-:W-:Y:S01]  /*4fc0*/  HMMA.16816.F32 R68, R16.reuse, R140, R68 ;  /* 0x0000008c1044723c */ /* 0x040fe20000001844 */
[--C-:B------:R-:W-:Y:S02]  /*4fd0*/  HSET2.LE.AND R4, R4, R175.reuse, PT ;  /* 0x000000af04047233 */ /* 0x100fe40003803000 */
[----:B------:R-:W-:Y:S02]  /*4fe0*/  HSET2.LE.AND R5, R20, R175, PT ;  /* 0x000000af14057233 */ /* 0x000fe40003803000 */
[----:B----4-:R-:W-:Y:S01]  /*4ff0*/  F2FP.F16.F32.PACK_AB R23, R216, R203 ;  /* 0x000000cbd817723e */ /* 0x010fe200000000ff */
[----:B------:R-:W-:Y:S01]  /*5000*/  FADD.FTZ R203, R203, R212 ;  /* 0x000000d4cbcb7221 */ /* 0x000fe20000010000 */
[----:B------:R-:W-:Y:S01]  /*5010*/  F2FP.F16.F32.PACK_AB R20, R176, R195 ;  /* 0x000000c3b014723e */ /* 0x000fe200000000ff */
[C---:B------:R-:W-:Y:S01]  /*5020*/  HMMA.16816.F32 R72, R16.reuse, R142, R72 ;  /* 0x0000008e1048723c */ /* 0x040fe20000001848 */
[----:B--2---:R-:W-:Y:S01]  /*5030*/  F2FP.F16.F32.PACK_AB R21, R205, R196 ;  /* 0x000000c4cd15723e */ /* 0x004fe200000000ff */
[----:B------:R-:W2:Y:S01]  /*5040*/  LDSM.16.MT88.4 R140, [R224+0xf800] ;  /* 0x00f80000e08c783b */ /* 0x000ea20000004200 */
[----:B------:R-:W-:Y:S01]  /*5050*/  LOP3.LUT R4, R23, R4, RZ, 0xc0, !PT ;  /* 0x0000000417047212 */ /* 0x000fe200078ec0ff */
[----:B------:R-:W-:Y:S01]  /*5060*/  FADD.FTZ R195, R195, R214 ;  /* 0x000000d6c3c37221 */ /* 0x000fe20000010000 */
[----:B------:R-:W-:Y:S01]  /*5070*/  LOP3.LUT R5, R20, R5, RZ, 0xc0, !PT ;  /* 0x0000000514057212 */ /* 0x000fe200078ec0ff */
[----:B------:R-:W-:Y:S01]  /*5080*/  FADD.FTZ R203, R216, R203 ;  /* 0x000000cbd8cb7221 */ /* 0x000fe20000010000 */
[----:B------:R-:W-:Y:S01]  /*5090*/  LOP3.LUT R6, R21, R6, RZ, 0xc0, !PT ;  /* 0x0000000615067212 */ /* 0x000fe200078ec0ff */
[----:B------:R-:W-:Y:S01]  /*50a0*/  HMMA.16816.F32 R44, R16, R136, R44 ;  /* 0x00000088102c723c */ /* 0x000fe2000000182c */
[----:B------:R-:W-:Y:S01]  /*50b0*/  LDSM.16.MT88.4 R20, [R218+0xd800] ;  /* 0x00d80000da14783b */ /* 0x000fe20000004200 */
[----:B------:R-:W-:Y:S01]  /*50c0*/  FADD.FTZ R195, R176, R195 ;  /* 0x000000c3b0c37221 */ /* 0x000fe20000010000 */
[----:B------:R-:W-:-:S04]  /*50d0*/  FADD.FTZ R196, R196, R203 ;  /* 0x000000cbc4c47221 */ /* 0x000fc80000010000 */
[----:B------:R-:W-:Y:S01]  /*50e0*/  FADD.FTZ R205, R205, R196 ;  /* 0x000000c4cdcd7221 */ /* 0x000fe20000010000 */
[----:B------:R-:W-:Y:S01]  /*50f0*/  HMMA.16816.F32 R48, R16, R138, R48 ;  /* 0x0000008a1030723c */ /* 0x000fe20000001830 */
[----:B------:R-:W-:Y:S01]  /*5100*/  LDSM.16.MT88.4 R136, [R224+0x11800] ;  /* 0x01180000e088783b */ /* 0x000fe20000004200 */
[----:B------:R-:W-:-:S06]  /*5110*/  IMAD.MOV.U32 R196, RZ, RZ, -0x1 ;  /* 0xffffffffffc47424 */ /* 0x000fcc00078e00ff */
        /* <DEDUP_REMOVED lines=10> */
[----:B------:R-:W-:Y:S01]  /*51c0*/  F2FP.F16.F32.PACK_AB R144, R177, R220 ;  /* 0x000000dcb190723e */ /* 0x000fe200000000ff */
[----:B------:R-:W-:-:S03]  /*51d0*/  FADD.FTZ R220, R220, R195 ;  /* 0x000000c3dcdc7221 */ /* 0x000fc60000010000 */
[----:B------:R-:W-:Y:S01]  /*51e0*/  LOP3.LUT R7, R144, R7, RZ, 0xc0, !PT ;  /* 0x0000000790077212 */ /* 0x000fe200078ec0ff */
[----:B------:R-:W-:Y:S02]  /*51f0*/  FADD.FTZ R203, R177, R220 ;  /* 0x000000dcb1cb7221 */ /* 0x000fe40000010000 */
[----:B------:R-:W-:Y:S01]  /*5200*/  HMMA.16816.F32 R112, R16, R146, R112 ;  /* 0x000000921070723c */ /* 0x000fe20000001870 */
[----:B------:R-:W4:Y:S07]  /*5210*/  LDSM.16.MT88.4 R16, [R187+0xf800] ;  /* 0x00f80000bb10783b */ /* 0x000f2e0000004200 */
[C---:B---3--:R-:W-:Y:S08]  /*5220*/  HMMA.16816.F32 R36, R4.reuse, R12, R36 ;  /* 0x0000000c0424723c */ /* 0x048ff00000001824 */
[C---:B------:R-:W-:Y:S01]  /*5230*/  HMMA.16816.F32 R40, R4.reuse, R14, R40 ;  /* 0x0000000e0428723c */ /* 0x040fe20000001828 */
[----:B------:R-:W3:Y:S07]  /*5240*/  LDSM.16.MT88.4 R12, [R218+0xf800] ;  /* 0x00f80000da0c783b */ /* 0x000eee0000004200 */
[C---:B-1----:R-:W-:Y:S08]  /*5250*/  HMMA.16816.F32 R76, R4.reuse, R8, R76 ;  /* 0x00000008044c723c */ /* 0x042ff0000000184c */
[C---:B------:R-:W-:Y:S01]  /*5260*/  HMMA.16816.F32 R80, R4.reuse, R10, R80 ;  /* 0x0000000a0450723c */ /* 0x040fe20000001850 */
[----:B------:R-:W1:Y:S07]  /*5270*/  LDSM.16.MT88.4 R8, [R187+0x11800] ;  /* 0x01180000bb08783b */ /* 0x000e6e0000004200 */
[C---:B--2---:R-:W-:Y:S08]  /*5280*/  HMMA.16816.F32 R68, R4.reuse, R140, R68 ;  /* 0x0000008c0444723c */ /* 0x044ff00000001844 */
[C---:B----4-:R-:W-:Y:S08]  /*5290*/  HMMA.16816.F32 R60, R4.reuse, R16, R60 ;  /* 0x00000010043c723c */ /* 0x050ff0000000183c */
[C---:B------:R-:W-:Y:S01]  /*52a0*/  HMMA.16816.F32 R64, R4.reuse, R18, R64 ;  /* 0x000000120440723c */ /* 0x040fe20000001840 */
        /* <DEDUP_REMOVED lines=15> */
[C---:B------:R-:W-:Y:S08]  /*53a0*/  HMMA.16816.F32 R96, R4.reuse, R10, R96 ;  /* 0x0000000a0460723c */ /* 0x040ff00000001860 */
[C---:B--2---:R-:W-:Y:S08]  /*53b0*/  HMMA.16816.F32 R116, R4.reuse, R16, R116 ;  /* 0x000000100474723c */ /* 0x044ff00000001874 */
[----:B------:R-:W-:Y:S01]  /*53c0*/  HMMA.16816.F32 R112, R4, R18, R112 ;  /* 0x000000120470723c */ /* 0x000fe20000001870 */
[----:B------:R-:W-:-:S04]  /*53d0*/  NOP ;  /* 0x0000000000007918 */ /* 0x000fc80000000000 */
[----:B------:R-:W-:-:S15]  /*53e0*/  @!P5 BRA `(.L_x_473) ;  /* 0x000000380034d947 */ /* 0x000fde0003800000 */
[----:B------:R-:W1:Y:S01]  /*53f0*/  LDC.64 R134, c[0x0][0x3c0] ;  /* 0x0000f000ff867b82 */ /* 0x000e620000000a00 */
[----:B------:R-:W2:Y:S01]  /*5400*/  LDCU.64 UR4, c[0x0][0x3d8] ;  /* 0x00007b00ff0477ac */ /* 0x000ea20008000a00 */
[----:B------:R-:W-:Y:S01]  /*5410*/  IADD3 R8, P0, PT, R164, R194, RZ ;  /* 0x000000c2a4087210 */ /* 0x000fe20007f1e0ff */
[----:B------:R-:W-:Y:S01]  /*5420*/  IMAD.SHL.U32 R7, R165, 0x20, RZ ;  /* 0x00000020a5077824 */ /* 0x000fe200078e00ff */
[----:B------:R-:W-:Y:S01]  /*5430*/  SHF.R.U32.HI R0, RZ, 0x3, R165 ;  /* 0x00000003ff007819 */ /* 0x000fe200000116a5 */
[----:B------:R-:W3:Y:S01]  /*5440*/  LDCU.64 UR8, c[0x0][0x390] ;  /* 0x00007200ff0877ac */ /* 0x000ee20008000a00 */
[----:B------:R-:W-:Y:S01]  /*5450*/  SHF.R.S32.HI R133, RZ, 0x1f, R167 ;  /* 0x0000001fff857819 */ /* 0x000fe200000114a7 */
[----:B------:R-:W-:Y:S01]  /*5460*/  IMAD.X R9, RZ, RZ, R181, P0 ;  /* 0x000000ffff097224 */ /* 0x000fe200000e06b5 */
[----:B------:R-:W-:Y:S01]  /*5470*/  LOP3.LUT R4, R149, 0x200, RZ, 0xc0, !PT ;  /* 0x0000020095047812 */ /* 0x000fe200078ec0ff */
[----:B------:R-:W-:-:S04]  /*5480*/  DEPBAR.LE SB0, 0x0 ;  /* 0x000080000000791a */ /* 0x000fc80000000000 */
[----:B------:R-:W-:Y:S01]  /*5490*/  VIADD R16, R171, 0xfffffffe ;  /* 0xfffffffeab107836 */ /* 0x000fe20000000000 */
[----:B------:R-:W-:Y:S01]  /*54a0*/  SHF.R.U32.HI R166, RZ, 0x1, R165 ;  /* 0x00000001ffa67819 */ /* 0x000fe200000116a5 */
[----:B------:R-:W-:Y:S01]  /*54b0*/  IMAD.MOV.U32 R28, RZ, RZ, 0x20 ;  /* 0x00000020ff1c7424 */ /* 0x000fe200078e00ff */
[----:B------:R-:W-:Y:S02]  /*54c0*/  LOP3.LUT R7, R4, 0x7c00, R7, 0xf8, !PT ;  /* 0x00007c0004077812 */ /* 0x000fe400078ef807 */
[----:B------:R-:W-:Y:S01]  /*54d0*/  LOP3.LUT R221, R166, 0x8, RZ, 0xc0, !PT ;  /* 0x00000008a6dd7812 */ /* 0x000fe200078ec0ff */
[----:B--2---:R-:W-:Y:S01]  /*54e0*/  IMAD R6, R133, UR4, RZ ;  /* 0x0000000485067c24 */ /* 0x004fe2000f8e02ff */
[----:B------:R-:W-:Y:S02]  /*54f0*/  SEL R28, R28, 0xffffffe0, !P6 ;  /* 0xffffffe01c1c7807 */ /* 0x000fe40007000000 */
[----:B------:R-:W-:Y:S01]  /*5500*/  LOP3.LUT R221, R7, R148, R221, 0xf6, !PT ;  /* 0x0000009407dd7212 */ /* 0x000fe200078ef6dd */
[----:B------:R-:W-:Y:S01]  /*5510*/  IMAD R5, R167, UR5, R6 ;  /* 0x00000005a7057c24 */ /* 0x000fe2000f8e0206 */
[----:B-1----:R-:W-:Y:S01]  /*5520*/  SHF.L.U64.HI R13, R134, 0x4, R135 ;  /* 0x00000004860d7819 */ /* 0x002fe20000010287 */
[C---:B------:R-:W-:Y:S01]  /*5530*/  IMAD R180, R0.reuse, R135, RZ ;  /* 0x0000008700b47224 */ /* 0x040fe200078e02ff */
[----:B------:R-:W-:Y:S01]  /*5540*/  LEA R221, R221, UR6, 0x1 ;  /* 0x00000006dddd7c11 */ /* 0x000fe2000f8e08ff */
[----:B------:R-:W-:-:S04]  /*5550*/  IMAD.WIDE.U32 R8, R0, R134, R8 ;  /* 0x0000008600087225 */ /* 0x000fc800078e0008 */
[----:B------:R-:W-:Y:S02]  /*5560*/  IMAD.IADD R9, R9, 0x1, R180 ;  /* 0x0000000109097824 */ /* 0x000fe400078e02b4 */
[----:B------:R-:W-:Y:S02]  /*5570*/  IMAD R10, R16, R135, RZ ;  /* 0x00000087100a7224 */ /* 0x000fe400078e02ff */
[----:B------:R-:W-:-:S04]  /*5580*/  IMAD.WIDE.U32 R8, R167, UR4, R8 ;  /* 0x00000004a7087c25 */ /* 0x000fc8000f8e0008 */
[----:B------:R-:W-:Y:S01]  /*5590*/  IMAD.IADD R5, R9, 0x1, R5 ;  /* 0x0000000109057824 */ /* 0x000fe200078e0205 */
[----:B------:R-:W-:Y:S01]  /*55a0*/  BAR.SYNC.DEFER_BLOCKING 0x0 ;  /* 0x0000000000007b1d */ /* 0x000fe20000010000 */
[----:B---3--:R-:W-:Y:S01]  /*55b0*/  LEA R4, P0, R8, UR8, 0x1 ;  /* 0x0000000808047c11 */ /* 0x008fe2000f8008ff */
[----:B------:R-:W-:-:S03]  /*55c0*/  IMAD.WIDE.U32 R16, R16, R134, RZ ;  /* 0x0000008610107225 */ /* 0x000fc600078e00ff */
[----:B------:R-:W-:Y:S01]  /*55d0*/  LEA.HI.X R5, R8, UR9, R5, 0x1, P0 ;  /* 0x0000000908057c11 */ /* 0x000fe200080f0c05 */
[----:B------:R-:W-:Y:S01]  /*55e0*/  IMAD.SHL.U32 R6, R134, 0x10, RZ ;  /* 0x0000001086067824 */ /* 0x000fe200078e00ff */
[----:B------:R-:W-:Y:S01]  /*55f0*/  LOP3.LUT R8, R170, 0x1f8, RZ, 0xc0, !PT ;  /* 0x000001f8aa087812 */ /* 0x000fe200078ec0ff */
[----:B------:R-:W-:Y:S01]  /*5600*/  IMAD.IADD R10, R17, 0x1, R10 ;  /* 0x00000001110a7824 */ /* 0x000fe200078e020a */
[----:B------:R-:W-:Y:S01]  /*5610*/  LEA R14, P3, R16, R4, 0x7 ;  /* 0x00000004100e7211 */ /* 0x000fe200078638ff */
[--C-:B------:R-:W-:Y:S01]  /*5620*/  IMAD.IADD R236, R28, 0x1, R221.reuse ;  /* 0x000000011cec7824 */ /* 0x100fe200078e02dd */
[-C--:B------:R-:W-:Y:S01]  /*5630*/  LEA R7, P0, R16, R6.reuse, 0x6 ;  /* 0x0000000610077211 */ /* 0x080fe200078030ff */
[----:B------:R-:W-:Y:S01]  /*5640*/  IMAD.IADD R235, R160, 0x1, R221 ;  /* 0x00000001a0eb7824 */ /* 0x000fe200078e02dd */
[----:B------:R-:W-:Y:S02]  /*5650*/  LOP3.LUT R189, R8, 0x38, R165, 0x78, !PT ;  /* 0x0000003808bd7812 */ /* 0x000fe400078e78a5 */
[----:B------:R-:W-:Y:S01]  /*5660*/  IADD3 R9, P2, PT, R7, R6, RZ ;  /* 0x0000000607097210 */ /* 0x000fe20007f5e0ff */
[----:B------:R-:W-:Y:S01]  /*5670*/  IMAD.IADD R233, R28, 0x1, R235 ;  /* 0x000000011ce97824 */ /* 0x000fe200078e02eb */
[----:B------:R-:W-:-:S02]  /*5680*/  LEA.HI.X R6, R16, R13, R10, 0x6, P0 ;  /* 0x0000000d10067211 */ /* 0x000fc400000f340a */
[----:B------:R-:W-:Y:S02]  /*5690*/  LOP3.LUT R195, R189, 0x1e00, R170, 0xf8, !PT ;  /* 0x00001e00bdc37812 */ /* 0x000fe400078ef8aa */
[----:B------:R-:W-:Y:S01]  /*56a0*/  LEA.HI.X R15, R16, R5, R10, 0x7, P3 ;  /* 0x00000005100f7211 */ /* 0x000fe200018f3c0a */
[----:B------:R-:W-:Y:S01]  /*56b0*/  IMAD.X R8, R6, 0x1, R13, P2 ;  /* 0x0000000106087824 */ /* 0x000fe200010e060d */
[-C--:B------:R-:W-:Y:S02]  /*56c0*/  LEA R18, P3, R7, R4.reuse, 0x1 ;  /* 0x0000000407127211 */ /* 0x080fe400078608ff */
[----:B------:R-:W-:Y:S02]  /*56d0*/  LEA R11, P0, R134, R7, 0x5 ;  /* 0x00000007860b7211 */ /* 0x000fe400078028ff */
[----:B------:R-:W-:Y:S02]  /*56e0*/  LEA R195, R195, UR6, 0x1 ;  /* 0x00000006c3c37c11 */ /* 0x000fe4000f8e08ff */
[----:B------:R-:W-:-:S02]  /*56f0*/  LEA R12, P2, R9, R4, 0x1 ;  /* 0x00000004090c7211 */ /* 0x000fc400078408ff */
[-C--:B------:R-:W-:Y:S01]  /*5700*/  LEA.HI.X R19, R7, R5.reuse, R6, 0x1, P3 ;  /* 0x0000000507137211 */ /* 0x080fe200018f0c06 */
[----:B------:R-:W-:Y:S01]  /*5710*/  @!PT LDS RZ, [RZ] ;  /* 0x00000000fffff984 */ /* 0x000fe20000000800 */
[----:B------:R-:W-:Y:S01]  /*5720*/  @!PT LDS RZ, [RZ] ;  /* 0x00000000fffff984 */ /* 0x000fe20000000800 */
[----:B------:R-:W-:Y:S01]  /*5730*/  @!PT LDS RZ, [RZ] ;  /* 0x00000000fffff984 */ /* 0x000fe20000000800 */
[----:B------:R-:W-:Y:S01]  /*5740*/  LDGSTS.E.BYPASS.LTC128B.128 [R195+0xc000], desc[UR10][R14.64] ;  /* 0x0c0000000ec37fae */ /* 0x000fe2000b981a0a */
[----:B------:R-:W-:Y:S02]  /*5750*/  LEA.HI.X R10, R134, R6, R135, 0x5, P0 ;  /* 0x00000006860a7211 */ /* 0x000fe400000f2c87 */
[----:B------:R-:W-:Y:S01]  /*5760*/  LEA R16, P0, R11, R4, 0x1 ;  /* 0x000000040b107211 */ /* 0x000fe200078008ff */
[----:B------:R-:W-:Y:S01]  /*5770*/  LDGSTS.E.BYPASS.LTC128B.128 [R195+0xe000], desc[UR10][R14.64+0x80] ;  /* 0x0e0000800ec37fae */ /* 0x000fe2000b981a0a */
[-C--:B------:R-:W-:Y:S02]  /*5780*/  LEA.HI.X R13, R9, R5.reuse, R8, 0x1, P2 ;  /* 0x00000005090d7211 */ /* 0x080fe400010f0c08 */
[----:B------:R-:W-:Y:S01]  /*5790*/  LEA.HI.X R17, R11, R5, R10, 0x1, P0 ;  /* 0x000000050b117211 */ /* 0x000fe200000f0c0a */
[----:B------:R-:W-:Y:S01]  /*57a0*/  LDGSTS.E.BYPASS.LTC128B.128 [R195+0x10000], desc[UR10][R14.64+0x100] ;  /* 0x100001000ec37fae */ /* 0x000fe2000b981a0a */
[----:B------:R-:W-:-:S03]  /*57b0*/  VIADD R5, R230, UR6 ;  /* 0x00000006e6057c36 */ /* 0x000fc60008000000 */
[----:B------:R-:W-:Y:S01]  /*57c0*/  LDGSTS.E.BYPASS.LTC128B.128 [R195+0xc800], desc[UR10][R18.64] ;  /* 0x0c80000012c37fae */ /* 0x000fe2000b981a0a */
[C---:B------:R-:W-:Y:S02]  /*57d0*/  IMAD.IADD R234, R5.reuse, 0x1, R28 ;  /* 0x0000000105ea7824 */ /* 0x040fe400078e021c */
[----:B------:R-:W-:Y:S01]  /*57e0*/  IMAD.IADD R232, R5, 0x1, R160 ;  /* 0x0000000105e87824 */ /* 0x000fe200078e02a0 */
[----:B------:R-:W-:Y:S03]  /*57f0*/  LDGSTS.E.BYPASS.LTC128B.128 [R195+0xe800], desc[UR10][R18.64+0x80] ;  /* 0x0e80008012c37fae */ /* 0x000fe6000b981a0a */
[----:B------:R-:W-:Y:S01]  /*5800*/  IMAD.IADD R231, R28, 0x1, R232 ;  /* 0x000000011ce77824 */ /* 0x000fe200078e02e8 */
[----:B------:R-:W-:Y:S04]  /*5810*/  LDGSTS.E.BYPASS.LTC128B.128 [R195+0x10800], desc[UR10][R18.64+0x100] ;  /* 0x1080010012c37fae */ /* 0x000fe8000b981a0a */
        /* <DEDUP_REMOVED lines=12> */
[----:B-1----:R-:W1:Y:S04]  /*58e0*/  LDSM.16.M88.4 R16, [R234+0x6000] ;  /* 0x00600000ea10783b */ /* 0x002e680000000200 */
[----:B------:R-:W1:Y:S04]  /*58f0*/  LDSM.16.M88.4 R8, [R234+0x6800] ;  /* 0x00680000ea08783b */ /* 0x000e680000000200 */
        /* <DEDUP_REMOVED lines=17> */
[C---:B-1----:R-:W-:Y:S08]  /*5a10*/  HMMA.16816.F32 R12, R32.reuse, R16, R12 ;  /* 0x00000010200c723c */ /* 0x042ff0000000180c */
[C---:B------:R-:W-:Y:S01]  /*5a20*/  HMMA.16816.F32 R156, R32.reuse, R18, R156 ;  /* 0x00000012209c723c */ /* 0x040fe2000000189c */
[----:B------:R-:W1:Y:S07]  /*5a30*/  LDSM.16.M88.4 R16, [R231+0x6000] ;  /* 0x00600000e710783b */ /* 0x000e6e0000000200 */
[C---:B------:R-:W-:Y:S08]  /*5a40*/  HMMA.16816.F32 R152, R32.reuse, R8, R152 ;  /* 0x000000082098723c */ /* 0x040ff00000001898 */
[----:B------:R-:W-:Y:S01]  /*5a50*/  HMMA.16816.F32 R148, R32, R10, R148 ;  /* 0x0000000a2094723c */ /* 0x000fe20000001894 */
[----:B------:R-:W4:Y:S07]  /*5a60*/  LDSM.16.M88.4 R8, [R231+0x6800] ;  /* 0x00680000e708783b */ /* 0x000f2e0000000200 */
        /* <DEDUP_REMOVED lines=18> */
[C---:B-1----:R-:W-:Y:S08]  /*5b90*/  HMMA.16816.F32 R12, R28.reuse, R16, R12 ;  /* 0x000000101c0c723c */ /* 0x042ff0000000180c */
[C---:B------:R-:W-:Y:S01]  /*5ba0*/  HMMA.16816.F32 R156, R28.reuse, R18, R156 ;  /* 0x000000121c9c723c */ /* 0x040fe2000000189c */
[----:B------:R-:W1:Y:S07]  /*5bb0*/  LDSM.16.M88.4 R16, [R230+UR6+0x9000] ;  /* 0x00900006e610783b */ /* 0x000e6e0008000200 */
[C---:B----4-:R-:W-:Y:S08]  /*5bc0*/  HMMA.16816.F32 R152, R28.reuse, R8, R152 ;  /* 0x000000081c98723c */ /* 0x050ff00000001898 */
[----:B------:R-:W-:Y:S01]  /*5bd0*/  HMMA.16816.F32 R148, R28, R10, R148 ;  /* 0x0000000a1c94723c */ /* 0x000fe20000001894 */
[----:B------:R-:W3:Y:S07]  /*5be0*/  LDSM.16.M88.4 R8, [R230+UR6+0x9800] ;  /* 0x00980006e608783b */ /* 0x000eee0008000200 */
        /* <DEDUP_REMOVED lines=19> */
[----:B------:R-:W-:Y:S07]  /*5d20*/  LDSM.16.M88.4 R16, [R233+0x2000] ;  /* 0x00200000e910783b */ /* 0x000fee0000000200 */
[C---:B---3--:R-:W-:Y:S08]  /*5d30*/  HMMA.16816.F32 R136, R4.reuse, R8, R136 ;  /* 0x000000080488723c */ /* 0x048ff00000001888 */
        /* <DEDUP_REMOVED lines=45> */
[----:B------:R2:W5:Y:S07]  /*6010*/  LDSM.16.M88.4 R20, [R232+0xb000] ;  /* 0x00b00000e814783b */ /* 0x00056e0000000200 */
[C---:B-1----:R-:W-:Y:S08]  /*6020*/  HMMA.16816.F32 R140, R216.reuse, R6, R140 ;  /* 0x00000006d88c723c */ /* 0x042ff0000000188c */
[C---:B---3--:R-:W-:Y:S08]  /*6030*/  HMMA.16816.F32 R152, R216.reuse, R8, R152 ;  /* 0x00000008d898723c */ /* 0x048ff00000001898 */
[----:B------:R-:W-:Y:S01]  /*6040*/  HMMA.16816.F32 R148, R216, R10, R148 ;  /* 0x0000000ad894723c */ /* 0x000fe20000001894 */
[----:B------:R-:W-:Y:S01]  /*6050*/  LDSM.16.M88.4 R8, [R233+0x4000] ;  /* 0x00400000e908783b */ /* 0x000fe20000000200 */
[----:B--2---:R-:W-:-:S06]  /*6060*/  IMAD.SHL.U32 R232, R171, 0x2, RZ ;  /* 0x00000002abe87824 */ /* 0x004fcc00078e00ff */
        /* <DEDUP_REMOVED lines=9> */
[----:B------:R-:W-:Y:S08]  /*6100*/  HMMA.16816.F32 R212, R196, R162, R212 ;  /* 0x000000a2c4d4723c */ /* 0x000ff000000018d4 */
[C---:B------:R-:W-:Y:S08]  /*6110*/  HMMA.16816.F32 R156, R32.reuse, R30, R156 ;  /* 0x0000001e209c723c */ /* 0x040ff0000000189c */
[----:B-----5:R-:W-:Y:S01]  /*6120*/  HMMA.16816.F32 R140, R32, R22, R140 ;  /* 0x00000016208c723c */ /* 0x020fe2000000188c */
[----:B------:R-:W-:-:S05]  /*6130*/  IMAD.SHL.U32 R22, R165, 0x2, RZ ;  /* 0x00000002a5167824 */ /* 0x000fca00078e00ff */
[----:B------:R-:W-:Y:S02]  /*6140*/  LOP3.LUT R22, R22, 0x6, RZ, 0xc0, !PT ;  /* 0x0000000616167812 */ /* 0x000fe400078ec0ff */
[----:B------:R-:W-:Y:S01]  /*6150*/  HMMA.16816.F32 R144, R196, R172, R144 ;  /* 0x000000acc490723c */ /* 0x000fe20000001890 */
[----:B------:R-:W2:Y:S02]  /*6160*/  LDSM.16.M88.4 R172, [R231+0xa800] ;  /* 0x00a80000e7ac783b */ /* 0x000ea40000000200 */
[----:B------:R-:W-:-:S05]  /*6170*/  IMAD R22, R171, 0x40, R22 ;  /* 0x00000040ab167824 */ /* 0x000fca00078e0216 */
        /* <DEDUP_REMOVED lines=9> */
[----:B------:R-:W-:Y:S02]  /*6210*/  FSEL R12, R12, -INF , !P2 ;  /* 0xff8000000c0c7808 */ /* 0x000fe40005000000 */
[----:B------:R-:W-:-:S03]  /*6220*/  FSEL R23, R14, -INF , !P0 ;  /* 0xff8000000e177808 */ /* 0x000fc60004000000 */
[----:B------:R-:W-:Y:S01]  /*6230*/  HMMA.16816.F32 R156, R8, R6, R156 ;  /* 0x00000006089c723c */ /* 0x000fe2000000189c */
[----:B------:R-:W-:-:S05]  /*6240*/  VIADD R7, R22, 0xffffff88 ;  /* 0xffffff8816077836 */ /* 0x000fca0000000000 */
[C---:B------:R-:W-:Y:S02]  /*6250*/  ISETP.GE.AND P4, PT, R7.reuse, R204, PT ;  /* 0x000000cc0700720c */ /* 0x040fe40003f86270 */
[----:B------:R-:W-:Y:S01]  /*6260*/  HMMA.16816.F32 R152, R32, R24, R152 ;  /* 0x000000182098723c */ /* 0x000fe20000001898 */
[----:B------:R-:W-:Y:S01]  /*6270*/  ISETP.GE.AND P2, PT, R7, R202, PT ;  /* 0x000000ca0700720c */ /* 0x000fe20003f46270 */
[----:B------:R-:W-:Y:S01]  /*6280*/  VIADD R25, R22, 0xffffff90 ;  /* 0xffffff9016197836 */ /* 0x000fe20000000000 */
[----:B------:R-:W3:Y:S01]  /*6290*/  LDSM.16.M88.4 R4, [R231+0xb800] ;  /* 0x00b80000e704783b */ /* 0x000ee20000000200 */
[----:B------:R-:W-:-:S04]  /*62a0*/  DEPBAR.LE SB0, 0x0 ;  /* 0x000080000000791a */ /* 0x000fc80000000000 */
[----:B------:R-:W-:Y:S01]  /*62b0*/  HMMA.16816.F32 R148, R32, R26, R148 ;  /* 0x0000001a2094723c */ /* 0x000fe20000001894 */
[----:B------:R-:W-:Y:S02]  /*62c0*/  VIADD R27, R22, 0xffffff98 ;  /* 0xffffff98161b7836 */ /* 0x000fe40000000000 */
[----:B------:R-:W-:Y:S01]  /*62d0*/  FSEL R156, R156, -INF , !P4 ;  /* 0xff8000009c9c7808 */ /* 0x000fe20006000000 */
[----:B------:R-:W-:Y:S01]  /*62e0*/  BAR.SYNC.DEFER_BLOCKING 0x0 ;  /* 0x0000000000007b1d */ /* 0x000fe20000010000 */
[----:B------:R-:W-:-:S03]  /*62f0*/  ISETP.GE.AND P4, PT, R25, R202, PT ;  /* 0x000000ca1900720c */ /* 0x000fc60003f86270 */
[----:B------:R-:W-:Y:S01]  /*6300*/  HMMA.16816.F32 R144, R32, R20, R144 ;  /* 0x000000142090723c */ /* 0x000fe20000001890 */
[----:B------:R-:W-:-:S05]  /*6310*/  VIADD R21, R22, 0xffffff81 ;  /* 0xffffff8116157836 */ /* 0x000fca0000000000 */
[C---:B------:R-:W-:Y:S02]  /*6320*/  ISETP.GE.AND P3, PT, R21.reuse, R204, PT ;  /* 0x000000cc1500720c */ /* 0x040fe40003f66270 */
[C---:B--2---:R-:W-:Y:S01]  /*6330*/  HMMA.16816.F32 R152, R8.reuse, R172, R152 ;  /* 0x000000ac0898723c */ /* 0x044fe20000001898 */
[----:B------:R-:W-:Y:S01]  /*6340*/  ISETP.GE.AND P5, PT, R21, R202, PT ;  /* 0x000000ca1500720c */ /* 0x000fe20003fa6270 */
[----:B------:R-:W-:Y:S01]  /*6350*/  VIADD R21, R22, 0xffffff89 ;  /* 0xffffff8916157836 */ /* 0x000fe20000000000 */
[----:B------:R-:W-:Y:S02]  /*6360*/  FSEL R14, R13, -INF , !P3 ;  /* 0xff8000000d0e7808 */ /* 0x000fe40005800000 */
[----:B------:R-:W-:Y:S02]  /*6370*/  FSEL R13, R158, -INF , !P2 ;  /* 0xff8000009e0d7808 */ /* 0x000fe40005000000 */
[C---:B------:R-:W-:Y:S01]  /*6380*/  ISETP.GE.AND P0, PT, R21.reuse, R204, PT ;  /* 0x000000cc1500720c */ /* 0x040fe20003f06270 */
[----:B------:R-:W-:Y:S01]  /*6390*/  HMMA.16816.F32 R148, R8, R174, R148 ;  /* 0x000000ae0894723c */ /* 0x000fe20000001894 */
[----:B------:R-:W-:-:S02]  /*63a0*/  ISETP.GE.AND P3, PT, R21, R202, PT ;  /* 0x000000ca1500720c */ /* 0x000fc40003f66270 */
[----:B------:R-:W-:Y:S01]  /*63b0*/  FSEL R21, R15, -INF , !P5 ;  /* 0xff8000000f157808 */ /* 0x000fe20006800000 */
[C---:B------:R-:W-:Y:S01]  /*63c0*/  VIADD R15, R22.reuse, 0xffffff91 ;  /* 0xffffff91160f7836 */ /* 0x040fe20000000000 */
[-C--:B------:R-:W-:Y:S02]  /*63d0*/  ISETP.GE.AND P5, PT, R25, R204.reuse, PT ;  /* 0x000000cc1900720c */ /* 0x080fe40003fa6270 */
[----:B------:R-:W-:Y:S01]  /*63e0*/  FSEL R20, R157, -INF , !P0 ;  /* 0xff8000009d147808 */ /* 0x000fe20004000000 */
[----:B-1----:R-:W-:Y:S01]  /*63f0*/  HMMA.16816.F32 R144, R8, R16, R144 ;  /* 0x000000100890723c */ /* 0x002fe20000001890 */
[C---:B------:R-:W-:Y:S01]  /*6400*/  ISETP.GE.AND P2, PT, R15.reuse, R204, PT ;  /* 0x000000cc0f00720c */ /* 0x040fe20003f46270 */
[C---:B------:R-:W-:Y:S01]  /*6410*/  VIADD R17, R22.reuse, 0xffffffa0 ;  /* 0xffffffa016117836 */ /* 0x040fe20000000000 */
[----:B------:R-:W-:Y:S01]  /*6420*/  ISETP.GE.AND P0, PT, R15, R202, PT ;  /* 0x000000ca0f00720c */ /* 0x000fe20003f06270 */
[----:B------:R-:W-:Y:S01]  /*6430*/  VIADD R15, R22, 0xffffff99 ;  /* 0xffffff99160f7836 */ /* 0x000fe20000000000 */
[----:B------:R-:W-:-:S02]  /*6440*/  FSEL R25, R159, -INF , !P3 ;  /* 0xff8000009f197808 */ /* 0x000fc40005800000 */
[----:B------:R-:W-:Y:S01]  /*6450*/  ISETP.GE.AND P3, PT, R27, R204, PT ;  /* 0x000000cc1b00720c */ /* 0x000fe20003f66270 */
[C---:B------:R-:W-:Y:S01]  /*6460*/  HMMA.16816.F32 R140, R8.reuse, R18, R140 ;  /* 0x00000012088c723c */ /* 0x040fe2000000188c */
[----:B------:R-:W-:Y:S02]  /*6470*/  FSEL R219, R154, -INF , !P4 ;  /* 0xff8000009adb7808 */ /* 0x000fe40006000000 */
[----:B------:R-:W-:Y:S02]  /*6480*/  FSEL R152, R152, -INF , !P5 ;  /* 0xff80000098987808 */ /* 0x000fe40006800000 */
[----:B------:R-:W-:Y:S02]  /*6490*/  FSEL R154, R153, -INF , !P2 ;  /* 0xff800000999a7808 */ /* 0x000fe40005000000 */
[----:B------:R-:W-:Y:S01]  /*64a0*/  FSEL R217, R155, -INF , !P0 ;  /* 0xff8000009bd97808 */ /* 0x000fe20004000000 */
[----:B---3--:R-:W-:Y:S01]  /*64b0*/  HMMA.16816.F32 R136, R8, R4, R136 ;  /* 0x000000040888723c */ /* 0x008fe20000001888 */
[----:B------:R-:W-:Y:S01]  /*64c0*/  FSEL R148, R148, -INF , !P3 ;  /* 0xff80000094947808 */ /* 0x000fe20005800000 */
[----:B------:R-:W-:Y:S01]  /*64d0*/  VIADD R5, R22, 0xffffffb0 ;  /* 0xffffffb016057836 */ /* 0x000fe20000000000 */
[----:B------:R-:W-:-:S02]  /*64e0*/  ISETP.GE.AND P5, PT, R27, R202, PT ;  /* 0x000000ca1b00720c */ /* 0x000fc40003fa6270 */
[C---:B------:R-:W-:Y:S02]  /*64f0*/  ISETP.GE.AND P4, PT, R15.reuse, R204, PT ;  /* 0x000000cc0f00720c */ /* 0x040fe40003f86270 */
[----:B------:R-:W-:Y:S01]  /*6500*/  ISETP.GE.AND P2, PT, R15, R202, PT ;  /* 0x000000ca0f00720c */ /* 0x000fe20003f46270 */
[C---:B------:R-:W-:Y:S01]  /*6510*/  VIADD R15, R22.reuse, 0xffffffa1 ;  /* 0xffffffa1160f7836 */ /* 0x040fe20000000000 */
[C---:B------:R-:W-:Y:S01]  /*6520*/  ISETP.GE.AND P0, PT, R17.reuse, R204, PT ;  /* 0x000000cc1100720c */ /* 0x040fe20003f06270 */
[----:B------:R-:W-:Y:S01]  /*6530*/  HMMA.16816.F32 R212, R8, R6, R212 ;  /* 0x0000000608d4723c */ /* 0x000fe200000018d4 */
[----:B------:R-:W-:Y:S01]  /*6540*/  ISETP.GE.AND P3, PT, R17, R202, PT ;  /* 0x000000ca1100720c */ /* 0x000fe20003f66270 */
[----:B------:R-:W-:Y:S01]  /*6550*/  VIADD R17, R22, 0xffffffa8 ;  /* 0xffffffa816117836 */ /* 0x000fe20000000000 */
[----:B------:R-:W-:Y:S01]  /*6560*/  FSEL R153, R150, -INF , !P5 ;  /* 0xff80000096997808 */ /* 0x000fe20006800000 */
[----:B------:R-:W-:Y:S01]  /*6570*/  VIADD R7, R22, 0xffffffb8 ;  /* 0xffffffb816077836 */ /* 0x000fe20000000000 */
[----:B------:R-:W-:-:S02]  /*6580*/  FSEL R150, R149, -INF , !P4 ;  /* 0xff80000095967808 */ /* 0x000fc40006000000 */
[----:B------:R-:W-:Y:S02]  /*6590*/  FSEL R151, R151, -INF , !P2 ;  /* 0xff80000097977808 */ /* 0x000fe40005000000 */
[C---:B------:R-:W-:Y:S02]  /*65a0*/  ISETP.GE.AND P5, PT, R15.reuse, R204, PT ;  /* 0x000000cc0f00720c */ /* 0x040fe40003fa6270 */
[----:B------:R-:W-:Y:S01]  /*65b0*/  ISETP.GE.AND P4, PT, R15, R202, PT ;  /* 0x000000ca0f00720c */ /* 0x000fe20003f86270 */
[----:B------:R-:W-:Y:S01]  /*65c0*/  VIADD R15, R22, 0xffffffa9 ;  /* 0xffffffa9160f7836 */ /* 0x000fe20000000000 */
[----:B------:R-:W-:Y:S02]  /*65d0*/  ISETP.GE.AND P2, PT, R17, R204, PT ;  /* 0x000000cc1100720c */ /* 0x000fe40003f46270 */
[----:B------:R-:W-:Y:S02]  /*65e0*/  FSEL R223, R147, -INF , !P4 ;  /* 0xff80000093df7808 */ /* 0x000fe40006000000 */
[----:B------:R-:W-:-:S02]  /*65f0*/  FSEL R220, R140, -INF , !P2 ;  /* 0xff8000008cdc7808 */ /* 0x000fc40005000000 */
[----:B------:R-:W-:Y:S02]  /*6600*/  FSEL R216, R144, -INF , !P0 ;  /* 0xff80000090d87808 */ /* 0x000fe40004000000 */
[----:B------:R-:W-:Y:S02]  /*6610*/  FSEL R227, R146, -INF , !P3 ;  /* 0xff80000092e37808 */ /* 0x000fe40005800000 */
[C---:B------:R-:W-:Y:S02]  /*6620*/  ISETP.GE.AND P4, PT, R5.reuse, R204, PT ;  /* 0x000000cc0500720c */ /* 0x040fe40003f86270 */
[-C--:B------:R-:W-:Y:S01]  /*6630*/  ISETP.GE.AND P2, PT, R5, R202.reuse, PT ;  /* 0x000000ca0500720c */ /* 0x080fe20003f46270 */
[----:B------:R-:W-:Y:S01]  /*6640*/  VIADD R5, R22, 0xffffffb1 ;  /* 0xffffffb116057836 */ /* 0x000fe20000000000 */
[----:B------:R-:W-:Y:S02]  /*6650*/  ISETP.GE.AND P0, PT, R17, R202, PT ;  /* 0x000000ca1100720c */ /* 0x000fe40003f06270 */
[----:B------:R-:W-:-:S02]  /*6660*/  ISETP.GE.AND P3, PT, R15, R204, PT ;  /* 0x000000cc0f00720c */ /* 0x000fc40003f66270 */
[----:B------:R-:W-:Y:S02]  /*6670*/  FMNMX3.FTZ R9, R132, R12, R14, !PT ;  /* 0x0000000c84097276 */ /* 0x000fe4000781000e */
[----:B------:R-:W-:Y:S02]  /*6680*/  FSEL R225, R142, -INF , !P0 ;  /* 0xff8000008ee17808 */ /* 0x000fe40004000000 */
[----:B------:R-:W-:Y:S02]  /*6690*/  FSEL R222, R141, -INF , !P3 ;  /* 0xff8000008dde7808 */ /* 0x000fe40005800000 */
[C---:B------:R-:W-:Y:S02]  /*66a0*/  ISETP.GE.AND P0, PT, R5.reuse, R204, PT ;  /* 0x000000cc0500720c */ /* 0x040fe40003f06270 */
[----:B------:R-:W-:Y:S01]  /*66b0*/  ISETP.GE.AND P3, PT, R5, R202, PT ;  /* 0x000000ca0500720c */ /* 0x000fe20003f66270 */
[----:B------:R-:W-:Y:S01]  /*66c0*/  VIADD R5, R22, 0xffffffb9 ;  /* 0xffffffb916057836 */ /* 0x000fe20000000000 */
[----:B------:R-:W-:-:S02]  /*66d0*/  FMNMX3.FTZ R9, R9, R156, R20, !PT ;  /* 0x0000009c09097276 */ /* 0x000fc40007810014 */
[----:B------:R-:W-:Y:S02]  /*66e0*/  FSEL R197, R137, -INF , !P0 ;  /* 0xff80000089c57808 */ /* 0x000fe40004000000 */
[----:B------:R-:W-:Y:S02]  /*66f0*/  FMNMX3.FTZ R4, R3, R23, R21, !PT ;  /* 0x0000001703047276 */ /* 0x000fe40007810015 */
[----:B------:R-:W-:Y:S02]  /*6700*/  FMNMX3.FTZ R9, R9, R152, R154, !PT ;  /* 0x0000009809097276 */ /* 0x000fe4000781009a */
[----:B------:R-:W-:Y:S02]  /*6710*/  ISETP.GE.AND P0, PT, R5, R202, PT ;  /* 0x000000ca0500720c */ /* 0x000fe40003f06270 */
[----:B------:R-:W-:Y:S02]  /*6720*/  FSEL R218, R145, -INF , !P5 ;  /* 0xff80000091da7808 */ /* 0x000fe40006800000 */
[----:B------:R-:W-:-:S02]  /*6730*/  FMNMX3.FTZ R4, R4, R13, R25, !PT ;  /* 0x0000000d04047276 */ /* 0x000fc40007810019 */
[----:B------:R-:W-:Y:S02]  /*6740*/  FMNMX3.FTZ R9, R9, R148, R150, !PT ;  /* 0x0000009409097276 */ /* 0x000fe40007810096 */
[----:B------:R-:W-:Y:S02]  /*6750*/  FSEL R175, R215, -INF , !P0 ;  /* 0xff800000d7af7808 */ /* 0x000fe40004000000 */
[----:B------:R-:W-:Y:S02]  /*6760*/  ISETP.GE.U32.AND P0, PT, R171, 0x3, PT ;  /* 0x00000003ab00780c */ /* 0x000fe40003f06070 */
[----:B------:R-:W-:Y:S02]  /*6770*/  ISETP.GE.AND P5, PT, R15, R202, PT ;  /* 0x000000ca0f00720c */ /* 0x000fe40003fa6270 */
[----:B------:R-:W-:Y:S02]  /*6780*/  FMNMX3.FTZ R4, R4, R219, R217, !PT ;  /* 0x000000db04047276 */ /* 0x000fe400078100d9 */
[----:B------:R-:W-:-:S02]  /*6790*/  FMNMX3.FTZ R9, R9, R216, R218, !PT ;  /* 0x000000d809097276 */ /* 0x000fc400078100da */
[----:B------:R-:W-:Y:S02]  /*67a0*/  FSEL R221, R143, -INF , !P5 ;  /* 0xff8000008fdd7808 */ /* 0x000fe40006800000 */
[----:B------:R-:W-:Y:S02]  /*67b0*/  FSEL R196, R136, -INF , !P4 ;  /* 0xff80000088c47808 */ /* 0x000fe40006000000 */
[-C--:B------:R-:W-:Y:S02]  /*67c0*/  ISETP.GE.AND P5, PT, R7, R204.reuse, PT ;  /* 0x000000cc0700720c */ /* 0x080fe40003fa6270 */
[----:B------:R-:W-:Y:S02]  /*67d0*/  ISETP.GE.AND P4, PT, R5, R204, PT ;  /* 0x000000cc0500720c */ /* 0x000fe40003f86270 */
[----:B------:R-:W-:Y:S02]  /*67e0*/  FMNMX3.FTZ R4, R4, R153, R151, !PT ;  /* 0x0000009904047276 */ /* 0x000fe40007810097 */
[----:B------:R-:W-:-:S02]  /*67f0*/  FMNMX3.FTZ R6, R9, R220, R222, !PT ;  /* 0x000000dc09067276 */ /* 0x000fc400078100de */
[----:B------:R-:W-:Y:S02]  /*6800*/  FSEL R179, R138, -INF , !P2 ;  /* 0xff8000008ab37808 */ /* 0x000fe40005000000 */
[----:B------:R-:W-:Y:S02]  /*6810*/  ISETP.GE.AND P2, PT, R7, R202, PT ;  /* 0x000000ca0700720c */ /* 0x000fe40003f46270 */
[----:B------:R-:W-:Y:S02]  /*6820*/  FSEL R199, R212, -INF , !P5 ;  /* 0xff800000d4c77808 */ /* 0x000fe40006800000 */
[----:B------:R-:W-:Y:S02]  /*6830*/  FSEL R198, R213, -INF , !P4 ;  /* 0xff800000d5c67808 */ /* 0x000fe40006000000 */
[----:B------:R-:W-:Y:S02]  /*6840*/  FMNMX3.FTZ R10, R4, R227, R223, !PT ;  /* 0x000000e3040a7276 */ /* 0x000fe400078100df */
[----:B------:R-:W-:-:S02]  /*6850*/  FMNMX3.FTZ R6, R6, R196, R197, !PT ;  /* 0x000000c406067276 */ /* 0x000fc400078100c5 */
[----:B------:R-:W-:Y:S02]  /*6860*/  FSEL R177, R139, -INF , !P3 ;  /* 0xff8000008bb17808 */ /* 0x000fe40005800000 */
[----:B------:R-:W-:Y:S02]  /*6870*/  FSEL R176, R214, -INF , !P2 ;  /* 0xff800000d6b07808 */ /* 0x000fe40005000000 */
[----:B------:R-:W-:Y:S02]  /*6880*/  FMNMX3.FTZ R10, R10, R225, R221, !PT ;  /* 0x000000e10a0a7276 */ /* 0x000fe400078100dd */
[----:B------:R-:W-:Y:S01]  /*6890*/  FMNMX3.FTZ R6, R6, R199, R198, !PT ;  /* 0x000000c706067276 */ /* 0x000fe200078100c6 */
[----:B------:R-:W-:Y:S06]  /*68a0*/  @!P0 BRA `(.L_x_474) ;  /* 0x0000000000848947 */ /* 0x000fec0003800000 */
[----:B------:R-:W-:-:S04]  /*68b0*/  VIADD R4, R171, 0xfffffffd ;  /* 0xfffffffdab047836 */ /* 0x000fc80000000000 */
[----:B------:R-:W-:-:S04]  /*68c0*/  IMAD.WIDE.U32 R18, R4, R168, RZ ;  /* 0x000000a804127225 */ /* 0x000fc800078e00ff */
[----:B------:R-:W-:Y:S01]  /*68d0*/  IMAD R4, R4, R169, R19 ;  /* 0x000000a904047224 */ /* 0x000fe200078e0213 */
[C---:B------:R-:W-:Y:S02]  /*68e0*/  LEA R8, P0, R18.reuse, R229, 0x6 ;  /* 0x000000e512087211 */ /* 0x040fe400078030ff */
[C---:B------:R-:W-:Y:S02]  /*68f0*/  LEA R16, P3, R18.reuse, R186, 0x7 ;  /* 0x000000ba12107211 */ /* 0x040fe400078638ff */
[--C-:B------:R-:W-:Y:S02]  /*6900*/  LEA.HI.X R5, R18, R228, R4.reuse, 0x6, P0 ;  /* 0x000000e412057211 */ /* 0x100fe400000f3404 */
[-C--:B------:R-:W-:Y:S02]  /*6910*/  IADD3 R229, P0, PT, R229, R8.reuse, RZ ;  /* 0x00000008e5e57210 */ /* 0x080fe40007f1e0ff */
[----:B------:R-:W-:Y:S02]  /*6920*/  LEA R7, P2, R168, R8, 0x5 ;  /* 0x00000008a8077211 */ /* 0x000fe400078428ff */
[----:B------:R-:W-:Y:S01]  /*6930*/  LEA.HI.X R17, R18, R185, R4, 0x7, P3 ;  /* 0x000000b912117211 */ /* 0x000fe200018f3c04 */
[----:B------:R-:W-:Y:S01]  /*6940*/  IMAD.X R228, R228, 0x1, R5, P0 ;  /* 0x00000001e4e47824 */ /* 0x000fe200000e0605 */
[----:B------:R-:W-:-:S02]  /*6950*/  LEA R4, P3, R8, R186, 0x1 ;  /* 0x000000ba08047211 */ /* 0x000fc400078608ff */
[----:B------:R-:W-:Y:S01]  /*6960*/  LEA.HI.X R168, R168, R5, R169, 0x5, P2 ;  /* 0x00000005a8a87211 */ /* 0x000fe200010f2ca9 */
[----:B------:R-:W-:Y:S01]  /*6970*/  @!PT LDS RZ, [RZ] ;  /* 0x00000000fffff984 */ /* 0x000fe20000000800 */
[----:B------:R-:W-:Y:S01]  /*6980*/  @!PT LDS RZ, [RZ] ;  /* 0x00000000fffff984 */ /* 0x000fe20000000800 */
[----:B------:R-:W-:Y:S01]  /*6990*/  @!PT LDS RZ, [RZ] ;  /* 0x00000000fffff984 */ /* 0x000fe20000000800 */
[----:B------:R1:W-:Y:S01]  /*69a0*/  LDGSTS.E.BYPASS.LTC128B.128 [R195+0x6000], desc[UR10][R16.64] ;  /* 0x0600000010c37fae */ /* 0x0003e2000b981a0a */
[-C--:B------:R-:W-:Y:S02]  /*69b0*/  LEA R26, P2, R229, R186.reuse, 0x1 ;  /* 0x000000bae51a7211 */ /* 0x080fe400078408ff */
[-C--:B------:R-:W-:Y:S01]  /*69c0*/  LEA.HI.X R5, R8, R185.reuse, R5, 0x1, P3 ;  /* 0x000000b908057211 */ /* 0x080fe200018f0c05 */
[----:B------:R1:W-:Y:S01]  /*69d0*/  LDGSTS.E.BYPASS.LTC128B.128 [R195+0x8000], desc[UR10][R16.64+0x80] ;  /* 0x0800008010c37fae */ /* 0x0003e2000b981a0a */
[----:B------:R-:W-:Y:S02]  /*69e0*/  LEA R18, P0, R7, R186, 0x1 ;  /* 0x000000ba07127211 */ /* 0x000fe400078008ff */
[-C--:B------:R-:W-:Y:S01]  /*69f0*/  LEA.HI.X R27, R229, R185.reuse, R228, 0x1, P2 ;  /* 0x000000b9e51b7211 */ /* 0x080fe200010f0ce4 */
[----:B------:R1:W-:Y:S01]  /*6a00*/  LDGSTS.E.BYPASS.LTC128B.128 [R195+0xa000], desc[UR10][R16.64+0x100] ;  /* 0x0a00010010c37fae */ /* 0x0003e2000b981a0a */
[----:B------:R-:W-:-:S03]  /*6a10*/  LEA.HI.X R19, R7, R185, R168, 0x1, P0 ;  /* 0x000000b907137211 */ /* 0x000fc600000f0ca8 */
        /* <DEDUP_REMOVED lines=10> */
.L_x_474:
[----:B------:R-:W-:Y:S01]  /*6ac0*/  FMNMX3.FTZ R8, R10, R179, R177, !PT ;  /* 0x000000b30a087276 */ /* 0x000fe200078100b1 */
[----:B-1----:R-:W1:Y:S01]  /*6ad0*/  SHFL.BFLY PT, R5, R6, 0x2, 0x1f ;  /* 0x0c401f0006057f89 */ /* 0x002e6200000e0000 */
[----:B------:R-:W-:Y:S01]  /*6ae0*/  IADD3 R7, PT, PT, R232, -0x4, RZ ;  /* 0xfffffffce8077810 */ /* 0x000fe20007ffe0ff */
[----:B------:R-:W2:Y:S01]  /*6af0*/  LDCU UR7, c[0x0][0x45c] ;  /* 0x00008b80ff0777ac */ /* 0x000ea20008000800 */
[----:B------:R-:W-:Y:S02]  /*6b00*/  FMNMX3.FTZ R8, R8, R176, R175, !PT ;  /* 0x000000b008087276 */ /* 0x000fe400078100af */
[C---:B------:R-:W-:Y:S02]  /*6b10*/  LOP3.LUT R4, R209.reuse, R7, R201, 0x96, !PT ;  /* 0x00000007d1047212 */ /* 0x040fe400078e96c9 */
[C---:B------:R-:W-:Y:S01]  /*6b20*/  IADD3 R235, PT, PT, R208.reuse, -0x61c88647, RZ ;  /* 0x9e3779b9d0eb7810 */ /* 0x040fe20007ffe0ff */
[----:B------:R-:W3:Y:S01]  /*6b30*/  SHFL.BFLY PT, R7, R8, 0x2, 0x1f ;  /* 0x0c401f0008077f89 */ /* 0x000ee200000e0000 */
[----:B------:R-:W-:Y:S01]  /*6b40*/  IADD3 R233, PT, PT, R208, 0x3c6ef372, RZ ;  /* 0x3c6ef372d0e97810 */ /* 0x000fe20007ffe0ff */
[----:B------:R-:W-:Y:S01]  /*6b50*/  IMAD.WIDE.U32 R144, R4, -0x326172a9, RZ ;  /* 0xcd9e8d5704907825 */ /* 0x000fe200078e00ff */
[----:B------:R-:W-:-:S02]  /*6b60*/  IADD3 R231, PT, PT, R209, 0x76cf5d0a, RZ ;  /* 0x76cf5d0ad1e77810 */ /* 0x000fc40007ffe0ff */
[----:B------:R-:W-:Y:S02]  /*6b70*/  IADD3 R230, PT, PT, R209, 0x32370b8f, RZ ;  /* 0x32370b8fd1e67810 */ /* 0x000fe40007ffe0ff */
[----:B------:R-:W-:Y:S02]  /*6b80*/  LOP3.LUT R4, R235, R206, R145, 0x96, !PT ;  /* 0x000000ceeb047212 */ /* 0x000fe400078e9691 */
[----:B------:R-:W-:Y:S02]  /*6b90*/  LOP3.LUT R144, R233, R144, R191, 0x96, !PT ;  /* 0x00000090e9907212 */ /* 0x000fe400078e96bf */
[----:B------:R-:W-:Y:S01]  /*6ba0*/  IADD3 R229, PT, PT, R208, -0x255992d5, RZ ;  /* 0xdaa66d2bd0e57810 */ /* 0x000fe20007ffe0ff */
[----:B------:R-:W-:Y:S01]  /*6bb0*/  IMAD.WIDE.U32 R212, R4, -0x2daee0ad, RZ ;  /* 0xd2511f5304d47825 */ /* 0x000fe200078e00ff */
[----:B------:R-:W-:Y:S02]  /*6bc0*/  IADD3 R228, PT, PT, R208, 0x78dde6e4, RZ ;  /* 0x78dde6e4d0e47810 */ /* 0x000fe40007ffe0ff */
[----:B------:R-:W-:Y:S01]  /*6bd0*/  IADD3 R224, PT, PT, R209, -0x56f99767, RZ ;  /* 0xa9066899d1e07810 */ /* 0x000fe20007ffe0ff */
[----:B------:R-:W-:Y:S01]  /*6be0*/  IMAD.WIDE.U32 R144, R144, -0x2daee0ad, RZ ;  /* 0xd2511f5390907825 */ /* 0x000fe200078e00ff */
[----:B------:R-:W-:-:S02]  /*6bf0*/  LOP3.LUT R4, R231, R192, R213, 0x96, !PT ;  /* 0x000000c0e7047212 */ /* 0x000fc400078e96d5 */
[----:B-1----:R-:W-:Y:S02]  /*6c00*/  FMNMX.FTZ R6, R6, R5, !PT ;  /* 0x0000000506067209 */ /* 0x002fe40007810000 */
[----:B------:R-:W-:Y:S01]  /*6c10*/  LOP3.LUT R212, R230, R212, R145, 0x96, !PT ;  /* 0x000000d4e6d47212 */ /* 0x000fe200078e9691 */
[----:B------:R-:W-:Y:S01]  /*6c20*/  IMAD.WIDE.U32 R146, R4, -0x326172a9, RZ ;  /* 0xcd9e8d5704927825 */ /* 0x000fe200078e00ff */
[----:B------:R-:W-:Y:S01]  /*6c30*/  IADD3 R226, PT, PT, R209, -0x126145ec, RZ ;  /* 0xed9eba14d1e27810 */ /* 0x000fe20007ffe0ff */
[----:B------:R-:W1:Y:S01]  /*6c40*/  SHFL.BFLY PT, R161, R6, 0x1, 0x1f ;  /* 0x0c201f0006a17f89 */ /* 0x000e6200000e0000 */
[----:B---3--:R-:W-:Y:S01]  /*6c50*/  FMNMX.FTZ R7, R8, R7, !PT ;  /* 0x0000000708077209 */ /* 0x008fe20007810000 */
[----:B------:R-:W-:Y:S01]  /*6c60*/  IMAD.WIDE.U32 R212, R212, -0x326172a9, RZ ;  /* 0xcd9e8d57d4d47825 */ /* 0x000fe200078e00ff */
[----:B------:R-:W-:Y:S02]  /*6c70*/  LOP3.LUT R4, R229, R190, R147, 0x96, !PT ;  /* 0x000000bee5047212 */ /* 0x000fe400078e9693 */
[----:B------:R-:W-:Y:S01]  /*6c80*/  IADD3 R172, PT, PT, R187, 0xc040, RZ ;  /* 0x0000c040bbac7810 */ /* 0x000fe20007ffe0ff */
[----:B------:R-:W3:Y:S01]  /*6c90*/  SHFL.BFLY PT, R160, R7, 0x1, 0x1f ;  /* 0x0c201f0007a07f89 */ /* 0x000ee200000e0000 */
[----:B------:R-:W-:Y:S01]  /*6ca0*/  LOP3.LUT R146, R228, R146, R213, 0x96, !PT ;  /* 0x00000092e4927212 */ /* 0x000fe200078e96d5 */
[----:B------:R-:W-:Y:S01]  /*6cb0*/  IMAD.WIDE.U32 R4, R4, -0x2daee0ad, RZ ;  /* 0xd2511f5304047825 */ /* 0x000fe200078e00ff */
[----:B------:R-:W-:-:S02]  /*6cc0*/  IADD3 R234, PT, PT, R208, 0x1715609d, RZ ;  /* 0x1715609dd0ea7810 */ /* 0x000fc40007ffe0ff */
[----:B------:R-:W-:Y:S01]  /*6cd0*/  IADD3 R236, PT, PT, R209, 0x646e171e, RZ ;  /* 0x646e171ed1ec7810 */ /* 0x000fe20007ffe0ff */
[----:B------:R-:W-:Y:S01]  /*6ce0*/  IMAD.WIDE.U32 R146, R146, -0x2daee0ad, RZ ;  /* 0xd2511f5392927825 */ /* 0x000fe200078e00ff */
[----:B------:R-:W-:-:S04]  /*6cf0*/  LOP3.LUT R144, R226, R144, R5, 0x96, !PT ;  /* 0x00000090e2907212 */ /* 0x000fc800078e9605 */
[----:B------:R-:W-:Y:S01]  /*6d00*/  LOP3.LUT R4, R224, R4, R147, 0x96, !PT ;  /* 0x00000004e0047212 */ /* 0x000fe200078e9693 */
[----:B------:R-:W-:-:S04]  /*6d10*/  IMAD.WIDE.U32 R144, R144, -0x326172a9, RZ ;  /* 0xcd9e8d5790907825 */ /* 0x000fc800078e00ff */
[----:B------:R-:W-:Y:S01]  /*6d20*/  IMAD.WIDE.U32 R16, R4, -0x326172a9, RZ ;  /* 0xcd9e8d5704107825 */ /* 0x000fe200078e00ff */
[----:B------:R-:W-:Y:S02]  /*6d30*/  LOP3.LUT R145, R234, R212, R145, 0x96, !PT ;  /* 0x000000d4ea917212 */ /* 0x000fe400078e9691 */
[----:B-1----:R-:W-:Y:S02]  /*6d40*/  FMNMX.FTZ R161, R6, R161, !PT ;  /* 0x000000a106a17209 */ /* 0x002fe40007810000 */
[----:B------:R-:W-:Y:S02]  /*6d50*/  MOV R4, R16 ;  /* 0x0000001000047202 */ /* 0x000fe40000000f00 */
[----:B------:R-:W-:Y:S01]  /*6d60*/  PRMT R6, R16, 0x7771, RZ ;  /* 0x0000777110067816 */ /* 0x000fe200000000ff */
[----:B--2---:R-:W-:Y:S01]  /*6d70*/  FMUL.FTZ R195, R161, UR7 ;  /* 0x00000007a1c37c20 */ /* 0x004fe20008410000 */
[----:B---3--:R-:W-:Y:S02]  /*6d80*/  FMNMX.FTZ R160, R7, R160, !PT ;  /* 0x000000a007a07209 */ /* 0x008fe40007810000 */
[----:B------:R-:W-:Y:S01]  /*6d90*/  LOP3.LUT R9, R4, 0xff, RZ, 0xc0, !PT ;  /* 0x000000ff04097812 */ /* 0x000fe200078ec0ff */
[----:B------:R-:W1:Y:S01]  /*6da0*/  LDC R7, c[0x0][0x4f8] ;  /* 0x00013e00ff077b82 */ /* 0x000e620000000800 */
[----:B------:R-:W-:Y:S01]  /*6db0*/  FSETP.NEU.FTZ.AND P2, PT, R161, -INF , PT ;  /* 0xff800000a100780b */ /* 0x000fe20003f5d000 */
[----:B------:R-:W-:Y:S01]  /*6dc0*/  FMUL.FTZ R178, R160, UR7 ;  /* 0x00000007a0b27c20 */ /* 0x000fe20008410000 */
[----:B------:R-:W-:-:S02]  /*6dd0*/  LOP3.LUT R8, R184, R144, R17, 0x96, !PT ;  /* 0x00000090b8087212 */ /* 0x000fc400078e9611 */
[----:B------:R-:W-:Y:S02]  /*6de0*/  FSETP.NEU.FTZ.AND P0, PT, R160, -INF , PT ;  /* 0xff800000a000780b */ /* 0x000fe40003f1d000 */
[----:B------:R-:W-:Y:S02]  /*6df0*/  SEL R144, R182, 0xffffffe0, !P6 ;  /* 0xffffffe0b6907807 */ /* 0x000fe40007000000 */
[----:B------:R-:W-:Y:S02]  /*6e00*/  PRMT R6, R9, 0x5410, R6 ;  /* 0x0000541009067816 */ /* 0x000fe40000000006 */
[----:B------:R-:W-:Y:S02]  /*6e10*/  FSEL R9, R161, RZ, P2 ;  /* 0x000000ffa1097208 */ /* 0x000fe40001000000 */
[----:B------:R-:W-:Y:S02]  /*6e20*/  FSEL R195, R195, RZ, P2 ;  /* 0x000000ffc3c37208 */ /* 0x000fe40001000000 */
[----:B------:R-:W-:Y:S01]  /*6e30*/  FSEL R178, R178, RZ, P0 ;  /* 0x000000ffb2b27208 */ /* 0x000fe20000000000 */
[----:B------:R-:W-:Y:S01]  /*6e40*/  FADD.FTZ R9, R132, -R9 ;  /* 0x8000000984097221 */ /* 0x000fe20000010000 */
[----:B------:R-:W-:Y:S01]  /*6e50*/  IADD3 R174, PT, PT, R144, R187, RZ ;  /* 0x000000bb90ae7210 */ /* 0x000fe20007ffe0ff */
[--C-:B------:R-:W-:Y:S01]  /*6e60*/  FFMA.FTZ R157, R20, UR7, -R195.reuse ;  /* 0x00000007149d7c23 */ /* 0x100fe200080108c3 */
[C---:B------:R-:W-:Y:S01]  /*6e70*/  PRMT R10, R16.reuse, 0x7773, RZ ;  /* 0x00007773100a7816 */ /* 0x040fe200000000ff */
[--C-:B------:R-:W-:Y:S01]  /*6e80*/  FFMA.FTZ R162, R23, UR7, -R178.reuse ;  /* 0x0000000717a27c23 */ /* 0x100fe200080108b2 */
[----:B------:R-:W-:Y:S01]  /*6e90*/  PRMT R5, R16, 0x7772, RZ ;  /* 0x0000777210057816 */ /* 0x000fe200000000ff */
[----:B------:R-:W-:Y:S01]  /*6ea0*/  FFMA.FTZ R132, R21, UR7, -R178 ;  /* 0x0000000715847c23 */ /* 0x000fe200080108b2 */
[--C-:B------:R-:W-:Y:S01]  /*6eb0*/  FFMA.FTZ R158, R156, UR7, -R195.reuse ;  /* 0x000000079c9e7c23 */ /* 0x100fe200080108c3 */
[----:B------:R-:W2:Y:S01]  /*6ec0*/  LDSM.16.MT88.4 R20, [R174+0xc000] ;  /* 0x00c00000ae14783b */ /* 0x000ea20000004200 */
[----:B------:R-:W-:Y:S01]  /*6ed0*/  PRMT R5, R5, 0x5410, R10 ;  /* 0x0000541005057816 */ /* 0x000fe2000000000a */
[--C-:B------:R-:W-:Y:S01]  /*6ee0*/  FFMA.FTZ R168, R12, UR7, -R195.reuse ;  /* 0x000000070ca87c23 */ /* 0x100fe200080108c3 */
[----:B------:R-:W-:Y:S01]  /*6ef0*/  FSEL R10, R160, RZ, P0 ;  /* 0x000000ffa00a7208 */ /* 0x000fe20000000000 */
[--C-:B------:R-:W-:Y:S01]  /*6f00*/  FFMA.FTZ R159, R14, UR7, -R195.reuse ;  /* 0x000000070e9f7c23 */ /* 0x100fe200080108c3 */
[--C-:B------:R-:W-:Y:S01]  /*6f10*/  FFMA.FTZ R156, R13, UR7, -R178.reuse ;  /* 0x000000070d9c7c23 */ /* 0x100fe200080108b2 */
[----:B------:R-:W-:Y:S01]  /*6f20*/  IADD3 R16, PT, PT, R187, 0xc000, RZ ;  /* 0x0000c000bb107810 */ /* 0x000fe20007ffe0ff */
[----:B------:R-:W-:Y:S01]  /*6f30*/  FFMA.FTZ R25, R25, UR7, -R178 ;  /* 0x0000000719197c23 */ /* 0x000fe200080108b2 */
[----:B------:R-:W-:Y:S01]  /*6f40*/  FADD.FTZ R163, R3, -R10 ;  /* 0x8000000a03a37221 */ /* 0x000fe20000010000 */
[----:B------:R-:W-:Y:S01]  /*6f50*/  FMUL.FTZ R169, R9, UR7 ;  /* 0x0000000709a97c20 */ /* 0x000fe20008410000 */
[----:B------:R-:W-:Y:S01]  /*6f60*/  @P1 IADD3 R172, PT, PT, R16, -0x40, RZ ;  /* 0xffffffc010ac1810 */ /* 0x000fe20007ffe0ff */
[----:B------:R-:W-:Y:S01]  /*6f70*/  MUFU.EX2 R168, R168 ;  /* 0x000000a800a87308 */ /* 0x000fe20000000800 */
[----:B------:R-:W-:Y:S01]  /*6f80*/  FMUL.FTZ R163, R163, UR7 ;  /* 0x00000007a3a37c20 */ /* 0x000fe20008410000 */
[----:B------:R-:W-:Y:S01]  /*6f90*/  LOP3.LUT R15, R8, 0xffff, RZ, 0xc0, !PT ;  /* 0x0000ffff080f7812 */ /* 0x000fe200078ec0ff */
[----:B------:R-:W-:Y:S01]  /*6fa0*/  FFMA.FTZ R213, R148, UR7, -R195 ;  /* 0x0000000794d57c23 */ /* 0x000fe200080108c3 */
[C---:B------:R-:W-:Y:S01]  /*6fb0*/  PRMT R11, R8.reuse, 0x7632, R11 ;  /* 0x00007632080b7816 */ /* 0x040fe2000000000b */
[----:B------:R-:W3:Y:S01]  /*6fc0*/  MUFU.EX2 R159, R159 ;  /* 0x0000009f009f7308 */ /* 0x000ee20000000800 */
[----:B------:R-:W-:Y:S01]  /*6fd0*/  LOP3.LUT R4, R8, 0xff, RZ, 0xc0, !PT ;  /* 0x000000ff08047812 */ /* 0x000fe200078ec0ff */
[----:B------:R-:W4:Y:S01]  /*6fe0*/  LDSM.16.MT88.4 R28, [R172] ;  /* 0x00000000ac1c783b */ /* 0x000f220000004200 */
[----:B------:R-:W-:Y:S01]  /*6ff0*/  SHF.R.U32.HI R8, RZ, 0x18, R8 ;  /* 0x00000018ff087819 */ /* 0x000fe20000011608 */
[----:B------:R-:W-:Y:S01]  /*7000*/  MUFU.EX2 R158, R158 ;  /* 0x0000009e009e7308 */ /* 0x000fe20000000800 */
[----:B------:R-:W-:Y:S01]  /*7010*/  SHF.R.U32.HI R15, RZ, 0x8, R15 ;  /* 0x00000008ff0f7819 */ /* 0x000fe2000001160f */
[--C-:B------:R-:W-:Y:S01]  /*7020*/  FFMA.FTZ R202, R150, UR7, -R195.reuse ;  /* 0x0000000796ca7c23 */ /* 0x100fe200080108c3 */
[----:B------:R-:W-:Y:S01]  /*7030*/  LOP3.LUT R11, R11, 0xff, RZ, 0xc0, !PT ;  /* 0x000000ff0b0b7812 */ /* 0x000fe200078ec0ff */
[----:B------:R-:W5:Y:S01]  /*7040*/  MUFU.EX2 R157, R157 ;  /* 0x0000009d009d7308 */ /* 0x000f620000000800 */
[----:B-1----:R-:W-:Y:S01]  /*7050*/  LOP3.LUT R7, R7, 0xff, RZ, 0xc0, !PT ;  /* 0x000000ff07077812 */ /* 0x002fe200078ec0ff */
[----:B------:R-:W-:Y:S01]  /*7060*/  FFMA.FTZ R215, R152, UR7, -R195 ;  /* 0x0000000798d77c23 */ /* 0x000fe200080108c3 */
[----:B------:R-:W-:Y:S01]  /*7070*/  PRMT R4, R4, 0x5410, R15 ;  /* 0x0000541004047816 */ /* 0x000fe2000000000f */
[----:B------:R-:W-:Y:S01]  /*7080*/  MUFU.EX2 R162, R162 ;  /* 0x000000a200a27308 */ /* 0x000fe20000000800 */
[----:B------:R-:W-:Y:S01]  /*7090*/  PRMT R8, R11, 0x5410, R8 ;  /* 0x000054100b087816 */ /* 0x000fe20000000008 */
[----:B------:R-:W-:Y:S01]  /*70a0*/  LDSM.16.MT88.4 R12, [R187+0xc000] ;  /* 0x00c00000bb0c783b */ /* 0x000fe20000004200 */
[----:B------:R-:W-:Y:S01]  /*70b0*/  LEA R173, R7, R7, 0x10 ;  /* 0x0000000707ad7211 */ /* 0x000fe200078e80ff */
[----:B------:R-:W-:Y:S01]  /*70c0*/  MUFU.EX2 R156, R156 ;  /* 0x0000009c009c7308 */ /* 0x000fe20000000800 */
[----:B------:R-:W-:Y:S01]  /*70d0*/  LOP3.LUT R10, R5, 0xff00ff, RZ, 0xc0, !PT ;  /* 0x00ff00ff050a7812 */ /* 0x000fe200078ec0ff */
[----:B------:R-:W-:Y:S01]  /*70e0*/  FFMA.FTZ R204, R154, UR7, -R195 ;  /* 0x000000079acc7c23 */ /* 0x000fe200080108c3 */
[----:B---3--:R-:W-:Y:S01]  /*70f0*/  F2FP.F16.F32.PACK_AB R9, R159, R168 ;  /* 0x000000a89f09723e */ /* 0x008fe200000000ff */
[----:B------:R-:W1:Y:S01]  /*7100*/  MUFU.EX2 R3, R25 ;  /* 0x0000001900037308 */ /* 0x000e620000000800 */
[--C-:B------:R-:W-:Y:S01]  /*7110*/  HSET2.LE.AND R6, R6, R173.reuse, PT ;  /* 0x000000ad06067233 */ /* 0x100fe20003803000 */
[--C-:B------:R-:W-:Y:S01]  /*7120*/  FFMA.FTZ R219, R219, UR7, -R178.reuse ;  /* 0x00000007dbdb7c23 */ /* 0x100fe200080108b2 */
[--C-:B------:R-:W-:Y:S01]  /*7130*/  HSET2.LE.AND R7, R10, R173.reuse, PT ;  /* 0x000000ad0a077233 */ /* 0x100fe20003803000 */
[----:B------:R-:W3:Y:S01]  /*7140*/  MUFU.EX2 R132, R132 ;  /* 0x0000008400847308 */ /* 0x000ee20000000800 */
[--C-:B------:R-:W-:Y:S01]  /*7150*/  HSET2.LE.AND R4, R4, R173.reuse, PT ;  /* 0x000000ad04047233 */ /* 0x100fe20003803000 */
[--C-:B------:R-:W-:Y:S01]  /*7160*/  FFMA.FTZ R214, R217, UR7, -R178.reuse ;  /* 0x00000007d9d67c23 */ /* 0x100fe200080108b2 */
[----:B------:R-:W-:Y:S01]  /*7170*/  HSET2.LE.AND R5, R8, R173, PT ;  /* 0x000000ad08057233 */ /* 0x000fe20003803000 */
[----:B------:R-:W2:Y:S01]  /*7180*/  MUFU.EX2 R169, R169 ;  /* 0x000000a900a97308 */ /* 0x000ea20000000800 */
[----:B-----5:R-:W-:Y:S01]  /*7190*/  F2FP.F16.F32.PACK_AB R11, R157, R158 ;  /* 0x0000009e9d0b723e */ /* 0x020fe200000000ff */
[--C-:B------:R-:W-:Y:S01]  /*71a0*/  FFMA.FTZ R212, R151, UR7, -R178.reuse ;  /* 0x0000000797d47c23 */ /* 0x100fe200080108b2 */
[----:B------:R-:W-:Y:S01]  /*71b0*/  LOP3.LUT R4, R9, R4, RZ, 0xc0, !PT ;  /* 0x0000000409047212 */ /* 0x000fe200078ec0ff */
[----:B------:R-:W5:Y:S01]  /*71c0*/  MUFU.EX2 R163, R163 ;  /* 0x000000a300a37308 */ /* 0x000f620000000800 */
[----:B------:R-:W-:Y:S01]  /*71d0*/  LOP3.LUT R6, R11, R6, RZ, 0xc0, !PT ;  /* 0x000000060b067212 */ /* 0x000fe200078ec0ff */
[----:B------:R-:W-:Y:S01]  /*71e0*/  LDSM.16.MT88.4 R148, [R187+0xc800] ;  /* 0x00c80000bb94783b */ /* 0x000fe20000004200 */
[----:B-1----:R-:W-:Y:S01]  /*71f0*/  F2FP.F16.F32.PACK_AB R10, R3, R156 ;  /* 0x0000009c030a723e */ /* 0x002fe200000000ff */
[----:B------:R-:W-:Y:S01]  /*7200*/  MUFU.EX2 R213, R213 ;  /* 0x000000d500d57308 */ /* 0x000fe20000000800 */
[----:B------:R-:W-:Y:S01]  /*7210*/  IADD3 R144, PT, PT, R144, R172, RZ ;  /* 0x000000ac90907210 */ /* 0x000fe20007ffe0ff */
[----:B------:R-:W-:Y:S01]  /*7220*/  FFMA.FTZ R227, R227, UR7, -R178 ;  /* 0x00000007e3e37c23 */ /* 0x000fe200080108b2 */
[----:B---3--:R-:W-:Y:S01]  /*7230*/  F2FP.F16.F32.PACK_AB R8, R132, R162 ;  /* 0x000000a28408723e */ /* 0x008fe200000000ff */
[----:B------:R-:W1:Y:S01]  /*7240*/  MUFU.EX2 R202, R202 ;  /* 0x000000ca00ca7308 */ /* 0x000e620000000800 */
[----:B------:R-:W-:Y:S01]  /*7250*/  LOP3.LUT R7, R10, R7, RZ, 0xc0, !PT ;  /* 0x000000070a077212 */ /* 0x000fe200078ec0ff */
[----:B--2---:R-:W-:Y:S01]  /*7260*/  FMUL.FTZ R16, R36, R169 ;  /* 0x000000a924107220 */ /* 0x004fe20000410000 */
[----:B------:R-:W-:Y:S01]  /*7270*/  LOP3.LUT R5, R8, R5, RZ, 0xc0, !PT ;  /* 0x0000000508057212 */ /* 0x000fe200078ec0ff */
[-C--:B------:R-:W-:Y:S01]  /*7280*/  FMUL.FTZ R17, R37, R169.reuse ;  /* 0x000000a925117220 */ /* 0x080fe20000410000 */
[----:B------:R-:W-:Y:S01]  /*7290*/  FMUL.FTZ R40, R40, R169 ;  /* 0x000000a928287220 */ /* 0x000fe20000410000 */
[-C--:B-----5:R-:W-:Y:S01]  /*72a0*/  FMUL.FTZ R18, R38, R163.reuse ;  /* 0x000000a326127220 */ /* 0x0a0fe20000410000 */
[----:B------:R-:W-:Y:S01]  /*72b0*/  FMUL.FTZ R19, R39, R163 ;  /* 0x000000a327137220 */ /* 0x000fe20000410000 */
[----:B------:R-:W-:Y:S01]  /*72c0*/  FMUL.FTZ R41, R41, R169 ;  /* 0x000000a929297220 */ /* 0x000fe20000410000 */
[-C--:B------:R-:W-:Y:S01]  /*72d0*/  FMUL.FTZ R42, R42, R163.reuse ;  /* 0x000000a32a2a7220 */ /* 0x080fe20000410000 */
[----:B------:R-:W-:Y:S01]  /*72e0*/  FMUL.FTZ R43, R43, R163 ;  /* 0x000000a32b2b7220 */ /* 0x000fe20000410000 */
[----:B------:R-:W2:Y:S01]  /*72f0*/  LDSM.16.MT88.4 R36, [R187+0xe000] ;  /* 0x00e00000bb24783b */ /* 0x000ea20000004200 */
[-C--:B------:R-:W-:Y:S01]  /*7300*/  FMUL.FTZ R24, R44, R169.reuse ;  /* 0x000000a92c187220 */ /* 0x080fe20000410000 */
[----:B------:R-:W-:Y:S01]  /*7310*/  FMUL.FTZ R25, R45, R169 ;  /* 0x000000a92d197220 */ /* 0x000fe20000410000 */
[C---:B------:R-:W-:Y:S01]  /*7320*/  HMMA.16816.F32 R16, R4.reuse, R20, R16 ;  /* 0x000000140410723c */ /* 0x040fe20000001810 */
[-C--:B------:R-:W-:Y:S01]  /*7330*/  FMUL.FTZ R26, R46, R163.reuse ;  /* 0x000000a32e1a7220 */ /* 0x080fe20000410000 */
[----:B------:R-:W-:Y:S01]  /*7340*/  FMUL.FTZ R27, R47, R163 ;  /* 0x000000a32f1b7220 */ /* 0x000fe20000410000 */
[-C--:B------:R-:W-:Y:S01]  /*7350*/  FMUL.FTZ R8, R128, R169.reuse ;  /* 0x000000a980087220 */ /* 0x080fe20000410000 */
[----:B------:R-:W-:Y:S01]  /*7360*/  LDSM.16.MT88.4 R44, [R174+0xe000] ;  /* 0x00e00000ae2c783b */ /* 0x000fe20000004200 */
        /* <DEDUP_REMOVED lines=9> */
[----:B------:R-:W3:Y:S01]  /*7400*/  LDSM.16.MT88.4 R68, [R174+0x10000] ;  /* 0x01000000ae44783b */ /* 0x000ee20000004200 */
[----:B------:R-:W-:Y:S01]  /*7410*/  FMUL.FTZ R129, R53, R169 ;  /* 0x000000a935817220 */ /* 0x000fe20000410000 */
[-C--:B------:R-:W-:Y:S01]  /*7420*/  FMUL.FTZ R130, R54, R163.reuse ;  /* 0x000000a336827220 */ /* 0x080fe20000410000 */
[----:B------:R-:W-:Y:S01]  /*7430*/  FMUL.FTZ R131, R55, R163 ;  /* 0x000000a337837220 */ /* 0x000fe20000410000 */
[-C--:B------:R-:W-:Y:S01]  /*7440*/  FMUL.FTZ R48, R48, R169.reuse ;  /* 0x000000a930307220 */ /* 0x080fe20000410000 */
[----:B------:R-:W5:Y:S01]  /*7450*/  LDSM.16.MT88.4 R52, [R172+0x2000] ;  /* 0x00200000ac34783b */ /* 0x000f620000004200 */
        /* <DEDUP_REMOVED lines=8> */
[----:B------:R-:W-:Y:S01]  /*74e0*/  LDSM.16.MT88.4 R136, [R144+0x2000] ;  /* 0x002000009088783b */ /* 0x000fe20000004200 */
        /* <DEDUP_REMOVED lines=8> */
[----:B------:R-:W4:Y:S01]  /*7570*/  LDSM.16.MT88.4 R76, [R172+0x4000] ;  /* 0x00400000ac4c783b */ /* 0x000f220000004200 */
        /* <DEDUP_REMOVED lines=16> */
[-C--:B------:R-:W-:Y:S01]  /*7680*/  FMUL.FTZ R124, R124, R169.reuse ;  /* 0x000000a97c7c7220 */ /* 0x080fe20000410000 */
[----:B------:R-:W-:Y:S01]  /*7690*/  FMUL.FTZ R125, R125, R169 ;  /* 0x000000a97d7d7220 */ /* 0x000fe20000410000 */
[-C--:B------:R-:W-:Y:S01]  /*76a0*/  FMUL.FTZ R126, R126, R163.reuse ;  /* 0x000000a37e7e7220 */ /* 0x080fe20000410000 */
[----:B------:R-:W-:Y:S01]  /*76b0*/  FMUL.FTZ R127, R127, R163 ;  /* 0x000000a37f7f7220 */ /* 0x000fe20000410000 */
[----:B---3--:R-:W-:Y:S01]  /*76c0*/  HMMA.16816.F32 R64, R4, R68, R64 ;  /* 0x000000440440723c */ /* 0x008fe20000001840 */
[----:B------:R-:W-:-:S04]  /*76d0*/  IMAD.WIDE.U32 R68, R145, -0x2daee0ad, RZ ;  /* 0xd2511f5391447825 */ /* 0x000fc800078e00ff */
[-C--:B------:R-:W-:Y:S01]  /*76e0*/  FMUL.FTZ R104, R104, R169.reuse ;  /* 0x000000a968687220 */ /* 0x080fe20000410000 */
[----:B------:R-:W-:Y:S01]  /*76f0*/  FMUL.FTZ R105, R105, R169 ;  /* 0x000000a969697220 */ /* 0x000fe20000410000 */
[-C--:B------:R-:W-:Y:S01]  /*7700*/  FMUL.FTZ R106, R106, R163.reuse ;  /* 0x000000a36a6a7220 */ /* 0x080fe20000410000 */
[----:B------:R-:W-:Y:S01]  /*7710*/  FMUL.FTZ R107, R107, R163 ;  /* 0x000000a36b6b7220 */ /* 0x000fe20000410000 */
[-C--:B------:R-:W-:Y:S01]  /*7720*/  FMUL.FTZ R141, R85, R169.reuse ;  /* 0x000000a9558d7220 */ /* 0x080fe20000410000 */
[----:B------:R-:W-:Y:S01]  /*7730*/  LOP3.LUT R146, R236, R146, R69, 0x96, !PT ;  /* 0x00000092ec927212 */ /* 0x000fe200078e9645 */
[C---:B------:R-:W-:Y:S01]  /*7740*/  HMMA.16816.F32 R40, R4.reuse, R44, R40 ;  /* 0x0000002c0428723c */ /* 0x040fe20000001828 */
[----:B------:R-:W-:Y:S01]  /*7750*/  PRMT R85, R68, 0x7772, RZ ;  /* 0x0000777244557816 */ /* 0x000fe200000000ff */
[----:B------:R-:W-:Y:S01]  /*7760*/  FMUL.FTZ R140, R84, R169 ;  /* 0x000000a9548c7220 */ /* 0x000fe20000410000 */
[-C--:B------:R-:W-:Y:S01]  /*7770*/  FMUL.FTZ R142, R86, R163.reuse ;  /* 0x000000a3568e7220 */ /* 0x080fe20000410000 */
[----:B------:R-:W-:Y:S01]  /*7780*/  FMUL.FTZ R143, R87, R163 ;  /* 0x000000a3578f7220 */ /* 0x000fe20000410000 */
[-C--:B------:R-:W-:Y:S01]  /*7790*/  FMUL.FTZ R88, R88, R169.reuse ;  /* 0x000000a958587220 */ /* 0x080fe20000410000 */
[----:B------:R-:W-:Y:S01]  /*77a0*/  FMUL.FTZ R89, R89, R169 ;  /* 0x000000a959597220 */ /* 0x000fe20000410000 */
[----:B------:R-:W-:Y:S01]  /*77b0*/  FMUL.FTZ R90, R90, R163 ;  /* 0x000000a35a5a7220 */ /* 0x000fe20000410000 */
[C---:B------:R-:W-:Y:S01]  /*77c0*/  HMMA.16816.F32 R44, R4.reuse, R46, R72 ;  /* 0x0000002e042c723c */ /* 0x040fe20000001848 */
[----:B------:R-:W-:Y:S01]  /*77d0*/  MOV R72, R68 ;  /* 0x0000004400487202 */ /* 0x000fe20000000f00 */
[----:B------:R-:W-:Y:S01]  /*77e0*/  FMUL.FTZ R73, R109, R169 ;  /* 0x000000a96d497220 */ /* 0x000fe20000410000 */
[-C--:B------:R-:W-:Y:S01]  /*77f0*/  FMUL.FTZ R74, R110, R163.reuse ;  /* 0x000000a36e4a7220 */ /* 0x080fe20000410000 */
[-C--:B------:R-:W-:Y:S01]  /*7800*/  FMUL.FTZ R75, R111, R163.reuse ;  /* 0x000000a36f4b7220 */ /* 0x080fe20000410000 */
[----:B------:R-:W-:Y:S01]  /*7810*/  FMUL.FTZ R91, R91, R163 ;  /* 0x000000a35b5b7220 */ /* 0x000fe20000410000 */
[-C--:B------:R-:W-:Y:S01]  /*7820*/  FMUL.FTZ R120, R120, R169.reuse ;  /* 0x000000a978787220 */ /* 0x080fe20000410000 */
[----:B------:R-:W-:Y:S01]  /*7830*/  FMUL.FTZ R121, R121, R169 ;  /* 0x000000a979797220 */ /* 0x000fe20000410000 */
[C---:B-----5:R-:W-:Y:S01]  /*7840*/  HMMA.16816.F32 R48, R4.reuse, R52, R48 ;  /* 0x000000340430723c */ /* 0x060fe20000001830 */
[-C--:B------:R-:W-:Y:S01]  /*7850*/  FMUL.FTZ R122, R122, R163.reuse ;  /* 0x000000a37a7a7220 */ /* 0x080fe20000410000 */
[----:B------:R-:W-:Y:S01]  /*7860*/  FMUL.FTZ R123, R123, R163 ;  /* 0x000000a37b7b7220 */ /* 0x000fe20000410000 */
[----:B------:R-:W-:Y:S01]  /*7870*/  LDSM.16.MT88.4 R60, [R187+0x10000] ;  /* 0x01000000bb3c783b */ /* 0x000fe20000004200 */
[----:B------:R-:W-:Y:S01]  /*7880*/  LOP3.LUT R84, R146, 0xffff, RZ, 0xc0, !PT ;  /* 0x0000ffff92547812 */ /* 0x000fe200078ec0ff */
[----:B------:R-:W-:Y:S01]  /*7890*/  FFMA.FTZ R87, R153, UR7, -R178 ;  /* 0x0000000799577c23 */ /* 0x000fe200080108b2 */
[----:B------:R-:W-:Y:S01]  /*78a0*/  MUFU.EX2 R215, R215 ;  /* 0x000000d700d77308 */ /* 0x000fe20000000800 */
[-C--:B------:R-:W-:Y:S01]  /*78b0*/  FMUL.FTZ R112, R112, R169.reuse ;  /* 0x000000a970707220 */ /* 0x080fe20000410000 */
[C---:B------:R-:W-:Y:S01]  /*78c0*/  HMMA.16816.F32 R52, R4.reuse, R54, R80 ;  /* 0x000000360434723c */ /* 0x040fe20000001850 */
[C---:B------:R-:W-:Y:S01]  /*78d0*/  PRMT R80, R68.reuse, 0x7771, RZ ;  /* 0x0000777144507816 */ /* 0x040fe200000000ff */
[----:B------:R-:W3:Y:S01]  /*78e0*/  MUFU.EX2 R204, R204 ;  /* 0x000000cc00cc7308 */ /* 0x000ee20000000800 */
[----:B------:R-:W-:Y:S01]  /*78f0*/  PRMT R82, R68, 0x7773, RZ ;  /* 0x0000777344527816 */ /* 0x000fe200000000ff */
[-C--:B------:R-:W-:Y:S01]  /*7900*/  FMUL.FTZ R113, R113, R169.reuse ;  /* 0x000000a971717220 */ /* 0x080fe20000410000 */
[----:B------:R-:W-:Y:S01]  /*7910*/  LOP3.LUT R81, R72, 0xff, RZ, 0xc0, !PT ;  /* 0x000000ff48517812 */ /* 0x000fe200078ec0ff */
[----:B------:R-:W-:Y:S01]  /*7920*/  FMUL.FTZ R72, R108, R169 ;  /* 0x000000a96c487220 */ /* 0x000fe20000410000 */
[C---:B------:R-:W-:Y:S01]  /*7930*/  LOP3.LUT R83, R146.reuse, 0xff, RZ, 0xc0, !PT ;  /* 0x000000ff92537812 */ /* 0x040fe200078ec0ff */
[C---:B------:R-:W-:Y:S01]  /*7940*/  HMMA.16816.F32 R8, R4.reuse, R12, R8 ;  /* 0x0000000c0408723c */ /* 0x040fe20000001808 */
[----:B------:R-:W-:Y:S01]  /*7950*/  PRMT R80, R81, 0x5410, R80 ;  /* 0x0000541051507816 */ /* 0x000fe20000000050 */
[----:B------:R-:W-:Y:S01]  /*7960*/  MUFU.EX2 R219, R219 ;  /* 0x000000db00db7308 */ /* 0x000fe20000000800 */
[----:B------:R-:W-:Y:S01]  /*7970*/  PRMT R81, R146, 0x7632, R81 ;  /* 0x0000763292517816 */ /* 0x000fe20000000051 */
[----:B------:R-:W-:Y:S01]  /*7980*/  LDSM.16.MT88.4 R108, [R172+0x2800] ;  /* 0x00280000ac6c783b */ /* 0x000fe20000004200 */
[----:B------:R-:W-:Y:S01]  /*7990*/  SHF.R.U32.HI R84, RZ, 0x8, R84 ;  /* 0x00000008ff547819 */ /* 0x000fe20000011654 */
[----:B------:R5:W-:Y:S01]  /*79a0*/  MUFU.EX2 R217, R87 ;  /* 0x0000005700d97308 */ /* 0x000be20000000800 */
[--C-:B------:R-:W-:Y:S01]  /*79b0*/  HSET2.LE.AND R80, R80, R173.reuse, PT ;  /* 0x000000ad50507233 */ /* 0x100fe20003803000 */
[C---:B------:R-:W-:Y:S01]  /*79c0*/  HMMA.16816.F32 R12, R4.reuse, R14, R124 ;  /* 0x0000000e040c723c */ /* 0x040fe2000000187c */
[----:B------:R-:W2:Y:S01]  /*79d0*/  LDSM.16.MT88.4 R124, [R144] ;  /* 0x00000000907c783b */ /* 0x000ea20000004200 */
[----:B------:R-:W-:Y:S01]  /*79e0*/  LOP3.LUT R81, R81, 0xff, RZ, 0xc0, !PT ;  /* 0x000000ff51517812 */ /* 0x000fe200078ec0ff */
[----:B------:R-:W5:Y:S01]  /*79f0*/  MUFU.EX2 R212, R212 ;  /* 0x000000d400d47308 */ /* 0x000f620000000800 */
[----:B------:R-:W-:Y:S01]  /*7a00*/  PRMT R85, R85, 0x5410, R82 ;  /* 0x0000541055557816 */ /* 0x000fe20000000052 */
[-C--:B------:R-:W-:Y:S01]  /*7a10*/  FMUL.FTZ R82, R118, R163.reuse ;  /* 0x000000a376527220 */ /* 0x080fe20000410000 */
[----:B------:R-:W-:Y:S01]  /*7a20*/  PRMT R84, R83, 0x5410, R84 ;  /* 0x0000541053547816 */ /* 0x000fe20000000054 */
[----:B------:R-:W2:Y:S01]  /*7a30*/  MUFU.EX2 R214, R214 ;  /* 0x000000d600d67308 */ /* 0x000ea20000000800 */
[C---:B------:R-:W-:Y:S01]  /*7a40*/  HMMA.16816.F32 R68, R4.reuse, R70, R104 ;  /* 0x000000460444723c */ /* 0x040fe20000001868 */
[----:B------:R-:W2:Y:S01]  /*7a50*/  LDSM.16.MT88.4 R104, [R174+0xe800] ;  /* 0x00e80000ae68783b */ /* 0x000ea20000004200 */
[-C--:B------:R-:W-:Y:S01]  /*7a60*/  FMUL.FTZ R83, R119, R163.reuse ;  /* 0x000000a377537220 */ /* 0x080fe20000410000 */
[-C--:B------:R-:W-:Y:S01]  /*7a70*/  FMUL.FTZ R114, R114, R163.reuse ;  /* 0x000000a372727220 */ /* 0x080fe20000410000 */
[----:B------:R-:W-:Y:S01]  /*7a80*/  FMUL.FTZ R115, R115, R163 ;  /* 0x000000a373737220 */ /* 0x000fe20000410000 */
[----:B------:R-:W-:Y:S01]  /*7a90*/  HSET2.LE.AND R84, R84, R173, PT ;  /* 0x000000ad54547233 */ /* 0x000fe20003803000 */
[-C--:B------:R-:W-:Y:S01]  /*7aa0*/  FMUL.FTZ R56, R56, R169.reuse ;  /* 0x000000a938387220 */ /* 0x080fe20000410000 */
[----:B------:R-:W-:Y:S01]  /*7ab0*/  FMUL.FTZ R57, R57, R169 ;  /* 0x000000a939397220 */ /* 0x000fe20000410000 */
[C---:B----4-:R-:W-:Y:S01]  /*7ac0*/  HMMA.16816.F32 R72, R4.reuse, R76, R72 ;  /* 0x0000004c0448723c */ /* 0x050fe20000001848 */
[----:B-1----:R-:W-:Y:S01]  /*7ad0*/  F2FP.F16.F32.PACK_AB R77, R202, R213 ;  /* 0x000000d5ca4d723e */ /* 0x002fe200000000ff */
[-C--:B------:R-:W-:Y:S01]  /*7ae0*/  FMUL.FTZ R58, R58, R163.reuse ;  /* 0x000000a33a3a7220 */ /* 0x080fe20000410000 */
[----:B------:R-:W-:Y:S01]  /*7af0*/  FMUL.FTZ R59, R59, R163 ;  /* 0x000000a33b3b7220 */ /* 0x000fe20000410000 */
[----:B------:R-:W-:Y:S01]  /*7b00*/  LDSM.16.MT88.4 R152, [R144+0x2800] ;  /* 0x002800009098783b */ /* 0x000fe20000004200 */
[----:B------:R-:W-:Y:S01]  /*7b10*/  LOP3.LUT R86, R77, R80, RZ, 0xc0, !PT ;  /* 0x000000504d567212 */ /* 0x000fe200078ec0ff */
[-C--:B------:R-:W-:Y:S01]  /*7b20*/  FMUL.FTZ R80, R116, R169.reuse ;  /* 0x000000a974507220 */ /* 0x080fe20000410000 */
[-C--:B------:R-:W-:Y:S01]  /*7b30*/  FMUL.FTZ R96, R96, R169.reuse ;  /* 0x000000a960607220 */ /* 0x080fe20000410000 */
[----:B------:R-:W-:Y:S01]  /*7b40*/  HMMA.16816.F32 R140, R4, R136, R140 ;  /* 0x00000088048c723c */ /* 0x000fe2000000188c */
[----:B------:R-:W-:Y:S01]  /*7b50*/  FMUL.FTZ R97, R97, R169 ;  /* 0x000000a961617220 */ /* 0x000fe20000410000 */
[-C--:B------:R-:W-:Y:S01]  /*7b60*/  FMUL.FTZ R98, R98, R163.reuse ;  /* 0x000000a362627220 */ /* 0x080fe20000410000 */
[----:B------:R-:W-:Y:S01]  /*7b70*/  FMUL.FTZ R99, R99, R163 ;  /* 0x000000a363637220 */ /* 0x000fe20000410000 */
[----:B------:R-:W-:Y:S01]  /*7b80*/  FFMA.FTZ R225, R225, UR7, -R178 ;  /* 0x00000007e1e17c23 */ /* 0x000fe200080108b2 */
[----:B------:R-:W-:Y:S01]  /*7b90*/  FFMA.FTZ R197, R197, UR7, -R195 ;  /* 0x00000007c5c57c23 */ /* 0x000fe200080108c3 */
[----:B------:R-:W-:-:S02]  /*7ba0*/  FFMA.FTZ R168, R205, R169, R168 ;  /* 0x000000a9cda87223 */ /* 0x000fc400000100a8 */
[C---:B------:R-:W-:Y:S01]  /*7bb0*/  HMMA.16816.F32 R136, R4.reuse, R138, R88 ;  /* 0x0000008a0488723c */ /* 0x040fe20000001858 */
[----:B------:R-:W-:Y:S01]  /*7bc0*/  SHF.R.U32.HI R88, RZ, 0x18, R146 ;  /* 0x00000018ff587819 */ /* 0x000fe20000011692 */
[----:B------:R-:W-:Y:S01]  /*7bd0*/  FADD.FTZ R159, R159, R168 ;  /* 0x000000a89f9f7221 */ /* 0x000fe20000010000 */
[----:B------:R-:W-:Y:S02]  /*7be0*/  LOP3.LUT R90, R85, 0xff00ff, RZ, 0xc0, !PT ;  /* 0x00ff00ff555a7812 */ /* 0x000fe400078ec0ff */
[----:B------:R-:W-:Y:S01]  /*7bf0*/  PRMT R88, R81, 0x5410, R88 ;  /* 0x0000541051587816 */ /* 0x000fe20000000058 */
[----:B------:R-:W-:Y:S01]  /*7c00*/  FMUL.FTZ R81, R117, R169 ;  /* 0x000000a975517220 */ /* 0x000fe20000410000 */
[----:B---3--:R-:W-:Y:S01]  /*7c10*/  F2FP.F16.F32.PACK_AB R89, R204, R215 ;  /* 0x000000d7cc59723e */ /* 0x008fe200000000ff */
[C---:B------:R-:W-:Y:S01]  /*7c20*/  HMMA.16816.F32 R76, R4.reuse, R78, R120 ;  /* 0x0000004e044c723c */ /* 0x040fe20000001878 */
[----:B------:R-:W1:Y:S01]  /*7c30*/  LDSM.16.MT88.4 R120, [R172+0x800] ;  /* 0x00080000ac78783b */ /* 0x000e620000004200 */
[--C-:B-----5:R-:W-:Y:S01]  /*7c40*/  HSET2.LE.AND R87, R90, R173.reuse, PT ;  /* 0x000000ad5a577233 */ /* 0x120fe20003803000 */
[----:B------:R-:W-:Y:S01]  /*7c50*/  FADD.FTZ R158, R158, R159 ;  /* 0x0000009f9e9e7221 */ /* 0x000fe20000010000 */
[----:B------:R-:W-:Y:S01]  /*7c60*/  HSET2.LE.AND R85, R88, R173, PT ;  /* 0x000000ad58557233 */ /* 0x000fe20003803000 */
[----:B------:R-:W-:Y:S01]  /*7c70*/  LDSM.16.MT88.4 R116, [R187+0xe800] ;  /* 0x00e80000bb74783b */ /* 0x000fe20000004200 */
[----:B------:R-:W-:Y:S01]  /*7c80*/  F2FP.F16.F32.PACK_AB R90, R212, R217 ;  /* 0x000000d9d45a723e */ /* 0x000fe200000000ff */
[----:B------:R-:W-:Y:S01]  /*7c90*/  FADD.FTZ R158, R157, R158 ;  /* 0x0000009e9d9e7221 */ /* 0x000fe20000010000 */
[----:B--2---:R-:W-:Y:S01]  /*7ca0*/  HMMA.16816.F32 R80, R4, R100, R80 ;  /* 0x000000640450723c */ /* 0x004fe20000001850 */
[----:B------:R-:W-:-:S02]  /*7cb0*/  F2FP.F16.F32.PACK_AB R88, R214, R219 ;  /* 0x000000dbd658723e */ /* 0x000fc400000000ff */
[----:B------:R-:W-:Y:S01]  /*7cc0*/  LOP3.LUT R87, R90, R87, RZ, 0xc0, !PT ;  /* 0x000000575a577212 */ /* 0x000fe200078ec0ff */
[----:B------:R-:W-:Y:S01]  /*7cd0*/  FADD.FTZ R215, R215, R158 ;  /* 0x0000009ed7d77221 */ /* 0x000fe20000010000 */
[----:B------:R-:W-:Y:S02]  /*7ce0*/  LOP3.LUT R84, R89, R84, RZ, 0xc0, !PT ;  /* 0x0000005459547212 */ /* 0x000fe400078ec0ff */
[----:B------:R-:W-:Y:S01]  /*7cf0*/  LOP3.LUT R85, R88, R85, RZ, 0xc0, !PT ;  /* 0x0000005558557212 */ /* 0x000fe200078ec0ff */
[----:B------:R-:W-:Y:S01]  /*7d00*/  HMMA.16816.F32 R100, R4, R102, R112 ;  /* 0x000000660464723c */ /* 0x000fe20000001870 */
[----:B------:R-:W2:Y:S01]  /*7d10*/  LDSM.16.MT88.4 R112, [R187+0x10800] ;  /* 0x01080000bb70783b */ /* 0x000ea20000004200 */
[----:B------:R-:W-:-:S04]  /*7d20*/  FADD.FTZ R204, R204, R215 ;  /* 0x000000d7cccc7221 */ /* 0x000fc80000010000 */
[----:B------:R-:W-:Y:S02]  /*7d30*/  FADD.FTZ R213, R213, R204 ;  /* 0x000000ccd5d57221 */ /* 0x000fe40000010000 */
[----:B------:R-:W-:Y:S02]  /*7d40*/  HMMA.16816.F32 R128, R4, R124, R128 ;  /* 0x0000007c0480723c */ /* 0x000fe40000001880 */
[----:B------:R-:W-:-:S06]  /*7d50*/  FADD.FTZ R202, R202, R213 ;  /* 0x000000d5caca7221 */ /* 0x000fcc0000010000 */
[----:B------:R-:W-:Y:S01]  /*7d60*/  HMMA.16816.F32 R40, R84, R104, R40 ;  /* 0x000000685428723c */ /* 0x000fe20000001828 */
[----:B------:R-:W-:-:S04]  /*7d70*/  IADD3 R105, PT, PT, R232, -0x3, RZ ;  /* 0xfffffffde8697810 */ /* 0x000fc80007ffe0ff */
[----:B------:R-:W-:-:S03]  /*7d80*/  LOP3.LUT R104, R209, R105, R201, 0x96, !PT ;  /* 0x00000069d1687212 */ /* 0x000fc600078e96c9 */
[----:B------:R-:W-:Y:S01]  /*7d90*/  HMMA.16816.F32 R124, R4, R126, R56 ;  /* 0x0000007e047c723c */ /* 0x000fe20000001838 */
[-C--:B------:R-:W-:Y:S01]  /*7da0*/  FMUL.FTZ R56, R92, R169.reuse ;  /* 0x000000a95c387220 */ /* 0x080fe20000410000 */
[----:B------:R-:W-:Y:S01]  /*7db0*/  FMUL.FTZ R57, R93, R169 ;  /* 0x000000a95d397220 */ /* 0x000fe20000410000 */
[-C--:B------:R-:W-:Y:S01]  /*7dc0*/  FMUL.FTZ R58, R94, R163.reuse ;  /* 0x000000a35e3a7220 */ /* 0x080fe20000410000 */
[-C--:B------:R-:W-:Y:S01]  /*7dd0*/  FMUL.FTZ R59, R95, R163.reuse ;  /* 0x000000a35f3b7220 */ /* 0x080fe20000410000 */
[----:B------:R-:W-:Y:S01]  /*7de0*/  IMAD.WIDE.U32 R104, R104, -0x326172a9, RZ ;  /* 0xcd9e8d5768687825 */ /* 0x000fe200078e00ff */
[----:B------:R-:W-:Y:S03]  /*7df0*/  LDSM.16.MT88.4 R92, [R144+0x800] ;  /* 0x00080000905c783b */ /* 0x000fe60000004200 */
[----:B------:R-:W-:Y:S01]  /*7e00*/  FFMA.FTZ R163, R203, R163, R162 ;  /* 0x000000a3cba37223 */ /* 0x000fe200000100a2 */
[----:B-1----:R-:W-:Y:S01]  /*7e10*/  HMMA.16816.F32 R24, R84, R120, R24 ;  /* 0x000000785418723c */ /* 0x002fe20000001818 */
[----:B------:R-:W-:Y:S01]  /*7e20*/  LOP3.LUT R235, R235, R206, R105, 0x96, !PT ;  /* 0x000000ceebeb7212 */ /* 0x000fe200078e9669 */
[----:B------:R-:W1:Y:S01]  /*7e30*/  LDSM.16.MT88.4 R144, [R174+0xc800] ;  /* 0x00c80000ae90783b */ /* 0x000e620000004200 */
[----:B------:R-:W-:Y:S01]  /*7e40*/  LOP3.LUT R120, R233, R104, R191, 0x96, !PT ;  /* 0x00000068e9787212 */ /* 0x000fe200078e96bf */
[----:B------:R-:W-:Y:S01]  /*7e50*/  FADD.FTZ R163, R132, R163 ;  /* 0x000000a384a37221 */ /* 0x000fe20000010000 */
[----:B------:R-:W-:-:S03]  /*7e60*/  MOV R132, R161 ;  /* 0x000000a100847202 */ /* 0x000fc60000000f00 */
[----:B------:R-:W-:Y:S01]  /*7e70*/  HMMA.16816.F32 R56, R4, R60, R56 ;  /* 0x0000003c0438723c */ /* 0x000fe20000001838 */
[----:B------:R-:W-:-:S04]  /*7e80*/  IMAD.WIDE.U32 R120, R120, -0x2daee0ad, RZ ;  /* 0xd2511f5378787825 */ /* 0x000fc800078e00ff */
[----:B------:R-:W-:-:S04]  /*7e90*/  FADD.FTZ R156, R156, R163 ;  /* 0x000000a39c9c7221 */ /* 0x000fc80000010000 */
[----:B------:R-:W-:Y:S01]  /*7ea0*/  FADD.FTZ R156, R3, R156 ;  /* 0x0000009c039c7221 */ /* 0x000fe20000010000 */
[----:B------:R-:W-:Y:S01]  /*7eb0*/  MOV R3, R160 ;  /* 0x000000a000037202 */ /* 0x000fe20000000f00 */
[----:B------:R-:W-:Y:S01]  /*7ec0*/  HMMA.16816.F32 R48, R84, R108, R48 ;  /* 0x0000006c5430723c */ /* 0x000fe20000001830 */
[----:B------:R-:W-:-:S04]  /*7ed0*/  IMAD.WIDE.U32 R108, R235, -0x2daee0ad, RZ ;  /* 0xd2511f53eb6c7825 */ /* 0x000fc800078e00ff */
[----:B------:R-:W-:Y:S01]  /*7ee0*/  FADD.FTZ R219, R219, R156 ;  /* 0x0000009cdbdb7221 */ /* 0x000fe20000010000 */
[----:B------:R-:W-:-:S03]  /*7ef0*/  LOP3.LUT R231, R231, R192, R109, 0x96, !PT ;  /* 0x000000c0e7e77212 */ /* 0x000fc600078e966d */
[----:B------:R-:W-:Y:S01]  /*7f00*/  FADD.FTZ R214, R214, R219 ;  /* 0x000000dbd6d67221 */ /* 0x000fe20000010000 */
[----:B------:R-:W-:Y:S01]  /*7f10*/  LOP3.LUT R230, R230, R108, R121, 0x96, !PT ;  /* 0x0000006ce6e67212 */ /* 0x000fe200078e9679 */
[----:B------:R-:W-:Y:S02]  /*7f20*/  HMMA.16816.F32 R44, R84, R106, R44 ;  /* 0x0000006a542c723c */ /* 0x000fe4000000182c */
[----:B------:R-:W-:-:S04]  /*7f30*/  FADD.FTZ R217, R217, R214 ;  /* 0x000000d6d9d97221 */ /* 0x000fc80000010000 */
[----:B------:R-:W-:Y:S02]  /*7f40*/  FADD.FTZ R212, R212, R217 ;  /* 0x000000d9d4d47221 */ /* 0x000fe40000010000 */
[C---:B------:R-:W-:Y:S01]  /*7f50*/  HMMA.16816.F32 R104, R84.reuse, R110, R52 ;  /* 0x0000006e5468723c */ /* 0x040fe20000001834 */
[----:B------:R-:W3:Y:S07]  /*7f60*/  LDSM.16.MT88.4 R52, [R172+0x4800] ;  /* 0x00480000ac34783b */ /* 0x000eee0000004200 */
[----:B--2---:R-:W-:Y:S01]  /*7f70*/  HMMA.16816.F32 R108, R84, R112, R56 ;  /* 0x00000070546c723c */ /* 0x004fe20000001838 */
[----:B------:R-:W-:-:S04]  /*7f80*/  IMAD.WIDE.U32 R56, R231, -0x326172a9, RZ ;  /* 0xcd9e8d57e7387825 */ /* 0x000fc800078e00ff */
[----:B------:R-:W-:Y:S01]  /*7f90*/  IMAD.WIDE.U32 R230, R230, -0x326172a9, RZ ;  /* 0xcd9e8d57e6e67825 */ /* 0x000fe200078e00ff */
[----:B------:R-:W-:Y:S02]  /*7fa0*/  LOP3.LUT R229, R229, R190, R57, 0x96, !PT ;  /* 0x000000bee5e57212 */ /* 0x000fe400078e9639 */
[----:B------:R-:W-:Y:S02]  /*7fb0*/  HMMA.16816.F32 R60, R4, R62, R96 ;  /* 0x0000003e043c723c */ /* 0x000fe40000001860 */
[----:B------:R-:W-:Y:S01]  /*7fc0*/  LOP3.LUT R228, R228, R56, R231, 0x96, !PT ;  /* 0x00000038e4e47212 */ /* 0x000fe200078e96e7 */
[----:B------:R-:W-:-:S04]  /*7fd0*/  IMAD.WIDE.U32 R56, R229, -0x2daee0ad, RZ ;  /* 0xd2511f53e5387825 */ /* 0x000fc800078e00ff */
[----:B------:R-:W-:Y:S01]  /*7fe0*/  FFMA.FTZ R231, R220, UR7, -R195 ;  /* 0x00000007dce77c23 */ /* 0x000fe200080108c3 */
[----:B------:R-:W-:Y:S01]  /*7ff0*/  FFMA.FTZ R220, R221, UR7, -R178 ;  /* 0x00000007dddc7c23 */ /* 0x000fe200080108b2 */
[----:B------:R-:W-:Y:S01]  /*8000*/  IMAD.WIDE.U32 R228, R228, -0x2daee0ad, RZ ;  /* 0xd2511f53e4e47825 */ /* 0x000fe200078e00ff */
[----:B------:R-:W-:Y:S01]  /*8010*/  LOP3.LUT R232, R226, R120, R57, 0x96, !PT ;  /* 0x00000078e2e87212 */ /* 0x000fe200078e9639 */
[----:B------:R-:W-:Y:S01]  /*8020*/  HMMA.16816.F32 R88, R84, R152, R140 ;  /* 0x000000985458723c */ /* 0x000fe2000000188c */
[----:B------:R-:W-:Y:S01]  /*8030*/  SEL R57, R182, 0xffffffe0, !P6 ;  /* 0xffffffe0b6397807 */ /* 0x000fe20007000000 */
[----:B------:R-:W-:Y:S01]  /*8040*/  MUFU.EX2 R231, R231 ;  /* 0x000000e700e77308 */ /* 0x000fe20000000800 */
[----:B------:R-:W-:Y:S01]  /*8050*/  LOP3.LUT R224, R224, R56, R229, 0x96, !PT ;  /* 0x00000038e0e07212 */ /* 0x000fe200078e96e5 */
[----:B------:R-:W-:-:S04]  /*8060*/  IMAD.WIDE.U32 R232, R232, -0x326172a9, RZ ;  /* 0xcd9e8d57e8e87825 */ /* 0x000fc800078e00ff */
[--C-:B------:R-:W-:Y:S01]  /*8070*/  FFMA.FTZ R229, R216, UR7, -R195.reuse ;  /* 0x00000007d8e57c23 */ /* 0x100fe200080108c3 */
[--C-:B------:R-:W-:Y:S01]  /*8080*/  FFMA.FTZ R216, R218, UR7, -R195.reuse ;  /* 0x00000007dad87c23 */ /* 0x100fe200080108c3 */
[----:B------:R-:W-:Y:S01]  /*8090*/  FFMA.FTZ R218, R222, UR7, -R195 ;  /* 0x00000007deda7c23 */ /* 0x000fe200080108c3 */
[----:B------:R-:W-:Y:S01]  /*80a0*/  IMAD.WIDE.U32 R58, R224, -0x326172a9, RZ ;  /* 0xcd9e8d57e03a7825 */ /* 0x000fe200078e00ff */
[----:B------:R-:W-:Y:S01]  /*80b0*/  IADD3 R224, PT, PT, R57, R172, RZ ;  /* 0x000000ac39e07210 */ /* 0x000fe20007ffe0ff */
[----:B------:R-:W-:Y:S01]  /*80c0*/  HMMA.16816.F32 R4, R84, R154, R136 ;  /* 0x0000009a5404723c */ /* 0x000fe20000001888 */
[----:B------:R-:W-:Y:S01]  /*80d0*/  MUFU.EX2 R229, R229 ;  /* 0x000000e500e57308 */ /* 0x000fe20000000800 */
[----:B------:R-:W-:Y:S01]  /*80e0*/  FFMA.FTZ R222, R223, UR7, -R178 ;  /* 0x00000007dfde7c23 */ /* 0x000fe200080108b2 */
[----:B------:R-:W-:Y:S01]  /*80f0*/  LOP3.LUT R232, R184, R232, R59, 0x96, !PT ;  /* 0x000000e8b8e87212 */ /* 0x000fe200078e963b */
[----:B------:R-:W2:Y:S01]  /*8100*/  LDSM.16.MT88.4 R152, [R224+0x4800] ;  /* 0x00480000e098783b */ /* 0x000ea20000004200 */
[----:B------:R-:W4:Y:S01]  /*8110*/  MUFU.EX2 R216, R216 ;  /* 0x000000d800d87308 */ /* 0x000f220000000800 */
[----:B------:R-:W-:-:S02]  /*8120*/  MOV R56, R58 ;  /* 0x0000003a00387202 */ /* 0x000fc40000000f00 */
[C---:B------:R-:W-:Y:S01]  /*8130*/  HMMA.16816.F32 R32, R84.reuse, R116, R32 ;  /* 0x000000745420723c */ /* 0x040fe20000001820 */
[C---:B------:R-:W-:Y:S01]  /*8140*/  LOP3.LUT R59, R232.reuse, 0xffff, RZ, 0xc0, !PT ;  /* 0x0000ffffe83b7812 */ /* 0x040fe200078ec0ff */
[----:B------:R-:W-:Y:S01]  /*8150*/  MUFU.EX2 R218, R218 ;  /* 0x000000da00da7308 */ /* 0x000fe20000000800 */
[C---:B------:R-:W-:Y:S01]  /*8160*/  LOP3.LUT R226, R232.reuse, 0xff, RZ, 0xc0, !PT ;  /* 0x000000ffe8e27812 */ /* 0x040fe200078ec0ff */
[----:B------:R-:W-:Y:S01]  /*8170*/  LDSM.16.MT88.4 R140, [R187+0xf000] ;  /* 0x00f00000bb8c783b */ /* 0x000fe20000004200 */
[----:B------:R-:W-:Y:S01]  /*8180*/  SHF.R.U32.HI R59, RZ, 0x8, R59 ;  /* 0x00000008ff3b7819 */ /* 0x000fe2000001163b */
[----:B------:R-:W-:Y:S01]  /*8190*/  MUFU.EX2 R223, R227 ;  /* 0x000000e300df7308 */ /* 0x000fe20000000800 */
[----:B------:R-:W-:Y:S01]  /*81a0*/  PRMT R113, R232, 0x7632, R113 ;  /* 0x00007632e8717816 */ /* 0x000fe20000000071 */
[C---:B------:R-:W-:Y:S01]  /*81b0*/  HMMA.16816.F32 R36, R84.reuse, R118, R36 ;  /* 0x000000765424723c */ /* 0x040fe20000001824 */
[----:B------:R-:W5:Y:S01]  /*81c0*/  LDSM.16.MT88.4 R116, [R174+0x10800] ;  /* 0x01080000ae74783b */ /* 0x000f620000004200 */
[----:B------:R-:W-:Y:S01]  /*81d0*/  PRMT R57, R58, 0x7773, RZ ;  /* 0x000077733a397816 */ /* 0x000fe200000000ff */
[----:B------:R-:W3:Y:S01]  /*81e0*/  MUFU.EX2 R222, R222 ;  /* 0x000000de00de7308 */ /* 0x000ee20000000800 */
[----:B------:R-:W-:Y:S01]  /*81f0*/  PRMT R226, R226, 0x5410, R59 ;  /* 0x00005410e2e27816 */ /* 0x000fe2000000003b */
[----:B------:R-:W-:Y:S01]  /*8200*/  LDSM.16.MT88.4 R136, [R174+0xf000] ;  /* 0x00f00000ae88783b */ /* 0x000fe20000004200 */
[----:B------:R-:W-:Y:S01]  /*8210*/  LOP3.LUT R113, R113, 0xff, RZ, 0xc0, !PT ;  /* 0x000000ff71717812 */ /* 0x000fe200078ec0ff */
[----:B------:R-:W-:Y:S01]  /*8220*/  MUFU.EX2 R221, R225 ;  /* 0x000000e100dd7308 */ /* 0x000fe20000000800 */
[----:B-1----:R-:W-:Y:S01]  /*8230*/  HMMA.16816.F32 R16, R84, R144, R16 ;  /* 0x000000905410723c */ /* 0x002fe20000001810 */
[----:B------:R-:W-:-:S02]  /*8240*/  SHF.R.U32.HI R232, RZ, 0x18, R232 ;  /* 0x00000018ffe87819 */ /* 0x000fc400000116e8 */
[----:B------:R-:W1:Y:S01]  /*8250*/  MUFU.EX2 R220, R220 ;  /* 0x000000dc00dc7308 */ /* 0x000e620000000800 */
[----:B----4-:R-:W-:Y:S01]  /*8260*/  F2FP.F16.F32.PACK_AB R238, R216, R229 ;  /* 0x000000e5d8ee723e */ /* 0x010fe200000000ff */
[----:B------:R-:W-:Y:S01]  /*8270*/  FADD.FTZ R229, R229, R202 ;  /* 0x000000cae5e57221 */ /* 0x000fe20000010000 */
[----:B------:R-:W-:Y:S02]  /*8280*/  PRMT R232, R113, 0x5410, R232 ;  /* 0x0000541071e87816 */ /* 0x000fe400000000e8 */
[----:B------:R-:W-:Y:S01]  /*8290*/  HMMA.16816.F32 R20, R84, R146, R20 ;  /* 0x000000925414723c */ /* 0x000fe20000001814 */
[----:B------:R-:W4:Y:S01]  /*82a0*/  LDSM.16.MT88.4 R144, [R174+0xd000] ;  /* 0x00d00000ae90783b */ /* 0x000f220000004200 */
[----:B------:R-:W-:Y:S01]  /*82b0*/  LOP3.LUT R230, R234, R230, R233, 0x96, !PT ;  /* 0x000000e6eae67212 */ /* 0x000fe200078e96e9 */
[----:B------:R-:W-:-:S05]  /*82c0*/  FADD.FTZ R216, R216, R229 ;  /* 0x000000e5d8d87221 */ /* 0x000fca0000010000 */
[C---:B------:R-:W-:Y:S01]  /*82d0*/  HMMA.16816.F32 R96, R84.reuse, R92, R128 ;  /* 0x0000005c5460723c */ /* 0x040fe20000001880 */
[----:B------:R-:W-:Y:S07]  /*82e0*/  LDSM.16.MT88.4 R128, [R172+0x3000] ;  /* 0x00300000ac80783b */ /* 0x000fee0000004200 */
[----:B------:R-:W-:Y:S01]  /*82f0*/  HMMA.16816.F32 R92, R84, R94, R124 ;  /* 0x0000005e545c723c */ /* 0x000fe2000000187c */
[C---:B------:R-:W-:Y:S02]  /*8300*/  PRMT R124, R58.reuse, 0x7772, RZ ;  /* 0x000077723a7c7816 */ /* 0x040fe400000000ff */
[----:B------:R-:W-:-:S02]  /*8310*/  PRMT R126, R58, 0x7771, RZ ;  /* 0x000077713a7e7816 */ /* 0x000fc400000000ff */
[----:B------:R-:W-:Y:S02]  /*8320*/  PRMT R124, R124, 0x5410, R57 ;  /* 0x000054107c7c7816 */ /* 0x000fe40000000039 */
[--C-:B------:R-:W-:Y:S01]  /*8330*/  HSET2.LE.AND R127, R226, R173.reuse, PT ;  /* 0x000000ade27f7233 */ /* 0x100fe20003803000 */
[C---:B---3--:R-:W-:Y:S01]  /*8340*/  HMMA.16816.F32 R72, R84.reuse, R52, R72 ;  /* 0x000000345448723c */ /* 0x048fe20000001848 */
[----:B------:R-:W-:Y:S02]  /*8350*/  LOP3.LUT R53, R56, 0xff, RZ, 0xc0, !PT ;  /* 0x000000ff38357812 */ /* 0x000fe400078ec0ff */
[----:B------:R-:W-:Y:S01]  /*8360*/  LDSM.16.MT88.4 R56, [R224+0x1000] ;  /* 0x00100000e038783b */ /* 0x000fe20000004200 */
[--C-:B------:R-:W-:Y:S02]  /*8370*/  HSET2.LE.AND R125, R232, R173.reuse, PT ;  /* 0x000000ade87d7233 */ /* 0x100fe40003803000 */
[----:B------:R-:W-:Y:S02]  /*8380*/  PRMT R126, R53, 0x5410, R126 ;  /* 0x00005410357e7816 */ /* 0x000fe4000000007e */
[----:B------:R-:W-:Y:S01]  /*8390*/  HMMA.16816.F32 R76, R84, R54, R76 ;  /* 0x00000036544c723c */ /* 0x000fe2000000184c */
[----:B------:R-:W3:Y:S01]  /*83a0*/  LDSM.16.MT88.4 R52, [R172+0x1000] ;  /* 0x00100000ac34783b */ /* 0x000ee20000004200 */
[----:B------:R-:W-:Y:S01]  /*83b0*/  F2FP.F16.F32.PACK_AB R226, R222, R223 ;  /* 0x000000dfdee2723e */ /* 0x000fe200000000ff */
[----:B------:R-:W-:Y:S01]  /*83c0*/  FADD.FTZ R223, R223, R212 ;  /* 0x000000d4dfdf7221 */ /* 0x000fe20000010000 */
[----:B------:R-:W-:-:S02]  /*83d0*/  HSET2.LE.AND R126, R126, R173, PT ;  /* 0x000000ad7e7e7233 */ /* 0x000fc40003803000 */
[----:B------:R-:W-:Y:S01]  /*83e0*/  LOP3.LUT R125, R226, R125, RZ, 0xc0, !PT ;  /* 0x0000007de27d7212 */ /* 0x000fe200078ec0ff */
[----:B------:R-:W-:Y:S01]  /*83f0*/  FADD.FTZ R222, R222, R223 ;  /* 0x000000dfdede7221 */ /* 0x000fe20000010000 */
[C---:B------:R-:W-:Y:S01]  /*8400*/  HMMA.16816.F32 R60, R84.reuse, R114, R60 ;  /* 0x00000072543c723c */ /* 0x040fe2000000183c */
[----:B------:R-:W3:Y:S07]  /*8410*/  LDSM.16.MT88.4 R112, [R187+0x11000] ;  /* 0x01100000bb70783b */ /* 0x000eee0000004200 */
[----:B--2---:R-:W-:Y:S01]  /*8420*/  HMMA.16816.F32 R80, R84, R152, R80 ;  /* 0x000000985450723c */ /* 0x004fe20000001850 */
[----:B------:R-:W-:-:S02]  /*8430*/  LOP3.LUT R152, R124, 0xff00ff, RZ, 0xc0, !PT ;  /* 0x00ff00ff7c987812 */ /* 0x000fc400078ec0ff */
[----:B------:R-:W-:Y:S02]  /*8440*/  LOP3.LUT R124, R238, R127, RZ, 0xc0, !PT ;  /* 0x0000007fee7c7212 */ /* 0x000fe400078ec0ff */
[----:B------:R-:W-:Y:S01]  /*8450*/  F2FP.F16.F32.PACK_AB R153, R218, R231 ;  /* 0x000000e7da99723e */ /* 0x000fe200000000ff */
[----:B------:R-:W-:Y:S01]  /*8460*/  FADD.FTZ R231, R231, R216 ;  /* 0x000000d8e7e77221 */ /* 0x000fe20000010000 */
[----:B------:R-:W-:Y:S01]  /*8470*/  HSET2.LE.AND R127, R152, R173, PT ;  /* 0x000000ad987f7233 */ /* 0x000fe20003803000 */
[----:B-----5:R-:W-:Y:S01]  /*8480*/  HMMA.16816.F32 R64, R84, R116, R64 ;  /* 0x000000745440723c */ /* 0x020fe20000001840 */
[----:B-1----:R-:W-:Y:S01]  /*8490*/  F2FP.F16.F32.PACK_AB R152, R220, R221 ;  /* 0x000000dddc98723e */ /* 0x002fe200000000ff */
[----:B------:R-:W-:Y:S01]  /*84a0*/  FADD.FTZ R221, R221, R222 ;  /* 0x000000dedddd7221 */ /* 0x000fe20000010000 */
[----:B------:R-:W-:Y:S01]  /*84b0*/  LOP3.LUT R126, R153, R126, RZ, 0xc0, !PT ;  /* 0x0000007e997e7212 */ /* 0x000fe200078ec0ff */
[----:B------:R-:W-:Y:S01]  /*84c0*/  FADD.FTZ R218, R218, R231 ;  /* 0x000000e7dada7221 */ /* 0x000fe20000010000 */
[----:B------:R-:W-:Y:S01]  /*84d0*/  LOP3.LUT R127, R152, R127, RZ, 0xc0, !PT ;  /* 0x0000007f987f7212 */ /* 0x000fe200078ec0ff */
[----:B------:R-:W-:-:S02]  /*84e0*/  FADD.FTZ R220, R220, R221 ;  /* 0x000000dddcdc7221 */ /* 0x000fc40000010000 */
[C---:B------:R-:W-:Y:S01]  /*84f0*/  HMMA.16816.F32 R68, R84.reuse, R118, R68 ;  /* 0x000000765444723c */ /* 0x040fe20000001844 */
[----:B------:R-:W1:Y:S07]  /*8500*/  LDSM.16.MT88.4 R116, [R174+0x11000] ;  /* 0x01100000ae74783b */ /* 0x000e6e0000004200 */
[C---:B------:R-:W-:Y:S08]  /*8510*/  HMMA.16816.F32 R8, R84.reuse, R148, R8 ;  /* 0x000000945408723c */ /* 0x040ff00000001808 */
[C---:B------:R-:W-:Y:S01]  /*8520*/  HMMA.16816.F32 R12, R84.reuse, R150, R12 ;  /* 0x00000096540c723c */ /* 0x040fe2000000180c */
[----:B------:R-:W-:Y:S07]  /*8530*/  LDSM.16.MT88.4 R148, [R187+0xd000] ;  /* 0x00d00000bb94783b */ /* 0x000fee0000004200 */
[C---:B------:R-:W-:Y:S01]  /*8540*/  HMMA.16816.F32 R28, R84.reuse, R122, R28 ;  /* 0x0000007a541c723c */ /* 0x040fe2000000181c */
[----:B------:R-:W-:Y:S07]  /*8550*/  LDSM.16.MT88.4 R120, [R224+0x3000] ;  /* 0x00300000e078783b */ /* 0x000fee0000004200 */
[----:B------:R-:W-:Y:S01]  /*8560*/  HMMA.16816.F32 R100, R84, R154, R100 ;  /* 0x0000009a5464723c */ /* 0x000fe20000001864 */
[----:B------:R-:W2:Y:S04]  /*8570*/  LDSM.16.MT88.4 R84, [R172+0x5000] ;  /* 0x00500000ac54783b */ /* 0x000ea80000004200 */
[----:B------:R-:W-:Y:S03]  /*8580*/  LDSM.16.MT88.4 R152, [R187+0x11800] ;  /* 0x01180000bb98783b */ /* 0x000fe60000004200 */
[C---:B----4-:R-:W-:Y:S08]  /*8590*/  HMMA.16816.F32 R16, R124.reuse, R144, R16 ;  /* 0x000000907c10723c */ /* 0x050ff00000001810 */
[C---:B------:R-:W-:Y:S01]  /*85a0*/  HMMA.16816.F32 R20, R124.reuse, R146, R20 ;  /* 0x000000927c14723c */ /* 0x040fe20000001814 */
[----:B------:R-:W4:Y:S07]  /*85b0*/  LDSM.16.MT88.4 R144, [R224+0x5000] ;  /* 0x00500000e090783b */ /* 0x000f2e0000004200 */
[C---:B---3--:R-:W-:Y:S08]  /*85c0*/  HMMA.16816.F32 R24, R124.reuse, R52, R24 ;  /* 0x000000347c18723c */ /* 0x048ff00000001818 */
[C---:B------:R-:W-:Y:S08]  /*85d0*/  HMMA.16816.F32 R28, R124.reuse, R54, R28 ;  /* 0x000000367c1c723c */ /* 0x040ff0000000181c */
[C---:B------:R-:W-:Y:S08]  /*85e0*/  HMMA.16816.F32 R52, R124.reuse, R56, R96 ;  /* 0x000000387c34723c */ /* 0x040ff00000001860 */
[----:B------:R-:W-:Y:S01]  /*85f0*/  HMMA.16816.F32 R96, R124, R114, R60 ;  /* 0x000000727c60723c */ /* 0x000fe2000000183c */
[----:B------:R-:W-:-:S05]  /*8600*/  IMAD.WIDE.U32 R62, R230, -0x2daee0ad, RZ ;  /* 0xd2511f53e63e7825 */ /* 0x000fca00078e00ff */
[----:B------:R-:W-:Y:S02]  /*8610*/  LOP3.LUT R228, R236, R228, R63, 0x96, !PT ;  /* 0x000000e4ece47212 */ /* 0x000fe400078e963f */
[----:B------:R-:W-:Y:S01]  /*8620*/  HMMA.16816.F32 R56, R124, R58, R92 ;  /* 0x0000003a7c38723c */ /* 0x000fe2000000185c */
[----:B------:R-:W-:Y:S02]  /*8630*/  PRMT R61, R62, 0x7773, RZ ;  /* 0x000077733e3d7816 */ /* 0x000fe400000000ff */
[----:B------:R-:W-:-:S05]  /*8640*/  MOV R60, R62 ;  /* 0x0000003e003c7202 */ /* 0x000fca0000000f00 */
[C---:B------:R-:W-:Y:S08]  /*8650*/  HMMA.16816.F32 R92, R124.reuse, R140, R32 ;  /* 0x0000008c7c5c723c */ /* 0x040ff00000001820 */
[C---:B------:R-:W-:Y:S08]  /*8660*/  HMMA.16816.F32 R36, R124.reuse, R142, R36 ;  /* 0x0000008e7c24723c */ /* 0x040ff00000001824 */
[C---:B------:R-:W-:Y:S08]  /*8670*/  HMMA.16816.F32 R140, R124.reuse, R136, R40 ;  /* 0x000000887c8c723c */ /* 0x040ff00000001828 */
[C---:B------:R-:W-:Y:S08]  /*8680*/  HMMA.16816.F32 R44, R124.reuse, R138, R44 ;  /* 0x0000008a7c2c723c */ /* 0x040ff0000000182c */
[C---:B------:R-:W-:Y:S08]  /*8690*/  HMMA.16816.F32 R136, R124.reuse, R130, R104 ;  /* 0x000000827c88723c */ /* 0x040ff00000001868 */
[----:B-1----:R-:W-:Y:S01]  /*86a0*/  HMMA.16816.F32 R104, R124, R118, R68 ;  /* 0x000000767c68723c */ /* 0x002fe20000001844 */
[----:B------:R-:W-:Y:S01]  /*86b0*/  PRMT R68, R62, 0x7772, RZ ;  /* 0x000077723e447816 */ /* 0x000fe200000000ff */
[----:B------:R-:W-:Y:S01]  /*86c0*/  FFMA.FTZ R70, R179, UR7, -R178 ;  /* 0x00000007b3467c23 */ /* 0x000fe200080108b2 */
[----:B------:R-:W-:-:S02]  /*86d0*/  PRMT R69, R228, 0x7632, R69 ;  /* 0x00007632e4457816 */ /* 0x000fc40000000045 */
[----:B------:R-:W-:Y:S01]  /*86e0*/  PRMT R68, R68, 0x5410, R61 ;  /* 0x0000541044447816 */ /* 0x000fe2000000003d */
[--C-:B------:R-:W-:Y:S01]  /*86f0*/  FFMA.FTZ R61, R196, UR7, -R195.reuse ;  /* 0x00000007c43d7c23 */ /* 0x100fe200080108c3 */
[----:B------:R-:W-:Y:S01]  /*8700*/  LOP3.LUT R71, R60, 0xff, RZ, 0xc0, !PT ;  /* 0x000000ff3c477812 */ /* 0x000fe200078ec0ff */
[----:B------:R-:W-:Y:S01]  /*8710*/  HMMA.16816.F32 R40, R124, R112, R108 ;  /* 0x000000707c28723c */ /* 0x000fe2000000186c */
[----:B------:R-:W-:Y:S01]  /*8720*/  LOP3.LUT R69, R69, 0xff, RZ, 0xc0, !PT ;  /* 0x000000ff45457812 */ /* 0x000fe200078ec0ff */
[----:B------:R-:W-:Y:S01]  /*8730*/  FFMA.FTZ R196, R199, UR7, -R195 ;  /* 0x00000007c7c47c23 */ /* 0x000fe200080108c3 */
[----:B------:R-:W-:-:S04]  /*8740*/  PRMT R112, R62, 0x7771, RZ ;  /* 0x000077713e707816 */ /* 0x000fc800000000ff */
[----:B------:R-:W-:Y:S01]  /*8750*/  PRMT R112, R71, 0x5410, R112 ;  /* 0x0000541047707816 */ /* 0x000fe20000000070 */
[C---:B--2---:R-:W-:Y:S01]  /*8760*/  HMMA.16816.F32 R108, R124.reuse, R84, R72 ;  /* 0x000000547c6c723c */ /* 0x044fe20000001848 */
[----:B------:R-:W-:Y:S01]  /*8770*/  FFMA.FTZ R72, R198, UR7, -R195 ;  /* 0x00000007c6487c23 */ /* 0x000fe200080108c3 */
[----:B------:R-:W-:Y:S01]  /*8780*/  LOP3.LUT R73, R228, 0xffff, RZ, 0xc0, !PT ;  /* 0x0000ffffe4497812 */ /* 0x000fe200078ec0ff */
[----:B------:R1:W-:Y:S01]  /*8790*/  MUFU.EX2 R195, R61 ;  /* 0x0000003d00c37308 */ /* 0x0003e20000000800 */
[----:B------:R-:W-:Y:S02]  /*87a0*/  HSET2.LE.AND R114, R112, R173, PT ;  /* 0x000000ad70727233 */ /* 0x000fe40003803000 */
[----:B------:R-:W-:Y:S01]  /*87b0*/  SHF.R.U32.HI R73, RZ, 0x8, R73 ;  /* 0x00000008ff497819 */ /* 0x000fe20000011649 */
[----:B------:R-:W2:Y:S01]  /*87c0*/  MUFU.EX2 R198, R197 ;  /* 0x000000c500c67308 */ /* 0x000ea20000000800 */
[C---:B------:R-:W-:Y:S01]  /*87d0*/  HMMA.16816.F32 R84, R124.reuse, R86, R76 ;  /* 0x000000567c54723c */ /* 0x040fe2000000184c */
[----:B------:R-:W-:Y:S01]  /*87e0*/  SHF.R.U32.HI R78, RZ, 0x18, R228 ;  /* 0x00000018ff4e7819 */ /* 0x000fe200000116e4 */
[--C-:B------:R-:W-:Y:S01]  /*87f0*/  FFMA.FTZ R79, R177, UR7, -R178.reuse ;  /* 0x00000007b14f7c23 */ /* 0x100fe200080108b2 */
[----:B------:R-:W-:Y:S01]  /*8800*/  FFMA.FTZ R77, R176, UR7, -R178 ;  /* 0x00000007b04d7c23 */ /* 0x000fe200080108b2 */
[----:B------:R3:W-:Y:S01]  /*8810*/  MUFU.EX2 R177, R70 ;  /* 0x0000004600b17308 */ /* 0x0007e20000000800 */
[----:B------:R-:W-:Y:S01]  /*8820*/  PRMT R78, R69, 0x5410, R78 ;  /* 0x00005410454e7816 */ /* 0x000fe2000000004e */
[----:B------:R-:W-:Y:S01]  /*8830*/  FFMA.FTZ R178, R175, UR7, -R178 ;  /* 0x00000007afb27c23 */ /* 0x000fe200080108b2 */
[----:B------:R-:W-:Y:S01]  /*8840*/  LOP3.LUT R76, R228, 0xff, RZ, 0xc0, !PT ;  /* 0x000000ffe44c7812 */ /* 0x000fe200078ec0ff */
[----:B------:R-:W-:Y:S01]  /*8850*/  HMMA.16816.F32 R32, R124, R128, R48 ;  /* 0x000000807c20723c */ /* 0x000fe20000001830 */
[----:B-1----:R-:W1:Y:S01]  /*8860*/  LDSM.16.MT88.4 R60, [R187+0xd800] ;  /* 0x00d80000bb3c783b */ /* 0x002e620000004200 */
[----:B------:R-:W-:Y:S01]  /*8870*/  MUFU.EX2 R196, R196 ;  /* 0x000000c400c47308 */ /* 0x000fe20000000800 */
[----:B------:R-:W-:-:S02]  /*8880*/  PRMT R76, R76, 0x5410, R73 ;  /* 0x000054104c4c7816 */ /* 0x000fc40000000049 */
[--C-:B------:R-:W-:Y:S01]  /*8890*/  HSET2.LE.AND R78, R78, R173.reuse, PT ;  /* 0x000000ad4e4e7233 */ /* 0x100fe20003803000 */
[----:B------:R5:W-:Y:S02]  /*88a0*/  MUFU.EX2 R179, R72 ;  /* 0x0000004800b37308 */ /* 0x000be40000000800 */
[----:B------:R-:W-:Y:S01]  /*88b0*/  HMMA.16816.F32 R48, R124, R116, R64 ;  /* 0x000000747c30723c */ /* 0x000fe20000001840 */
[----:B------:R-:W1:Y:S01]  /*88c0*/  LDSM.16.MT88.4 R64, [R187+0xf800] ;  /* 0x00f80000bb40783b */ /* 0x000e620000004200 */
[----:B------:R2:W2:Y:S01]  /*88d0*/  MUFU.EX2 R176, R79 ;  /* 0x0000004f00b07308 */ /* 0x0004a20000000800 */
[----:B------:R-:W-:-:S03]  /*88e0*/  HSET2.LE.AND R76, R76, R173, PT ;  /* 0x000000ad4c4c7233 */ /* 0x000fc60003803000 */
[----:B------:R2:W-:Y:S02]  /*88f0*/  MUFU.EX2 R175, R77 ;  /* 0x0000004d00af7308 */ /* 0x0005e40000000800 */
[C---:B----4-:R-:W-:Y:S01]  /*8900*/  HMMA.16816.F32 R116, R124.reuse, R144, R80 ;  /* 0x000000907c74723c */ /* 0x050fe20000001850 */
[----:B------:R-:W-:Y:S01]  /*8910*/  LOP3.LUT R80, R68, 0xff00ff, RZ, 0xc0, !PT ;  /* 0x00ff00ff44507812 */ /* 0x000fe200078ec0ff */
[----:B------:R-:W4:Y:S01]  /*8920*/  MUFU.EX2 R178, R178 ;  /* 0x000000b200b27308 */ /* 0x000f220000000800 */
[----:B---3--:R-:W3:Y:S03]  /*8930*/  LDSM.16.MT88.4 R68, [R174+0xd800] ;  /* 0x00d80000ae44783b */ /* 0x008ee60000004200 */
[----:B------:R-:W-:Y:S01]  /*8940*/  HSET2.LE.AND R115, R80, R173, PT ;  /* 0x000000ad50737233 */ /* 0x000fe20003803000 */
[----:B-----5:R-:W5:Y:S01]  /*8950*/  LDSM.16.MT88.4 R72, [R174+0xf800] ;  /* 0x00f80000ae48783b */ /* 0x020f620000004200 */
[C---:B------:R-:W-:Y:S01]  /*8960*/  HMMA.16816.F32 R8, R124.reuse, R148, R8 ;  /* 0x000000947c08723c */ /* 0x040fe20000001808 */
[----:B--2---:R-:W-:Y:S01]  /*8970*/  F2FP.F16.F32.PACK_AB R79, R198, R195 ;  /* 0x000000c3c64f723e */ /* 0x004fe200000000ff */
[----:B------:R-:W-:Y:S01]  /*8980*/  FADD.FTZ R195, R195, R218 ;  /* 0x000000dac3c37221 */ /* 0x000fe20000010000 */
[----:B------:R-:W-:Y:S01]  /*8990*/  F2FP.F16.F32.PACK_AB R113, R176, R177 ;  /* 0x000000b1b071723e */ /* 0x000fe200000000ff */
[----:B------:R-:W-:Y:S01]  /*89a0*/  LDSM.16.MT88.4 R80, [R172+0x3800] ;  /* 0x00380000ac50783b */ /* 0x000fe20000004200 */
[----:B------:R-:W-:Y:S01]  /*89b0*/  F2FP.F16.F32.PACK_AB R77, R179, R196 ;  /* 0x000000c4b34d723e */ /* 0x000fe200000000ff */
[----:B------:R-:W-:Y:S01]  /*89c0*/  FADD.FTZ R177, R177, R220 ;  /* 0x000000dcb1b17221 */ /* 0x000fe20000010000 */
[----:B------:R-:W-:Y:S01]  /*89d0*/  LOP3.LUT R112, R79, R76, RZ, 0xc0, !PT ;  /* 0x0000004c4f707212 */ /* 0x000fe200078ec0ff */
[C---:B------:R-:W-:Y:S01]  /*89e0*/  HMMA.16816.F32 R12, R124.reuse, R150, R12 ;  /* 0x000000967c0c723c */ /* 0x040fe2000000180c */
[----:B----4-:R-:W-:Y:S01]  /*89f0*/  F2FP.F16.F32.PACK_AB R128, R178, R175 ;  /* 0x000000afb280723e */ /* 0x010fe200000000ff */
        /* <DEDUP_REMOVED lines=9> */
[----:B------:R-:W-:-:S03]  /*8a90*/  FADD.FTZ R175, R175, R176 ;  /* 0x000000b0afaf7221 */ /* 0x000fc60000010000 */
[----:B------:R-:W-:Y:S01]  /*8aa0*/  FADD.FTZ R205, R179, R196 ;  /* 0x000000c4b3cd7221 */ /* 0x000fe20000010000 */
[----:B------:R-:W-:Y:S01]  /*8ab0*/  FADD.FTZ R203, R178, R175 ;  /* 0x000000afb2cb7221 */ /* 0x000fe20000010000 */
[----:B------:R-:W-:Y:S01]  /*8ac0*/  HMMA.16816.F32 R4, R124, R122, R4 ;  /* 0x0000007a7c04723c */ /* 0x000fe20000001804 */
[----:B------:R-:W4:Y:S01]  /*8ad0*/  LDSM.16.MT88.4 R120, [R172+0x5800] ;  /* 0x00580000ac78783b */ /* 0x000f220000004200 */
[----:B------:R-:W-:-:S06]  /*8ae0*/  IADD3 R196, PT, PT, R171, -0x3, RZ ;  /* 0xfffffffdabc47810 */ /* 0x000fcc0007ffe0ff */
[----:B------:R-:W-:Y:S08]  /*8af0*/  HMMA.16816.F32 R144, R124, R146, R100 ;  /* 0x000000927c90723c */ /* 0x000ff00000001864 */
[C---:B-1----:R-:W-:Y:S01]  /*8b00*/  HMMA.16816.F32 R128, R112.reuse, R60, R8 ;  /* 0x0000003c7080723c */ /* 0x042fe20000001808 */
[----:B------:R-:W-:Y:S07]  /*8b10*/  LDSM.16.MT88.4 R8, [R224+0x1800] ;  /* 0x00180000e008783b */ /* 0x000fee0000004200 */
[C---:B------:R-:W-:Y:S01]  /*8b20*/  HMMA.16816.F32 R124, R112.reuse, R62, R12 ;  /* 0x0000003e707c723c */ /* 0x040fe2000000180c */
[----:B------:R-:W1:Y:S07]  /*8b30*/  LDSM.16.MT88.4 R12, [R224+0x3800] ;  /* 0x00380000e00c783b */ /* 0x000e6e0000004200 */
[C---:B------:R-:W-:Y:S08]  /*8b40*/  HMMA.16816.F32 R60, R112.reuse, R64, R92 ;  /* 0x00000040703c723c */ /* 0x040ff0000000185c */
[C---:B------:R-:W-:Y:S08]  /*8b50*/  HMMA.16816.F32 R64, R112.reuse, R66, R36 ;  /* 0x000000427040723c */ /* 0x040ff00000001824 */
[C---:B---3--:R-:W-:Y:S01]  /*8b60*/  HMMA.16816.F32 R36, R112.reuse, R68, R16 ;  /* 0x000000447024723c */ /* 0x048fe20000001810 */
[----:B------:R-:W3:Y:S07]  /*8b70*/  LDSM.16.MT88.4 R16, [R224+0x5800] ;  /* 0x00580000e010783b */ /* 0x000eee0000004200 */
[C---:B------:R-:W-:Y:S08]  /*8b80*/  HMMA.16816.F32 R92, R112.reuse, R152, R40 ;  /* 0x00000098705c723c */ /* 0x040ff00000001828 */
[C---:B------:R-:W-:Y:S08]  /*8b90*/  HMMA.16816.F32 R40, R112.reuse, R70, R20 ;  /* 0x000000467028723c */ /* 0x040ff00000001814 */
[C---:B-----5:R-:W-:Y:S08]  /*8ba0*/  HMMA.16816.F32 R68, R112.reuse, R72, R140 ;  /* 0x000000487044723c */ /* 0x060ff0000000188c */
[C---:B------:R-:W-:Y:S08]  /*8bb0*/  HMMA.16816.F32 R72, R112.reuse, R74, R44 ;  /* 0x0000004a7048723c */ /* 0x040ff0000000182c */
[C---:B--2---:R-:W-:Y:S08]  /*8bc0*/  HMMA.16816.F32 R100, R112.reuse, R148, R48 ;  /* 0x000000947064723c */ /* 0x044ff00000001830 */
[C---:B----4-:R-:W-:Y:S08]  /*8bd0*/  HMMA.16816.F32 R108, R112.reuse, R120, R108 ;  /* 0x00000078706c723c */ /* 0x050ff0000000186c */
[C---:B------:R-:W-:Y:S08]  /*8be0*/  HMMA.16816.F32 R44, R112.reuse, R76, R24 ;  /* 0x0000004c702c723c */ /* 0x040ff00000001818 */
[C---:B------:R-:W-:Y:S08]  /*8bf0*/  HMMA.16816.F32 R48, R112.reuse, R78, R28 ;  /* 0x0000004e7030723c */ /* 0x040ff0000000181c */
[C---:B------:R-:W-:Y:S08]  /*8c00*/  HMMA.16816.F32 R120, R112.reuse, R122, R84 ;  /* 0x0000007a7078723c */ /* 0x040ff00000001854 */
[C---:B------:R-:W-:Y:S08]  /*8c10*/  HMMA.16816.F32 R76, R112.reuse, R80, R32 ;  /* 0x00000050704c723c */ /* 0x040ff00000001820 */
[C---:B-1----:R-:W-:Y:S08]  /*8c20*/  HMMA.16816.F32 R84, R112.reuse, R12, R88 ;  /* 0x0000000c7054723c */ /* 0x042ff00000001858 */
[C---:B------:R-:W-:Y:S08]  /*8c30*/  HMMA.16816.F32 R96, R112.reuse, R154, R96 ;  /* 0x0000009a7060723c */ /* 0x040ff00000001860 */
[C---:B------:R-:W-:Y:S08]  /*8c40*/  HMMA.16816.F32 R104, R112.reuse, R150, R104 ;  /* 0x000000967068723c */ /* 0x040ff00000001868 */
[C---:B------:R-:W-:Y:S08]  /*8c50*/  HMMA.16816.F32 R80, R112.reuse, R82, R136 ;  /* 0x000000527050723c */ /* 0x040ff00000001888 */
[C---:B------:R-:W-:Y:S08]  /*8c60*/  HMMA.16816.F32 R52, R112.reuse, R8, R52 ;  /* 0x000000087034723c */ /* 0x040ff00000001834 */
[C---:B------:R-:W-:Y:S08]  /*8c70*/  HMMA.16816.F32 R56, R112.reuse, R10, R56 ;  /* 0x0000000a7038723c */ /* 0x040ff00000001838 */
[C---:B------:R-:W-:Y:S08]  /*8c80*/  HMMA.16816.F32 R88, R112.reuse, R14, R4 ;  /* 0x0000000e7058723c */ /* 0x040ff00000001804 */
[C---:B---3--:R-:W-:Y:S08]  /*8c90*/  HMMA.16816.F32 R116, R112.reuse, R16, R116 ;  /* 0x000000107074723c */ /* 0x048ff00000001874 */
[----:B------:R-:W-:-:S15]  /*8ca0*/  HMMA.16816.F32 R112, R112, R18, R144 ;  /* 0x000000127070723c */ /* 0x000fde0000001890 */
[----:B------:R-:W-:-:S05]  /*8cb0*/  NOP ;  /* 0x0000000000007918 */ /* 0x000fca0000000000 */
.L_x_473:
[----:B------:R-:W-:-:S13]  /*8cc0*/  ISETP.GE.AND P0, PT, R196, RZ, PT ;  /* 0x000000ffc400720c */ /* 0x000fda0003f06270 */
[----:B------:R-:W-:Y:S05]  /*8cd0*/  @!P0 BRA `(.L_x_475) ;  /* 0x0000003400448947 */ /* 0x000fea0003800000 */
[----:B------:R-:W-:Y:S01]  /*8ce0*/  IMAD.MOV.U32 R195, RZ, RZ, R181 ;  /* 0x000000ffffc37224 */ /* 0x000fe200078e00b5 */
[----:B------:R-:W-:Y:S01]  /*8cf0*/  SHF.R.U32.HI R7, RZ, 0x1, R165 ;  /* 0x00000001ff077819 */ /* 0x000fe200000116a5 */
[----:B------:R-:W-:Y:S01]  /*8d00*/  IMAD.SHL.U32 R181, R165, 0x40, RZ ;  /* 0x00000040a5b57824 */ /* 0x000fe200078e00ff */
[----:B------:R-:W-:Y:S01]  /*8d10*/  S2UR UR7, SR_CgaCtaId ;  /* 0x00000000000779c3 */ /* 0x000fe20000008800 */
[----:B------:R-:W-:Y:S01]  /*8d20*/  IMAD.WIDE.U32 R4, R0, R134, R194 ;  /* 0x0000008600047225 */ /* 0x000fe200078e00c2 */
[----:B------:R-:W1:Y:S01]  /*8d30*/  S2R R198, SR_TID.X ;  /* 0x0000000000c67919 */ /* 0x000e620000002100 */
[----:B------:R-:W-:Y:S01]  /*8d40*/  UMOV UR6, 0x400 ;  /* 0x0000040000067882 */ /* 0x000fe20000000000 */
[----:B------:R-:W-:Y:S01]  /*8d50*/  LOP3.LUT R9, R181, 0x200, RZ, 0xc0, !PT ;  /* 0x00000200b5097812 */ /* 0x000fe200078ec0ff */
[----:B------:R-:W-:Y:S01]  /*8d60*/  IMAD.IADD R5, R180, 0x1, R5 ;  /* 0x00000001b4057824 */ /* 0x000fe200078e0205 */
[----:B------:R-:W-:Y:S01]  /*8d70*/  MOV R177, 0x40 ;  /* 0x0000004000b17802 */ /* 0x000fe20000000f00 */
[----:B------:R-:W-:Y:S01]  /*8d80*/  IMAD R0, R133, UR4, RZ ;  /* 0x0000000485007c24 */ /* 0x000fe2000f8e02ff */
[----:B------:R-:W-:Y:S01]  /*8d90*/  LOP3.LUT R199, R189, 0x1e00, R170, 0xf8, !PT ;  /* 0x00001e00bdc77812 */ /* 0x000fe200078ef8aa */
[----:B------:R-:W-:Y:S01]  /*8da0*/  IMAD.WIDE.U32 R10, R167, UR4, R4 ;  /* 0x00000004a70a7c25 */ /* 0x000fe2000f8e0004 */
[----:B------:R-:W-:Y:S01]  /*8db0*/  SEL R177, R177, 0xffffffc0, !P1 ;  /* 0xffffffc0b1b17807 */ /* 0x000fe20004800000 */
[----:B------:R-:W2:Y:S01]  /*8dc0*/  LDCU UR4, c[0x0][0x45c] ;  /* 0x00008b80ff0477ac */ /* 0x000ea20008000800 */
[----:B------:R-:W-:Y:S01]  /*8dd0*/  SHF.L.U64.HI R189, R134, 0x5, R135 ;  /* 0x0000000586bd7819 */ /* 0x000fe20000010287 */
[----:B------:R-:W-:Y:S01]  /*8de0*/  IMAD R167, R167, UR5, R0 ;  /* 0x00000005a7a77c24 */ /* 0x000fe2000f8e0200 */
[----:B------:R-:W3:Y:S01]  /*8df0*/  S2UR UR5, SR_CgaCtaId ;  /* 0x00000000000579c3 */ /* 0x000ee20000008800 */
[C---:B------:R-:W-:Y:S01]  /*8e00*/  IADD3 R5, P0, PT, R164.reuse, R10, RZ ;  /* 0x0000000aa4057210 */ /* 0x040fe20007f1e0ff */
[----:B------:R-:W-:Y:S01]  /*8e10*/  IMAD.SHL.U32 R178, R165, 0x20, RZ ;  /* 0x00000020a5b27824 */ /* 0x000fe200078e00ff */
[----:B------:R-:W-:Y:S01]  /*8e20*/  LOP3.LUT R164, R164, 0x1c0, R181, 0xf8, !PT ;  /* 0x000001c0a4a47812 */ /* 0x000fe200078ef8b5 */
[----:B------:R-:W-:Y:S01]  /*8e30*/  IMAD.SHL.U32 R194, R134, 0x20, RZ ;  /* 0x0000002086c27824 */ /* 0x000fe200078e00ff */
[----:B------:R-:W-:Y:S01]  /*8e40*/  LOP3.LUT R181, R181, 0x400, RZ, 0xc0, !PT ;  /* 0x00000400b5b57812 */ /* 0x000fe200078ec0ff */
[----:B------:R-:W-:Y:S01]  /*8e50*/  IMAD.X R4, R167, 0x1, R11, P0 ;  /* 0x00000001a7047824 */ /* 0x000fe200000e060b */
[----:B------:R-:W-:Y:S01]  /*8e60*/  LOP3.LUT R0, R164, 0x8, R165, 0x78, !PT ;  /* 0x00000008a4007812 */ /* 0x000fe200078e78a5 */
[C---:B------:R-:W-:Y:S01]  /*8e70*/  VIADD R197, R196.reuse, 0x1 ;  /* 0x00000001c4c57836 */ /* 0x040fe20000000000 */
[----:B------:R-:W-:Y:S01]  /*8e80*/  LOP3.LUT R178, R9, 0x7c00, R178, 0xf8, !PT ;  /* 0x00007c0009b27812 */ /* 0x000fe200078ef8b2 */
[----:B------:R-:W-:Y:S01]  /*8e90*/  IMAD.WIDE.U32 R8, R196, R134, RZ ;  /* 0x00000086c4087225 */ /* 0x000fe200078e00ff */
[----:B------:R-:W-:-:S02]  /*8ea0*/  LOP3.LUT R7, R164, 0x8, R7, 0x78, !PT ;  /* 0x00000008a4077812 */ /* 0x000fc400078e7807 */
[C---:B------:R-:W-:Y:S01]  /*8eb0*/  SHF.L.U64.HI R4, R5.reuse, 0x1, R4 ;  /* 0x0000000105047819 */ /* 0x040fe20000010204 */
[----:B------:R-:W-:Y:S01]  /*8ec0*/  IMAD.SHL.U32 R5, R5, 0x2, RZ ;  /* 0x0000000205057824 */ /* 0x000fe200078e00ff */
[----:B------:R-:W-:Y:S01]  /*8ed0*/  IADD3 R187, P0, PT, R210, -0x100, RZ ;  /* 0xffffff00d2bb7810 */ /* 0x000fe20007f1e0ff */
[----:B------:R-:W-:Y:S01]  /*8ee0*/  IMAD R9, R196, R135, R9 ;  /* 0x00000087c4097224 */ /* 0x000fe200078e0209 */
[----:B------:R-:W-:Y:S01]  /*8ef0*/  LEA R181, R0, R181, 0x1 ;  /* 0x000000b500b57211 */ /* 0x000fe200078e08ff */
[----:B------:R-:W-:Y:S01]  /*8f00*/  IMAD.MOV.U32 R0, RZ, RZ, R3 ;  /* 0x000000ffff007224 */ /* 0x000fe200078e0003 */
[----:B------:R-:W-:Y:S01]  /*8f10*/  LOP3.LUT R178, R178, R7, RZ, 0xfc, !PT ;  /* 0x00000007b2b27212 */ /* 0x000fe200078efcff */
[----:B------:R-:W-:Y:S01]  /*8f20*/  IMAD.MOV.U32 R3, RZ, RZ, 0x20 ;  /* 0x00000020ff037424 */ /* 0x000fe200078e00ff */
[----:B------:R-:W-:Y:S01]  /*8f30*/  IADD3.X R195, PT, PT, R2, -0x1, RZ, P0, !PT ;  /* 0xffffffff02c37810 */ /* 0x000fe200007fe4ff */
[----:B------:R-:W-:Y:S01]  /*8f40*/  IMAD.MOV.U32 R133, RZ, RZ, R132 ;  /* 0x000000ffff857224 */ /* 0x000fe200078e0084 */
[----:B------:R-:W-:Y:S01]  /*8f50*/  LEA R5, P2, R8, R5, 0x7 ;  /* 0x0000000508057211 */ /* 0x000fe200078438ff */
[----:B---3--:R-:W-:Y:S01]  /*8f60*/  ULEA UR5, UR5, UR6, 0x18 ;  /* 0x0000000605057291 */ /* 0x008fe2000f8ec0ff */
[----:B------:R-:W-:-:S02]  /*8f70*/  SEL R3, R3, 0xffffffe0, !P6 ;  /* 0xffffffe003037807 */ /* 0x000fc40007000000 */
[----:B------:R-:W-:Y:S02]  /*8f80*/  LEA.HI.X R9, R8, R4, R9, 0x7, P2 ;  /* 0x0000000408097211 */ /* 0x000fe400010f3c09 */
[----:B------:R-:W-:Y:S01]  /*8f90*/  IADD3 R210, P2, PT, R5, UR8, RZ ;  /* 0x0000000805d27c10 */ /* 0x000fe2000ff5e0ff */
[----:B------:R-:W-:Y:S01]  /*8fa0*/  VIADD R2, R181, UR5 ;  /* 0x00000005b5027c36 */ /* 0x000fe20008000000 */
[----:B------:R-:W-:Y:S01]  /*8fb0*/  LEA R178, R178, UR5, 0x1 ;  /* 0x00000005b2b27c11 */ /* 0x000fe2000f8e08ff */
[----:B------:R-:W-:Y:S01]  /*8fc0*/  UMOV UR8, 0x400 ;  /* 0x0000040000087882 */ /* 0x000fe20000000000 */
[----:B------:R-:W-:Y:S01]  /*8fd0*/  IADD3.X R211, PT, PT, R9, UR9, RZ, P2, !PT ;  /* 0x0000000909d37c10 */ /* 0x000fe200097fe4ff */
[----:B------:R-:W-:Y:S01]  /*8fe0*/  IMAD.IADD R180, R2, 0x1, R177 ;  /* 0x0000000102b47824 */ /* 0x000fe200078e02b1 */
[----:B------:R-:W-:Y:S01]  /*8ff0*/  LEA R196, R196, 0x1, 0x1 ;  /* 0x00000001c4c47811 */ /* 0x000fe200078e08ff */
[--C-:B------:R-:W-:Y:S01]  /*9000*/  IMAD.IADD R177, R177, 0x1, R178.reuse ;  /* 0x00000001b1b17824 */ /* 0x100fe200078e02b2 */
[----:B------:R-:W-:Y:S01]  /*9010*/  LEA R199, R199, UR5, 0x1 ;  /* 0x00000005c7c77c11 */ /* 0x000fe2000f8e08ff */
[C---:B------:R-:W-:Y:S01]  /*9020*/  IMAD.IADD R134, R3.reuse, 0x1, R178 ;  /* 0x0000000103867824 */ /* 0x040fe200078e02b2 */
[----:B------:R-:W-:Y:S01]  /*9030*/  IADD3 R135, PT, PT, R2, R3, RZ ;  /* 0x0000000302877210 */ /* 0x000fe20007ffe0ff */
[C---:B------:R-:W-:Y:S01]  /*9040*/  IMAD.IADD R179, R3.reuse, 0x1, R180 ;  /* 0x0000000103b37824 */ /* 0x040fe200078e02b4 */
[----:B------:R-:W-:Y:S01]  /*9050*/  ULEA UR6, UR7, UR8, 0x18 ;  /* 0x0000000807067291 */ /* 0x000fe2000f8ec0ff */
[----:B------:R-:W-:Y:S01]  /*9060*/  IMAD.IADD R176, R3, 0x1, R177 ;  /* 0x0000000103b07824 */ /* 0x000fe200078e02b1 */
[----:B-12---:R-:W-:Y:S10]  /*9070*/  BRA `(.L_x_476) ;  /* 0x0000000000947947 */ /* 0x006ff40003800000 */
.L_x_478:
[----:B------:R-:W1:Y:S01]  /*9080*/  LDC.64 R136, c[0x0][0x3b8] ;  /* 0x0000ee00ff887b82 */ /* 0x000e620000000a00 */
[----:B------:R-:W-:Y:S04]  /*9090*/  VIADD R139, R197, 0xfffffffe ;  /* 0xfffffffec58b7836 */ /* 0x000fe80000000000 */
[C---:B-1----:R-:W-:Y:S01]  /*90a0*/  IMAD.WIDE.U32 R146, R139.reuse, R136, RZ ;  /* 0x000000888b927225 */ /* 0x042fe200078e00ff */
[----:B------:R-:W-:Y:S03]  /*90b0*/  SHF.L.U64.HI R138, R136, 0x4, R137 ;  /* 0x00000004888a7819 */ /* 0x000fe60000010289 */
[----:B------:R-:W-:Y:S01]  /*90c0*/  IMAD R139, R139, R137, R147 ;  /* 0x000000898b8b7224 */ /* 0x000fe200078e0293 */
[----:B------:R-:W-:Y:S01]  /*90d0*/  LEA R144, P2, R146, R186, 0x7 ;  /* 0x000000ba92907211 */ /* 0x000fe200078438ff */
[----:B------:R-:W-:Y:S03]  /*90e0*/  IMAD.SHL.U32 R2, R136, 0x10, RZ ;  /* 0x0000001088027824 */ /* 0x000fe600078e00ff */
[C-C-:B------:R-:W-:Y:S02]  /*90f0*/  LEA.HI.X R145, R146.reuse, R185, R139.reuse, 0x7, P2 ;  /* 0x000000b992917211 */ /* 0x140fe400010f3c8b */
[C---:B------:R-:W-:Y:S03]  /*9100*/  LEA R141, P0, R146.reuse, R2, 0x6 ;  /* 0x00000002928d7211 */ /* 0x040fe600078030ff */
[----:B------:R-:W-:Y:S01]  /*9110*/  @!PT LDS RZ, [RZ] ;  /* 0x00000000fffff984 */ /* 0x000fe20000000800 */
[----:B------:R-:W-:Y:S01]  /*9120*/  @!PT LDS RZ, [RZ] ;  /* 0x00000000fffff984 */ /* 0x000fe20000000800 */
[----:B------:R-:W-:Y:S01]  /*9130*/  @!PT LDS RZ, [RZ] ;  /* 0x00000000fffff984 */ /* 0x000fe20000000800 */
[----:B------:R1:W-:Y:S01]  /*9140*/  LDGSTS.E.BYPASS.LTC128B.128 [R199+0x6000], desc[UR10][R144.64] ;  /* 0x0600000090c77fae */ /* 0x0003e2000b981a0a */
[----:B------:R-:W-:Y:S02]  /*9150*/  LEA.HI.X R140, R146, R138, R139, 0x6, P0 ;  /* 0x0000008a928c7211 */ /* 0x000fe400000f348b */
[C---:B------:R-:W-:Y:S01]  /*9160*/  LEA R146, P2, R141.reuse, R186, 0x1 ;  /* 0x000000ba8d927211 */ /* 0x040fe200078408ff */
[----:B------:R1:W-:Y:S01]  /*9170*/  LDGSTS.E.BYPASS.LTC128B.128 [R199+0x8000], desc[UR10][R144.64+0x80] ;  /* 0x0800008090c77fae */ /* 0x0003e2000b981a0a */
[----:B------:R-:W-:Y:S02]  /*9180*/  IADD3 R2, P0, PT, R2, R141, RZ ;  /* 0x0000008d02027210 */ /* 0x000fe40007f1e0ff */
[--C-:B------:R-:W-:Y:S01]  /*9190*/  LEA.HI.X R147, R141, R185, R140.reuse, 0x1, P2 ;  /* 0x000000b98d937211 */ /* 0x100fe200010f0c8c */
[----:B------:R1:W-:Y:S01]  /*91a0*/  LDGSTS.E.BYPASS.LTC128B.128 [R199+0xa000], desc[UR10][R144.64+0x100] ;  /* 0x0a00010090c77fae */ /* 0x0003e2000b981a0a */
[----:B------:R-:W-:Y:S01]  /*91b0*/  LEA R142, P1, R136, R141, 0x5 ;  /* 0x0000008d888e7211 */ /* 0x000fe200078228ff */
[----:B------:R-:W-:Y:S02]  /*91c0*/  IMAD.X R138, R138, 0x1, R140, P0 ;  /* 0x000000018a8a7824 */ /* 0x000fe400000e068c */
[----:B------:R1:W-:Y:S01]  /*91d0*/  LDGSTS.E.BYPASS.LTC128B.128 [R199+0x6800], desc[UR10][R146.64] ;  /* 0x0680000092c77fae */ /* 0x0003e2000b981a0a */
[----:B------:R-:W-:Y:S02]  /*91e0*/  LEA.HI.X R136, R136, R140, R137, 0x5, P1 ;  /* 0x0000008c88887211 */ /* 0x000fe400008f2c89 */
[-C--:B------:R-:W-:Y:S01]  /*91f0*/  LEA R150, P1, R2, R186.reuse, 0x1 ;  /* 0x000000ba02967211 */ /* 0x080fe200078208ff */
[----:B------:R1:W-:Y:S01]  /*9200*/  LDGSTS.E.BYPASS.LTC128B.128 [R199+0x8800], desc[UR10][R146.64+0x80] ;  /* 0x0880008092c77fae */ /* 0x0003e2000b981a0a */
[----:B------:R-:W-:Y:S02]  /*9210*/  LEA R148, P0, R142, R186, 0x1 ;  /* 0x000000ba8e947211 */ /* 0x000fe400078008ff */
[-C--:B------:R-:W-:Y:S01]  /*9220*/  LEA.HI.X R151, R2, R185.reuse, R138, 0x1, P1 ;  /* 0x000000b902977211 */ /* 0x080fe200008f0c8a */
[----:B------:R1:W-:Y:S01]  /*9230*/  LDGSTS.E.BYPASS.LTC128B.128 [R199+0xa800], desc[UR10][R146.64+0x100] ;  /* 0x0a80010092c77fae */ /* 0x0003e2000b981a0a */
[----:B------:R-:W-:Y:S03]  /*9240*/  LEA.HI.X R149, R142, R185, R136, 0x1, P0 ;  /* 0x000000b98e957211 */ /* 0x000fe600000f0c88 */
[----:B------:R1:W-:Y:S04]  /*9250*/  LDGSTS.E.BYPASS.LTC128B.128 [R199+0x7000], desc[UR10][R150.64] ;  /* 0x0700000096c77fae */ /* 0x0003e8000b981a0a */
[----:B------:R1:W-:Y:S04]  /*9260*/  LDGSTS.E.BYPASS.LTC128B.128 [R199+0x9000], desc[UR10][R150.64+0x80] ;  /* 0x0900008096c77fae */ /* 0x0003e8000b981a0a */
[----:B------:R1:W-:Y:S04]  /*9270*/  LDGSTS.E.BYPASS.LTC128B.128 [R199+0xb000], desc[UR10][R150.64+0x100] ;  /* 0x0b00010096c77fae */ /* 0x0003e8000b981a0a */
[----:B------:R1:W-:Y:S04]  /*9280*/  LDGSTS.E.BYPASS.LTC128B.128 [R199+0x7800], desc[UR10][R148.64] ;  /* 0x0780000094c77fae */ /* 0x0003e8000b981a0a */
[----:B------:R1:W-:Y:S04]  /*9290*/  LDGSTS.E.BYPASS.LTC128B.128 [R199+0x9800], desc[UR10][R148.64+0x80] ;  /* 0x0980008094c77fae */ /* 0x0003e8000b981a0a */
[----:B------:R1:W-:Y:S04]  /*92a0*/  LDGSTS.E.BYPASS.LTC128B.128 [R199+0xb800], desc[UR10][R148.64+0x100] ;  /* 0x0b80010094c77fae */ /* 0x0003e8000b981a0a */
[----:B------:R-:W0:Y:S01]  /*92b0*/  LDGDEPBAR ;  /* 0x00000000000079af */ /* 0x000e220000000000 */
[----:B------:R-:W-:Y:S05]  /*92c0*/  BRA `(.L_x_477) ;  /* 0x0000000c002c7947 */ /* 0x000fea0003800000 */
.L_x_476:
[----:B------:R-:W-:Y:S04]  /*92d0*/  DEPBAR.LE SB0, 0x0 ;  /* 0x000080000000791a */ /* 0x000fe80000000000 */
[----:B------:R-:W-:Y:S01]  /*92e0*/  BAR.SYNC.DEFER_BLOCKING 0x0 ;  /* 0x0000000000007b1d */ /* 0x000fe20000010000 */
[----:B------:R-:W-:Y:S05]  /*92f0*/  IADD3 R214, P0, PT, R210, R194, RZ ;  /* 0x000000c2d2d67210 */ /* 0x000fea0007f1e0ff */
[----:B------:R-:W-:Y:S01]  /*9300*/  IMAD.X R215, R211, 0x1, R189, P0 ;  /* 0x00000001d3d77824 */ /* 0x000fe200000e06bd */
[----:B------:R-:W-:Y:S05]  /*9310*/  IADD3 R212, P0, PT, R187, R214, RZ ;  /* 0x000000d6bbd47210 */ /* 0x000fea0007f1e0ff */
[----:B------:R-:W-:Y:S01]  /*9320*/  IMAD.X R213, R195, 0x1, R215, P0 ;  /* 0x00000001c3d57824 */ /* 0x000fe200000e06d7 */
[----:B------:R-:W-:Y:S05]  /*9330*/  IADD3 R2, P0, PT, R187, R212, RZ ;  /* 0x000000d4bb027210 */ /* 0x000fea0007f1e0ff */
[----:B------:R-:W-:Y:S01]  /*9340*/  IMAD.X R3, R195, 0x1, R213, P0 ;  /* 0x00000001c3037824 */ /* 0x000fe200000e06d5 */
[----:B------:R-:W-:Y:S01]  /*9350*/  ISETP.NE.AND P0, PT, R197, 0x1, PT ;  /* 0x00000001c500780c */ /* 0x000fe20003f05270 */
        /* <DEDUP_REMOVED lines=8> */
[----:B------:R-:W-:Y:S04]  /*93e0*/  LDGSTS.E.BYPASS.LTC128B.128 [R199+0x10800], desc[UR10][R214.64+0x100] ;  /* 0x10800100d6c77fae */ /* 0x000fe8000b981a0a */
        /* <DEDUP_REMOVED lines=8> */
[----:B------:R-:W4:Y:S01]  /*9470*/  LDSM.16.M88.4 R144, [R181+UR5+0x6800] ;  /* 0x00680005b590783b */ /* 0x000f220008000200 */
[----:B-1----:R-:W-:Y:S03]  /*9480*/  VIADD R213, R196, 0xffffffff ;  /* 0xffffffffc4d57836 */ /* 0x002fe60000000000 */
[----:B------:R-:W1:Y:S04]  /*9490*/  LDSM.16.M88.4 R148, [R181+UR5+0x7000] ;  /* 0x00700005b594783b */ /* 0x000e680008000200 */
[----:B------:R-:W0:Y:S01]  /*94a0*/  LDGDEPBAR ;  /* 0x00000000000079af */ /* 0x000e220000000000 */
[----:B------:R-:W-:Y:S03]  /*94b0*/  LOP3.LUT R212, R213, R201, R209, 0x96, !PT ;  /* 0x000000c9d5d47212 */ /* 0x000fe600078e96d1 */
[----:B------:R-:W5:Y:S02]  /*94c0*/  LDSM.16.M88.4 R152, [R181+UR5+0x7800] ;  /* 0x00780005b598783b */ /* 0x000f640008000200 */
[----:B------:R-:W-:Y:S02]  /*94d0*/  IMAD.WIDE.U32 R212, R212, -0x326172a9, RZ ;  /* 0xcd9e8d57d4d47825 */ /* 0x000fe400078e00ff */
[----:B------:R-:W-:Y:S04]  /*94e0*/  LDSM.16.M88.4 R156, [R134] ;  /* 0x00000000869c783b */ /* 0x000fe80000000200 */
[----:B------:R-:W2:Y:S04]  /*94f0*/  LDSM.16.M88.4 R160, [R135+0x6000] ;  /* 0x0060000087a0783b */ /* 0x000ea80000000200 */
[----:B------:R-:W-:Y:S04]  /*9500*/  LDSM.16.M88.4 R164, [R135+0x7000] ;  /* 0x0070000087a4783b */ /* 0x000fe80000000200 */
[----:B------:R-:W-:Y:S04]  /*9510*/  LDSM.16.M88.4 R168, [R179+0x6000] ;  /* 0x00600000b3a8783b */ /* 0x000fe80000000200 */
[----:B------:R-:W-:Y:S01]  /*9520*/  LDSM.16.M88.4 R172, [R179+0x6800] ;  /* 0x00680000b3ac783b */ /* 0x000fe20000000200 */
[C---:B---3--:R-:W-:Y:S08]  /*9530*/  HMMA.16816.F32 R4, R136.reuse, R140, RZ ;  /* 0x0000008c8804723c */ /* 0x048ff000000018ff */
[C---:B------:R-:W-:Y:S01]  /*9540*/  HMMA.16816.F32 R8, R136.reuse, R142, RZ ;  /* 0x0000008e8808723c */ /* 0x040fe200000018ff */
[----:B------:R-:W3:Y:S07]  /*9550*/  LDSM.16.M88.4 R140, [R135+0x6800] ;  /* 0x00680000878c783b */ /* 0x000eee0000000200 */
[C---:B----4-:R-:W-:Y:S08]  /*9560*/  HMMA.16816.F32 R12, R136.reuse, R144, RZ ;  /* 0x00000090880c723c */ /* 0x050ff000000018ff */
[C---:B------:R-:W-:Y:S01]  /*9570*/  HMMA.16816.F32 R16, R136.reuse, R146, RZ ;  /* 0x000000928810723c */ /* 0x040fe200000018ff */
[----:B------:R-:W4:Y:S07]  /*9580*/  LDSM.16.M88.4 R144, [R135+0x7800] ;  /* 0x007800008790783b */ /* 0x000f2e0000000200 */
[C---:B-1----:R-:W-:Y:S08]  /*9590*/  HMMA.16816.F32 R20, R136.reuse, R148, RZ ;  /* 0x000000948814723c */ /* 0x042ff000000018ff */
[C---:B------:R-:W-:Y:S01]  /*95a0*/  HMMA.16816.F32 R24, R136.reuse, R150, RZ ;  /* 0x000000968818723c */ /* 0x040fe200000018ff */
[----:B------:R-:W-:Y:S07]  /*95b0*/  LDSM.16.M88.4 R148, [R180+0x6000] ;  /* 0x00600000b494783b */ /* 0x000fee0000000200 */
[C---:B-----5:R-:W-:Y:S08]  /*95c0*/  HMMA.16816.F32 R28, R136.reuse, R152, RZ ;  /* 0x00000098881c723c */ /* 0x060ff000000018ff */
[----:B------:R-:W-:Y:S01]  /*95d0*/  HMMA.16816.F32 R32, R136, R154, RZ ;  /* 0x0000009a8820723c */ /* 0x000fe200000018ff */
[----:B------:R-:W1:Y:S04]  /*95e0*/  LDSM.16.M88.4 R136, [R177] ;  /* 0x00000000b188783b */ /* 0x000e680000000200 */
[----:B------:R-:W5:Y:S03]  /*95f0*/  LDSM.16.M88.4 R152, [R180+0x6800] ;  /* 0x00680000b498783b */ /* 0x000f660000000200 */
[C---:B--2---:R-:W-:Y:S08]  /*9600*/  HMMA.16816.F32 R4, R156.reuse, R160, R4 ;  /* 0x000000a09c04723c */ /* 0x044ff00000001804 */
[C---:B------:R-:W-:Y:S01]  /*9610*/  HMMA.16816.F32 R8, R156.reuse, R162, R8 ;  /* 0x000000a29c08723c */ /* 0x040fe20000001808 */
[----:B------:R-:W-:Y:S07]  /*9620*/  LDSM.16.M88.4 R160, [R180+0x7800] ;  /* 0x00780000b4a0783b */ /* 0x000fee0000000200 */
[C---:B---3--:R-:W-:Y:S08]  /*9630*/  HMMA.16816.F32 R12, R156.reuse, R140, R12 ;  /* 0x0000008c9c0c723c */ /* 0x048ff0000000180c */
[C---:B------:R-:W-:Y:S01]  /*9640*/  HMMA.16816.F32 R16, R156.reuse, R142, R16 ;  /* 0x0000008e9c10723c */ /* 0x040fe20000001810 */
[----:B------:R-:W2:Y:S07]  /*9650*/  LDSM.16.M88.4 R140, [R180+0x7000] ;  /* 0x00700000b48c783b */ /* 0x000eae0000000200 */
[C---:B------:R-:W-:Y:S08]  /*9660*/  HMMA.16816.F32 R20, R156.reuse, R164, R20 ;  /* 0x000000a49c14723c */ /* 0x040ff00000001814 */
[C---:B------:R-:W-:Y:S01]  /*9670*/  HMMA.16816.F32 R24, R156.reuse, R166, R24 ;  /* 0x000000a69c18723c */ /* 0x040fe20000001818 */
[----:B------:R-:W3:Y:S07]  /*9680*/  LDSM.16.M88.4 R164, [R176] ;  /* 0x00000000b0a4783b */ /* 0x000eee0000000200 */
[C---:B----4-:R-:W-:Y:S08]  /*9690*/  HMMA.16816.F32 R28, R156.reuse, R144, R28 ;  /* 0x000000909c1c723c */ /* 0x050ff0000000181c */
[----:B------:R-:W-:Y:S01]  /*96a0*/  HMMA.16816.F32 R32, R156, R146, R32 ;  /* 0x000000929c20723c */ /* 0x000fe20000001820 */
[----:B------:R-:W4:Y:S04]  /*96b0*/  LDSM.16.M88.4 R144, [R179+0x7000] ;  /* 0x00700000b390783b */ /* 0x000f280000000200 */
[----:B------:R-:W-:Y:S03]  /*96c0*/  LDSM.16.M88.4 R156, [R181+UR5+0x9000] ;  /* 0x00900005b59c783b */ /* 0x000fe60008000200 */
[C---:B-1----:R-:W-:Y:S08]  /*96d0*/  HMMA.16816.F32 R4, R136.reuse, R148, R4 ;  /* 0x000000948804723c */ /* 0x042ff00000001804 */
[C---:B------:R-:W-:Y:S01]  /*96e0*/  HMMA.16816.F32 R8, R136.reuse, R150, R8 ;  /* 0x000000968808723c */ /* 0x040fe20000001808 */
[----:B------:R-:W1:Y:S07]  /*96f0*/  LDSM.16.M88.4 R148, [R179+0x7800] ;  /* 0x00780000b394783b */ /* 0x000e6e0000000200 */
[C---:B-----5:R-:W-:Y:S08]  /*9700*/  HMMA.16816.F32 R12, R136.reuse, R152, R12 ;  /* 0x00000098880c723c */ /* 0x060ff0000000180c */
[C---:B------:R-:W-:Y:S01]  /*9710*/  HMMA.16816.F32 R16, R136.reuse, R154, R16 ;  /* 0x0000009a8810723c */ /* 0x040fe20000001810 */
[----:B------:R-:W-:Y:S07]  /*9720*/  LDSM.16.M88.4 R152, [R181+UR5+0x8800] ;  /* 0x00880005b598783b */ /* 0x000fee0008000200 */
[C---:B--2---:R-:W-:Y:S08]  /*9730*/  HMMA.16816.F32 R20, R136.reuse, R140, R20 ;  /* 0x0000008c8814723c */ /* 0x044ff00000001814 */
[C---:B------:R-:W-:Y:S01]  /*9740*/  HMMA.16816.F32 R24, R136.reuse, R142, R24 ;  /* 0x0000008e8818723c */ /* 0x040fe20000001818 */
[----:B------:R-:W-:Y:S07]  /*9750*/  LDSM.16.M88.4 R140, [R181+UR5+0x8000] ;  /* 0x00800005b58c783b */ /* 0x000fee0008000200 */
        /* <DEDUP_REMOVED lines=8> */
[C---:B------:R-:W-:Y:S01]  /*97e0*/  HMMA.16816.F32 R16, R164.reuse, R174, R16 ;  /* 0x000000aea410723c */ /* 0x040fe20000001810 */
[----:B------:R-:W-:Y:S07]  /*97f0*/  LDSM.16.M88.4 R172, [R135+0xa800] ;  /* 0x00a8000087ac783b */ /* 0x000fee0000000200 */
[C---:B----4-:R-:W-:Y:S08]  /*9800*/  HMMA.16816.F32 R20, R164.reuse, R144, R20 ;  /* 0x00000090a414723c */ /* 0x050ff00000001814 */
[C---:B------:R-:W-:Y:S01]  /*9810*/  HMMA.16816.F32 R24, R164.reuse, R146, R24 ;  /* 0x00000092a418723c */ /* 0x040fe20000001818 */
[----:B------:R-:W3:Y:S07]  /*9820*/  LDSM.16.M88.4 R144, [R181+UR5+0x9800] ;  /* 0x00980005b590783b */ /* 0x000eee0008000200 */
[C---:B-1----:R-:W-:Y:S08]  /*9830*/  HMMA.16816.F32 R28, R164.reuse, R148, R28 ;  /* 0x00000094a41c723c */ /* 0x042ff0000000181c */
[----:B------:R-:W-:Y:S01]  /*9840*/  HMMA.16816.F32 R32, R164, R150, R32 ;  /* 0x00000096a420723c */ /* 0x000fe20000001820 */
[----:B------:R-:W1:Y:S04]  /*9850*/  LDSM.16.M88.4 R148, [R134+0x2000] ;  /* 0x002000008694783b */ /* 0x000e680000000200 */
[----:B------:R-:W-:Y:S03]  /*9860*/  LDSM.16.M88.4 R164, [R176+0x2000] ;  /* 0x00200000b0a4783b */ /* 0x000fe60000000200 */
[C---:B--2---:R-:W-:Y:S08]  /*9870*/  HMMA.16816.F32 R4, R136.reuse, R140, R4 ;  /* 0x0000008c8804723c */ /* 0x044ff00000001804 */
[C---:B------:R-:W-:Y:S01]  /*9880*/  HMMA.16816.F32 R8, R136.reuse, R142, R8 ;  /* 0x0000008e8808723c */ /* 0x040fe20000001808 */
[----:B------:R-:W2:Y:S07]  /*9890*/  LDSM.16.M88.4 R140, [R135+0x8800] ;  /* 0x00880000878c783b */ /* 0x000eae0000000200 */
[C---:B------:R-:W-:Y:S08]  /*98a0*/  HMMA.16816.F32 R12, R136.reuse, R152, R12 ;  /* 0x00000098880c723c */ /* 0x040ff0000000180c */
[C---:B------:R-:W-:Y:S01]  /*98b0*/  HMMA.16816.F32 R16, R136.reuse, R154, R16 ;  /* 0x0000009a8810723c */ /* 0x040fe20000001810 */
[----:B------:R-:W4:Y:S07]  /*98c0*/  LDSM.16.M88.4 R152, [R135+0x9000] ;  /* 0x009000008798783b */ /* 0x000f2e0000000200 */
[C---:B------:R-:W-:Y:S08]  /*98d0*/  HMMA.16816.F32 R20, R136.reuse, R156, R20 ;  /* 0x0000009c8814723c */ /* 0x040ff00000001814 */
[C---:B------:R-:W-:Y:S01]  /*98e0*/  HMMA.16816.F32 R24, R136.reuse, R158, R24 ;  /* 0x0000009e8818723c */ /* 0x040fe20000001818 */
[----:B------:R-:W5:Y:S07]  /*98f0*/  LDSM.16.M88.4 R156, [R135+0x9800] ;  /* 0x00980000879c783b */ /* 0x000f6e0000000200 */
        /* <DEDUP_REMOVED lines=13> */
[C---:B-----5:R-:W-:Y:S08]  /*99d0*/  HMMA.16816.F32 R28, R148.reuse, R156, R28 ;  /* 0x0000009c941c723c */ /* 0x060ff0000000181c */
        /* <DEDUP_REMOVED lines=8> */
[----:B------:R-:W-:Y:S07]  /*9a60*/  LDSM.16.M88.4 R160, [R181+UR5+0xb800] ;  /* 0x00b80005b5a0783b */ /* 0x000fee0008000200 */
[C---:B--2---:R-:W-:Y:S08]  /*9a70*/  HMMA.16816.F32 R20, R136.reuse, R140, R20 ;  /* 0x0000008c8814723c */ /* 0x044ff00000001814 */
[C---:B------:R-:W-:Y:S01]  /*9a80*/  HMMA.16816.F32 R24, R136.reuse, R142, R24 ;  /* 0x0000008e8818723c */ /* 0x040fe20000001818 */
[----:B------:R-:W-:Y:S07]  /*9a90*/  LDSM.16.M88.4 R140, [R181+UR5+0xa000] ;  /* 0x00a00005b58c783b */ /* 0x000fee0008000200 */
[C---:B----4-:R-:W-:Y:S08]  /*9aa0*/  HMMA.16816.F32 R28, R136.reuse, R152, R28 ;  /* 0x00000098881c723c */ /* 0x050ff0000000181c */
        /* <DEDUP_REMOVED lines=77> */
.L_x_477:
[----:B------:R-:W2:Y:S01]  /*9f80*/  SHFL.BFLY PT, R2, R3, 0x2, 0x1f ;  /* 0x0c401f0003027f89 */ /* 0x000ea200000e0000 */
[C---:B------:R-:W-:Y:S02]  /*9f90*/  IADD3 R229, PT, PT, R208.reuse, 0x3c6ef372, RZ ;  /* 0x3c6ef372d0e57810 */ /* 0x040fe40007ffe0ff */
[----:B------:R-:W-:Y:S05]  /*9fa0*/  IADD3 R231, PT, PT, R208, -0x61c88647, RZ ;  /* 0x9e3779b9d0e77810 */ /* 0x000fea0007ffe0ff */
[----:B------:R-:W3:Y:S01]  /*9fb0*/  SHFL.BFLY PT, R139, R132, 0x2, 0x1f ;  /* 0x0c401f00848b7f89 */ /* 0x000ee200000e0000 */
[----:B-1----:R-:W-:Y:S02]  /*9fc0*/  LOP3.LUT R148, R191, R229, R212, 0x96, !PT ;  /* 0x000000e5bf947212 */ /* 0x002fe400078e96d4 */
[----:B------:R-:W-:Y:S02]  /*9fd0*/  LOP3.LUT R136, R206, R231, R213, 0x96, !PT ;  /* 0x000000e7ce887212 */ /* 0x000fe400078e96d5 */
[C---:B------:R-:W-:Y:S01]  /*9fe0*/  IADD3 R227, PT, PT, R209.reuse, 0x76cf5d0a, RZ ;  /* 0x76cf5d0ad1e37810 */ /* 0x040fe20007ffe0ff */
[----:B------:R-:W-:Y:S01]  /*9ff0*/  IMAD.WIDE.U32 R148, R148, -0x2daee0ad, RZ ;  /* 0xd2511f5394947825 */ /* 0x000fe200078e00ff */
[C---:B------:R-:W-:Y:S02]  /*a000*/  IADD3 R224, PT, PT, R209.reuse, 0x32370b8f, RZ ;  /* 0x32370b8fd1e07810 */ /* 0x040fe40007ffe0ff */
[----:B------:R-:W-:Y:S01]  /*a010*/  IADD3 R163, PT, PT, R208, 0x78dde6e4, RZ ;  /* 0x78dde6e4d0a37810 */ /* 0x000fe20007ffe0ff */
[----:B------:R-:W-:Y:S01]  /*a020*/  IMAD.WIDE.U32 R152, R136, -0x2daee0ad, RZ ;  /* 0xd2511f5388987825 */ /* 0x000fe200078e00ff */
[----:B------:R-:W-:Y:S02]  /*a030*/  IADD3 R225, PT, PT, R208, -0x255992d5, RZ ;  /* 0xdaa66d2bd0e17810 */ /* 0x000fe40007ffe0ff */
[----:B------:R-:W-:Y:S02]  /*a040*/  MOV R165, R198 ;  /* 0x000000c600a57202 */ /* 0x000fe40000000f00 */
[----:B------:R-:W-:Y:S02]  /*a050*/  LOP3.LUT R136, R192, R227, R153, 0x96, !PT ;  /* 0x000000e3c0887212 */ /* 0x000fe400078e9699 */
[----:B------:R-:W-:Y:S02]  /*a060*/  LOP3.LUT R152, R224, R152, R149, 0x96, !PT ;  /* 0x00000098e0987212 */ /* 0x000fe400078e9695 */
[----:B------:R-:W-:Y:S01]  /*a070*/  IADD3 R161, PT, PT, R209, -0x56f99767, RZ ;  /* 0xa9066899d1a17810 */ /* 0x000fe20007ffe0ff */
[----:B------:R-:W-:Y:S01]  /*a080*/  IMAD.WIDE.U32 R136, R136, -0x326172a9, RZ ;  /* 0xcd9e8d5788887825 */ /* 0x000fe200078e00ff */
[----:B------:R-:W-:Y:S02]  /*a090*/  SHF.L.U32 R170, R165, 0x3, RZ ;  /* 0x00000003a5aa7819 */ /* 0x000fe400000006ff */
[----:B------:R-:W-:Y:S01]  /*a0a0*/  SHF.R.U32.HI R166, RZ, 0x1, R165 ;  /* 0x00000001ffa67819 */ /* 0x000fe200000116a5 */
[----:B------:R-:W-:Y:S01]  /*a0b0*/  IMAD.WIDE.U32 R152, R152, -0x326172a9, RZ ;  /* 0xcd9e8d5798987825 */ /* 0x000fe200078e00ff */
[----:B--2---:R-:W-:Y:S02]  /*a0c0*/  FMNMX.FTZ R2, R3, R2, !PT ;  /* 0x0000000203027209 */ /* 0x004fe40007810000 */
[----:B---3--:R-:W-:Y:S02]  /*a0d0*/  FMNMX.FTZ R139, R132, R139, !PT ;  /* 0x0000008b848b7209 */ /* 0x008fe40007810000 */
[----:B------:R-:W-:Y:S01]  /*a0e0*/  LOP3.LUT R150, R163, R136, R153, 0x96, !PT ;  /* 0x00000088a3967212 */ /* 0x000fe200078e9699 */
[----:B------:R-:W1:Y:S01]  /*a0f0*/  SHFL.BFLY PT, R3, R2, 0x1, 0x1f ;  /* 0x0c201f0002037f89 */ /* 0x000e6200000e0000 */
[----:B------:R-:W-:Y:S02]  /*a100*/  LOP3.LUT R132, R190, R225, R137, 0x96, !PT ;  /* 0x000000e1be847212 */ /* 0x000fe400078e9689 */
[----:B------:R-:W-:Y:S05]  /*a110*/  SHF.L.U32 R136, R165, 0x6, RZ ;  /* 0x00000006a5887819 */ /* 0x000fea00000006ff */
[----:B------:R-:W2:Y:S01]  /*a120*/  SHFL.BFLY PT, R142, R139, 0x1, 0x1f ;  /* 0x0c201f008b8e7f89 */ /* 0x000ea200000e0000 */
[----:B------:R-:W-:Y:S01]  /*a130*/  IMAD.WIDE.U32 R150, R150, -0x2daee0ad, RZ ;  /* 0xd2511f5396967825 */ /* 0x000fe200078e00ff */
[----:B------:R-:W-:Y:S02]  /*a140*/  LOP3.LUT R164, R170, 0x38, RZ, 0xc0, !PT ;  /* 0x00000038aaa47812 */ /* 0x000fe400078ec0ff */
[----:B------:R-:W-:Y:S01]  /*a150*/  LOP3.LUT R167, R166, 0x8, RZ, 0xc0, !PT ;  /* 0x00000008a6a77812 */ /* 0x000fe200078ec0ff */
[----:B------:R-:W-:Y:S01]  /*a160*/  IMAD.WIDE.U32 R140, R132, -0x2daee0ad, RZ ;  /* 0xd2511f53848c7825 */ /* 0x000fe200078e00ff */
[--C-:B------:R-:W-:Y:S02]  /*a170*/  LOP3.LUT R132, R164, 0x1c0, R136.reuse, 0xf8, !PT ;  /* 0x000001c0a4847812 */ /* 0x100fe400078ef888 */
[----:B------:R-:W-:Y:S02]  /*a180*/  IADD3 R162, PT, PT, R209, -0x126145ec, RZ ;  /* 0xed9eba14d1a27810 */ /* 0x000fe40007ffe0ff */
[----:B------:R-:W-:Y:S02]  /*a190*/  LOP3.LUT R144, R161, R140, R151, 0x96, !PT ;  /* 0x0000008ca1907212 */ /* 0x000fe400078e9697 */
[----:B------:R-:W-:Y:S02]  /*a1a0*/  LOP3.LUT R167, R132, R167, RZ, 0x3c, !PT ;  /* 0x000000a784a77212 */ /* 0x000fe400078e3cff */
[----:B------:R-:W-:Y:S01]  /*a1b0*/  LOP3.LUT R148, R162, R148, R141, 0x96, !PT ;  /* 0x00000094a2947212 */ /* 0x000fe200078e968d */
[----:B------:R-:W-:Y:S01]  /*a1c0*/  IMAD.WIDE.U32 R144, R144, -0x326172a9, RZ ;  /* 0xcd9e8d5790907825 */ /* 0x000fe200078e00ff */
[----:B------:R-:W-:Y:S02]  /*a1d0*/  LOP3.LUT R167, R167, 0x200, R136, 0xf8, !PT ;  /* 0x00000200a7a77812 */ /* 0x000fe400078ef888 */
[----:B------:R-:W-:Y:S01]  /*a1e0*/  LOP3.LUT P1, RZ, R165, 0x4, RZ, 0xc0, !PT ;  /* 0x00000004a5ff7812 */ /* 0x000fe2000782c0ff */
[----:B------:R-:W-:Y:S01]  /*a1f0*/  IMAD.WIDE.U32 R148, R148, -0x326172a9, RZ ;  /* 0xcd9e8d5794947825 */ /* 0x000fe200078e00ff */
[----:B------:R-:W-:Y:S02]  /*a200*/  MOV R132, R144 ;  /* 0x0000009000847202 */ /* 0x000fe40000000f00 */
[----:B-1----:R-:W-:Y:S02]  /*a210*/  FMNMX.FTZ R3, R2, R3, !PT ;  /* 0x0000000302037209 */ /* 0x002fe40007810000 */
[----:B------:R-:W1:Y:S01]  /*a220*/  LDC R2, c[0x0][0x4f8] ;  /* 0x00013e00ff027b82 */ /* 0x000e620000000800 */
[----:B------:R-:W-:Y:S02]  /*a230*/  LOP3.LUT R138, R132, 0xff, RZ, 0xc0, !PT ;  /* 0x000000ff848a7812 */ /* 0x000fe400078ec0ff */
[----:B--2---:R-:W-:Y:S01]  /*a240*/  FMNMX.FTZ R132, R139, R142, !PT ;  /* 0x0000008e8b847209 */ /* 0x004fe20007810000 */
[----:B------:R-:W-:Y:S01]  /*a250*/  FMUL.FTZ R214, R3, UR4 ;  /* 0x0000000403d67c20 */ /* 0x000fe20008410000 */
[----:B------:R-:W-:Y:S02]  /*a260*/  PRMT R141, R144, 0x7773, RZ ;  /* 0x00007773908d7816 */ /* 0x000fe400000000ff */
[C---:B------:R-:W-:Y:S01]  /*a270*/  FSETP.NEU.FTZ.AND P0, PT, R132.reuse, -INF , PT ;  /* 0xff8000008400780b */ /* 0x040fe20003f1d000 */
[----:B------:R-:W-:Y:S01]  /*a280*/  FMUL.FTZ R215, R132, UR4 ;  /* 0x0000000484d77c20 */ /* 0x000fe20008410000 */
[----:B------:R-:W-:Y:S02]  /*a290*/  PRMT R140, R144, 0x7772, RZ ;  /* 0x00007772908c7816 */ /* 0x000fe400000000ff */
[----:B------:R-:W-:Y:S02]  /*a2a0*/  LOP3.LUT R139, R184, R148, R145, 0x96, !PT ;  /* 0x00000094b88b7212 */ /* 0x000fe400078e9691 */
[----:B------:R-:W-:Y:S02]  /*a2b0*/  FSEL R215, R215, RZ, P0 ;  /* 0x000000ffd7d77208 */ /* 0x000fe40000000000 */
[----:B------:R-:W-:Y:S02]  /*a2c0*/  PRMT R136, R140, 0x5410, R141 ;  /* 0x000054108c887816 */ /* 0x000fe4000000008d */
[----:B------:R-:W-:Y:S01]  /*a2d0*/  PRMT R140, R139, 0x7632, R140 ;  /* 0x000076328b8c7816 */ /* 0x000fe2000000008c */
[--C-:B------:R-:W-:Y:S01]  /*a2e0*/  FFMA.FTZ R171, R8, UR4, -R215.reuse ;  /* 0x0000000408ab7c23 */ /* 0x100fe200080108d7 */
[----:B------:R-:W-:Y:S01]  /*a2f0*/  LEA R167, R167, UR6, 0x1 ;  /* 0x00000006a7a77c11 */ /* 0x000fe2000f8e08ff */
[--C-:B------:R-:W-:Y:S01]  /*a300*/  FFMA.FTZ R172, R9, UR4, -R215.reuse ;  /* 0x0000000409ac7c23 */ /* 0x100fe200080108d7 */
[----:B------:R-:W-:Y:S01]  /*a310*/  PRMT R137, R144, 0x7771, RZ ;  /* 0x0000777190897816 */ /* 0x000fe200000000ff */
[--C-:B------:R-:W-:Y:S01]  /*a320*/  FFMA.FTZ R213, R4, UR4, -R215.reuse ;  /* 0x0000000404d57c23 */ /* 0x100fe200080108d7 */
[----:B------:R-:W-:Y:S01]  /*a330*/  FSETP.NEU.FTZ.AND P0, PT, R3, -INF , PT ;  /* 0xff8000000300780b */ /* 0x000fe20003f1d000 */
[----:B------:R-:W-:Y:S01]  /*a340*/  FFMA.FTZ R202, R5, UR4, -R215 ;  /* 0x0000000405ca7c23 */ /* 0x000fe200080108d7 */
[----:B------:R-:W-:Y:S01]  /*a350*/  LOP3.LUT R8, R140, 0xff, RZ, 0xc0, !PT ;  /* 0x000000ff8c087812 */ /* 0x000fe200078ec0ff */
[----:B------:R-:W-:Y:S01]  /*a360*/  FADD.FTZ R5, -R132, R133 ;  /* 0x0000008584057221 */ /* 0x000fe20000010100 */
[----:B------:R-:W2:Y:S01]  /*a370*/  LDSM.16.MT88.4 R140, [R167+0xc000] ;  /* 0x00c00000a78c783b */ /* 0x000ea20000004200 */
[----:B------:R-:W-:Y:S01]  /*a380*/  FSEL R214, R214, RZ, P0 ;  /* 0x000000ffd6d67208 */ /* 0x000fe20000000000 */
[----:B------:R-:W-:Y:S01]  /*a390*/  FADD.FTZ R4, -R3, R0 ;  /* 0x0000000003047221 */ /* 0x000fe20000010100 */
[----:B------:R-:W-:Y:S01]  /*a3a0*/  PRMT R137, R138, 0x5410, R137 ;  /* 0x000054108a897816 */ /* 0x000fe20000000089 */
[----:B------:R-:W-:Y:S01]  /*a3b0*/  MUFU.EX2 R171, R171 ;  /* 0x000000ab00ab7308 */ /* 0x000fe20000000800 */
[----:B------:R-:W-:Y:S01]  /*a3c0*/  LOP3.LUT R138, R139, 0xffff, RZ, 0xc0, !PT ;  /* 0x0000ffff8b8a7812 */ /* 0x000fe200078ec0ff */
[--C-:B------:R-:W-:Y:S01]  /*a3d0*/  FFMA.FTZ R173, R10, UR4, -R214.reuse ;  /* 0x000000040aad7c23 */ /* 0x100fe200080108d6 */
[----:B------:R-:W-:Y:S01]  /*a3e0*/  LOP3.LUT P0, RZ, R165, 0x2, RZ, 0xc0, !PT ;  /* 0x00000002a5ff7812 */ /* 0x000fe2000780c0ff */
[--C-:B------:R-:W-:Y:S01]  /*a3f0*/  FFMA.FTZ R174, R11, UR4, -R214.reuse ;  /* 0x000000040bae7c23 */ /* 0x100fe200080108d6 */
[----:B------:R-:W-:Y:S01]  /*a400*/  LOP3.LUT R145, R139, 0xff, RZ, 0xc0, !PT ;  /* 0x000000ff8b917812 */ /* 0x000fe200078ec0ff */
[----:B------:R-:W-:Y:S01]  /*a410*/  FFMA.FTZ R175, R6, UR4, -R214 ;  /* 0x0000000406af7c23 */ /* 0x000fe200080108d6 */
[----:B------:R-:W-:Y:S01]  /*a420*/  SHF.R.U32.HI R138, RZ, 0x8, R138 ;  /* 0x00000008ff8a7819 */ /* 0x000fe2000001168a */
[----:B------:R-:W-:Y:S01]  /*a430*/  FFMA.FTZ R204, R7, UR4, -R214 ;  /* 0x0000000407cc7c23 */ /* 0x000fe200080108d6 */
[----:B-1----:R-:W-:Y:S01]  /*a440*/  LOP3.LUT R2, R2, 0xff, RZ, 0xc0, !PT ;  /* 0x000000ff02027812 */ /* 0x002fe200078ec0ff */
[----:B------:R-:W-:Y:S01]  /*a450*/  FMUL.FTZ R0, R4, UR4 ;  /* 0x0000000404007c20 */ /* 0x000fe20008410000 */
[----:B------:R-:W-:Y:S01]  /*a460*/  SEL R148, R182, 0xffffffe0, !P0 ;  /* 0xffffffe0b6947807 */ /* 0x000fe20004000000 */
[----:B------:R-:W1:Y:S01]  /*a470*/  MUFU.EX2 R172, R172 ;  /* 0x000000ac00ac7308 */ /* 0x000e620000000800 */
[----:B------:R-:W-:Y:S01]  /*a480*/  PRMT R145, R145, 0x5410, R138 ;  /* 0x0000541091917816 */ /* 0x000fe2000000008a */
[--C-:B------:R-:W-:Y:S01]  /*a490*/  FFMA.FTZ R234, R27, UR4, -R214.reuse ;  /* 0x000000041bea7c23 */ /* 0x100fe200080108d6 */
[----:B------:R-:W-:Y:S01]  /*a4a0*/  LEA R212, R2, R2, 0x10 ;  /* 0x0000000202d47211 */ /* 0x000fe200078e80ff */
[----:B------:R-:W-:Y:S01]  /*a4b0*/  FMUL.FTZ R2, R5, UR4 ;  /* 0x0000000405027c20 */ /* 0x000fe20008410000 */
[----:B------:R-:W-:Y:S05]  /*a4c0*/  IADD3 R168, PT, PT, R148, R167, RZ ;  /* 0x000000a794a87210 */ /* 0x000fea0007ffe0ff */
[----:B------:R-:W-:Y:S01]  /*a4d0*/  MUFU.EX2 R173, R173 ;  /* 0x000000ad00ad7308 */ /* 0x000fe20000000800 */
[----:B------:R-:W-:Y:S01]  /*a4e0*/  SHF.R.U32.HI R9, RZ, 0x18, R139 ;  /* 0x00000018ff097819 */ /* 0x000fe2000001168b */
[--C-:B------:R-:W-:Y:S01]  /*a4f0*/  FFMA.FTZ R216, R16, UR4, -R215.reuse ;  /* 0x0000000410d87c23 */ /* 0x100fe200080108d7 */
[----:B------:R-:W-:Y:S07]  /*a500*/  LOP3.LUT R139, R136, 0xff00ff, RZ, 0xc0, !PT ;  /* 0x00ff00ff888b7812 */ /* 0x000fee00078ec0ff */
[----:B------:R-:W3:Y:S01]  /*a510*/  MUFU.EX2 R174, R174 ;  /* 0x000000ae00ae7308 */ /* 0x000ee20000000800 */
[--C-:B------:R-:W-:Y:S01]  /*a520*/  HSET2.LE.AND R136, R145, R212.reuse, PT ;  /* 0x000000d491887233 */ /* 0x100fe20003803000 */
[----:B------:R-:W-:Y:S01]  /*a530*/  FFMA.FTZ R217, R17, UR4, -R215 ;  /* 0x0000000411d97c23 */ /* 0x000fe200080108d7 */
[----:B------:R-:W4:Y:S07]  /*a540*/  LDSM.16.MT88.4 R144, [R168+0xc000] ;  /* 0x00c00000a890783b */ /* 0x000f2e0000004200 */
[----:B------:R-:W-:Y:S01]  /*a550*/  MUFU.EX2 R213, R213 ;  /* 0x000000d500d57308 */ /* 0x000fe20000000800 */
[----:B------:R-:W-:Y:S01]  /*a560*/  PRMT R9, R8, 0x5410, R9 ;  /* 0x0000541008097816 */ /* 0x000fe20000000009 */
[--C-:B------:R-:W-:Y:S01]  /*a570*/  FFMA.FTZ R218, R18, UR4, -R214.reuse ;  /* 0x0000000412da7c23 */ /* 0x100fe200080108d6 */
[----:B------:R-:W-:Y:S07]  /*a580*/  IADD3 R8, PT, PT, R167, 0xc000, RZ ;  /* 0x0000c000a7087810 */ /* 0x000fee0007ffe0ff */
[----:B------:R-:W5:Y:S01]  /*a590*/  MUFU.EX2 R202, R202 ;  /* 0x000000ca00ca7308 */ /* 0x000f620000000800 */
[--C-:B------:R-:W-:Y:S01]  /*a5a0*/  HSET2.LE.AND R138, R137, R212.reuse, PT ;  /* 0x000000d4898a7233 */ /* 0x100fe20003803000 */
[--C-:B------:R-:W-:Y:S01]  /*a5b0*/  FFMA.FTZ R219, R19, UR4, -R214.reuse ;  /* 0x0000000413db7c23 */ /* 0x100fe200080108d6 */
[--C-:B------:R-:W-:Y:S07]  /*a5c0*/  HSET2.LE.AND R137, R9, R212.reuse, PT ;  /* 0x000000d409897233 */ /* 0x100fee0003803000 */
[----:B------:R-:W-:Y:S01]  /*a5d0*/  MUFU.EX2 R175, R175 ;  /* 0x000000af00af7308 */ /* 0x000fe20000000800 */
[--C-:B------:R-:W-:Y:S01]  /*a5e0*/  HSET2.LE.AND R139, R139, R212.reuse, PT ;  /* 0x000000d48b8b7233 */ /* 0x100fe20003803000 */
[--C-:B------:R-:W-:Y:S01]  /*a5f0*/  FFMA.FTZ R220, R12, UR4, -R215.reuse ;  /* 0x000000040cdc7c23 */ /* 0x100fe200080108d7 */
[----:B-1----:R-:W-:Y:S07]  /*a600*/  F2FP.F16.F32.PACK_AB R7, R172, R171 ;  /* 0x000000abac07723e */ /* 0x002fee00000000ff */
[----:B------:R-:W1:Y:S01]  /*a610*/  MUFU.EX2 R204, R204 ;  /* 0x000000cc00cc7308 */ /* 0x000e620000000800 */
[----:B---3--:R-:W-:Y:S01]  /*a620*/  F2FP.F16.F32.PACK_AB R6, R174, R173 ;  /* 0x000000adae06723e */ /* 0x008fe200000000ff */
[----:B------:R-:W-:Y:S01]  /*a630*/  FFMA.FTZ R221, R13, UR4, -R215 ;  /* 0x000000040ddd7c23 */ /* 0x000fe200080108d7 */
[----:B------:R-:W-:Y:S07]  /*a640*/  IADD3 R133, PT, PT, R167, 0xc040, RZ ;  /* 0x0000c040a7857810 */ /* 0x000fee0007ffe0ff */
[----:B------:R-:W3:Y:S01]  /*a650*/  MUFU.EX2 R2, R2 ;  /* 0x0000000200027308 */ /* 0x000ee20000000800 */
[----:B------:R-:W-:Y:S01]  /*a660*/  @P1 IADD3 R133, PT, PT, R8, -0x40, RZ ;  /* 0xffffffc008851810 */ /* 0x000fe20007ffe0ff */
[--C-:B------:R-:W-:Y:S01]  /*a670*/  FFMA.FTZ R223, R14, UR4, -R214.reuse ;  /* 0x000000040edf7c23 */ /* 0x100fe200080108d6 */
[----:B-----5:R-:W-:Y:S07]  /*a680*/  F2FP.F16.F32.PACK_AB R5, R202, R213 ;  /* 0x000000d5ca05723e */ /* 0x020fee00000000ff */
[----:B------:R-:W5:Y:S01]  /*a690*/  MUFU.EX2 R0, R0 ;  /* 0x0000000000007308 */ /* 0x000f620000000800 */
[----:B------:R-:W-:Y:S01]  /*a6a0*/  LOP3.LUT R138, R7, R138, RZ, 0xc0, !PT ;  /* 0x0000008a078a7212 */ /* 0x000fe200078ec0ff */
[--C-:B------:R-:W-:Y:S01]  /*a6b0*/  FFMA.FTZ R222, R15, UR4, -R214.reuse ;  /* 0x000000040fde7c23 */ /* 0x100fe200080108d6 */
[----:B------:R-:W-:Y:S07]  /*a6c0*/  LOP3.LUT R139, R6, R139, RZ, 0xc0, !PT ;  /* 0x0000008b068b7212 */ /* 0x000fee00078ec0ff */
[----:B------:R-:W-:Y:S01]  /*a6d0*/  MUFU.EX2 R218, R218 ;  /* 0x000000da00da7308 */ /* 0x000fe20000000800 */
[----:B------:R-:W-:Y:S01]  /*a6e0*/  LOP3.LUT R136, R5, R136, RZ, 0xc0, !PT ;  /* 0x0000008805887212 */ /* 0x000fe200078ec0ff */
[----:B------:R-:W-:Y:S01]  /*a6f0*/  FFMA.FTZ R230, R23, UR4, -R214 ;  /* 0x0000000417e67c23 */ /* 0x000fe200080108d6 */
[----:B-1----:R-:W-:Y:S07]  /*a700*/  F2FP.F16.F32.PACK_AB R4, R204, R175 ;  /* 0x000000afcc04723e */ /* 0x002fee00000000ff */
[----:B------:R-:W1:Y:S01]  /*a710*/  MUFU.EX2 R219, R219 ;  /* 0x000000db00db7308 */ /* 0x000e620000000800 */
[----:B------:R-:W-:Y:S01]  /*a720*/  IADD3 R169, PT, PT, R148, R133, RZ ;  /* 0x0000008594a97210 */ /* 0x000fe20007ffe0ff */
[----:B---3--:R-:W-:Y:S01]  /*a730*/  FMUL.FTZ R5, R2, R129 ;  /* 0x0000008102057220 */ /* 0x008fe20000410000 */
[----:B------:R-:W-:Y:S01]  /*a740*/  LOP3.LUT R137, R4, R137, RZ, 0xc0, !PT ;  /* 0x0000008904897212 */ /* 0x000fe200078ec0ff */
[C---:B------:R-:W-:Y:S01]  /*a750*/  FMUL.FTZ R4, R2.reuse, R128 ;  /* 0x0000008002047220 */ /* 0x040fe20000410000 */
[----:B------:R-:W-:Y:S01]  /*a760*/  FMUL.FTZ R8, R2, R124 ;  /* 0x0000007c02087220 */ /* 0x000fe20000410000 */
[C---:B-----5:R-:W-:Y:S01]  /*a770*/  FMUL.FTZ R6, R0.reuse, R130 ;  /* 0x0000008200067220 */ /* 0x060fe20000410000 */
[----:B------:R-:W-:Y:S01]  /*a780*/  FMUL.FTZ R7, R0, R131 ;  /* 0x0000008300077220 */ /* 0x000fe20000410000 */
[----:B------:R-:W-:Y:S01]  /*a790*/  FMUL.FTZ R9, R2, R125 ;  /* 0x0000007d02097220 */ /* 0x000fe20000410000 */
[----:B------:R-:W3:Y:S01]  /*a7a0*/  LDSM.16.MT88.4 R128, [R133] ;  /* 0x000000008580783b */ /* 0x000ee20000004200 */
[C---:B------:R-:W-:Y:S01]  /*a7b0*/  FMUL.FTZ R10, R0.reuse, R126 ;  /* 0x0000007e000a7220 */ /* 0x040fe20000410000 */
[----:B------:R-:W-:Y:S01]  /*a7c0*/  FMUL.FTZ R11, R0, R127 ;  /* 0x0000007f000b7220 */ /* 0x000fe20000410000 */
[----:B------:R-:W-:Y:S01]  /*a7d0*/  FMUL.FTZ R12, R2, R116 ;  /* 0x00000074020c7220 */ /* 0x000fe20000410000 */
[C---:B------:R-:W-:Y:S01]  /*a7e0*/  FMUL.FTZ R14, R0.reuse, R118 ;  /* 0x00000076000e7220 */ /* 0x040fe20000410000 */
[C---:B--2---:R-:W-:Y:S01]  /*a7f0*/  HMMA.16816.F32 R4, R136.reuse, R140, R4 ;  /* 0x0000008c8804723c */ /* 0x044fe20000001804 */
[----:B------:R-:W-:Y:S02]  /*a800*/  MUFU.EX2 R220, R220 ;  /* 0x000000dc00dc7308 */ /* 0x000fe40000000800 */
[----:B------:R-:W2:Y:S02]  /*a810*/  LDSM.16.MT88.4 R124, [R169] ;  /* 0x00000000a97c783b */ /* 0x000ea40000004200 */
[C---:B------:R-:W-:Y:S01]  /*a820*/  FMUL.FTZ R15, R0.reuse, R119 ;  /* 0x00000077000f7220 */ /* 0x040fe20000410000 */
[----:B-1----:R-:W-:Y:S01]  /*a830*/  F2FP.F16.F32.PACK_AB R160, R219, R218 ;  /* 0x000000dadba0723e */ /* 0x002fe200000000ff */
[----:B------:R-:W-:Y:S01]  /*a840*/  FFMA.FTZ R175, R0, R203, R175 ;  /* 0x000000cb00af7223 */ /* 0x000fe200000100af */
[C---:B------:R-:W-:Y:S03]  /*a850*/  HMMA.16816.F32 R8, R136.reuse, R142, R8 ;  /* 0x0000008e8808723c */ /* 0x040fe60000001808 */
[----:B------:R-:W-:Y:S01]  /*a860*/  MUFU.EX2 R221, R221 ;  /* 0x000000dd00dd7308 */ /* 0x000fe20000000800 */
[C---:B------:R-:W-:Y:S01]  /*a870*/  FMUL.FTZ R36, R2.reuse, R36 ;  /* 0x0000002402247220 */ /* 0x040fe20000410000 */
[----:B------:R-:W-:Y:S01]  /*a880*/  FMUL.FTZ R37, R2, R37 ;  /* 0x0000002502257220 */ /* 0x000fe20000410000 */
[C---:B------:R-:W-:Y:S01]  /*a890*/  FMUL.FTZ R38, R0.reuse, R38 ;  /* 0x0000002600267220 */ /* 0x040fe20000410000 */
[----:B------:R-:W-:Y:S01]  /*a8a0*/  FMUL.FTZ R39, R0, R39 ;  /* 0x0000002700277220 */ /* 0x000fe20000410000 */
[----:B------:R-:W1:Y:S01]  /*a8b0*/  LDSM.16.MT88.4 R140, [R167+0xe000] ;  /* 0x00e00000a78c783b */ /* 0x000e620000004200 */
[C---:B------:R-:W-:Y:S01]  /*a8c0*/  FMUL.FTZ R40, R2.reuse, R40 ;  /* 0x0000002802287220 */ /* 0x040fe20000410000 */
[----:B------:R-:W-:Y:S01]  /*a8d0*/  FMUL.FTZ R41, R2, R41 ;  /* 0x0000002902297220 */ /* 0x000fe20000410000 */
[C---:B------:R-:W-:Y:S01]  /*a8e0*/  FMUL.FTZ R42, R0.reuse, R42 ;  /* 0x0000002a002a7220 */ /* 0x040fe20000410000 */
[----:B------:R-:W-:Y:S01]  /*a8f0*/  FMUL.FTZ R43, R0, R43 ;  /* 0x0000002b002b7220 */ /* 0x000fe20000410000 */
[C---:B------:R-:W-:Y:S01]  /*a900*/  FMUL.FTZ R44, R2.reuse, R44 ;  /* 0x0000002c022c7220 */ /* 0x040fe20000410000 */
[C---:B----4-:R-:W-:Y:S01]  /*a910*/  HMMA.16816.F32 R36, R136.reuse, R144, R36 ;  /* 0x000000908824723c */ /* 0x050fe20000001824 */
        /* <DEDUP_REMOVED lines=22> */
[----:B------:R-:W3:Y:S03]  /*aa80*/  LDSM.16.MT88.4 R128, [R168+0xe000] ;  /* 0x00e00000a880783b */ /* 0x000ee60000004200 */
[----:B------:R-:W-:Y:S01]  /*aa90*/  MUFU.EX2 R216, R216 ;  /* 0x000000d800d87308 */ /* 0x000fe20000000800 */
[C---:B------:R-:W-:Y:S01]  /*aaa0*/  FMUL.FTZ R60, R2.reuse, R60 ;  /* 0x0000003c023c7220 */ /* 0x040fe20000410000 */
[----:B------:R-:W-:Y:S01]  /*aab0*/  FMUL.FTZ R61, R2, R61 ;  /* 0x0000003d023d7220 */ /* 0x000fe20000410000 */
[C---:B------:R-:W-:Y:S01]  /*aac0*/  FMUL.FTZ R62, R0.reuse, R62 ;  /* 0x0000003e003e7220 */ /* 0x040fe20000410000 */
[----:B------:R-:W-:Y:S01]  /*aad0*/  FMUL.FTZ R63, R0, R63 ;  /* 0x0000003f003f7220 */ /* 0x000fe20000410000 */
[C---:B------:R-:W-:Y:S01]  /*aae0*/  FMUL.FTZ R64, R2.reuse, R64 ;  /* 0x0000004002407220 */ /* 0x040fe20000410000 */
[C---:B--2---:R-:W-:Y:S04]  /*aaf0*/  HMMA.16816.F32 R52, R136.reuse, R124, R52 ;  /* 0x0000007c8834723c */ /* 0x044fe80000001834 */
[----:B------:R-:W2:Y:S01]  /*ab00*/  MUFU.EX2 R217, R217 ;  /* 0x000000d900d97308 */ /* 0x000ea20000000800 */
[----:B------:R-:W-:Y:S01]  /*ab10*/  FMUL.FTZ R65, R2, R65 ;  /* 0x0000004102417220 */ /* 0x000fe20000410000 */
[C---:B------:R-:W-:Y:S01]  /*ab20*/  FMUL.FTZ R66, R0.reuse, R66 ;  /* 0x0000004200427220 */ /* 0x040fe20000410000 */
[----:B------:R-:W-:Y:S01]  /*ab30*/  FMUL.FTZ R67, R0, R67 ;  /* 0x0000004300437220 */ /* 0x000fe20000410000 */
[C---:B------:R-:W-:Y:S01]  /*ab40*/  FMUL.FTZ R68, R2.reuse, R68 ;  /* 0x0000004402447220 */ /* 0x040fe20000410000 */
[----:B------:R-:W-:Y:S01]  /*ab50*/  FMUL.FTZ R69, R2, R69 ;  /* 0x0000004502457220 */ /* 0x000fe20000410000 */
[C---:B------:R-:W-:Y:S01]  /*ab60*/  HMMA.16816.F32 R56, R136.reuse, R126, R56 ;  /* 0x0000007e8838723c */ /* 0x040fe20000001838 */
[----:B------:R-:W4:Y:S03]  /*ab70*/  LDSM.16.MT88.4 R124, [R133+0x2000] ;  /* 0x00200000857c783b */ /* 0x000f260000004200 */
[----:B------:R-:W-:Y:S01]  /*ab80*/  MUFU.EX2 R230, R230 ;  /* 0x000000e600e67308 */ /* 0x000fe20000000800 */
        /* <DEDUP_REMOVED lines=16> */
[C---:B------:R-:W-:Y:S01]  /*ac90*/  FMUL.FTZ R83, R0.reuse, R83 ;  /* 0x0000005300537220 */ /* 0x040fe20000410000 */
[C---:B------:R-:W-:Y:S01]  /*aca0*/  FMUL.FTZ R86, R0.reuse, R86 ;  /* 0x0000005600567220 */ /* 0x040fe20000410000 */
[C---:B------:R-:W-:Y:S01]  /*acb0*/  FMUL.FTZ R87, R0.reuse, R87 ;  /* 0x0000005700577220 */ /* 0x040fe20000410000 */
        /* <DEDUP_REMOVED lines=9> */
[C---:B------:R-:W-:Y:S01]  /*ad50*/  FMUL.FTZ R96, R2.reuse, R96 ;  /* 0x0000006002607220 */ /* 0x040fe20000410000 */
[----:B------:R-:W-:Y:S01]  /*ad60*/  FMUL.FTZ R97, R2, R97 ;  /* 0x0000006102617220 */ /* 0x000fe20000410000 */
[C---:B------:R-:W-:Y:S01]  /*ad70*/  FMUL.FTZ R98, R0.reuse, R98 ;  /* 0x0000006200627220 */ /* 0x040fe20000410000 */
[----:B------:R-:W-:Y:S01]  /*ad80*/  FMUL.FTZ R99, R0, R99 ;  /* 0x0000006300637220 */ /* 0x000fe20000410000 */
[C---:B----4-:R-:W-:Y:S03]  /*ad90*/  HMMA.16816.F32 R76, R136.reuse, R124, R76 ;  /* 0x0000007c884c723c */ /* 0x050fe6000000184c */
[----:B------:R-:W-:Y:S01]  /*ada0*/  IADD3 R226, PT, PT, R208, 0x1715609d, RZ ;  /* 0x1715609dd0e27810 */ /* 0x000fe20007ffe0ff */
[C---:B------:R-:W-:Y:S01]  /*adb0*/  FMUL.FTZ R102, R0.reuse, R102 ;  /* 0x0000006600667220 */ /* 0x040fe20000410000 */
[----:B------:R-:W-:Y:S01]  /*adc0*/  FMUL.FTZ R103, R0, R103 ;  /* 0x0000006700677220 */ /* 0x000fe20000410000 */
[----:B------:R-:W-:Y:S01]  /*add0*/  FMUL.FTZ R104, R2, R104 ;  /* 0x0000006802687220 */ /* 0x000fe20000410000 */
[----:B------:R-:W-:Y:S01]  /*ade0*/  LOP3.LUT R148, R226, R152, R149, 0x96, !PT ;  /* 0x00000098e2947212 */ /* 0x000fe200078e9695 */
[C---:B------:R-:W-:Y:S01]  /*adf0*/  HMMA.16816.F32 R80, R136.reuse, R126, R80 ;  /* 0x0000007e8850723c */ /* 0x040fe20000001850 */
[----:B------:R-:W4:Y:S02]  /*ae00*/  LDSM.16.MT88.4 R124, [R168+0x10000] ;  /* 0x01000000a87c783b */ /* 0x000f240000004200 */
[C---:B------:R-:W-:Y:S01]  /*ae10*/  FMUL.FTZ R84, R2.reuse, R84 ;  /* 0x0000005402547220 */ /* 0x040fe20000410000 */
[C---:B------:R-:W-:Y:S01]  /*ae20*/  FMUL.FTZ R85, R2.reuse, R85 ;  /* 0x0000005502557220 */ /* 0x040fe20000410000 */
[----:B------:R-:W-:Y:S01]  /*ae30*/  FMUL.FTZ R105, R2, R105 ;  /* 0x0000006902697220 */ /* 0x000fe20000410000 */
[C---:B------:R-:W-:Y:S01]  /*ae40*/  FMUL.FTZ R106, R0.reuse, R106 ;  /* 0x0000006a006a7220 */ /* 0x040fe20000410000 */
[----:B------:R-:W-:Y:S01]  /*ae50*/  FMUL.FTZ R107, R0, R107 ;  /* 0x0000006b006b7220 */ /* 0x000fe20000410000 */
[----:B------:R-:W-:Y:S01]  /*ae60*/  IADD3 R228, PT, PT, R209, 0x646e171e, RZ ;  /* 0x646e171ed1e47810 */ /* 0x000fe20007ffe0ff */
[----:B------:R-:W-:Y:S01]  /*ae70*/  LDSM.16.MT88.4 R152, [R168+0xe800] ;  /* 0x00e80000a898783b */ /* 0x000fe20000004200 */
[C---:B------:R-:W-:Y:S01]  /*ae80*/  FMUL.FTZ R108, R2.reuse, R108 ;  /* 0x0000006c026c7220 */ /* 0x040fe20000410000 */
[C---:B-1----:R-:W-:Y:S03]  /*ae90*/  HMMA.16816.F32 R84, R136.reuse, R140, R84 ;  /* 0x0000008c8854723c */ /* 0x042fe60000001854 */
[C---:B------:R-:W-:Y:S01]  /*aea0*/  FMUL.FTZ R88, R2.reuse, R88 ;  /* 0x0000005802587220 */ /* 0x040fe20000410000 */
[C---:B------:R-:W-:Y:S01]  /*aeb0*/  FMUL.FTZ R89, R2.reuse, R89 ;  /* 0x0000005902597220 */ /* 0x040fe20000410000 */
[----:B------:R-:W-:Y:S01]  /*aec0*/  FMUL.FTZ R109, R2, R109 ;  /* 0x0000006d026d7220 */ /* 0x000fe20000410000 */
[C---:B------:R-:W-:Y:S01]  /*aed0*/  FMUL.FTZ R110, R0.reuse, R110 ;  /* 0x0000006e006e7220 */ /* 0x040fe20000410000 */
[----:B------:R-:W-:Y:S01]  /*aee0*/  FMUL.FTZ R111, R0, R111 ;  /* 0x0000006f006f7220 */ /* 0x000fe20000410000 */
[C---:B------:R-:W-:Y:S01]  /*aef0*/  FMUL.FTZ R16, R2.reuse, R120 ;  /* 0x0000007802107220 */ /* 0x040fe20000410000 */
[----:B------:R-:W-:Y:S01]  /*af00*/  FMUL.FTZ R17, R2, R121 ;  /* 0x0000007902117220 */ /* 0x000fe20000410000 */
[----:B------:R-:W-:Y:S01]  /*af10*/  FMUL.FTZ R18, R0, R122 ;  /* 0x0000007a00127220 */ /* 0x000fe20000410000 */
[C---:B------:R-:W-:Y:S03]  /*af20*/  HMMA.16816.F32 R88, R136.reuse, R142, R88 ;  /* 0x0000008e8858723c */ /* 0x040fe60000001858 */
[----:B------:R-:W-:Y:S04]  /*af30*/  IMAD.WIDE.U32 R142, R148, -0x2daee0ad, RZ ;  /* 0xd2511f53948e7825 */ /* 0x000fe800078e00ff */
[----:B------:R-:W-:Y:S01]  /*af40*/  FMUL.FTZ R19, R0, R123 ;  /* 0x0000007b00137220 */ /* 0x000fe20000410000 */
[----:B--2---:R-:W-:Y:S01]  /*af50*/  F2FP.F16.F32.PACK_AB R13, R217, R216 ;  /* 0x000000d8d90d723e */ /* 0x004fe200000000ff */
[----:B------:R-:W-:Y:S01]  /*af60*/  FMUL.FTZ R112, R2, R112 ;  /* 0x0000007002707220 */ /* 0x000fe20000410000 */
[C---:B---3--:R-:W-:Y:S03]  /*af70*/  HMMA.16816.F32 R92, R136.reuse, R128, R92 ;  /* 0x00000080885c723c */ /* 0x048fe6000000185c */
[----:B------:R-:W-:Y:S01]  /*af80*/  LOP3.LUT R150, R228, R150, R143, 0x96, !PT ;  /* 0x00000096e4967212 */ /* 0x000fe200078e968f */
[----:B------:R-:W-:Y:S01]  /*af90*/  FMUL.FTZ R113, R2, R113 ;  /* 0x0000007102717220 */ /* 0x000fe20000410000 */
[----:B------:R-:W-:Y:S01]  /*afa0*/  PRMT R148, R142, 0x7772, RZ ;  /* 0x000077728e947816 */ /* 0x000fe200000000ff */
[----:B------:R-:W-:Y:S01]  /*afb0*/  FMUL.FTZ R114, R0, R114 ;  /* 0x0000007200727220 */ /* 0x000fe20000410000 */
[----:B------:R-:W-:Y:S01]  /*afc0*/  LOP3.LUT R159, R150, 0xffff, RZ, 0xc0, !PT ;  /* 0x0000ffff969f7812 */ /* 0x000fe200078ec0ff */
[C---:B------:R-:W-:Y:S01]  /*afd0*/  HMMA.16816.F32 R96, R136.reuse, R130, R96 ;  /* 0x000000828860723c */ /* 0x040fe20000001860 */
[----:B------:R-:W1:Y:S02]  /*afe0*/  LDSM.16.MT88.4 R128, [R133+0x4000] ;  /* 0x004000008580783b */ /* 0x000e640000004200 */
[C---:B------:R-:W-:Y:S01]  /*aff0*/  FMUL.FTZ R100, R2.reuse, R100 ;  /* 0x0000006402647220 */ /* 0x040fe20000410000 */
[----:B------:R-:W-:Y:S01]  /*b000*/  FMUL.FTZ R101, R2, R101 ;  /* 0x0000006502657220 */ /* 0x000fe20000410000 */
[----:B------:R-:W-:Y:S01]  /*b010*/  PRMT R140, R150, 0x7632, R140 ;  /* 0x00007632968c7816 */ /* 0x000fe2000000008c */
[----:B------:R-:W-:Y:S01]  /*b020*/  FMUL.FTZ R115, R0, R115 ;  /* 0x0000007300737220 */ /* 0x000fe20000410000 */
[----:B------:R-:W-:Y:S01]  /*b030*/  SHF.R.U32.HI R157, RZ, 0x18, R150 ;  /* 0x00000018ff9d7819 */ /* 0x000fe20000011696 */
[----:B------:R-:W-:Y:S01]  /*b040*/  FADD.FTZ R204, R204, R175 ;  /* 0x000000afcccc7221 */ /* 0x000fe20000010000 */
[----:B------:R-:W-:Y:S01]  /*b050*/  LOP3.LUT R140, R140, 0xff, RZ, 0xc0, !PT ;  /* 0x000000ff8c8c7812 */ /* 0x000fe200078ec0ff */
[----:B------:R-:W-:Y:S01]  /*b060*/  FFMA.FTZ R213, R2, R205, R213 ;  /* 0x000000cd02d57223 */ /* 0x000fe200000100d5 */
[C---:B----4-:R-:W-:Y:S03]  /*b070*/  HMMA.16816.F32 R100, R136.reuse, R124, R100 ;  /* 0x0000007c8864723c */ /* 0x050fe60000001864 */
[----:B------:R-:W-:Y:S01]  /*b080*/  MOV R124, R142 ;  /* 0x0000008e007c7202 */ /* 0x000fe20000000f00 */
[----:B------:R-:W-:Y:S01]  /*b090*/  FADD.FTZ R173, R173, R204 ;  /* 0x000000ccadad7221 */ /* 0x000fe20000010000 */
[----:B------:R-:W-:Y:S01]  /*b0a0*/  PRMT R125, R142, 0x7773, RZ ;  /* 0x000077738e7d7816 */ /* 0x000fe200000000ff */
[----:B------:R-:W-:Y:S01]  /*b0b0*/  FADD.FTZ R202, R202, R213 ;  /* 0x000000d5caca7221 */ /* 0x000fe20000010000 */
[----:B------:R-:W-:Y:S01]  /*b0c0*/  LOP3.LUT R124, R124, 0xff, RZ, 0xc0, !PT ;  /* 0x000000ff7c7c7812 */ /* 0x000fe200078ec0ff */
[C---:B------:R-:W-:Y:S03]  /*b0d0*/  HMMA.16816.F32 R104, R136.reuse, R126, R104 ;  /* 0x0000007e8868723c */ /* 0x040fe60000001868 */
[----:B------:R-:W-:Y:S01]  /*b0e0*/  PRMT R141, R142, 0x7771, RZ ;  /* 0x000077718e8d7816 */ /* 0x000fe200000000ff */
[----:B------:R-:W-:Y:S01]  /*b0f0*/  FADD.FTZ R174, R174, R173 ;  /* 0x000000adaeae7221 */ /* 0x000fe20000010000 */
[----:B------:R-:W-:Y:S02]  /*b100*/  PRMT R148, R148, 0x5410, R125 ;  /* 0x0000541094947816 */ /* 0x000fe4000000007d */
[----:B------:R-:W-:Y:S02]  /*b110*/  PRMT R141, R124, 0x5410, R141 ;  /* 0x000054107c8d7816 */ /* 0x000fe4000000008d */
[----:B------:R-:W2:Y:S01]  /*b120*/  LDSM.16.MT88.4 R124, [R169+0x4000] ;  /* 0x00400000a97c783b */ /* 0x000ea20000004200 */
[----:B------:R-:W-:Y:S02]  /*b130*/  LOP3.LUT R142, R150, 0xff, RZ, 0xc0, !PT ;  /* 0x000000ff968e7812 */ /* 0x000fe400078ec0ff */
[----:B------:R-:W-:Y:S02]  /*b140*/  SHF.R.U32.HI R159, RZ, 0x8, R159 ;  /* 0x00000008ff9f7819 */ /* 0x000fe4000001169f */
[----:B------:R-:W-:Y:S02]  /*b150*/  PRMT R157, R140, 0x5410, R157 ;  /* 0x000054108c9d7816 */ /* 0x000fe4000000009d */
[----:B------:R-:W-:Y:S02]  /*b160*/  PRMT R159, R142, 0x5410, R159 ;  /* 0x000054108e9f7816 */ /* 0x000fe4000000009f */
[----:B------:R-:W-:Y:S02]  /*b170*/  LOP3.LUT R123, R148, 0xff00ff, RZ, 0xc0, !PT ;  /* 0x00ff00ff947b7812 */ /* 0x000fe400078ec0ff */
[----:B------:R-:W-:Y:S01]  /*b180*/  LDSM.16.MT88.4 R148, [R167+0xe800] ;  /* 0x00e80000a794783b */ /* 0x000fe20000004200 */
[--C-:B------:R-:W-:Y:S01]  /*b190*/  HSET2.LE.AND R120, R159, R212.reuse, PT ;  /* 0x000000d49f787233 */ /* 0x100fe20003803000 */
[C---:B-1----:R-:W-:Y:S03]  /*b1a0*/  HMMA.16816.F32 R108, R136.reuse, R128, R108 ;  /* 0x00000080886c723c */ /* 0x042fe6000000186c */
[--C-:B------:R-:W-:Y:S02]  /*b1b0*/  HSET2.LE.AND R128, R141, R212.reuse, PT ;  /* 0x000000d48d807233 */ /* 0x100fe40003803000 */
[--C-:B------:R-:W-:Y:S01]  /*b1c0*/  HSET2.LE.AND R121, R157, R212.reuse, PT ;  /* 0x000000d49d797233 */ /* 0x100fe20003803000 */
[----:B------:R-:W1:Y:S01]  /*b1d0*/  LDSM.16.MT88.4 R140, [R167+0xc800] ;  /* 0x00c80000a78c783b */ /* 0x000e620000004200 */
[--C-:B------:R-:W-:Y:S01]  /*b1e0*/  HSET2.LE.AND R123, R123, R212.reuse, PT ;  /* 0x000000d47b7b7233 */ /* 0x100fe20003803000 */
[C---:B------:R-:W-:Y:S03]  /*b1f0*/  HMMA.16816.F32 R16, R136.reuse, R130, R16 ;  /* 0x000000828810723c */ /* 0x040fe60000001810 */
[----:B------:R-:W-:Y:S01]  /*b200*/  LOP3.LUT R122, R13, R128, RZ, 0xc0, !PT ;  /* 0x000000800d7a7212 */ /* 0x000fe200078ec0ff */
[----:B------:R-:W-:Y:S01]  /*b210*/  FMUL.FTZ R13, R2, R117 ;  /* 0x00000075020d7220 */ /* 0x000fe20000410000 */
[----:B------:R-:W-:Y:S01]  /*b220*/  LOP3.LUT R123, R160, R123, RZ, 0xc0, !PT ;  /* 0x0000007ba07b7212 */ /* 0x000fe200078ec0ff */
[----:B------:R-:W3:Y:S01]  /*b230*/  LDSM.16.MT88.4 R116, [R133+0x800] ;  /* 0x000800008574783b */ /* 0x000ee20000004200 */
[----:B------:R-:W-:Y:S04]  /*b240*/  IADD3 R197, PT, PT, R197, -0x1, RZ ;  /* 0xffffffffc5c57810 */ /* 0x000fe80007ffe0ff */
[----:B------:R-:W-:Y:S03]  /*b250*/  ISETP.NE.AND P2, PT, R197, RZ, PT ;  /* 0x000000ffc500720c */ /* 0x000fe60003f45270 */
[----:B------:R-:W4:Y:S01]  /*b260*/  LDSM.16.MT88.4 R128, [R169+0x800] ;  /* 0x00080000a980783b */ /* 0x000f220000004200 */
[C---:B--2---:R-:W-:Y:S03]  /*b270*/  HMMA.16816.F32 R12, R136.reuse, R124, R12 ;  /* 0x0000007c880c723c */ /* 0x044fe6000000180c */
[----:B------:R-:W-:Y:S04]  /*b280*/  F2FP.F16.F32.PACK_AB R125, R221, R220 ;  /* 0x000000dcdd7d723e */ /* 0x000fe800000000ff */
[----:B------:R-:W2:Y:S01]  /*b290*/  LDSM.16.MT88.4 R156, [R133+0x2800] ;  /* 0x00280000859c783b */ /* 0x000ea20000004200 */
[----:B------:R-:W-:Y:S02]  /*b2a0*/  F2FP.F16.F32.PACK_AB R124, R222, R223 ;  /* 0x000000dfde7c723e */ /* 0x000fe400000000ff */
[----:B------:R-:W-:Y:S01]  /*b2b0*/  LOP3.LUT R120, R125, R120, RZ, 0xc0, !PT ;  /* 0x000000787d787212 */ /* 0x000fe200078ec0ff */
[----:B------:R-:W-:Y:S03]  /*b2c0*/  HMMA.16816.F32 R112, R136, R126, R112 ;  /* 0x0000007e8870723c */ /* 0x000fe60000001870 */
[----:B------:R-:W-:Y:S02]  /*b2d0*/  LOP3.LUT R121, R124, R121, RZ, 0xc0, !PT ;  /* 0x000000797c797212 */ /* 0x000fe400078ec0ff */
[----:B------:R-:W5:Y:S05]  /*b2e0*/  LDSM.16.MT88.4 R124, [R169+0x2800] ;  /* 0x00280000a97c783b */ /* 0x000f6a0000004200 */
[C---:B-1----:R-:W-:Y:S08]  /*b2f0*/  HMMA.16816.F32 R4, R120.reuse, R140, R4 ;  /* 0x0000008c7804723c */ /* 0x042ff00000001804 */
[C---:B------:R-:W-:Y:S01]  /*b300*/  HMMA.16816.F32 R8, R120.reuse, R142, R8 ;  /* 0x0000008e7808723c */ /* 0x040fe20000001808 */
[----:B------:R-:W-:Y:S07]  /*b310*/  LDSM.16.MT88.4 R140, [R167+0xf000] ;  /* 0x00f00000a78c783b */ /* 0x000fee0000004200 */
[C---:B------:R-:W-:Y:S08]  /*b320*/  HMMA.16816.F32 R36, R120.reuse, R144, R36 ;  /* 0x000000907824723c */ /* 0x040ff00000001824 */
[C---:B------:R-:W-:Y:S01]  /*b330*/  HMMA.16816.F32 R40, R120.reuse, R146, R40 ;  /* 0x000000927828723c */ /* 0x040fe20000001828 */
[----:B------:R-:W-:Y:S07]  /*b340*/  LDSM.16.MT88.4 R144, [R168+0xf000] ;  /* 0x00f00000a890783b */ /* 0x000fee0000004200 */
[C---:B---3--:R-:W-:Y:S03]  /*b350*/  HMMA.16816.F32 R44, R120.reuse, R116, R44 ;  /* 0x00000074782c723c */ /* 0x048fe6000000182c */
[----:B------:R-:W-:Y:S02]  /*b360*/  LOP3.LUT R116, R201, R209, R196, 0x96, !PT ;  /* 0x000000d1c9747212 */ /* 0x000fe400078e96c4 */
[----:B------:R-:W-:Y:S03]  /*b370*/  IADD3 R196, PT, PT, R196, -0x2, RZ ;  /* 0xfffffffec4c47810 */ /* 0x000fe60007ffe0ff */
[C---:B------:R-:W-:Y:S03]  /*b380*/  HMMA.16816.F32 R48, R120.reuse, R118, R48 ;  /* 0x000000767830723c */ /* 0x040fe60000001830 */
[----:B------:R-:W-:Y:S02]  /*b390*/  IMAD.WIDE.U32 R136, R116, -0x326172a9, RZ ;  /* 0xcd9e8d5774887825 */ /* 0x000fe400078e00ff */
[----:B------:R-:W1:Y:S03]  /*b3a0*/  LDSM.16.MT88.4 R116, [R167+0x10800] ;  /* 0x01080000a774783b */ /* 0x000e660000004200 */
[C---:B----4-:R-:W-:Y:S03]  /*b3b0*/  HMMA.16816.F32 R52, R120.reuse, R128, R52 ;  /* 0x000000807834723c */ /* 0x050fe60000001834 */
[----:B------:R-:W-:Y:S02]  /*b3c0*/  LOP3.LUT R231, R206, R231, R137, 0x96, !PT ;  /* 0x000000e7cee77212 */ /* 0x000fe400078e9689 */
[----:B------:R-:W-:Y:S01]  /*b3d0*/  LOP3.LUT R136, R191, R229, R136, 0x96, !PT ;  /* 0x000000e5bf887212 */ /* 0x000fe200078e9688 */
[----:B------:R-:W-:Y:S02]  /*b3e0*/  FFMA.FTZ R229, R24, UR4, -R215 ;  /* 0x0000000418e57c23 */ /* 0x000fe400080108d7 */
[C---:B------:R-:W-:Y:S01]  /*b3f0*/  HMMA.16816.F32 R56, R120.reuse, R130, R56 ;  /* 0x000000827838723c */ /* 0x040fe20000001838 */
[----:B------:R-:W3:Y:S02]  /*b400*/  LDSM.16.MT88.4 R128, [R168+0x10800] ;  /* 0x01080000a880783b */ /* 0x000ee40000004200 */
[----:B------:R-:W-:Y:S04]  /*b410*/  IMAD.WIDE.U32 R238, R231, -0x2daee0ad, RZ ;  /* 0xd2511f53e7ee7825 */ /* 0x000fe800078e00ff */
[--C-:B------:R-:W-:Y:S01]  /*b420*/  FFMA.FTZ R231, R26, UR4, -R214.reuse ;  /* 0x000000041ae77c23 */ /* 0x100fe200080108d6 */
[----:B------:R-:W-:Y:S01]  /*b430*/  MUFU.EX2 R229, R229 ;  /* 0x000000e500e57308 */ /* 0x000fe20000000800 */
[----:B------:R-:W-:Y:S01]  /*b440*/  IMAD.WIDE.U32 R136, R136, -0x2daee0ad, RZ ;  /* 0xd2511f5388887825 */ /* 0x000fe200078e00ff */
[C---:B------:R-:W-:Y:S08]  /*b450*/  HMMA.16816.F32 R60, R120.reuse, R148, R60 ;  /* 0x00000094783c723c */ /* 0x040ff0000000183c */
[----:B------:R-:W-:Y:S01]  /*b460*/  MUFU.EX2 R231, R231 ;  /* 0x000000e700e77308 */ /* 0x000fe20000000800 */
[----:B------:R-:W-:Y:S02]  /*b470*/  LOP3.LUT R227, R192, R227, R239, 0x96, !PT ;  /* 0x000000e3c0e37212 */ /* 0x000fe400078e96ef */
[----:B------:R-:W-:Y:S01]  /*b480*/  LOP3.LUT R238, R224, R238, R137, 0x96, !PT ;  /* 0x000000eee0ee7212 */ /* 0x000fe200078e9689 */
[----:B------:R-:W-:Y:S01]  /*b490*/  FFMA.FTZ R224, R20, UR4, -R215 ;  /* 0x0000000414e07c23 */ /* 0x000fe200080108d7 */
[C---:B------:R-:W-:Y:S01]  /*b4a0*/  HMMA.16816.F32 R64, R120.reuse, R150, R64 ;  /* 0x000000967840723c */ /* 0x040fe20000001840 */
[----:B------:R-:W-:Y:S02]  /*b4b0*/  LDSM.16.MT88.4 R148, [R133+0x3000] ;  /* 0x003000008594783b */ /* 0x000fe40000004200 */
[----:B------:R-:W-:Y:S04]  /*b4c0*/  IMAD.WIDE.U32 R236, R227, -0x326172a9, RZ ;  /* 0xcd9e8d57e3ec7825 */ /* 0x000fe800078e00ff */
[----:B------:R-:W-:Y:S01]  /*b4d0*/  FFMA.FTZ R227, R22, UR4, -R214 ;  /* 0x0000000416e37c23 */ /* 0x000fe200080108d6 */
[----:B------:R-:W-:Y:S01]  /*b4e0*/  MUFU.EX2 R224, R224 ;  /* 0x000000e000e07308 */ /* 0x000fe20000000800 */
[----:B------:R-:W-:Y:S01]  /*b4f0*/  IMAD.WIDE.U32 R238, R238, -0x326172a9, RZ ;  /* 0xcd9e8d57eeee7825 */ /* 0x000fe200078e00ff */
[C---:B------:R-:W-:Y:S08]  /*b500*/  HMMA.16816.F32 R68, R120.reuse, R152, R68 ;  /* 0x000000987844723c */ /* 0x040ff00000001844 */
[----:B------:R-:W4:Y:S01]  /*b510*/  MUFU.EX2 R227, R227 ;  /* 0x000000e300e37308 */ /* 0x000f220000000800 */
[----:B------:R-:W-:Y:S02]  /*b520*/  LOP3.LUT R225, R190, R225, R237, 0x96, !PT ;  /* 0x000000e1bee17212 */ /* 0x000fe400078e96ed */
[----:B------:R-:W-:Y:S01]  /*b530*/  LOP3.LUT R236, R163, R236, R239, 0x96, !PT ;  /* 0x000000eca3ec7212 */ /* 0x000fe200078e96ef */
[C---:B------:R-:W-:Y:S01]  /*b540*/  HMMA.16816.F32 R72, R120.reuse, R154, R72 ;  /* 0x0000009a7848723c */ /* 0x040fe20000001848 */
[----:B------:R-:W-:Y:S02]  /*b550*/  LDSM.16.MT88.4 R152, [R169+0x3000] ;  /* 0x00300000a998783b */ /* 0x000fe40000004200 */
[----:B------:R-:W-:Y:S04]  /*b560*/  IMAD.WIDE.U32 R138, R225, -0x2daee0ad, RZ ;  /* 0xd2511f53e18a7825 */ /* 0x000fe800078e00ff */
[----:B------:R-:W-:Y:S01]  /*b570*/  FFMA.FTZ R225, R21, UR4, -R215 ;  /* 0x0000000415e17c23 */ /* 0x000fe200080108d7 */
[----:B------:R-:W-:Y:S01]  /*b580*/  IMAD.WIDE.U32 R236, R236, -0x2daee0ad, RZ ;  /* 0xd2511f53ecec7825 */ /* 0x000fe200078e00ff */
[C---:B--2---:R-:W-:Y:S04]  /*b590*/  HMMA.16816.F32 R76, R120.reuse, R156, R76 ;  /* 0x0000009c784c723c */ /* 0x044fe8000000184c */
[----:B------:R-:W2:Y:S01]  /*b5a0*/  MUFU.EX2 R225, R225 ;  /* 0x000000e100e17308 */ /* 0x000ea20000000800 */
[----:B------:R-:W-:Y:S02]  /*b5b0*/  LOP3.LUT R232, R162, R136, R139, 0x96, !PT ;  /* 0x00000088a2e87212 */ /* 0x000fe400078e968b */
[----:B------:R-:W-:Y:S02]  /*b5c0*/  LOP3.LUT R161, R161, R138, R237, 0x96, !PT ;  /* 0x0000008aa1a17212 */ /* 0x000fe400078e96ed */
[----:B----4-:R-:W-:Y:S01]  /*b5d0*/  F2FP.F16.F32.PACK_AB R22, R230, R227 ;  /* 0x000000e3e616723e */ /* 0x010fe200000000ff */
[C---:B------:R-:W-:Y:S03]  /*b5e0*/  HMMA.16816.F32 R80, R120.reuse, R158, R80 ;  /* 0x0000009e7850723c */ /* 0x040fe60000001850 */
[----:B------:R-:W-:Y:S05]  /*b5f0*/  IMAD.WIDE.U32 R232, R232, -0x326172a9, RZ ;  /* 0xcd9e8d57e8e87825 */ /* 0x000fea00078e00ff */
[C---:B-----5:R-:W-:Y:S03]  /*b600*/  HMMA.16816.F32 R84, R120.reuse, R124, R84 ;  /* 0x0000007c7854723c */ /* 0x060fe60000001854 */
[----:B------:R-:W-:Y:S05]  /*b610*/  LOP3.LUT R226, R226, R238, R233, 0x96, !PT ;  /* 0x000000eee2e27212 */ /* 0x000fea00078e96e9 */
[C---:B------:R-:W-:Y:S01]  /*b620*/  HMMA.16816.F32 R88, R120.reuse, R126, R88 ;  /* 0x0000007e7858723c */ /* 0x040fe20000001858 */
[----:B------:R-:W4:Y:S07]  /*b630*/  LDSM.16.MT88.4 R124, [R133+0x4800] ;  /* 0x00480000857c783b */ /* 0x000f2e0000004200 */
[C---:B-1----:R-:W-:Y:S03]  /*b640*/  HMMA.16816.F32 R92, R120.reuse, R116, R92 ;  /* 0x00000074785c723c */ /* 0x042fe6000000185c */
[----:B------:R-:W-:Y:S05]  /*b650*/  IMAD.WIDE.U32 R116, R161, -0x326172a9, RZ ;  /* 0xcd9e8d57a1747825 */ /* 0x000fea00078e00ff */
[C---:B------:R-:W-:Y:S03]  /*b660*/  HMMA.16816.F32 R96, R120.reuse, R118, R96 ;  /* 0x000000767860723c */ /* 0x040fe60000001860 */
[----:B------:R-:W-:Y:S01]  /*b670*/  LOP3.LUT R136, R184, R232, R117, 0x96, !PT ;  /* 0x000000e8b8887212 */ /* 0x000fe200078e9675 */
[----:B------:R-:W-:Y:S01]  /*b680*/  FFMA.FTZ R232, R25, UR4, -R215 ;  /* 0x0000000419e87c23 */ /* 0x000fe200080108d7 */
[----:B------:R-:W-:Y:S01]  /*b690*/  MOV R138, R116 ;  /* 0x00000074008a7202 */ /* 0x000fe20000000f00 */
[----:B------:R-:W-:Y:S01]  /*b6a0*/  LDSM.16.MT88.4 R24, [R168+0xd000] ;  /* 0x00d00000a818783b */ /* 0x000fe20000004200 */
[C---:B------:R-:W-:Y:S01]  /*b6b0*/  PRMT R139, R116.reuse, 0x7773, RZ ;  /* 0x00007773748b7816 */ /* 0x040fe200000000ff */
[C---:B---3--:R-:W-:Y:S02]  /*b6c0*/  HMMA.16816.F32 R100, R120.reuse, R128, R100 ;  /* 0x000000807864723c */ /* 0x048fe40000001864 */
[----:B------:R-:W1:Y:S01]  /*b6d0*/  MUFU.EX2 R232, R232 ;  /* 0x000000e800e87308 */ /* 0x000e620000000800 */
[C---:B------:R-:W-:Y:S02]  /*b6e0*/  PRMT R156, R116.reuse, 0x7772, RZ ;  /* 0x00007772749c7816 */ /* 0x040fe400000000ff */
[----:B------:R-:W-:Y:S02]  /*b6f0*/  PRMT R161, R116, 0x7771, RZ ;  /* 0x0000777174a17816 */ /* 0x000fe400000000ff */
[----:B------:R-:W3:Y:S01]  /*b700*/  LDSM.16.MT88.4 R116, [R169+0x4800] ;  /* 0x00480000a974783b */ /* 0x000ee20000004200 */
[C---:B------:R-:W-:Y:S03]  /*b710*/  HMMA.16816.F32 R104, R120.reuse, R130, R104 ;  /* 0x000000827868723c */ /* 0x040fe60000001868 */
[C---:B------:R-:W-:Y:S02]  /*b720*/  LOP3.LUT R137, R136.reuse, 0xffff, RZ, 0xc0, !PT ;  /* 0x0000ffff88897812 */ /* 0x040fe400078ec0ff */
[----:B------:R-:W-:Y:S02]  /*b730*/  LOP3.LUT R128, R136, 0xff, RZ, 0xc0, !PT ;  /* 0x000000ff88807812 */ /* 0x000fe400078ec0ff */
[----:B------:R-:W-:Y:S01]  /*b740*/  SHF.R.U32.HI R137, RZ, 0x8, R137 ;  /* 0x00000008ff897819 */ /* 0x000fe20000011689 */
[C---:B----4-:R-:W-:Y:S03]  /*b750*/  HMMA.16816.F32 R108, R120.reuse, R124, R108 ;  /* 0x0000007c786c723c */ /* 0x050fe6000000186c */
[----:B------:R-:W-:Y:S02]  /*b760*/  PRMT R21, R128, 0x5410, R137 ;  /* 0x0000541080157816 */ /* 0x000fe40000000089 */
[----:B------:R-:W4:Y:S01]  /*b770*/  LDSM.16.MT88.4 R128, [R167+0xd000] ;  /* 0x00d00000a780783b */ /* 0x000f220000004200 */
[----:B------:R-:W-:Y:S02]  /*b780*/  PRMT R20, R136, 0x7632, R20 ;  /* 0x0000763288147816 */ /* 0x000fe40000000014 */
[C---:B------:R-:W-:Y:S03]  /*b790*/  HMMA.16816.F32 R16, R120.reuse, R126, R16 ;  /* 0x0000007e7810723c */ /* 0x040fe60000001810 */
[----:B------:R-:W-:Y:S02]  /*b7a0*/  SHF.R.U32.HI R23, RZ, 0x18, R136 ;  /* 0x00000018ff177819 */ /* 0x000fe40000011688 */
[----:B------:R-:W-:Y:S01]  /*b7b0*/  LOP3.LUT R20, R20, 0xff, RZ, 0xc0, !PT ;  /* 0x000000ff14147812 */ /* 0x000fe200078ec0ff */
[----:B------:R-:W5:Y:S01]  /*b7c0*/  LDSM.16.MT88.4 R124, [R133+0x1000] ;  /* 0x00100000857c783b */ /* 0x000f620000004200 */
[----:B------:R-:W-:Y:S02]  /*b7d0*/  LOP3.LUT R138, R138, 0xff, RZ, 0xc0, !PT ;  /* 0x000000ff8a8a7812 */ /* 0x000fe400078ec0ff */
[----:B------:R-:W-:Y:S02]  /*b7e0*/  PRMT R23, R20, 0x5410, R23 ;  /* 0x0000541014177816 */ /* 0x000fe40000000017 */
[--C-:B------:R-:W-:Y:S02]  /*b7f0*/  HSET2.LE.AND R20, R21, R212.reuse, PT ;  /* 0x000000d415147233 */ /* 0x100fe40003803000 */
[----:B--2---:R-:W-:Y:S02]  /*b800*/  F2FP.F16.F32.PACK_AB R21, R225, R224 ;  /* 0x000000e0e115723e */ /* 0x004fe400000000ff */
[----:B------:R-:W-:Y:S02]  /*b810*/  PRMT R156, R156, 0x5410, R139 ;  /* 0x000054109c9c7816 */ /* 0x000fe4000000008b */
[----:B------:R-:W-:Y:S02]  /*b820*/  LOP3.LUT R20, R21, R20, RZ, 0xc0, !PT ;  /* 0x0000001415147212 */ /* 0x000fe400078ec0ff */
[--C-:B------:R-:W-:Y:S02]  /*b830*/  HSET2.LE.AND R21, R23, R212.reuse, PT ;  /* 0x000000d417157233 */ /* 0x100fe40003803000 */
[----:B------:R-:W-:Y:S01]  /*b840*/  PRMT R161, R138, 0x5410, R161 ;  /* 0x000054108aa17816 */ /* 0x000fe200000000a1 */
[C---:B---3--:R-:W-:Y:S01]  /*b850*/  HMMA.16816.F32 R12, R120.reuse, R116, R12 ;  /* 0x00000074780c723c */ /* 0x048fe2000000180c */
[----:B------:R-:W2:Y:S02]  /*b860*/  LDSM.16.MT88.4 R136, [R169+0x1000] ;  /* 0x00100000a988783b */ /* 0x000ea40000004200 */
[----:B------:R-:W-:Y:S02]  /*b870*/  LOP3.LUT R23, R156, 0xff00ff, RZ, 0xc0, !PT ;  /* 0x00ff00ff9c177812 */ /* 0x000fe400078ec0ff */
[----:B------:R-:W-:Y:S02]  /*b880*/  LOP3.LUT R21, R22, R21, RZ, 0xc0, !PT ;  /* 0x0000001516157212 */ /* 0x000fe400078ec0ff */
[--C-:B------:R-:W-:Y:S01]  /*b890*/  HSET2.LE.AND R22, R161, R212.reuse, PT ;  /* 0x000000d4a1167233 */ /* 0x100fe20003803000 */
[----:B------:R-:W-:Y:S01]  /*b8a0*/  HMMA.16816.F32 R112, R120, R118, R112 ;  /* 0x000000767870723c */ /* 0x000fe20000001870 */
[----:B------:R-:W3:Y:S02]  /*b8b0*/  LDSM.16.MT88.4 R156, [R167+0x11000] ;  /* 0x01100000a79c783b */ /* 0x000ee40000004200 */
[--C-:B------:R-:W-:Y:S01]  /*b8c0*/  HSET2.LE.AND R23, R23, R212.reuse, PT ;  /* 0x000000d417177233 */ /* 0x100fe20003803000 */
[----:B------:R-:W-:Y:S01]  /*b8d0*/  IMAD.WIDE.U32 R122, R226, -0x2daee0ad, RZ ;  /* 0xd2511f53e27a7825 */ /* 0x000fe200078e00ff */
[----:B-1----:R-:W-:Y:S02]  /*b8e0*/  F2FP.F16.F32.PACK_AB R117, R232, R229 ;  /* 0x000000e5e875723e */ /* 0x002fe400000000ff */
[----:B------:R-:W-:Y:S02]  /*b8f0*/  F2FP.F16.F32.PACK_AB R116, R234, R231 ;  /* 0x000000e7ea74723e */ /* 0x000fe400000000ff */
[----:B------:R-:W-:Y:S01]  /*b900*/  LOP3.LUT R22, R117, R22, RZ, 0xc0, !PT ;  /* 0x0000001675167212 */ /* 0x000fe200078ec0ff */
[----:B------:R-:W1:Y:S01]  /*b910*/  LDSM.16.MT88.4 R160, [R168+0x11000] ;  /* 0x01100000a8a0783b */ /* 0x000e620000004200 */
[----:B------:R-:W-:Y:S02]  /*b920*/  LOP3.LUT R23, R116, R23, RZ, 0xc0, !PT ;  /* 0x0000001774177212 */ /* 0x000fe400078ec0ff */
[----:B------:R-:W-:Y:S02]  /*b930*/  LOP3.LUT R228, R228, R236, R123, 0x96, !PT ;  /* 0x000000ece4e47212 */ /* 0x000fe400078e967b */
[----:B------:R-:W-:Y:S02]  /*b940*/  MOV R120, R122 ;  /* 0x0000007a00787202 */ /* 0x000fe40000000f00 */
[C---:B------:R-:W-:Y:S01]  /*b950*/  PRMT R121, R122.reuse, 0x7773, RZ ;  /* 0x000077737a797816 */ /* 0x040fe200000000ff */
[C---:B----4-:R-:W-:Y:S01]  /*b960*/  HMMA.16816.F32 R4, R20.reuse, R128, R4 ;  /* 0x000000801404723c */ /* 0x050fe20000001804 */
[----:B------:R-:W4:Y:S04]  /*b970*/  LDSM.16.MT88.4 R116, [R133+0x5000] ;  /* 0x005000008574783b */ /* 0x000f280000004200 */
[C---:B------:R-:W-:Y:S02]  /*b980*/  PRMT R128, R122.reuse, 0x7772, RZ ;  /* 0x000077727a807816 */ /* 0x040fe400000000ff */
[----:B------:R-:W-:Y:S01]  /*b990*/  PRMT R129, R122, 0x7771, RZ ;  /* 0x000077717a817816 */ /* 0x000fe200000000ff */
[C---:B------:R-:W-:Y:S03]  /*b9a0*/  HMMA.16816.F32 R8, R20.reuse, R130, R8 ;  /* 0x000000821408723c */ /* 0x040fe60000001808 */
[----:B------:R-:W-:Y:S05]  /*b9b0*/  PRMT R128, R128, 0x5410, R121 ;  /* 0x0000541080807816 */ /* 0x000fea0000000079 */
[C---:B------:R-:W-:Y:S08]  /*b9c0*/  HMMA.16816.F32 R36, R20.reuse, R24, R36 ;  /* 0x000000181424723c */ /* 0x040ff00000001824 */
[C---:B------:R-:W-:Y:S01]  /*b9d0*/  HMMA.16816.F32 R40, R20.reuse, R26, R40 ;  /* 0x0000001a1428723c */ /* 0x040fe20000001828 */
[----:B------:R-:W4:Y:S07]  /*b9e0*/  LDSM.16.MT88.4 R24, [R169+0x5000] ;  /* 0x00500000a918783b */ /* 0x000f2e0000004200 */
[C---:B-----5:R-:W-:Y:S08]  /*b9f0*/  HMMA.16816.F32 R44, R20.reuse, R124, R44 ;  /* 0x0000007c142c723c */ /* 0x060ff0000000182c */
        /* <DEDUP_REMOVED lines=16> */
[----:B------:R-:W-:Y:S01]  /*bb00*/  FFMA.FTZ R153, R32, UR4, -R215 ;  /* 0x0000000420997c23 */ /* 0x000fe200080108d7 */
[----:B------:R-:W-:Y:S02]  /*bb10*/  LOP3.LUT R32, R120, 0xff, RZ, 0xc0, !PT ;  /* 0x000000ff78207812 */ /* 0x000fe400078ec0ff */
[----:B------:R-:W-:Y:S01]  /*bb20*/  LDSM.16.MT88.4 R120, [R133+0x1800] ;  /* 0x001800008578783b */ /* 0x000fe20000004200 */
[C---:B------:R-:W-:Y:S01]  /*bb30*/  HMMA.16816.F32 R88, R20.reuse, R154, R88 ;  /* 0x0000009a1458723c */ /* 0x040fe20000001858 */
[----:B------:R-:W-:Y:S02]  /*bb40*/  MUFU.EX2 R152, R152 ;  /* 0x0000009800987308 */ /* 0x000fe40000000800 */
[----:B------:R-:W-:Y:S01]  /*bb50*/  FFMA.FTZ R155, R34, UR4, -R214 ;  /* 0x00000004229b7c23 */ /* 0x000fe200080108d6 */
[----:B------:R-:W-:Y:S07]  /*bb60*/  PRMT R131, R32, 0x5410, R129 ;  /* 0x0000541020837816 */ /* 0x000fee0000000081 */
[----:B------:R-:W-:Y:S01]  /*bb70*/  MUFU.EX2 R153, R153 ;  /* 0x0000009900997308 */ /* 0x000fe20000000800 */
[----:B------:R-:W-:Y:S01]  /*bb80*/  PRMT R28, R228, 0x7632, R28 ;  /* 0x00007632e41c7816 */ /* 0x000fe2000000001c */
[C---:B---3--:R-:W-:Y:S08]  /*bb90*/  HMMA.16816.F32 R92, R20.reuse, R156, R92 ;  /* 0x0000009c145c723c */ /* 0x048ff0000000185c */
[----:B------:R-:W-:Y:S01]  /*bba0*/  MUFU.EX2 R155, R155 ;  /* 0x0000009b009b7308 */ /* 0x000fe20000000800 */
[--C-:B------:R-:W-:Y:S01]  /*bbb0*/  FFMA.FTZ R157, R30, UR4, -R214.reuse ;  /* 0x000000041e9d7c23 */ /* 0x100fe200080108d6 */
[--C-:B------:R-:W-:Y:S01]  /*bbc0*/  FFMA.FTZ R156, R31, UR4, -R214.reuse ;  /* 0x000000041f9c7c23 */ /* 0x100fe200080108d6 */
[----:B------:R-:W-:Y:S01]  /*bbd0*/  FFMA.FTZ R214, R35, UR4, -R214 ;  /* 0x0000000423d67c23 */ /* 0x000fe200080108d6 */
[C---:B------:R-:W-:Y:S01]  /*bbe0*/  LOP3.LUT R31, R228.reuse, 0xff, RZ, 0xc0, !PT ;  /* 0x000000ffe41f7812 */ /* 0x040fe200078ec0ff */
[C---:B------:R-:W-:Y:S05]  /*bbf0*/  HMMA.16816.F32 R96, R20.reuse, R158, R96 ;  /* 0x0000009e1460723c */ /* 0x040fea0000001860 */
[----:B------:R-:W-:Y:S01]  /*bc00*/  MUFU.EX2 R157, R157 ;  /* 0x0000009d009d7308 */ /* 0x000fe20000000800 */
[--C-:B------:R-:W-:Y:S01]  /*bc10*/  FFMA.FTZ R159, R29, UR4, -R215.reuse ;  /* 0x000000041d9f7c23 */ /* 0x100fe200080108d7 */
[----:B------:R-:W-:Y:S08]  /*bc20*/  FFMA.FTZ R215, R33, UR4, -R215 ;  /* 0x0000000421d77c23 */ /* 0x000ff000080108d7 */
[----:B------:R-:W-:Y:S01]  /*bc30*/  MUFU.EX2 R156, R156 ;  /* 0x0000009c009c7308 */ /* 0x000fe20000000800 */
[----:B------:R-:W-:Y:S01]  /*bc40*/  LDSM.16.MT88.4 R32, [R167+0xf800] ;  /* 0x00f80000a720783b */ /* 0x000fe20000004200 */
[----:B------:R-:W-:Y:S01]  /*bc50*/  LOP3.LUT R30, R228, 0xffff, RZ, 0xc0, !PT ;  /* 0x0000ffffe41e7812 */ /* 0x000fe200078ec0ff */
[C---:B-1----:R-:W-:Y:S07]  /*bc60*/  HMMA.16816.F32 R100, R20.reuse, R160, R100 ;  /* 0x000000a01464723c */ /* 0x042fee0000001864 */
[----:B------:R-:W1:Y:S01]  /*bc70*/  MUFU.EX2 R159, R159 ;  /* 0x0000009f009f7308 */ /* 0x000e620000000800 */
[----:B------:R-:W-:Y:S02]  /*bc80*/  SHF.R.U32.HI R30, RZ, 0x8, R30 ;  /* 0x00000008ff1e7819 */ /* 0x000fe4000001161e */
[----:B------:R-:W-:Y:S07]  /*bc90*/  LOP3.LUT R28, R28, 0xff, RZ, 0xc0, !PT ;  /* 0x000000ff1c1c7812 */ /* 0x000fee00078ec0ff */
[----:B------:R-:W2:Y:S01]  /*bca0*/  MUFU.EX2 R154, R215 ;  /* 0x000000d7009a7308 */ /* 0x000ea20000000800 */
[----:B------:R-:W-:Y:S01]  /*bcb0*/  PRMT R129, R31, 0x5410, R30 ;  /* 0x000054101f817816 */ /* 0x000fe2000000001e */
[C---:B------:R-:W-:Y:S08]  /*bcc0*/  HMMA.16816.F32 R104, R20.reuse, R162, R104 ;  /* 0x000000a21468723c */ /* 0x040ff00000001868 */
[----:B------:R-:W3:Y:S01]  /*bcd0*/  MUFU.EX2 R214, R214 ;  /* 0x000000d600d67308 */ /* 0x000ee20000000800 */
[----:B------:R-:W-:Y:S02]  /*bce0*/  LOP3.LUT R31, R128, 0xff00ff, RZ, 0xc0, !PT ;  /* 0x00ff00ff801f7812 */ /* 0x000fe400078ec0ff */
[--C-:B------:R-:W-:Y:S02]  /*bcf0*/  HSET2.LE.AND R30, R131, R212.reuse, PT ;  /* 0x000000d4831e7233 */ /* 0x100fe40003803000 */
[----:B------:R-:W-:Y:S01]  /*bd00*/  SHF.R.U32.HI R29, RZ, 0x18, R228 ;  /* 0x00000018ff1d7819 */ /* 0x000fe200000116e4 */
[C---:B----4-:R-:W-:Y:S03]  /*bd10*/  HMMA.16816.F32 R108, R20.reuse, R116, R108 ;  /* 0x00000074146c723c */ /* 0x050fe6000000186c */
[--C-:B------:R-:W-:Y:S02]  /*bd20*/  HSET2.LE.AND R31, R31, R212.reuse, PT ;  /* 0x000000d41f1f7233 */ /* 0x100fe40003803000 */
[----:B------:R-:W-:Y:S02]  /*bd30*/  PRMT R29, R28, 0x5410, R29 ;  /* 0x000054101c1d7816 */ /* 0x000fe4000000001d */
[--C-:B------:R-:W-:Y:S01]  /*bd40*/  HSET2.LE.AND R28, R129, R212.reuse, PT ;  /* 0x000000d4811c7233 */ /* 0x100fe20003803000 */
[C---:B------:R-:W-:Y:S01]  /*bd50*/  HMMA.16816.F32 R16, R20.reuse, R118, R16 ;  /* 0x000000761410723c */ /* 0x040fe20000001810 */
[----:B------:R-:W4:Y:S02]  /*bd60*/  LDSM.16.MT88.4 R116, [R168+0xd800] ;  /* 0x00d80000a874783b */ /* 0x000f240000004200 */
[----:B-1----:R-:W-:Y:S02]  /*bd70*/  F2FP.F16.F32.PACK_AB R129, R159, R152 ;  /* 0x000000989f81723e */ /* 0x002fe400000000ff */
[----:B------:R-:W-:Y:S02]  /*bd80*/  HSET2.LE.AND R29, R29, R212, PT ;  /* 0x000000d41d1d7233 */ /* 0x000fe40003803000 */
[----:B------:R-:W-:Y:S01]  /*bd90*/  LOP3.LUT R28, R129, R28, RZ, 0xc0, !PT ;  /* 0x0000001c811c7212 */ /* 0x000fe200078ec0ff */
[C---:B------:R-:W-:Y:S03]  /*bda0*/  HMMA.16816.F32 R12, R20.reuse, R24, R12 ;  /* 0x00000018140c723c */ /* 0x040fe6000000180c */
[----:B------:R-:W-:Y:S02]  /*bdb0*/  F2FP.F16.F32.PACK_AB R24, R156, R157 ;  /* 0x0000009d9c18723e */ /* 0x000fe400000000ff */
[----:B--2---:R-:W-:Y:S02]  /*bdc0*/  F2FP.F16.F32.PACK_AB R25, R154, R153 ;  /* 0x000000999a19723e */ /* 0x004fe400000000ff */
[----:B------:R-:W-:Y:S01]  /*bdd0*/  LOP3.LUT R29, R24, R29, RZ, 0xc0, !PT ;  /* 0x0000001d181d7212 */ /* 0x000fe200078ec0ff */
[----:B------:R-:W-:Y:S01]  /*bde0*/  HMMA.16816.F32 R112, R20, R26, R112 ;  /* 0x0000001a1470723c */ /* 0x000fe20000001870 */
[----:B------:R-:W1:Y:S02]  /*bdf0*/  LDSM.16.MT88.4 R20, [R167+0x11800] ;  /* 0x01180000a714783b */ /* 0x000e640000004200 */
[----:B---3--:R-:W-:Y:S02]  /*be00*/  F2FP.F16.F32.PACK_AB R24, R214, R155 ;  /* 0x0000009bd618723e */ /* 0x008fe400000000ff */
[----:B------:R-:W-:Y:S02]  /*be10*/  LOP3.LUT R30, R25, R30, RZ, 0xc0, !PT ;  /* 0x0000001e191e7212 */ /* 0x000fe400078ec0ff */
[----:B------:R-:W-:Y:S07]  /*be20*/  LOP3.LUT R31, R24, R31, RZ, 0xc0, !PT ;  /* 0x0000001f181f7212 */ /* 0x000fee00078ec0ff */
[C---:B-----5:R-:W-:Y:S01]  /*be30*/  HMMA.16816.F32 R128, R28.reuse, R124, R4 ;  /* 0x0000007c1c80723c */ /* 0x060fe20000001804 */
[----:B------:R-:W2:Y:S07]  /*be40*/  LDSM.16.MT88.4 R4, [R168+0x11800] ;  /* 0x01180000a804783b */ /* 0x000eae0000004200 */
[C---:B------:R-:W-:Y:S01]  /*be50*/  HMMA.16816.F32 R124, R28.reuse, R126, R8 ;  /* 0x0000007e1c7c723c */ /* 0x040fe20000001808 */
[----:B------:R-:W-:Y:S07]  /*be60*/  LDSM.16.MT88.4 R8, [R169+0x5800] ;  /* 0x00580000a908783b */ /* 0x000fee0000004200 */
[C---:B----4-:R-:W-:Y:S08]  /*be70*/  HMMA.16816.F32 R36, R28.reuse, R116, R36 ;  /* 0x000000741c24723c */ /* 0x050ff00000001824 */
[C---:B------:R-:W-:Y:S08]  /*be80*/  HMMA.16816.F32 R40, R28.reuse, R118, R40 ;  /* 0x000000761c28723c */ /* 0x040ff00000001828 */
[C---:B------:R-:W-:Y:S08]  /*be90*/  HMMA.16816.F32 R44, R28.reuse, R120, R44 ;  /* 0x000000781c2c723c */ /* 0x040ff0000000182c */
        /* <DEDUP_REMOVED lines=21> */
[----:B------:R-:W-:Y:S03]  /*bff0*/  FADD.FTZ R216, R216, R221 ;  /* 0x000000ddd8d87221 */ /* 0x000fe60000010000 */
[----:B------:R-:W-:Y:S01]  /*c000*/  FADD.FTZ R5, R222, R5 ;  /* 0x00000005de057221 */ /* 0x000fe20000010000 */
[C---:B------:R-:W-:Y:S03]  /*c010*/  HMMA.16816.F32 R104, R28.reuse, R6, R104 ;  /* 0x000000061c68723c */ /* 0x040fe60000001868 */
[----:B------:R-:W-:Y:S01]  /*c020*/  FADD.FTZ R0, R218, R5 ;  /* 0x00000005da007221 */ /* 0x000fe20000010000 */
[----:B------:R-:W-:Y:S01]  /*c030*/  FADD.FTZ R217, R217, R216 ;  /* 0x000000d8d9d97221 */ /* 0x000fe20000010000 */
[----:B------:R-:W1:Y:S02]  /*c040*/  LDC.64 R4, c[0x0][0x3c0] ;  /* 0x0000f000ff047b82 */ /* 0x000e640000000a00 */
[----:B------:R-:W-:Y:S01]  /*c050*/  FADD.FTZ R0, R219, R0 ;  /* 0x00000000db007221 */ /* 0x000fe20000010000 */
[C---:B----4-:R-:W-:Y:S03]  /*c060*/  HMMA.16816.F32 R108, R28.reuse, R120, R108 ;  /* 0x000000781c6c723c */ /* 0x050fe6000000186c */
[----:B------:R-:W-:Y:S01]  /*c070*/  FADD.FTZ R224, R224, R217 ;  /* 0x000000d9e0e07221 */ /* 0x000fe20000010000 */
[----:B------:R-:W-:Y:S03]  /*c080*/  FADD.FTZ R227, R227, R0 ;  /* 0x00000000e3e37221 */ /* 0x000fe60000010000 */
[----:B------:R-:W-:Y:S01]  /*c090*/  FADD.FTZ R0, R225, R224 ;  /* 0x000000e0e1007221 */ /* 0x000fe20000010000 */
[C---:B------:R-:W-:Y:S03]  /*c0a0*/  HMMA.16816.F32 R120, R28.reuse, R122, R16 ;  /* 0x0000007a1c78723c */ /* 0x040fe60000001810 */
[----:B------:R-:W-:Y:S01]  /*c0b0*/  FADD.FTZ R230, R230, R227 ;  /* 0x000000e3e6e67221 */ /* 0x000fe20000010000 */
[----:B------:R-:W-:Y:S03]  /*c0c0*/  FADD.FTZ R7, R229, R0 ;  /* 0x00000000e5077221 */ /* 0x000fe60000010000 */
[----:B------:R-:W-:Y:S01]  /*c0d0*/  FADD.FTZ R231, R231, R230 ;  /* 0x000000e6e7e77221 */ /* 0x000fe20000010000 */
[C---:B------:R-:W-:Y:S03]  /*c0e0*/  HMMA.16816.F32 R116, R28.reuse, R8, R12 ;  /* 0x000000081c74723c */ /* 0x040fe6000000180c */
[----:B------:R-:W-:Y:S01]  /*c0f0*/  FADD.FTZ R7, R232, R7 ;  /* 0x00000007e8077221 */ /* 0x000fe20000010000 */
[----:B------:R-:W-:Y:S01]  /*c100*/  FADD.FTZ R234, R234, R231 ;  /* 0x000000e7eaea7221 */ /* 0x000fe20000010000 */
[----:B-1----:R-:W-:Y:S02]  /*c110*/  SHF.L.U64.HI R5, R4, 0x7, R5 ;  /* 0x0000000704057819 */ /* 0x002fe40000010205 */
[----:B------:R-:W-:Y:S01]  /*c120*/  FADD.FTZ R0, R152, R7 ;  /* 0x0000000798007221 */ /* 0x000fe20000010000 */
[----:B------:R-:W-:Y:S03]  /*c130*/  HMMA.16816.F32 R112, R28, R10, R112 ;  /* 0x0000000a1c70723c */ /* 0x000fe60000001870 */
[----:B------:R-:W-:Y:S01]  /*c140*/  FADD.FTZ R157, R157, R234 ;  /* 0x000000ea9d9d7221 */ /* 0x000fe20000010000 */
[----:B------:R-:W-:Y:S01]  /*c150*/  FADD.FTZ R0, R159, R0 ;  /* 0x000000009f007221 */ /* 0x000fe20000010000 */
[----:B------:R-:W-:Y:S02]  /*c160*/  LEA R210, P0, -R4, R210, 0x7 ;  /* 0x000000d204d27211 */ /* 0x000fe400078039ff */
[----:B------:R-:W-:Y:S01]  /*c170*/  FADD.FTZ R156, R156, R157 ;  /* 0x0000009d9c9c7221 */ /* 0x000fe20000010000 */
[----:B------:R-:W-:Y:S01]  /*c180*/  FADD.FTZ R153, R153, R0 ;  /* 0x0000000099997221 */ /* 0x000fe20000010000 */
[----:B------:R-:W-:Y:S02]  /*c190*/  IADD3.X R211, PT, PT, R211, ~R5, RZ, P0, !PT ;  /* 0x80000005d3d37210 */ /* 0x000fe400007fe4ff */
[----:B------:R-:W-:Y:S01]  /*c1a0*/  FADD.FTZ R155, R155, R156 ;  /* 0x0000009c9b9b7221 */ /* 0x000fe20000010000 */
[----:B------:R-:W-:Y:S01]  /*c1b0*/  FADD.FTZ R205, R154, R153 ;  /* 0x000000999acd7221 */ /* 0x000fe20000010000 */
[----:B------:R-:W-:Y:S02]  /*c1c0*/  MOV R0, R3 ;  /* 0x0000000300007202 */ /* 0x000fe40000000f00 */
[----:B------:R-:W-:Y:S01]  /*c1d0*/  FADD.FTZ R203, R214, R155 ;  /* 0x0000009bd6cb7221 */ /* 0x000fe20000010000 */
[----:B------:R-:W-:Y:S06]  /*c1e0*/  @P2 BRA `(.L_x_476) ;  /* 0xffffffd000382947 */ /* 0x000fec000383ffff */
.L_x_475:
[----:B------:R-:W1:Y:S01]  /*c1f0*/  SHFL.BFLY PT, R0, R205, 0x2, 0x1f ;  /* 0x0c401f00cd007f89 */ /* 0x000e6200000e0000 */
[C---:B------:R-:W-:Y:S01]  /*c200*/  SHF.L.U32 R9, R165.reuse, 0x4, RZ ;  /* 0x00000004a5097819 */ /* 0x040fe200000006ff */
[----:B------:R-:W2:Y:S01]  /*c210*/  LDCU UR4, c[0x0][0x4fc] ;  /* 0x00009f80ff0477ac */ /* 0x000ea20008000800 */
[----:B------:R-:W-:Y:S01]  /*c220*/  SHF.L.U32 R2, R165, 0x1, RZ ;  /* 0x00000001a5027819 */ /* 0x000fe200000006ff */
[----:B------:R-:W3:Y:S01]  /*c230*/  SHFL.BFLY PT, R10, R203, 0x2, 0x1f ;  /* 0x0c401f00cb0a7f89 */ /* 0x000ee200000e0000 */
[----:B------:R-:W-:Y:S01]  /*c240*/  LOP3.LUT R9, R9, 0x1c0, RZ, 0xc0, !PT ;  /* 0x000001c009097812 */ /* 0x000fe200078ec0ff */
[----:B------:R-:W4:Y:S01]  /*c250*/  LDC R12, c[0x0][0x434] ;  /* 0x00010d00ff0c7b82 */ /* 0x000f220000000800 */
[----:B------:R-:W-:Y:S02]  /*c260*/  LOP3.LUT P3, RZ, R165, 0x8, RZ, 0xc0, !PT ;  /* 0x00000008a5ff7812 */ /* 0x000fe4000786c0ff */
[----:B------:R-:W-:Y:S02]  /*c270*/  LOP3.LUT R9, R9, 0x38, R2, 0xf8, !PT ;  /* 0x0000003809097812 */ /* 0x000fe400078ef802 */
[----:B------:R-:W-:-:S02]  /*c280*/  SEL R182, R182, 0xffffffe0, !P3 ;  /* 0xffffffe0b6b67807 */ /* 0x000fc40005800000 */
[----:B------:R-:W-:Y:S01]  /*c290*/  LOP3.LUT R16, R170, 0x1f8, RZ, 0xc0, !PT ;  /* 0x000001f8aa107812 */ /* 0x000fe200078ec0ff */
[----:B-1----:R-:W-:Y:S01]  /*c2a0*/  FADD.FTZ R5, R0, R205 ;  /* 0x000000cd00057221 */ /* 0x002fe20000010000 */
[----:B------:R-:W-:Y:S01]  /*c2b0*/  SHF.L.U32 R0, R165, 0x5, RZ ;  /* 0x00000005a5007819 */ /* 0x000fe200000006ff */
[----:B---3--:R-:W-:-:S03]  /*c2c0*/  FADD.FTZ R10, R10, R203 ;  /* 0x000000cb0a0a7221 */ /* 0x008fc60000010000 */
[----:B------:R-:W1:Y:S04]  /*c2d0*/  SHFL.BFLY PT, R8, R5, 0x1, 0x1f ;  /* 0x0c201f0005087f89 */ /* 0x000e6800000e0000 */
[----:B------:R-:W3:Y:S01]  /*c2e0*/  SHFL.BFLY PT, R7, R10, 0x1, 0x1f ;  /* 0x0c201f000a077f89 */ /* 0x000ee200000e0000 */
[----:B-1----:R-:W-:Y:S01]  /*c2f0*/  FADD.FTZ R8, R5, R8 ;  /* 0x0000000805087221 */ /* 0x002fe20000010000 */
[----:B------:R-:W-:Y:S02]  /*c300*/  LOP3.LUT R5, R2, 0x6, RZ, 0xc0, !PT ;  /* 0x0000000602057812 */ /* 0x000fe400078ec0ff */
[----:B------:R-:W-:Y:S01]  /*c310*/  MOV R2, 0x10 ;  /* 0x0000001000027802 */ /* 0x000fe20000000f00 */
[----:B---3--:R-:W-:Y:S01]  /*c320*/  FADD.FTZ R7, R10, R7 ;  /* 0x000000070a077221 */ /* 0x008fe20000010000 */
[----:B------:R-:W1:Y:S01]  /*c330*/  MUFU.RCP R6, R8 ;  /* 0x0000000800067308 */ /* 0x000e620000001000 */
[----:B------:R-:W-:-:S02]  /*c340*/  LOP3.LUT R0, R5, 0x7c00, R0, 0xf8, !PT ;  /* 0x00007c0005007812 */ /* 0x000fc400078ef800 */
[----:B------:R-:W-:Y:S02]  /*c350*/  FSETP.NE.FTZ.AND P2, PT, R8, RZ, PT ;  /* 0x000000ff0800720b */ /* 0x000fe40003f55000 */
[----:B------:R-:W-:Y:S02]  /*c360*/  LOP3.LUT R0, R0, R9, RZ, 0xfc, !PT ;  /* 0x0000000900007212 */ /* 0x000fe400078efcff */
[----:B------:R-:W-:Y:S01]  /*c370*/  FSETP.NE.FTZ.AND P0, PT, R7, RZ, PT ;  /* 0x000000ff0700720b */ /* 0x000fe20003f15000 */
[----:B------:R-:W3:Y:S01]  /*c380*/  MUFU.RCP R4, R7 ;  /* 0x0000000700047308 */ /* 0x000ee20000001000 */
[----:B------:R-:W-:Y:S02]  /*c390*/  SEL R2, R2, 0xfffffff0, !P1 ;  /* 0xfffffff002027807 */ /* 0x000fe40004800000 */
[----:B------:R-:W-:Y:S02]  /*c3a0*/  LEA R5, R0, UR6, 0x1 ;  /* 0x0000000600057c11 */ /* 0x000fe4000f8e08ff */
[----:B------:R-:W-:Y:S01]  /*c3b0*/  LOP3.LUT P1, RZ, R165, 0x10, RZ, 0xc0, !PT ;  /* 0x00000010a5ff7812 */ /* 0x000fe2000782c0ff */
[----:B------:R-:W5:Y:S01]  /*c3c0*/  LDC.U8 R0, c[0x0][0x549] ;  /* 0x00015240ff007b82 */ /* 0x000f620000000000 */
[----:B------:R-:W-:-:S02]  /*c3d0*/  IADD3 R13, PT, PT, R5, 0x40, RZ ;  /* 0x00000040050d7810 */ /* 0x000fc40007ffe0ff */
[C---:B------:R-:W-:Y:S02]  /*c3e0*/  IADD3 R11, PT, PT, R5.reuse, R182, RZ ;  /* 0x000000b6050b7210 */ /* 0x040fe40007ffe0ff */
[----:B-1----:R-:W-:Y:S02]  /*c3f0*/  FSEL R6, R6, 1, P2 ;  /* 0x3f80000006067808 */ /* 0x002fe40001000000 */
[----:B------:R-:W-:Y:S02]  /*c400*/  IADD3 R9, PT, PT, R5, R2, RZ ;  /* 0x0000000205097210 */ /* 0x000fe40007ffe0ff */
[----:B------:R-:W-:Y:S01]  /*c410*/  IADD3 R15, PT, PT, R2, R11, RZ ;  /* 0x0000000b020f7210 */ /* 0x000fe20007ffe0ff */
[----:B--2---:R-:W-:Y:S01]  /*c420*/  FMUL.FTZ R6, R6, UR4 ;  /* 0x0000000406067c20 */ /* 0x004fe20008410000 */
[----:B---3--:R-:W-:-:S03]  /*c430*/  FSEL R4, R4, 1, P0 ;  /* 0x3f80000004047808 */ /* 0x008fc60000000000 */
[C---:B------:R-:W-:Y:S01]  /*c440*/  FMUL.FTZ R128, R6.reuse, R128 ;  /* 0x0000008006807220 */ /* 0x040fe20000410000 */
[C---:B------:R-:W-:Y:S01]  /*c450*/  FMUL.FTZ R129, R6.reuse, R129 ;  /* 0x0000008106817220 */ /* 0x040fe20000410000 */
[----:B------:R-:W-:Y:S01]  /*c460*/  FMUL.FTZ R124, R6, R124 ;  /* 0x0000007c067c7220 */ /* 0x000fe20000410000 */
[----:B------:R-:W-:Y:S01]  /*c470*/  FMUL.FTZ R4, R4, UR4 ;  /* 0x0000000404047c20 */ /* 0x000fe20008410000 */
[C---:B------:R-:W-:Y:S01]  /*c480*/  FMUL.FTZ R125, R6.reuse, R125 ;  /* 0x0000007d067d7220 */ /* 0x040fe20000410000 */
[C---:B------:R-:W-:Y:S01]  /*c490*/  FMUL.FTZ R36, R6.reuse, R36 ;  /* 0x0000002406247220 */ /* 0x040fe20000410000 */
[----:B------:R-:W-:Y:S01]  /*c4a0*/  FMUL.FTZ R37, R6, R37 ;  /* 0x0000002506257220 */ /* 0x000fe20000410000 */
[C---:B------:R-:W-:Y:S01]  /*c4b0*/  FMUL.FTZ R130, R4.reuse, R130 ;  /* 0x0000008204827220 */ /* 0x040fe20000410000 */
[C---:B------:R-:W-:Y:S01]  /*c4c0*/  FMUL.FTZ R131, R4.reuse, R131 ;  /* 0x0000008304837220 */ /* 0x040fe20000410000 */
[C---:B------:R-:W-:Y:S01]  /*c4d0*/  FMUL.FTZ R126, R4.reuse, R126 ;  /* 0x0000007e047e7220 */ /* 0x040fe20000410000 */
[C---:B------:R-:W-:Y:S01]  /*c4e0*/  FMUL.FTZ R127, R4.reuse, R127 ;  /* 0x0000007f047f7220 */ /* 0x040fe20000410000 */
        /* <DEDUP_REMOVED lines=10> */
[----:B------:R-:W-:Y:S01]  /*c590*/  @P1 IADD3 R13, PT, PT, R5, -0x40, RZ ;  /* 0xffffffc0050d1810 */ /* 0x000fe20007ffe0ff */
        /* <DEDUP_REMOVED lines=81> */
[----:B-----5:R-:W-:Y:S01]  /*cab0*/  ISETP.NE.AND P3, PT, R0, RZ, PT ;  /* 0x000000ff0000720c */ /* 0x020fe20003f65270 */
        /* <DEDUP_REMOVED lines=56> */
[----:B------:R-:W4:Y:S01]  /*ce40*/  LDC R2, c[0x0][0x434] ;  /* 0x00010d00ff027b82 */ /* 0x000f220000000800 */
[----:B------:R-:W-:Y:S01]  /*ce50*/  F2FP.F16.F32.PACK_AB R100, R101, R100 ;  /* 0x000000646564723e */ /* 0x000fe200000000ff */
[----:B------:R-:W-:Y:S01]  /*ce60*/  STS [R13+0x2400], R78 ;  /* 0x0024004e0d007388 */ /* 0x000fe20000000800 */
[----:B------:R-:W-:Y:S01]  /*ce70*/  F2FP.F16.F32.PACK_AB R102, R103, R102 ;  /* 0x000000666766723e */ /* 0x000fe200000000ff */
[C---:B------:R-:W-:Y:S01]  /*ce80*/  FMUL.FTZ R114, R4.reuse, R114 ;  /* 0x0000007204727220 */ /* 0x040fe20000410000 */
[----:B------:R-:W-:Y:S01]  /*ce90*/  F2FP.F16.F32.PACK_AB R104, R105, R104 ;  /* 0x000000686968723e */ /* 0x000fe200000000ff */
[----:B------:R-:W-:Y:S01]  /*cea0*/  STS [R19+0x2000], R80 ;  /* 0x0020005013007388 */ /* 0x000fe20000000800 */
[----:B------:R-:W-:Y:S01]  /*ceb0*/  F2FP.F16.F32.PACK_AB R106, R107, R106 ;  /* 0x0000006a6b6a723e */ /* 0x000fe200000000ff */
[----:B------:R-:W-:Y:S01]  /*cec0*/  FMUL.FTZ R115, R4, R115 ;  /* 0x0000007304737220 */ /* 0x000fe20000410000 */
[----:B------:R-:W-:Y:S01]  /*ced0*/  F2FP.F16.F32.PACK_AB R108, R109, R108 ;  /* 0x0000006c6d6c723e */ /* 0x000fe200000000ff */
[----:B------:R-:W-:Y:S01]  /*cee0*/  STS [R19+0x2400], R82 ;  /* 0x0024005213007388 */ /* 0x000fe20000000800 */
[----:B------:R-:W-:Y:S01]  /*cef0*/  F2FP.F16.F32.PACK_AB R110, R111, R110 ;  /* 0x0000006e6f6e723e */ /* 0x000fe200000000ff */
[----:B------:R-:W1:Y:S01]  /*cf00*/  LDC.U8 R4, c[0x0][0x548] ;  /* 0x00015200ff047b82 */ /* 0x000e620000000000 */
[----:B------:R-:W-:Y:S01]  /*cf10*/  F2FP.F16.F32.PACK_AB R120, R121, R120 ;  /* 0x000000787978723e */ /* 0x000fe200000000ff */
[----:B------:R-:W-:Y:S01]  /*cf20*/  STS [R17+0x2000], R84 ;  /* 0x0020005411007388 */ /* 0x000fe20000000800 */
[----:B------:R-:W-:Y:S01]  /*cf30*/  F2FP.F16.F32.PACK_AB R122, R123, R122 ;  /* 0x0000007a7b7a723e */ /* 0x000fe200000000ff */
[C---:B------:R-:W-:Y:S01]  /*cf40*/  FMUL.FTZ R112, R6.reuse, R112 ;  /* 0x0000007006707220 */ /* 0x040fe20000410000 */
[----:B------:R-:W-:Y:S01]  /*cf50*/  F2FP.F16.F32.PACK_AB R116, R117, R116 ;  /* 0x000000747574723e */ /* 0x000fe200000000ff */
[----:B------:R-:W-:Y:S01]  /*cf60*/  STS [R17+0x2400], R86 ;  /* 0x0024005611007388 */ /* 0x000fe20000000800 */
[----:B------:R-:W-:Y:S01]  /*cf70*/  F2FP.F16.F32.PACK_AB R118, R119, R118 ;  /* 0x000000767776723e */ /* 0x000fe200000000ff */
[----:B------:R-:W2:Y:S01]  /*cf80*/  @P3 LDC R23, c[0x0][0x430] ;  /* 0x00010c00ff173b82 */ /* 0x000ea20000000800 */
[----:B------:R-:W-:Y:S01]  /*cf90*/  FMUL.FTZ R113, R6, R113 ;  /* 0x0000007106717220 */ /* 0x000fe20000410000 */
[----:B------:R-:W-:Y:S01]  /*cfa0*/  STS [R21+0x2000], R88 ;  /* 0x0020005815007388 */ /* 0x000fe20000000800 */
[----:B------:R-:W-:-:S02]  /*cfb0*/  F2FP.F16.F32.PACK_AB R114, R115, R114 ;  /* 0x000000727372723e */ /* 0x000fc400000000ff */
[----:B------:R-:W-:Y:S01]  /*cfc0*/  @P3 MOV R20, 0x1 ;  /* 0x0000000100143802 */ /* 0x000fe20000000f00 */
[----:B------:R-:W-:Y:S01]  /*cfd0*/  STS [R21+0x2400], R90 ;  /* 0x0024005a15007388 */ /* 0x000fe20000000800 */
[----:B------:R-:W-:-:S03]  /*cfe0*/  F2FP.F16.F32.PACK_AB R112, R113, R112 ;  /* 0x000000707170723e */ /* 0x000fc600000000ff */
        /* <DEDUP_REMOVED lines=8> */
[----:B---3--:R-:W3:Y:S03]  /*d070*/  @P3 LDC R5, c[0x0][0x430] ;  /* 0x00010c00ff053b82 */ /* 0x008ee60000000800 */
[----:B------:R-:W-:Y:S04]  /*d080*/  STS [R13+0x4000], R108 ;  /* 0x0040006c0d007388 */ /* 0x000fe80000000800 */
[----:B------:R1:W-:Y:S04]  /*d090*/  STS [R13+0x4400], R110 ;  /* 0x0044006e0d007388 */ /* 0x0003e80000000800 */
[----:B------:R-:W-:Y:S04]  /*d0a0*/  STS [R19+0x4000], R120 ;  /* 0x0040007813007388 */ /* 0x000fe80000000800 */
[----:B------:R2:W-:Y:S01]  /*d0b0*/  STS [R19+0x4400], R122 ;  /* 0x0044007a13007388 */ /* 0x0005e20000000800 */
[----:B-----5:R-:W2:Y:S01]  /*d0c0*/  @P1 LDC.64 R10, c[0x0][0x408] ;  /* 0x00010200ff0a1b82 */ /* 0x020ea20000000a00 */
[----:B------:R-:W1:Y:S02]  /*d0d0*/  S2R R0, SR_CTAID.X ;  /* 0x0000000000007919 */ /* 0x000e640000002500 */
[----:B------:R1:W-:Y:S05]  /*d0e0*/  STS [R17+0x4000], R116 ;  /* 0x0040007411007388 */ /* 0x0003ea0000000800 */
[----:B----4-:R-:W4:Y:S01]  /*d0f0*/  @!P1 LDC.64 R14, c[0x0][0x400] ;  /* 0x00010000ff0e9b82 */ /* 0x010f220000000a00 */
[----:B---3--:R-:W-:Y:S01]  /*d100*/  @P3 IMAD R12, R5, R2, RZ ;  /* 0x00000002050c3224 */ /* 0x008fe200078e02ff */
[----:B------:R3:W-:Y:S01]  /*d110*/  STS [R17+0x4400], R118 ;  /* 0x0044007611007388 */ /* 0x0007e20000000800 */
[----:B------:R-:W3:Y:S01]  /*d120*/  S2R R9, SR_CTAID.Y ;  /* 0x0000000000097919 */ /* 0x000ee20000002600 */
[----:B-1----:R-:W1:Y:S01]  /*d130*/  S2R R13, SR_CTAID.Z ;  /* 0x00000000000d7919 */ /* 0x002e620000002700 */
[----:B--2---:R-:W-:-:S04]  /*d140*/  LOP3.LUT R19, R16, 0x38, R165, 0x78, !PT ;  /* 0x0000003810137812 */ /* 0x004fc800078e78a5 */
[----:B------:R-:W-:Y:S01]  /*d150*/  LOP3.LUT R6, R19, 0x1e00, R170, 0xf8, !PT ;  /* 0x00001e0013067812 */ /* 0x000fe200078ef8aa */
[----:B------:R-:W-:Y:S06]  /*d160*/  @P3 BRA `(.L_x_479) ;  /* 0x0000000000203947 */ /* 0x000fec0003800000 */
[----:B------:R-:W-:Y:S01]  /*d170*/  ISETP.NE.AND P4, PT, R4, RZ, PT ;  /* 0x000000ff0400720c */ /* 0x000fe20003f85270 */
[----:B------:R-:W2:-:S12]  /*d180*/  LDC R5, c[0x0][0x3e0] ;  /* 0x0000f800ff057b82 */ /* 0x000e980000000800 */
[----:B------:R-:W2:Y:S01]  /*d190*/  @P4 LDC R20, c[0x0][0x454] ;  /* 0x00011500ff144b82 */ /* 0x000ea20000000800 */
[----:B------:R-:W-:Y:S02]  /*d1a0*/  @P4 MOV R23, 0x1 ;  /* 0x0000000100174802 */ /* 0x000fe40000000f00 */
[----:B------:R-:W-:-:S05]  /*d1b0*/  @!P4 MOV R23, 0x1 ;  /* 0x000000010017c802 */ /* 0x000fca0000000f00 */
[----:B------:R-:W1:Y:S01]  /*d1c0*/  @P4 LDC R12, c[0x0][0x454] ;  /* 0x00011500ff0c4b82 */ /* 0x000e620000000800 */
[-C--:B--2---:R-:W-:Y:S02]  /*d1d0*/  @P4 IMAD R20, R20, R5.reuse, RZ ;  /* 0x0000000514144224 */ /* 0x084fe400078e02ff */
[----:B------:R-:W-:-:S07]  /*d1e0*/  @!P4 IMAD R20, R2, R5, RZ ;  /* 0x000000050214c224 */ /* 0x000fce00078e02ff */
.L_x_479:
[----:B------:R-:W-:Y:S01]  /*d1f0*/  STS [R21+0x4000], R112 ;  /* 0x0040007015007388 */ /* 0x000fe20000000800 */
[----:B------:R-:W-:Y:S01]  /*d200*/  LEA R6, R6, UR6, 0x1 ;  /* 0x0000000606067c11 */ /* 0x000fe2000f8e08ff */
[----:B------:R-:W2:Y:S01]  /*d210*/  @P2 MUFU.LG2 R8, R8 ;  /* 0x0000000800082308 */ /* 0x000ea20000000c00 */
[----:B------:R-:W-:Y:S01]  /*d220*/  ISETP.NE.AND P4, PT, R188, -0x1, PT ;  /* 0xffffffffbc00780c */ /* 0x000fe20003f85270 */
[----:B------:R5:W-:Y:S01]  /*d230*/  STS [R21+0x4400], R114 ;  /* 0x0044007215007388 */ /* 0x000be20000000800 */
[----:B------:R-:W-:Y:S01]  /*d240*/  ISETP.NE.AND P3, PT, R4, RZ, !P3 ;  /* 0x000000ff0400720c */ /* 0x000fe20005f65270 */
[----:B------:R-:W5:Y:S01]  /*d250*/  @P2 LDC R5, c[0x0][0x458] ;  /* 0x00011600ff052b82 */ /* 0x000f620000000800 */
[----:B---34-:R-:W-:-:S07]  /*d260*/  @!P1 IMAD.WIDE.U32 R24, R9, R14, RZ ;  /* 0x0000000e09189225 */ /* 0x018fce00078e00ff */
[----:B------:R-:W-:Y:S01]  /*d270*/  BAR.SYNC.DEFER_BLOCKING 0x0 ;  /* 0x0000000000007b1d */ /* 0x000fe20000010000 */
[----:B------:R-:W-:Y:S01]  /*d280*/  SHF.R.U32.HI R14, RZ, 0x2, R165 ;  /* 0x00000002ff0e7819 */ /* 0x000fe200000116a5 */
[----:B------:R-:W-:Y:S01]  /*d290*/  @P1 IMAD.WIDE.U32 R26, R188, R10, RZ ;  /* 0x0000000abc1a1225 */ /* 0x000fe200078e00ff */
[----:B------:R-:W-:-:S03]  /*d2a0*/  LOP3.LUT P5, RZ, R165, 0x3, RZ, 0xc0, !PT ;  /* 0x00000003a5ff7812 */ /* 0x000fc600078ac0ff */
[----:B------:R-:W3:Y:S02]  /*d2b0*/  @P0 MUFU.LG2 R7, R7 ;  /* 0x0000000700070308 */ /* 0x000ee40000000c00 */
[----:B------:R-:W4:Y:S01]  /*d2c0*/  @P0 LDC R4, c[0x0][0x458] ;  /* 0x00011600ff040b82 */ /* 0x000f220000000800 */
[C---:B------:R-:W-:Y:S01]  /*d2d0*/  @!P1 IMAD R15, R9.reuse, R15, R25 ;  /* 0x0000000f090f9224 */ /* 0x040fe200078e0219 */
[----:B------:R-:W-:Y:S01]  /*d2e0*/  BSSY.RECONVERGENT B0, `(.L_x_480) ;  /* 0x0000029000007945 */ /* 0x000fe20003800200 */
[----:B------:R-:W-:Y:S02]  /*d2f0*/  @P1 IMAD R15, R188, R11, R27 ;  /* 0x0000000bbc0f1224 */ /* 0x000fe400078e021b */
[----:B------:R-:W-:Y:S02]  /*d300*/  @!P4 IMAD R188, R9, R2, RZ ;  /* 0x0000000209bcc224 */ /* 0x000fe400078e02ff */
[----:B--2---:R-:W-:Y:S01]  /*d310*/  @P2 FMUL.FTZ R25, R8, 0.69314718246459960938 ;  /* 0x3f31721808192820 */ /* 0x004fe20000410000 */
[----:B-1----:R-:W-:-:S02]  /*d320*/  IMAD R12, R13, R12, RZ ;  /* 0x0000000c0d0c7224 */ /* 0x002fc400078e02ff */
[----:B------:R-:W-:Y:S01]  /*d330*/  IMAD.MOV.U32 R11, RZ, RZ, 0x7f800000 ;  /* 0x7f800000ff0b7424 */ /* 0x000fe200078e00ff */
[----:B------:R-:W-:Y:S01]  /*d340*/  SHF.R.S32.HI R2, RZ, 0x1f, R188 ;  /* 0x0000001fff027819 */ /* 0x000fe200000114bc */
[----:B------:R-:W-:Y:S01]  /*d350*/  @!P3 IMAD R12, R9, R20, R12 ;  /* 0x00000014090cb224 */ /* 0x000fe200078e020c */
[----:B------:R-:W-:Y:S02]  /*d360*/  SEL R188, R188, RZ, P3 ;  /* 0x000000ffbcbc7207 */ /* 0x000fe40001800000 */
[----:B-----5:R-:W-:Y:S01]  /*d370*/  LOP3.LUT R21, R166, 0x30, RZ, 0xc0, !PT ;  /* 0x00000030a6157812 */ /* 0x020fe200078ec0ff */
[----:B------:R-:W-:Y:S01]  /*d380*/  @P2 FFMA.FTZ R11, R132, R5, R25 ;  /* 0x00000005840b2223 */ /* 0x000fe20000010019 */
[----:B------:R-:W-:Y:S01]  /*d390*/  SEL R2, R2, RZ, P3 ;  /* 0x000000ff02027207 */ /* 0x000fe20001800000 */
[----:B------:R1:W2:Y:S01]  /*d3a0*/  LDS.128 R16, [R6+0x1800] ;  /* 0x0018000006107984 */ /* 0x0002a20000000c00 */
[----:B------:R-:W-:Y:S01]  /*d3b0*/  LOP3.LUT R10, R21, 0x7, R14, 0xf8, !PT ;  /* 0x00000007150a7812 */ /* 0x000fe200078ef80e */
[----:B------:R-:W-:-:S02]  /*d3c0*/  IMAD R21, R0, R23, RZ ;  /* 0x0000001700157224 */ /* 0x000fc400078e02ff */
[----:B---3--:R-:W-:Y:S01]  /*d3d0*/  @P0 FMUL.FTZ R8, R7, 0.69314718246459960938 ;  /* 0x3f31721807080820 */ /* 0x008fe20000410000 */
[----:B------:R-:W-:Y:S01]  /*d3e0*/  SHF.R.S32.HI R29, RZ, 0x1f, R12 ;  /* 0x0000001fff1d7819 */ /* 0x000fe2000001140c */
[----:B------:R-:W-:Y:S01]  /*d3f0*/  IMAD.SHL.U32 R21, R21, 0x40, RZ ;  /* 0x0000004015157824 */ /* 0x000fe200078e00ff */
[----:B------:R-:W-:Y:S01]  /*d400*/  MOV R9, 0x7f800000 ;  /* 0x7f80000000097802 */ /* 0x000fe20000000f00 */
[----:B----4-:R-:W-:-:S03]  /*d410*/  @P0 FFMA.FTZ R9, R3, R4, R8 ;  /* 0x0000000403090223 */ /* 0x010fc60000010008 */
[----:B------:R-:W-:Y:S02]  /*d420*/  IADD3 R7, P4, P3, R21, R188, R12 ;  /* 0x000000bc15077210 */ /* 0x000fe40007b9e00c */
[----:B------:R-:W-:-:S04]  /*d430*/  SHF.R.S32.HI R21, RZ, 0x1f, R21 ;  /* 0x0000001fff157819 */ /* 0x000fc80000011415 */
[----:B------:R-:W-:Y:S01]  /*d440*/  IADD3.X R21, PT, PT, R21, R2, R29, P4, P3 ;  /* 0x0000000215157210 */ /* 0x000fe200027e641d */
[----:B------:R-:W-:Y:S06]  /*d450*/  @P5 BRA `(.L_x_481) ;  /* 0x0000000000445947 */ /* 0x000fec0003800000 */
[C---:B------:R-:W-:Y:S01]  /*d460*/  VIADD R8, R10.reuse, 0x8 ;  /* 0x000000080a087836 */ /* 0x040fe20000000000 */
[----:B------:R-:W-:-:S04]  /*d470*/  ISETP.GE.AND P4, PT, R10, R183, PT ;  /* 0x000000b70a00720c */ /* 0x000fc80003f86270 */
[----:B------:R-:W-:-:S09]  /*d480*/  ISETP.GE.AND P3, PT, R8, R183, PT ;  /* 0x000000b70800720c */ /* 0x000fd20003f66270 */
[----:B------:R-:W3:Y:S01]  /*d490*/  @!P4 LDC.64 R4, c[0x0][0x420] ;  /* 0x00010800ff04cb82 */ /* 0x000ee20000000a00 */
[----:B------:R-:W-:-:S03]  /*d4a0*/  @!P4 IMAD R10, R10, R23, RZ ;  /* 0x000000170a0ac224 */ /* 0x000fc600078e02ff */
[----:B------:R-:W-:Y:S02]  /*d4b0*/  @!P3 IMAD R12, R8, R23, RZ ;  /* 0x00000017080cb224 */ /* 0x000fe400078e02ff */
[-C--:B------:R-:W-:Y:S02]  /*d4c0*/  @!P4 IADD3 R8, P2, PT, R10, R7.reuse, RZ ;  /* 0x000000070a08c210 */ /* 0x080fe40007f5e0ff */
[----:B------:R-:W4:Y:S01]  /*d4d0*/  @!P3 LDC.64 R2, c[0x0][0x420] ;  /* 0x00010800ff02bb82 */ /* 0x000f220000000a00 */
[----:B------:R-:W-:Y:S02]  /*d4e0*/  @!P3 IADD3 R7, P0, PT, R12, R7, RZ ;  /* 0x000000070c07b210 */ /* 0x000fe40007f1e0ff */
[-C--:B------:R-:W-:Y:S02]  /*d4f0*/  @!P4 LEA.HI.X.SX32 R10, R10, R21.reuse, 0x1, P2 ;  /* 0x000000150a0ac211 */ /* 0x080fe400010f0eff */
[----:B------:R-:W-:Y:S02]  /*d500*/  @!P3 LEA.HI.X.SX32 R12, R12, R21, 0x1, P0 ;  /* 0x000000150c0cb211 */ /* 0x000fe400000f0eff */
[----:B---3--:R-:W-:-:S04]  /*d510*/  @!P4 LEA R4, P2, R8, R4, 0x2 ;  /* 0x000000040804c211 */ /* 0x008fc800078410ff */
[----:B------:R-:W-:Y:S02]  /*d520*/  @!P4 LEA.HI.X R5, R8, R5, R10, 0x2, P2 ;  /* 0x000000050805c211 */ /* 0x000fe400010f140a */
[----:B----4-:R-:W-:-:S03]  /*d530*/  @!P3 LEA R2, P0, R7, R2, 0x2 ;  /* 0x000000020702b211 */ /* 0x010fc600078010ff */
[----:B------:R3:W-:Y:S01]  /*d540*/  @!P4 STG.E desc[UR10][R4.64], R11 ;  /* 0x0000000b0400c986 */ /* 0x0007e2000c10190a */
[----:B------:R-:W-:-:S05]  /*d550*/  @!P3 LEA.HI.X R3, R7, R3, R12, 0x2, P0 ;  /* 0x000000030703b211 */ /* 0x000fca00000f140c */
[----:B------:R3:W-:Y:S04]  /*d560*/  @!P3 STG.E desc[UR10][R2.64], R9 ;  /* 0x000000090200b986 */ /* 0x0007e8000c10190a */
.L_x_481:
[----:B------:R-:W-:Y:S05]  /*d570*/  BSYNC.RECONVERGENT B0 ;  /* 0x0000000000007941 */ /* 0x000fea0003800200 */
.L_x_480:
[----:B------:R-:W4:Y:S01]  /*d580*/  LDCU.64 UR4, c[0x0][0x410] ;  /* 0x00008200ff0477ac */ /* 0x000f220008000a00 */
[----:B------:R-:W-:Y:S01]  /*d590*/  @P1 IMAD.MOV.U32 R24, RZ, RZ, R26 ;  /* 0x000000ffff181224 */ /* 0x000fe200078e001a */
[----:B------:R-:W-:Y:S01]  /*d5a0*/  SHF.R.U32.HI R10, RZ, 0x3, R165 ;  /* 0x00000003ff0a7819 */ /* 0x000fe200000116a5 */
[----:B---3--:R-:W-:Y:S01]  /*d5b0*/  IMAD.MOV.U32 R11, RZ, RZ, RZ ;  /* 0x000000ffff0b7224 */ /* 0x008fe200078e00ff */
[----:B------:R3:W1:Y:S01]  /*d5c0*/  LDS.128 R20, [R6] ;  /* 0x0000000006147984 */ /* 0x0006620000000c00 */
[----:B------:R-:W-:Y:S01]  /*d5d0*/  BSSY.RECONVERGENT B0, `(.L_x_482) ;  /* 0x000001c000007945 */ /* 0x000fe20003800200 */
[----:B------:R-:W-:Y:S01]  /*d5e0*/  IADD3 R24, P0, PT, R164, R24, RZ ;  /* 0x00000018a4187210 */ /* 0x000fe20007f1e0ff */
[C---:B------:R-:W-:Y:S01]  /*d5f0*/  VIADD R8, R10.reuse, 0x10 ;  /* 0x000000100a087836 */ /* 0x040fe20000000000 */
[C---:B------:R-:W-:Y:S01]  /*d600*/  IADD3 R4, PT, PT, R10.reuse, 0x20, RZ ;  /* 0x000000200a047810 */ /* 0x040fe20007ffe0ff */
[----:B------:R-:W-:Y:S01]  /*d610*/  VIADD R2, R10, 0x30 ;  /* 0x000000300a027836 */ /* 0x000fe20000000000 */
[----:B------:R-:W-:-:S02]  /*d620*/  IADD3.X R25, PT, PT, RZ, R15, RZ, P0, !PT ;  /* 0x0000000fff197210 */ /* 0x000fc400007fe4ff */
[-C--:B------:R-:W-:Y:S02]  /*d630*/  ISETP.GE.AND P1, PT, R4, R183.reuse, PT ;  /* 0x000000b70400720c */ /* 0x080fe40003f26270 */
[-C--:B------:R-:W-:Y:S02]  /*d640*/  ISETP.GE.AND P2, PT, R8, R183.reuse, PT ;  /* 0x000000b70800720c */ /* 0x080fe40003f46270 */
[-C--:B------:R-:W-:Y:S01]  /*d650*/  ISETP.GE.AND P3, PT, R10, R183.reuse, PT ;  /* 0x000000b70a00720c */ /* 0x080fe20003f66270 */
[----:B----4-:R-:W-:Y:S01]  /*d660*/  IMAD.WIDE.U32 R4, R13, UR4, R24 ;  /* 0x000000040d047c25 */ /* 0x010fe2000f8e0018 */
[----:B------:R-:W-:-:S03]  /*d670*/  ISETP.GE.AND P0, PT, R2, R183, PT ;  /* 0x000000b70200720c */ /* 0x000fc60003f06270 */
[----:B------:R-:W-:Y:S02]  /*d680*/  IMAD.WIDE.U32 R24, R0, 0x40, R10 ;  /* 0x0000004000187825 */ /* 0x000fe400078e000a */
[----:B------:R3:W4:Y:S02]  /*d690*/  LDS.128 R8, [R6+0x4000] ;  /* 0x0040000006087984 */ /* 0x0007240000000c00 */
[----:B------:R-:W-:Y:S02]  /*d6a0*/  IMAD R27, R13, UR5, R5 ;  /* 0x000000050d1b7c24 */ /* 0x000fe4000f8e0205 */
[----:B------:R3:W1:Y:S02]  /*d6b0*/  LDS.128 R12, [R6+0x2000] ;  /* 0x00200000060c7984 */ /* 0x0006640000000c00 */
[----:B------:R-:W-:Y:S05]  /*d6c0*/  @P3 BRA `(.L_x_483) ;  /* 0x0000000000303947 */ /* 0x000fea0003800000 */
[----:B------:R-:W5:Y:S01]  /*d6d0*/  LDCU.64 UR6, c[0x0][0x408] ;  /* 0x00008100ff0677ac */ /* 0x000f620008000a00 */
[----:B------:R-:W-:Y:S01]  /*d6e0*/  MOV R26, R4 ;  /* 0x00000004001a7202 */ /* 0x000fe20000000f00 */
[----:B------:R-:W2:Y:S01]  /*d6f0*/  LDCU.64 UR4, c[0x0][0x3f0] ;  /* 0x00007e00ff0477ac */ /* 0x000ea20008000a00 */
[----:B-----5:R-:W-:-:S03]  /*d700*/  IMAD R3, R25, UR6, RZ ;  /* 0x0000000619037c24 */ /* 0x020fc6000f8e02ff */
[----:B------:R-:W-:-:S04]  /*d710*/  IMAD.WIDE.U32 R28, R24, UR6, R26 ;  /* 0x00000006181c7c25 */ /* 0x000fc8000f8e001a */
[----:B------:R-:W-:Y:S01]  /*d720*/  IMAD R0, R24, UR7, R3 ;  /* 0x0000000718007c24 */ /* 0x000fe2000f8e0203 */
[----:B--2---:R-:W-:-:S04]  /*d730*/  LEA R2, P3, R28, UR4, 0x1 ;  /* 0x000000041c027c11 */ /* 0x004fc8000f8608ff */
[----:B------:R-:W-:-:S04]  /*d740*/  IADD3 R0, PT, PT, R0, R29, RZ ;  /* 0x0000001d00007210 */ /* 0x000fc80007ffe0ff */
[----:B------:R-:W-:-:S05]  /*d750*/  LEA.HI.X R3, R28, UR5, R0, 0x1, P3 ;  /* 0x000000051c037c11 */ /* 0x000fca00098f0c00 */
[----:B-1----:R1:W-:Y:S04]  /*d760*/  STG.E.128 desc[UR10][R2.64], R20 ;  /* 0x0000001402007986 */ /* 0x0023e8000c101d0a */
[----:B------:R1:W-:Y:S04]  /*d770*/  STG.E.128 desc[UR10][R2.64+0x80], R12 ;  /* 0x0000800c02007986 */ /* 0x0003e8000c101d0a */
[----:B----4-:R1:W-:Y:S02]  /*d780*/  STG.E.128 desc[UR10][R2.64+0x100], R8 ;  /* 0x0001000802007986 */ /* 0x0103e4000c101d0a */
.L_x_483:
[----:B------:R-:W-:Y:S05]  /*d790*/  BSYNC.RECONVERGENT B0 ;  /* 0x0000000000007941 */ /* 0x000fea0003800200 */
.L_x_482:
[----:B-1----:R1:W1:Y:S01]  /*d7a0*/  LDS.128 R20, [R6+0x800] ;  /* 0x0008000006147984 */ /* 0x0022620000000c00 */
[----:B------:R-:W-:Y:S03]  /*d7b0*/  BSSY.RECONVERGENT B0, `(.L_x_484) ;  /* 0x0000013000007945 */ /* 0x000fe60003800200 */
[----:B------:R1:W1:Y:S04]  /*d7c0*/  LDS.128 R12, [R6+0x2800] ;  /* 0x00280000060c7984 */ /* 0x0002680000000c00 */
[----:B----4-:R4:W1:Y:S01]  /*d7d0*/  LDS.128 R8, [R6+0x4800] ;  /* 0x0048000006087984 */ /* 0x0108620000000c00 */
[----:B------:R-:W-:Y:S05]  /*d7e0*/  @P2 BRA `(.L_x_485) ;  /* 0x00000000003c2947 */ /* 0x000fea0003800000 */
[----:B------:R-:W5:Y:S01]  /*d7f0*/  LDCU.64 UR6, c[0x0][0x408] ;  /* 0x00008100ff0677ac */ /* 0x000f620008000a00 */
[----:B------:R-:W-:Y:S01]  /*d800*/  IADD3 R3, P2, PT, R24, 0x10, RZ ;  /* 0x0000001018037810 */ /* 0x000fe20007f5e0ff */
[----:B------:R-:W-:Y:S01]  /*d810*/  IMAD.MOV.U32 R28, RZ, RZ, R4 ;  /* 0x000000ffff1c7224 */ /* 0x000fe200078e0004 */
[----:B------:R-:W-:Y:S01]  /*d820*/  MOV R29, R27 ;  /* 0x0000001b001d7202 */ /* 0x000fe20000000f00 */
[----:B------:R-:W2:Y:S02]  /*d830*/  LDCU.64 UR4, c[0x0][0x3f0] ;  /* 0x00007e00ff0477ac */ /* 0x000ea40008000a00 */
[----:B------:R-:W-:-:S04]  /*d840*/  IMAD.X R0, RZ, RZ, R25, P2 ;  /* 0x000000ffff007224 */ /* 0x000fc800010e0619 */
[----:B-----5:R-:W-:Y:S02]  /*d850*/  IMAD R0, R0, UR6, RZ ;  /* 0x0000000600007c24 */ /* 0x020fe4000f8e02ff */
[----:B------:R-:W-:-:S04]  /*d860*/  IMAD.WIDE.U32 R28, R3, UR6, R28 ;  /* 0x00000006031c7c25 */ /* 0x000fc8000f8e001c */
[----:B------:R-:W-:Y:S01]  /*d870*/  IMAD R0, R3, UR7, R0 ;  /* 0x0000000703007c24 */ /* 0x000fe2000f8e0200 */
[----:B--2---:R-:W-:-:S04]  /*d880*/  LEA R2, P2, R28, UR4, 0x1 ;  /* 0x000000041c027c11 */ /* 0x004fc8000f8408ff */
[----:B------:R-:W-:-:S04]  /*d890*/  IADD3 R0, PT, PT, R0, R29, RZ ;  /* 0x0000001d00007210 */ /* 0x000fc80007ffe0ff */
[----:B------:R-:W-:-:S05]  /*d8a0*/  LEA.HI.X R3, R28, UR5, R0, 0x1, P2 ;  /* 0x000000051c037c11 */ /* 0x000fca00090f0c00 */
[----:B-1----:R1:W-:Y:S04]  /*d8b0*/  STG.E.128 desc[UR10][R2.64], R20 ;  /* 0x0000001402007986 */ /* 0x0023e8000c101d0a */
[----:B------:R1:W-:Y:S04]  /*d8c0*/  STG.E.128 desc[UR10][R2.64+0x80], R12 ;  /* 0x0000800c02007986 */ /* 0x0003e8000c101d0a */
[----:B------:R1:W-:Y:S02]  /*d8d0*/  STG.E.128 desc[UR10][R2.64+0x100], R8 ;  /* 0x0001000802007986 */ /* 0x0003e4000c101d0a */
.L_x_485:
[----:B------:R-:W-:Y:S05]  /*d8e0*/  BSYNC.RECONVERGENT B0 ;  /* 0x0000000000007941 */ /* 0x000fea0003800200 */
.L_x_484:
[----:B-1----:R1:W1:Y:S01]  /*d8f0*/  LDS.128 R20, [R6+0x1000] ;  /* 0x0010000006147984 */ /* 0x0022620000000c00 */
[----:B------:R-:W-:Y:S03]  /*d900*/  BSSY.RECONVERGENT B0, `(.L_x_486) ;  /* 0x0000013000007945 */ /* 0x000fe60003800200 */
[----:B------:R1:W1:Y:S04]  /*d910*/  LDS.128 R12, [R6+0x3000] ;  /* 0x00300000060c7984 */ /* 0x0002680000000c00 */
[----:B------:R1:W1:Y:S01]  /*d920*/  LDS.128 R8, [R6+0x5000] ;  /* 0x0050000006087984 */ /* 0x0002620000000c00 */
        /* <DEDUP_REMOVED lines=16> */
.L_x_487:
[----:B------:R-:W-:Y:S05]  /*da30*/  BSYNC.RECONVERGENT B0 ;  /* 0x0000000000007941 */ /* 0x000fea0003800200 */
.L_x_486:
[----:B-1----:R1:W1:Y:S04]  /*da40*/  LDS.128 R8, [R6+0x3800] ;  /* 0x0038000006087984 */ /* 0x0022680000000c00 */
[----:B------:R1:W1:Y:S01]  /*da50*/  LDS.128 R12, [R6+0x5800] ;  /* 0x00580000060c7984 */ /* 0x0002620000000c00 */
[----:B------:R-:W-:Y:S05]  /*da60*/  @P0 EXIT ;  /* 0x000000000000094d */ /* 0x000fea0003800000 */
[----:B------:R-:W5:Y:S01]  /*da70*/  LDCU.64 UR6, c[0x0][0x408] ;  /* 0x00008100ff0677ac */ /* 0x000f620008000a00 */
[----:B------:R-:W-:Y:S02]  /*da80*/  IADD3 R0, P0, PT, R24, 0x30, RZ ;  /* 0x0000003018007810 */ /* 0x000fe40007f1e0ff */
[----:B------:R-:W-:Y:S01]  /*da90*/  MOV R5, R27 ;  /* 0x0000001b00057202 */ /* 0x000fe20000000f00 */
[----:B------:R-:W2:Y:S01]  /*daa0*/  LDCU.64 UR4, c[0x0][0x3f0] ;  /* 0x00007e00ff0477ac */ /* 0x000ea20008000a00 */
[----:B------:R-:W-:-:S05]  /*dab0*/  IADD3.X R3, PT, PT, RZ, R25, RZ, P0, !PT ;  /* 0x00000019ff037210 */ /* 0x000fca00007fe4ff */
[----:B-----5:R-:W-:Y:S02]  /*dac0*/  IMAD R3, R3, UR6, RZ ;  /* 0x0000000603037c24 */ /* 0x020fe4000f8e02ff */
[----:B------:R-:W-:-:S04]  /*dad0*/  IMAD.WIDE.U32 R4, R0, UR6, R4 ;  /* 0x0000000600047c25 */ /* 0x000fc8000f8e0004 */
[----:B------:R-:W-:Y:S01]  /*dae0*/  IMAD R3, R0, UR7, R3 ;  /* 0x0000000700037c24 */ /* 0x000fe2000f8e0203 */
[----:B--2---:R-:W-:-:S04]  /*daf0*/  LEA R2, P0, R4, UR4, 0x1 ;  /* 0x0000000404027c11 */ /* 0x004fc8000f8008ff */
[----:B------:R-:W-:-:S04]  /*db00*/  IADD3 R3, PT, PT, R3, R5, RZ ;  /* 0x0000000503037210 */ /* 0x000fc80007ffe0ff */
[----:B------:R-:W-:-:S05]  /*db10*/  LEA.HI.X R3, R4, UR5, R3, 0x1, P0 ;  /* 0x0000000504037c11 */ /* 0x000fca00080f0c03 */
[----:B------:R-:W-:Y:S04]  /*db20*/  STG.E.128 desc[UR10][R2.64], R16 ;  /* 0x0000001002007986 */ /* 0x000fe8000c101d0a */
[----:B-1----:R-:W-:Y:S04]  /*db30*/  STG.E.128 desc[UR10][R2.64+0x80], R8 ;  /* 0x0000800802007986 */ /* 0x002fe8000c101d0a */
[----:B------:R-:W-:Y:S01]  /*db40*/  STG.E.128 desc[UR10][R2.64+0x100], R12 ;  /* 0x0001000c02007986 */ /* 0x000fe2000c101d0a */
[----:B------:R-:W-:Y:S05]  /*db50*/  EXIT ;  /* 0x000000000000794d */ /* 0x000fea0003800000 */
.L_x_488:
        /* <DEDUP_REMOVED lines=10> */
.L_x_939:


//--------------------- .text._ZN5flash16flash_fwd_kernelI23Flash_fwd_kernel_traitsILi192ELi64ELi64ELi4ELb0ELb0EN7cutlass6half_tE19Flash_kernel_traitsILi192ELi64ELi64ELi4ES3_EELb0ELb1ELb0ELb0ELb0ELb1ELb1ELb0EEEvNS_16Flash_fwd_paramsE --------------------------
	.section	.text._ZN5flash16flash_fwd_kernelI23Flash_fwd_kernel_traitsILi192ELi64ELi64ELi4ELb0ELb0EN7cutlass6half_tE19Flash_kernel_traitsILi192ELi64ELi64ELi4ES3_EELb0ELb1ELb0ELb0ELb0ELb1ELb1ELb0EEEvNS_16Flash_fwd_paramsE,"ax",@progbits
	.align	128
        .global         _ZN5flash16flash_fwd_kernelI23Flash_fwd_kernel_traitsILi192ELi64ELi64ELi4ELb0ELb0EN7cutlass6half_tE19Flash_kernel_traitsILi192ELi64ELi64ELi4ES3_EELb0ELb1ELb0ELb0ELb0ELb1ELb1ELb0EEEvNS_16Flash_fwd_paramsE
        .type           _ZN5flash16flash_fwd_kernelI23Flash_fwd_kernel_traitsILi192ELi64ELi64ELi4ELb0ELb0EN7cutlass6half_tE19Flash_kernel_traitsILi192ELi64ELi64ELi4ES3_EELb0ELb1ELb0ELb0ELb0ELb1ELb1ELb0EEEvNS_16Flash_fwd_paramsE,@function
        .size           _ZN5flash16flash_fwd_kernelI23Flash_fwd_kernel_traitsILi192ELi64ELi64ELi4ELb0ELb0EN7cutlass6half_tE19Flash_kernel_traitsILi192ELi64ELi64ELi4ES3_EELb0ELb1ELb0ELb0ELb0ELb1ELb1ELb0EEEvNS_16Flash_fwd_paramsE,(.L_x_940 - _ZN5flash16flash_fwd_kernelI23Flash_fwd_kernel_traitsILi192ELi64ELi64ELi4ELb0ELb0EN7cutlass6half_tE19Flash_kernel_traitsILi192ELi64ELi64ELi4ES3_EELb0ELb1ELb0ELb0ELb0ELb1ELb1ELb0EEEvNS_16Flash_fwd_paramsE)
        .other          _ZN5flash16flash_fwd_kernelI23Flash_fwd_kernel_traitsILi192ELi64ELi64ELi4ELb0ELb0EN7cutlass6half_tE19Flash_kernel_traitsILi192ELi64ELi64ELi4ES3_EELb0ELb1ELb0ELb0ELb0ELb1ELb1ELb0EEEvNS_16Flash_fwd_paramsE,@"STO_CUDA_ENTRY STV_DEFAULT"
_ZN5flash16flash_fwd_kernelI23Flash_fwd_kernel_traitsILi192ELi64ELi64ELi4ELb0ELb0EN7cutlass6half_tE19Flash_kernel_traitsILi192ELi64ELi64ELi4ES3_EELb0ELb1ELb0ELb0ELb0ELb1ELb1ELb0EEEvNS_16Flash_fwd_paramsE:
.text._ZN5flash16flash_fwd_kernelI23Flash_fwd_kernel_traitsILi192ELi64ELi64ELi4ELb0ELb0EN7cutlass6half_tE19Flash_kernel_traitsILi192ELi64ELi64ELi4ES3_EELb0ELb1ELb0ELb0ELb0ELb1ELb1ELb0EEEvNS_16Flash_fwd_paramsE:
        /* <DEDUP_REMOVED lines=23> */
[C---:B------:R-:W-:Y:S01]  /*0170*/  @P2 IADD3 R6, P0, PT, R11.reuse, UR4, RZ ;  /* 0x000000040b062c10 */ /* 0x040fe2000ff1e0ff */
[----:B------:R-:W3:Y:S01]  /*0180*/  LDCU.U8 UR4, c[0x0][0x532] ;  /* 0x0000a640ff0477ac */ /* 0x000ee20008000000 */
[----:B------:R-:W-:-:S02]  /*0190*/  @P3 IADD3 R12, P1, PT, R11, UR6, RZ ;  /* 0x000000060b0c3c10 */ /* 0x000fc4000ff3e0ff */
[C---:B------:R-:W-:Y:S01]  /*01a0*/  @P2 IADD3.X R7, PT, PT, R2.reuse, UR5, RZ, P0, !PT ;  /* 0x0000000502072c10 */ /* 0x040fe200087fe4ff */
[----:B------:R-:W4:Y:S01]  /*01b0*/  S2R R32, SR_CTAID.X ;  /* 0x0000000000207919 */ /* 0x000f220000002500 */
[C---:B------:R-:W-:Y:S02]  /*01c0*/  @P3 IADD3.X R13, PT, PT, R2.reuse, UR7, RZ, P1, !PT ;  /* 0x00000007020d3c10 */ /* 0x040fe40008ffe4ff */
[----:B-1----:R-:W-:Y:S01]  /*01d0*/  IADD3 R10, P0, PT, R11, R4, RZ ;  /* 0x000000040b0a7210 */ /* 0x002fe20007f1e0ff */
[----:B------:R-:W1:Y:S02]  /*01e0*/  @!P4 LDC R107, c[0x0][0x434] ;  /* 0x00010d00ff6bcb82 */ /* 0x000e640000000800 */
[----:B------:R1:W5:Y:S02]  /*01f0*/  @P3 LDG.E R0, desc[UR8][R12.64] ;  /* 0x000000080c003981 */ /* 0x000364000c1e1900 */
[----:B------:R-:W-:Y:S01]  /*0200*/  IMAD.X R11, R2, 0x1, R5, P0 ;  /* 0x00000001020b7824 */ /* 0x000fe200000e0605 */
[C---:B------:R-:W-:Y:S01]  /*0210*/  ISETP.NE.U32.AND P0, PT, R4.reuse, RZ, PT ;  /* 0x000000ff0400720c */ /* 0x040fe20003f05070 */
[----:B------:R1:W5:Y:S01]  /*0220*/  @P2 LDG.E R7, desc[UR8][R6.64] ;  /* 0x0000000806072981 */ /* 0x000362000c1e1900 */
[----:B------:R-:W-:Y:S01]  /*0230*/  ISETP.EQ.U32.AND P3, PT, R4, RZ, PT ;  /* 0x000000ff0400720c */ /* 0x000fe20003f62070 */
[----:B------:R-:W1:Y:S01]  /*0240*/  @!P2 LDC.64 R2, c[0x0][0x488] ;  /* 0x00012200ff02ab82 */ /* 0x000e620000000a00 */
[----:B------:R-:W-:Y:S01]  /*0250*/  ISETP.NE.AND.EX P0, PT, R5, RZ, PT, P0 ;  /* 0x000000ff0500720c */ /* 0x000fe20003f05300 */
[----:B------:R-:W-:Y:S01]  /*0260*/  IMAD.MOV.U32 R9, RZ, RZ, -0x1 ;  /* 0xffffffffff097424 */ /* 0x000fe200078e00ff */
[----:B---3--:R-:W-:-:S04]  /*0270*/  ISETP.NE.AND P1, PT, RZ, UR4, PT ;  /* 0x00000004ff007c0c */ /* 0x008fc8000bf25270 */
[----:B------:R-:W-:-:S07]  /*0280*/  ISETP.EQ.OR.EX P3, PT, R5, RZ, !P1, P3 ;  /* 0x000000ff0500720c */ /* 0x000fce0004f62730 */
[----:B------:R-:W3:Y:S01]  /*0290*/  @!P0 LDC R5, c[0x0][0x438] ;  /* 0x00010e00ff058b82 */ /* 0x000ee20000000800 */
[----:B----4-:R-:W-:-:S05]  /*02a0*/  IMAD.SHL.U32 R102, R32, 0x40, RZ ;  /* 0x0000004020667824 */ /* 0x010fca00078e00ff */
[----:B------:R4:W5:Y:S02]  /*02b0*/  @!P3 LDG.E R9, desc[UR8][R10.64] ;  /* 0x000000080a09b981 */ /* 0x000964000c1e1900 */
[----:B------:R-:W1:Y:S01]  /*02c0*/  @!P2 LDC R6, c[0x0][0x43c] ;  /* 0x00010f00ff06ab82 */ /* 0x000e620000000800 */
[----:B--2---:R-:W-:-:S05]  /*02d0*/  @P4 IMAD.IADD R107, R8, 0x1, -R199 ;  /* 0x00000001086b4824 */ /* 0x004fca00078e0ac7 */
[----:B-1----:R-:W-:Y:S01]  /*02e0*/  ISETP.GT.AND P3, PT, R107, R102, PT ;  /* 0x000000666b00720c */ /* 0x002fe20003f64270 */
[----:B---34-:R-:W-:-:S12]  /*02f0*/  @!P0 BRA `(.L_x_489) ;  /* 0x00000000000c8947 */ /* 0x018fd80003800000 */
[----:B------:R-:W2:Y:S02]  /*0300*/  @P1 LDG.E R4, desc[UR8][R10.64+0x4] ;  /* 0x000004080a041981 */ /* 0x000ea4000c1e1900 */
[----:B--2--5:R-:W-:-:S06]  /*0310*/  @P1 IADD3 R5, PT, PT, R4, -R9, RZ ;  /* 0x8000000904051210 */ /* 0x024fcc0007ffe0ff */
[----:B------:R1:W5:Y:S02]  /*0320*/  @!P1 LDG.E R5, desc[UR8][R10.64] ;  /* 0x000000080a059981 */ /* 0x000364000c1e1900 */
.L_x_489:
[----:B------:R-:W-:Y:S05]  /*0330*/  @!P3 EXIT ;  /* 0x000000000000b94d */ /* 0x000fea0003800000 */
[----:B------:R-:W2:Y:S01]  /*0340*/  LDC R97, c[0x0][0x508] ;  /* 0x00014200ff617b82 */ /* 0x000ea20000000800 */
[----:B------:R-:W-:Y:S01]  /*0350*/  @!P2 ISETP.NE.U32.AND P0, PT, R2, RZ, PT ;  /* 0x000000ff0200a20c */ /* 0x000fe20003f05070 */
[----:B-----5:R-:W-:Y:S01]  /*0360*/  @P2 IMAD.IADD R96, R7, 0x1, -R0 ;  /* 0x0000000107602824 */ /* 0x020fe200078e0a00 */
[----:B------:R-:W3:Y:S01]  /*0370*/  S2R R185, SR_TID.X ;  /* 0x0000000000b97919 */ /* 0x000ee20000002100 */
[----:B------:R-:W-:Y:S01]  /*0380*/  VIADD R2, R32, 0x1 ;  /* 0x0000000120027836 */ /* 0x000fe20000000000 */
[----:B------:R-:W-:Y:S02]  /*0390*/  @!P2 ISETP.NE.AND.EX P0, PT, R3, RZ, PT, P0 ;  /* 0x000000ff0300a20c */ /* 0x000fe40003f05300 */
[----:B------:R-:W4:Y:S02]  /*03a0*/  S2R R3, SR_CTAID.Z ;  /* 0x0000000000037919 */ /* 0x000f240000002700 */
[----:B------:R-:W-:-:S04]  /*03b0*/  @!P2 SEL R6, R6, RZ, P0 ;  /* 0x000000ff0606a207 */ /* 0x000fc80000000000 */
[----:B------:R-:W-:Y:S01]  /*03c0*/  @!P2 IADD3 R96, PT, PT, R6, R5, -R0 ;  /* 0x000000050660a210 */ /* 0x000fe20007ffe800 */
[----:B------:R-:W-:-:S04]  /*03d0*/  IMAD R5, R2, 0x40, -R107 ;  /* 0x0000004002057824 */ /* 0x000fc800078e0a6b */
        /* <DEDUP_REMOVED lines=11> */
[----:B------:R-:W2:Y:S01]  /*0490*/  LDC.U8 R0, c[0x0][0x549] ;  /* 0x00015240ff007b82 */ /* 0x000ea20000000000 */
[----:B------:R-:W-:-:S07]  /*04a0*/  ISETP.NE.AND P1, PT, R199, -0x1, PT ;  /* 0xffffffffc700780c */ /* 0x000fce0003f25270 */
[----:B------:R-:W3:Y:S08]  /*04b0*/  LDC.U8 R2, c[0x0][0x548] ;  /* 0x00015200ff027b82 */ /* 0x000ef00000000000 */
[----:B------:R-:W1:Y:S01]  /*04c0*/  @!P1 LDC.64 R8, c[0x0][0x400] ;  /* 0x00010000ff089b82 */ /* 0x000e620000000a00 */
[----:B--2---:R-:W-:-:S07]  /*04d0*/  ISETP.NE.AND P0, PT, R0, RZ, PT ;  /* 0x000000ff0000720c */ /* 0x004fce0003f05270 */
[----:B------:R-:W2:Y:S01]  /*04e0*/  @P1 LDC.64 R6, c[0x0][0x408] ;  /* 0x00010200ff061b82 */ /* 0x000ea20000000a00 */
[----:B---3--:R-:W-:-:S07]  /*04f0*/  ISETP.NE.AND P5, PT, R2, RZ, !P0 ;  /* 0x000000ff0200720c */ /* 0x008fce00047a5270 */
[----:B------:R-:W3:Y:S01]  /*0500*/  LDC R0, c[0x0][0x434] ;  /* 0x00010d00ff007b82 */ /* 0x000ee20000000800 */
[----:B-1----:R-:W-:-:S07]  /*0510*/  @!P1 IMAD.WIDE.U32 R10, R191, R8, RZ ;  /* 0x00000008bf0a9225 */ /* 0x002fce00078e00ff */
[----:B------:R-:W1:Y:S01]  /*0520*/  @P0 LDC.64 R4, c[0x0][0x430] ;  /* 0x00010c00ff040b82 */ /* 0x000e620000000a00 */
[----:B------:R-:W-:Y:S01]  /*0530*/  @!P1 IMAD R9, R191, R9, R11 ;  /* 0x00000009bf099224 */ /* 0x000fe200078e020b */
[----:B------:R-:W-:Y:S01]  /*0540*/  @!P1 MOV R8, R10 ;  /* 0x0000000a00089202 */ /* 0x000fe20000000f00 */
[----:B--2---:R-:W-:-:S04]  /*0550*/  @P1 IMAD.WIDE.U32 R10, R199, R6, RZ ;  /* 0x00000006c70a1225 */ /* 0x004fc800078e00ff */
[----:B------:R-:W-:Y:S01]  /*0560*/  @P1 IMAD R9, R199, R7, R11 ;  /* 0x00000007c7091224 */ /* 0x000fe200078e020b */
[----:B------:R-:W-:Y:S01]  /*0570*/  @P1 MOV R8, R10 ;  /* 0x0000000a00081202 */ /* 0x000fe20000000f00 */
[----:B-1----:R-:W-:Y:S01]  /*0580*/  @P0 IMAD R6, R4, R5, RZ ;  /* 0x0000000504060224 */ /* 0x002fe200078e02ff */
[----:B------:R-:W-:Y:S01]  /*0590*/  @P0 MOV R4, 0x1 ;  /* 0x0000000100040802 */ /* 0x000fe20000000f00 */
[----:B------:R-:W1:Y:S01]  /*05a0*/  @P0 LDC R5, c[0x0][0x430] ;  /* 0x00010c00ff050b82 */ /* 0x000e620000000800 */
[----:B---3--:R-:W-:Y:S05]  /*05b0*/  @P0 BRA `(.L_x_491) ;  /* 0x0000000000280947 */ /* 0x008fea0003800000 */
[----:B------:R-:W-:Y:S01]  /*05c0*/  ISETP.NE.AND P0, PT, R2, RZ, PT ;  /* 0x000000ff0200720c */ /* 0x000fe20003f05270 */
[----:B------:R-:W2:-:S12]  /*05d0*/  LDC R7, c[0x0][0x3e0] ;  /* 0x0000f800ff077b82 */ /* 0x000e980000000800 */
[----:B------:R-:W3:Y:S01]  /*05e0*/  @P0 LDC R6, c[0x0][0x454] ;  /* 0x00011500ff060b82 */ /* 0x000ee20000000800 */
[----:B-1----:R-:W-:Y:S02]  /*05f0*/  @P0 MOV R5, 0x1 ;  /* 0x0000000100050802 */ /* 0x002fe40000000f00 */
[----:B------:R-:W-:-:S05]  /*0600*/  @!P0 MOV R5, 0x1 ;  /* 0x0000000100058802 */ /* 0x000fca0000000f00 */
[----:B------:R-:W2:Y:S08]  /*0610*/  @P0 LDC R4, c[0x0][0x454] ;  /* 0x00011500ff040b82 */ /* 0x000eb00000000800 */
[----:B------:R-:W1:Y:S08]  /*0620*/  @!P0 LDC R2, c[0x0][0x434] ;  /* 0x00010d00ff028b82 */ /* 0x000e700000000800 */
[----:B------:R-:W4:Y:S01]  /*0630*/  @!P0 LDC R6, c[0x0][0x434] ;  /* 0x00010d00ff068b82 */ /* 0x000f220000000800 */
[----:B--2---:R-:W-:-:S02]  /*0640*/  @P0 IMAD R4, R4, R7, RZ ;  /* 0x0000000704040224 */ /* 0x004fc400078e02ff */
[----:B-1-3--:R-:W-:-:S07]  /*0650*/  @!P0 IMAD R4, R2, R7, RZ ;  /* 0x0000000702048224 */ /* 0x00afce00078e02ff */
.L_x_491:
[----:B------:R-:W-:Y:S01]  /*0660*/  IMAD.SHL.U32 R7, R185, 0x8, RZ ;  /* 0x00000008b9077824 */ /* 0x000fe200078e00ff */
[----:B------:R-:W2:Y:S01]  /*0670*/  LDCU.64 UR4, c[0x0][0x410] ;  /* 0x00008200ff0477ac */ /* 0x000ea20008000a00 */
        /* <DEDUP_REMOVED lines=17> */
[----:B--2---:R-:W-:Y:S01]  /*0790*/  IMAD.WIDE.U32 R8, R3, UR4, R8 ;  /* 0x0000000403087c25 */ /* 0x004fe2000f8e0008 */
[----:B------:R-:W-:-:S02]  /*07a0*/  SHF.R.S32.HI R7, RZ, 0x1f, R199 ;  /* 0x0000001fff077819 */ /* 0x000fc400000114c7 */
[-C--:B------:R-:W-:Y:S01]  /*07b0*/  ISETP.GE.AND P2, PT, R2, R107.reuse, PT ;  /* 0x0000006b0200720c */ /* 0x080fe20003f46270 */
        /* <DEDUP_REMOVED lines=10> */
[----:B------:R-:W2:Y:S01]  /*0860*/  LDCU.64 UR4, c[0x0][0x408] ;  /* 0x00008100ff0477ac */ /* 0x000ea20008000a00 */
[----:B------:R-:W-:Y:S01]  /*0870*/  MOV R14, R8 ;  /* 0x00000008000e7202 */ /* 0x000fe20000000f00 */
[----:B------:R-:W3:Y:S01]  /*0880*/  LDCU.64 UR6, c[0x0][0x3f0] ;  /* 0x00007e00ff0677ac */ /* 0x000ee20008000a00 */
[----:B--2---:R-:W-:-:S03]  /*0890*/  IMAD R3, R33, UR4, RZ ;  /* 0x0000000421037c24 */ /* 0x004fc6000f8e02ff */
[----:B------:R-:W-:-:S04]  /*08a0*/  IMAD.WIDE.U32 R16, R32, UR4, R14 ;  /* 0x0000000420107c25 */ /* 0x000fc8000f8e000e */
[----:B------:R-:W-:Y:S01]  /*08b0*/  IMAD R3, R32, UR5, R3 ;  /* 0x0000000520037c24 */ /* 0x000fe2000f8e0203 */
[----:B---3--:R-:W-:-:S04]  /*08c0*/  LEA R18, P3, R16, UR6, 0x1 ;  /* 0x0000000610127c11 */ /* 0x008fc8000f8608ff */
[----:B------:R-:W-:-:S04]  /*08d0*/  IADD3 R3, PT, PT, R17, R3, RZ ;  /* 0x0000000311037210 */ /* 0x000fc80007ffe0ff */
[----:B------:R-:W-:-:S05]  /*08e0*/  LEA.HI.X R19, R16, UR7, R3, 0x1, P3 ;  /* 0x0000000710137c11 */ /* 0x000fca00098f0c03 */
[----:B------:R2:W-:Y:S04]  /*08f0*/  STG.E.128 desc[UR8][R18.64], RZ ;  /* 0x000000ff12007986 */ /* 0x0005e8000c101d08 */
[----:B------:R2:W-:Y:S04]  /*0900*/  STG.E.128 desc[UR8][R18.64+0x80], RZ ;  /* 0x000080ff12007986 */ /* 0x0005e8000c101d08 */
[----:B------:R2:W-:Y:S02]  /*0910*/  STG.E.128 desc[UR8][R18.64+0x100], RZ ;  /* 0x000100ff12007986 */ /* 0x0005e4000c101d08 */
.L_x_493:
[----:B------:R-:W-:Y:S05]  /*0920*/  BSYNC.RECONVERGENT B0 ;  /* 0x0000000000007941 */ /* 0x000fea0003800200 */
.L_x_492:
[----:B------:R-:W-:Y:S01]  /*0930*/  BSSY.RECONVERGENT B0, `(.L_x_494) ;  /* 0x0000013000007945 */ /* 0x000fe20003800200 */
[----:B------:R-:W-:Y:S01]  /*0940*/  ISETP.NE.OR P3, PT, R185, RZ, P0 ;  /* 0x000000ffb900720c */ /* 0x000fe20000765670 */
[----:B-1----:R-:W-:Y:S02]  /*0950*/  IMAD R102, R102, R5, RZ ;  /* 0x0000000566667224 */ /* 0x002fe400078e02ff */
[----:B------:R-:W-:Y:S10]  /*0960*/  @P1 BRA `(.L_x_495) ;  /* 0x00000000003c1947 */ /* 0x000ff40003800000 */
[----:B------:R-:W1:Y:S01]  /*0970*/  LDCU.64 UR6, c[0x0][0x408] ;  /* 0x00008100ff0677ac */ /* 0x000e620008000a00 */
[----:B------:R-:W-:Y:S01]  /*0980*/  IADD3 R4, P1, PT, R32, 0x10, RZ ;  /* 0x0000001020047810 */ /* 0x000fe20007f3e0ff */
[----:B------:R-:W-:Y:S01]  /*0990*/  IMAD.MOV.U32 R16, RZ, RZ, R8 ;  /* 0x000000ffff107224 */ /* 0x000fe200078e0008 */
[----:B------:R-:W-:Y:S01]  /*09a0*/  MOV R17, R15 ;  /* 0x0000000f00117202 */ /* 0x000fe20000000f00 */
[----:B------:R-:W2:Y:S02]  /*09b0*/  LDCU.64 UR4, c[0x0][0x3f0] ;  /* 0x00007e00ff0477ac */ /* 0x000ea40008000a00 */
[----:B------:R-:W-:-:S04]  /*09c0*/  IMAD.X R3, RZ, RZ, R33, P1 ;  /* 0x000000ffff037224 */ /* 0x000fc800008e0621 */
[----:B-1----:R-:W-:Y:S02]  /*09d0*/  IMAD R3, R3, UR6, RZ ;  /* 0x0000000603037c24 */ /* 0x002fe4000f8e02ff */
        /* <DEDUP_REMOVED lines=8> */
.L_x_495:
[----:B------:R-:W-:Y:S05]  /*0a60*/  BSYNC.RECONVERGENT B0 ;  /* 0x0000000000007941 */ /* 0x000fea0003800200 */
.L_x_494:
        /* <DEDUP_REMOVED lines=17> */
.L_x_497:
[----:B------:R-:W-:Y:S05]  /*0b80*/  BSYNC.RECONVERGENT B0 ;  /* 0x0000000000007941 */ /* 0x000fea0003800200 */
.L_x_496:
[----:B------:R-:W-:Y:S01]  /*0b90*/  BSSY.RECONVERGENT B0, `(.L_x_498) ;  /* 0x0000013000007945 */ /* 0x000fe20003800200 */
[----:B------:R-:W-:Y:S02]  /*0ba0*/  IADD3 R199, P2, P1, R102, R199, R6 ;  /* 0x000000c766c77210 */ /* 0x000fe4000795e006 */
        /* <DEDUP_REMOVED lines=17> */
.L_x_499:
[----:B------:R-:W-:Y:S05]  /*0cc0*/  BSYNC.RECONVERGENT B0 ;  /* 0x0000000000007941 */ /* 0x000fea0003800200 */
.L_x_498:
[----:B------:R-:W-:Y:S01]  /*0cd0*/  BSSY.RECONVERGENT B0, `(.L_x_500) ;  /* 0x000000b000007945 */ /* 0x000fe20003800200 */
[----:B------:R-:W-:-:S03]  /*0ce0*/  IADD3.X R6, PT, PT, R102, R7, R6, P2, P1 ;  /* 0x0000000766067210 */ /* 0x000fc600017e2406 */
[----:B------:R-:W-:Y:S05]  /*0cf0*/  @P6 BRA `(.L_x_501) ;  /* 0x0000000000206947 */ /* 0x000fea0003800000 */
[----:B------:R-:W5:Y:S01]  /*0d00*/  LDCU.64 UR4, c[0x0][0x420] ;  /* 0x00008400ff0477ac */ /* 0x000f620008000a00 */
[----:B------:R-:W-:-:S05]  /*0d10*/  IMAD R3, R10, R5, RZ ;  /* 0x000000050a037224 */ /* 0x000fca00078e02ff */
[----:B------:R-:W-:-:S04]  /*0d20*/  IADD3 R4, P0, PT, R3, R199, RZ ;  /* 0x000000c703047210 */ /* 0x000fc80007f1e0ff */
[----:B------:R-:W-:Y:S02]  /*0d30*/  LEA.HI.X.SX32 R3, R3, R6, 0x1, P0 ;  /* 0x0000000603037211 */ /* 0x000fe400000f0eff */
[----:B-----5:R-:W-:-:S04]  /*0d40*/  LEA R8, P0, R4, UR4, 0x2 ;  /* 0x0000000404087c11 */ /* 0x020fc8000f8010ff */
[----:B------:R-:W-:Y:S01]  /*0d50*/  LEA.HI.X R9, R4, UR5, R3, 0x2, P0 ;  /* 0x0000000504097c11 */ /* 0x000fe200080f1403 */
[----:B------:R-:W-:-:S05]  /*0d60*/  IMAD.MOV.U32 R3, RZ, RZ, 0x7f800000 ;  /* 0x7f800000ff037424 */ /* 0x000fca00078e00ff */
[----:B------:R1:W-:Y:S03]  /*0d70*/  STG.E desc[UR8][R8.64], R3 ;  /* 0x0000000308007986 */ /* 0x0003e6000c101908 */
.L_x_501:
[----:B------:R-:W-:Y:S05]  /*0d80*/  BSYNC.RECONVERGENT B0 ;  /* 0x0000000000007941 */ /* 0x000fea0003800200 */
.L_x_500:
[----:B------:R-:W-:Y:S04]  /*0d90*/  BSSY.RECONVERGENT B0, `(.L_x_502) ;  /* 0x000000a000007945 */ /* 0x000fe80003800200 */
[----:B------:R-:W-:Y:S05]  /*0da0*/  @P5 BRA `(.L_x_503) ;  /* 0x0000000000205947 */ /* 0x000fea0003800000 */
[----:B------:R-:W5:Y:S01]  /*0db0*/  LDCU.64 UR4, c[0x0][0x420] ;  /* 0x00008400ff0477ac */ /* 0x000f620008000a00 */
[----:B-1----:R-:W-:-:S05]  /*0dc0*/  IMAD R3, R12, R5, RZ ;  /* 0x000000050c037224 */ /* 0x002fca00078e02ff */
[----:B------:R-:W-:-:S04]  /*0dd0*/  IADD3 R4, P0, PT, R3, R199, RZ ;  /* 0x000000c703047210 */ /* 0x000fc80007f1e0ff */
[----:B------:R-:W-:Y:S02]  /*0de0*/  LEA.HI.X.SX32 R3, R3, R6, 0x1, P0 ;  /* 0x0000000603037211 */ /* 0x000fe400000f0eff */
[----:B-----5:R-:W-:-:S04]  /*0df0*/  LEA R8, P0, R4, UR4, 0x2 ;  /* 0x0000000404087c11 */ /* 0x020fc8000f8010ff */
[----:B------:R-:W-:Y:S01]  /*0e00*/  LEA.HI.X R9, R4, UR5, R3, 0x2, P0 ;  /* 0x0000000504097c11 */ /* 0x000fe200080f1403 */
[----:B------:R-:W-:-:S05]  /*0e10*/  IMAD.MOV.U32 R3, RZ, RZ, 0x7f800000 ;  /* 0x7f800000ff037424 */ /* 0x000fca00078e00ff */
[----:B------:R1:W-:Y:S03]  /*0e20*/  STG.E desc[UR8][R8.64], R3 ;  /* 0x0000000308007986 */ /* 0x0003e6000c101908 */
.L_x_503:
[----:B------:R-:W-:Y:S05]  /*0e30*/  BSYNC.RECONVERGENT B0 ;  /* 0x0000000000007941 */ /* 0x000fea0003800200 */
.L_x_502:
[----:B------:R-:W-:Y:S04]  /*0e40*/  BSSY.RECONVERGENT B0, `(.L_x_504) ;  /* 0x000000a000007945 */ /* 0x000fe80003800200 */
[----:B------:R-:W-:Y:S05]  /*0e50*/  @P4 BRA `(.L_x_505) ;  /* 0x0000000000204947 */ /* 0x000fea0003800000 */
[----:B------:R-:W5:Y:S01]  /*0e60*/  LDCU.64 UR4, c[0x0][0x420] ;  /* 0x00008400ff0477ac */ /* 0x000f620008000a00 */
[----:B------:R-:W-:-:S05]  /*0e70*/  IMAD R2, R2, R5, RZ ;  /* 0x0000000502027224 */ /* 0x000fca00078e02ff */
[----:B-1----:R-:W-:-:S04]  /*0e80*/  IADD3 R3, P0, PT, R2, R199, RZ ;  /* 0x000000c702037210 */ /* 0x002fc80007f1e0ff */
[----:B------:R-:W-:Y:S02]  /*0e90*/  LEA.HI.X.SX32 R2, R2, R6, 0x1, P0 ;  /* 0x0000000602027211 */ /* 0x000fe400000f0eff */
[----:B-----5:R-:W-:-:S04]  /*0ea0*/  LEA R8, P0, R3, UR4, 0x2 ;  /* 0x0000000403087c11 */ /* 0x020fc8000f8010ff */
[----:B------:R-:W-:Y:S01]  /*0eb0*/  LEA.HI.X R9, R3, UR5, R2, 0x2, P0 ;  /* 0x0000000503097c11 */ /* 0x000fe200080f1402 */
[----:B------:R-:W-:-:S05]  /*0ec0*/  IMAD.MOV.U32 R3, RZ, RZ, 0x7f800000 ;  /* 0x7f800000ff037424 */ /* 0x000fca00078e00ff */
[----:B------:R1:W-:Y:S03]  /*0ed0*/  STG.E desc[UR8][R8.64], R3 ;  /* 0x0000000308007986 */ /* 0x0003e6000c101908 */
.L_x_505:
[----:B------:R-:W-:Y:S05]  /*0ee0*/  BSYNC.RECONVERGENT B0 ;  /* 0x0000000000007941 */ /* 0x000fea0003800200 */
.L_x_504:
[----:B------:R-:W-:Y:S05]  /*0ef0*/  @P3 EXIT ;  /* 0x000000000000394d */ /* 0x000fea0003800000 */
[----:B------:R-:W5:Y:S01]  /*0f00*/  LDCU.64 UR4, c[0x0][0x420] ;  /* 0x00008400ff0477ac */ /* 0x000f620008000a00 */
[----:B------:R-:W-:Y:S02]  /*0f10*/  IMAD R0, R0, R5, RZ ;  /* 0x0000000500007224 */ /* 0x000fe400078e02ff */
[----:B------:R-:W-:-:S03]  /*0f20*/  IMAD.MOV.U32 R5, RZ, RZ, 0x7f800000 ;  /* 0x7f800000ff057424 */ /* 0x000fc600078e00ff */
[----:B------:R-:W-:-:S04]  /*0f30*/  IADD3 R199, P0, PT, R0, R199, RZ ;  /* 0x000000c700c77210 */ /* 0x000fc80007f1e0ff */
[----:B------:R-:W-:Y:S02]  /*0f40*/  LEA.HI.X.SX32 R0, R0, R6, 0x1, P0 ;  /* 0x0000000600007211 */ /* 0x000fe400000f0eff */
[----:B-----5:R-:W-:-:S04]  /*0f50*/  LEA R2, P0, R199, UR4, 0x2 ;  /* 0x00000004c7027c11 */ /* 0x020fc8000f8010ff */
[----:B-1----:R-:W-:-:S05]  /*0f60*/  LEA.HI.X R3, R199, UR5, R0, 0x2, P0 ;  /* 0x00000005c7037c11 */ /* 0x002fca00080f1400 */
[----:B------:R-:W-:Y:S01]  /*0f70*/  STG.E desc[UR8][R2.64], R5 ;  /* 0x0000000502007986 */ /* 0x000fe2000c101908 */
[----:B------:R-:W-:Y:S05]  /*0f80*/  EXIT ;  /* 0x000000000000794d */ /* 0x000fea0003800000 */
.L_x_490:
        /* <DEDUP_REMOVED lines=22> */
.L_x_506:
[----:B------:R-:W1:Y:S01]  /*10f0*/  LDC.64 R202, c[0x0][0x3b8] ;  /* 0x0000ee00ffca7b82 */ /* 0x000e620000000a00 */
[----:B------:R-:W-:-:S05]  /*1100*/  IADD3 R24, PT, PT, R0, R9, RZ ;  /* 0x0000000900187210 */ /* 0x000fca0007ffe0ff */
[C---:B-1----:R-:W-:Y:S02]  /*1110*/  IMAD R8, R24.reuse, R203, RZ ;  /* 0x000000cb18087224 */ /* 0x042fe400078e02ff */
[----:B------:R-:W-:-:S05]  /*1120*/  IMAD.WIDE.U32 R24, R24, R202, RZ ;  /* 0x000000ca18187225 */ /* 0x000fca00078e00ff */
[----:B------:R-:W-:Y:S02]  /*1130*/  IADD3 R8, PT, PT, R25, R8, RZ ;  /* 0x0000000819087210 */ /* 0x000fe40007ffe0ff */
.L_x_507:
[----:B------:R-:W1:Y:S02]  /*1140*/  LDC R4, c[0x0][0x3e8] ;  /* 0x0000fa00ff047b82 */ /* 0x000e640000000800 */
[----:B-1----:R-:W-:-:S04]  /*1150*/  IABS R7, R4 ;  /* 0x0000000400077213 */ /* 0x002fc80000000000 */
        /* <DEDUP_REMOVED lines=15> */
[----:B------:R-:W-:Y:S01]  /*1250*/  @!P1 IMAD.IADD R6, R6, 0x1, -R7 ;  /* 0x0000000106069824 */ /* 0x000fe200078e0a07 */
[----:B------:R-:W-:Y:S02]  /*1260*/  @!P1 IADD3 R184, PT, PT, R184, 0x1, RZ ;  /* 0x00000001b8b89810 */ /* 0x000fe40007ffe0ff */
[----:B------:R-:W-:Y:S02]  /*1270*/  ISETP.NE.AND P1, PT, R4, RZ, PT ;  /* 0x000000ff0400720c */ /* 0x000fe40003f25270 */
[----:B------:R-:W-:-:S13]  /*1280*/  ISETP.GE.U32.AND P3, PT, R6, R7, PT ;  /* 0x000000070600720c */ /* 0x000fda0003f66070 */
[----:B------:R-:W-:-:S05]  /*1290*/  @P3 VIADD R184, R184, 0x1 ;  /* 0x00000001b8b83836 */ /* 0x000fca0000000000 */
        /* <DEDUP_REMOVED lines=15> */
.L_x_508:
[----:B------:R-:W1:Y:S01]  /*1390*/  LDC.64 R134, c[0x0][0x3c0] ;  /* 0x0000f000ff867b82 */ /* 0x000e620000000a00 */
[----:B------:R-:W-:-:S05]  /*13a0*/  IADD3 R0, PT, PT, R0, R9, RZ ;  /* 0x0000000900007210 */ /* 0x000fca0007ffe0ff */
[C---:B-1----:R-:W-:Y:S02]  /*13b0*/  IMAD R191, R0.reuse, R135, RZ ;  /* 0x0000008700bf7224 */ /* 0x042fe400078e02ff */
[----:B------:R-:W-:-:S05]  /*13c0*/  IMAD.WIDE.U32 R192, R0, R134, RZ ;  /* 0x0000008600c07225 */ /* 0x000fca00078e00ff */
[----:B------:R-:W-:-:S07]  /*13d0*/  IADD3 R191, PT, PT, R193, R191, RZ ;  /* 0x000000bfc1bf7210 */ /* 0x000fce0007ffe0ff */
.L_x_509:
[----:B------:R-:W-:Y:S01]  /*13e0*/  IMAD.IADD R195, R107, 0x1, -R102 ;  /* 0x000000016bc37824 */ /* 0x000fe200078e0a66 */
[----:B------:R-:W-:Y:S01]  /*13f0*/  SHF.R.U32.HI R188, RZ, 0x3, R185 ;  /* 0x00000003ffbc7819 */ /* 0x000fe200000116b9 */
[----:B------:R-:W-:Y:S01]  /*1400*/  IMAD.SHL.U32 R133, R185, 0x8, RZ ;  /* 0x00000008b9857824 */ /* 0x000fe200078e00ff */
[----:B------:R-:W1:Y:S01]  /*1410*/  LDCU.64 UR4, c[0x0][0x3c8] ;  /* 0x00007900ff0477ac */ /* 0x000e620008000a00 */
[----:B------:R-:W-:Y:S01]  /*1420*/  IMAD.MOV.U32 R5, RZ, RZ, RZ ;  /* 0x000000ffff057224 */ /* 0x000fe200078e00ff */
[CC--:B------:R-:W-:Y:S01]  /*1430*/  ISETP.GE.AND P5, PT, R188.reuse, R195.reuse, PT ;  /* 0x000000c3bc00720c */ /* 0x0c0fe20003fa6270 */
[----:B------:R-:W-:Y:S01]  /*1440*/  IMAD.MOV.U32 R4, RZ, RZ, R188 ;  /* 0x000000ffff047224 */ /* 0x000fe200078e00bc */
[----:B------:R-:W-:Y:S01]  /*1450*/  LOP3.LUT R0, R133, 0x38, RZ, 0xc0, !PT ;  /* 0x0000003885007812 */ /* 0x000fe200078ec0ff */
[C---:B------:R-:W-:Y:S01]  /*1460*/  VIADD R14, R188.reuse, 0x20 ;  /* 0x00000020bc0e7836 */ /* 0x040fe20000000000 */
[C---:B------:R-:W-:Y:S01]  /*1470*/  IADD3 R16, PT, PT, R188.reuse, 0x10, RZ ;  /* 0x00000010bc107810 */ /* 0x040fe20007ffe0ff */
[----:B------:R-:W-:Y:S01]  /*1480*/  VIADD R12, R188, 0x30 ;  /* 0x00000030bc0c7836 */ /* 0x000fe20000000000 */
[----:B------:R-:W-:Y:S01]  /*1490*/  IADD3 R20, P0, PT, R0, R20, RZ ;  /* 0x0000001400147210 */ /* 0x000fe20007f1e0ff */
[----:B------:R-:W-:Y:S01]  /*14a0*/  IMAD.WIDE.U32 R32, R32, 0x40, R4 ;  /* 0x0000004020207825 */ /* 0x000fe200078e0004 */
[-C--:B------:R-:W-:Y:S01]  /*14b0*/  ISETP.GE.AND P6, PT, R16, R195.reuse, PT ;  /* 0x000000c31000720c */ /* 0x080fe20003fc6270 */
[----:B------:R-:W2:Y:S01]  /*14c0*/  S2UR UR12, SR_CgaCtaId ;  /* 0x00000000000c79c3 */ /* 0x000ea20000008800 */
[-C--:B------:R-:W-:Y:S01]  /*14d0*/  ISETP.GE.AND P4, PT, R14, R195.reuse, PT ;  /* 0x000000c30e00720c */ /* 0x080fe20003f86270 */
[----:B------:R-:W-:Y:S01]  /*14e0*/  IMAD.X R21, RZ, RZ, R2, P0 ;  /* 0x000000ffff157224 */ /* 0x000fe200000e0602 */
[----:B------:R-:W-:Y:S01]  /*14f0*/  ISETP.GE.AND P2, PT, R12, R195, PT ;  /* 0x000000c30c00720c */ /* 0x000fe20003f46270 */
[----:B------:R-:W-:Y:S01]  /*1500*/  IMAD R11, R188, R203, RZ ;  /* 0x000000cbbc0b7224 */ /* 0x000fe200078e02ff */
[----:B------:R-:W-:Y:S01]  /*1510*/  IADD3 R24, P0, PT, R0, R24, RZ ;  /* 0x0000001800187210 */ /* 0x000fe20007f1e0ff */
[----:B------:R-:W3:Y:S01]  /*1520*/  LDCU.64 UR6, c[0x0][0x3d0] ;  /* 0x00007a00ff0677ac */ /* 0x000ee20008000a00 */
[C---:B-1----:R-:W-:Y:S01]  /*1530*/  IMAD.WIDE.U32 R20, R3.reuse, UR4, R20 ;  /* 0x0000000403147c25 */ /* 0x042fe2000f8e0014 */
[----:B------:R-:W1:Y:S01]  /*1540*/  @!P5 LDC.64 R6, c[0x0][0x3b0] ;  /* 0x0000ec00ff06db82 */ /* 0x000e620000000a00 */
[----:B------:R-:W-:Y:S01]  /*1550*/  IADD3.X R25, PT, PT, RZ, R8, RZ, P0, !PT ;  /* 0x00000008ff197210 */ /* 0x000fe200007fe4ff */
[----:B------:R-:W-:Y:S01]  /*1560*/  UMOV UR4, 0x400 ;  /* 0x0000040000047882 */ /* 0x000fe20000000000 */
[----:B------:R-:W-:Y:S01]  /*1570*/  IMAD R21, R3, UR5, R21 ;  /* 0x0000000503157c24 */ /* 0x000fe2000f8e0215 */
[C---:B------:R-:W-:Y:S01]  /*1580*/  @!P6 IADD3 R26, P3, PT, R32.reuse, 0x10, RZ ;  /* 0x00000010201ae810 */ /* 0x040fe20007f7e0ff */
[----:B------:R-:W-:Y:S01]  /*1590*/  @!P6 IMAD.MOV.U32 R30, RZ, RZ, R20 ;  /* 0x000000ffff1ee224 */ /* 0x000fe200078e0014 */
[----:B------:R-:W-:Y:S01]  /*15a0*/  @!P4 IADD3 R17, P1, PT, R32, 0x20, RZ ;  /* 0x000000202011c810 */ /* 0x000fe20007f3e0ff */
[----:B------:R-:W-:Y:S01]  /*15b0*/  IMAD.WIDE.U32 R24, R188, R202, R24 ;  /* 0x000000cabc187225 */ /* 0x000fe200078e0018 */
[----:B------:R-:W4:Y:S01]  /*15c0*/  @!P5 LDC.64 R4, c[0x0][0x380] ;  /* 0x0000e000ff04db82 */ /* 0x000f220000000a00 */
[----:B------:R-:W-:Y:S01]  /*15d0*/  @!P2 IADD3 R15, P0, PT, R32, 0x30, RZ ;  /* 0x00000030200fa810 */ /* 0x000fe20007f1e0ff */
[----:B------:R-:W5:Y:S01]  /*15e0*/  LDCU.64 UR10, c[0x0][0x390] ;  /* 0x00007200ff0a77ac */ /* 0x000f620008000a00 */
[----:B------:R-:W-:Y:S01]  /*15f0*/  @!P4 IMAD.X R19, RZ, RZ, R33, P1 ;  /* 0x000000ffff13c224 */ /* 0x000fe200008e0621 */
[----:B------:R-:W-:Y:S01]  /*1600*/  IADD3 R25, PT, PT, R25, R11, RZ ;  /* 0x0000000b19197210 */ /* 0x000fe20007ffe0ff */
[----:B------:R-:W-:Y:S01]  /*1610*/  @!P6 IMAD.MOV.U32 R31, RZ, RZ, R21 ;  /* 0x000000ffff1fe224 */ /* 0x000fe200078e0015 */
[----:B------:R-:W-:Y:S01]  /*1620*/  SHF.R.S32.HI R187, RZ, 0x1f, R184 ;  /* 0x0000001fffbb7819 */ /* 0x000fe200000114b8 */
[----:B------:R-:W-:Y:S01]  /*1630*/  @!P2 IMAD.X R13, RZ, RZ, R33, P0 ;  /* 0x000000ffff0da224 */ /* 0x000fe200000e0621 */
[----:B------:R-:W5:Y:S01]  /*1640*/  @!P6 LDC.64 R2, c[0x0][0x3b0] ;  /* 0x0000ec00ff02eb82 */ /* 0x000f620000000a00 */
[----:B--2---:R-:W-:Y:S01]  /*1650*/  ULEA UR12, UR12, UR4, 0x18 ;  /* 0x000000040c0c7291 */ /* 0x004fe2000f8ec0ff */
[----:B------:R-:W-:Y:S01]  /*1660*/  LOP3.LUT R186, R133, 0x1f8, RZ, 0xc0, !PT ;  /* 0x000001f885ba7812 */ /* 0x000fe200078ec0ff */
[----:B------:R-:W2:Y:S01]  /*1670*/  LDCU.64 UR4, c[0x0][0x388] ;  /* 0x00007100ff0477ac */ /* 0x000ea20008000a00 */
[----:B------:R-:W-:Y:S01]  /*1680*/  @!P4 MOV R23, R21 ;  /* 0x000000150017c202 */ /* 0x000fe20000000f00 */
[----:B------:R-:W-:Y:S01]  /*1690*/  @!P4 IMAD.MOV.U32 R22, RZ, RZ, R20 ;  /* 0x000000ffff16c224 */ /* 0x000fe200078e0014 */
[----:B------:R-:W-:Y:S01]  /*16a0*/  LOP3.LUT R186, R186, 0x38, R185, 0x78, !PT ;  /* 0x00000038baba7812 */ /* 0x000fe200078e78b9 */
[----:B---3--:R-:W-:Y:S01]  /*16b0*/  IMAD.WIDE.U32 R24, R184, UR6, R24 ;  /* 0x00000006b8187c25 */ /* 0x008fe2000f8e0018 */
[----:B------:R-:W3:Y:S01]  /*16c0*/  @!P6 LDC.64 R10, c[0x0][0x380] ;  /* 0x0000e000ff0aeb82 */ /* 0x000ee20000000a00 */
[----:B------:R-:W-:-:S02]  /*16d0*/  SHF.L.U32 R206, R202, 0x4, RZ ;  /* 0x00000004cace7819 */ /* 0x000fc400000006ff */
[-C--:B-1----:R-:W-:Y:S01]  /*16e0*/  @!P5 IMAD R18, R33, R6.reuse, RZ ;  /* 0x000000062112d224 */ /* 0x082fe200078e02ff */
[----:B------:R-:W-:Y:S01]  /*16f0*/  LOP3.LUT R95, R186, 0x1e00, R133, 0xf8, !PT ;  /* 0x00001e00ba5f7812 */ /* 0x000fe200078ef885 */
[C---:B------:R-:W-:Y:S01]  /*1700*/  IMAD.SHL.U32 R93, R202.reuse, 0x40, RZ ;  /* 0x00000040ca5d7824 */ /* 0x040fe200078e00ff */
[----:B------:R-:W-:Y:S01]  /*1710*/  SHF.L.U64.HI R205, R202, 0x4, R203 ;  /* 0x00000004cacd7819 */ /* 0x000fe200000102cb */
[C---:B------:R-:W-:Y:S01]  /*1720*/  @!P5 IMAD R18, R32.reuse, R7, R18 ;  /* 0x000000072012d224 */ /* 0x040fe200078e0212 */
[----:B------:R-:W1:Y:S01]  /*1730*/  @!P4 LDC.64 R8, c[0x0][0x3b0] ;  /* 0x0000ec00ff08cb82 */ /* 0x000e620000000a00 */
[----:B------:R-:W-:Y:S01]  /*1740*/  @!P6 IMAD.X R7, RZ, RZ, R33, P3 ;  /* 0x000000ffff07e224 */ /* 0x000fe200018e0621 */
[----:B------:R-:W-:Y:S01]  /*1750*/  LEA R95, R95, UR12, 0x1 ;  /* 0x0000000c5f5f7c11 */ /* 0x000fe2000f8e08ff */
[----:B------:R-:W-:Y:S01]  /*1760*/  @!P5 IMAD.WIDE.U32 R32, R32, R6, R20 ;  /* 0x000000062020d225 */ /* 0x000fe200078e0014 */
[----:B------:R-:W-:Y:S02]  /*1770*/  SHF.R.U32.HI R105, RZ, 0x1, R185 ;  /* 0x00000001ff697819 */ /* 0x000fe400000116b9 */
[----:B--2---:R-:W-:Y:S01]  /*1780*/  LEA R197, P1, R24, UR4, 0x1 ;  /* 0x0000000418c57c11 */ /* 0x004fe2000f8208ff */
[----:B------:R-:W-:Y:S01]  /*1790*/  @!P5 IMAD.IADD R18, R33, 0x1, R18 ;  /* 0x000000012112d824 */ /* 0x000fe200078e0212 */
[----:B----4-:R-:W-:Y:S01]  /*17a0*/  @!P5 LEA R28, P0, R32, R4, 0x1 ;  /* 0x00000004201cd211 */ /* 0x010fe200078008ff */
[----:B-----5:R-:W-:-:S02]  /*17b0*/  @!P6 IMAD R4, R7, R2, RZ ;  /* 0x000000020704e224 */ /* 0x020fc400078e02ff */
[----:B------:R-:W2:Y:S01]  /*17c0*/  @!P2 LDC.64 R6, c[0x0][0x3b0] ;  /* 0x0000ec00ff06ab82 */ /* 0x000ea20000000a00 */
[----:B------:R-:W-:Y:S01]  /*17d0*/  @!P5 LEA.HI.X R29, R32, R5, R18, 0x1, P0 ;  /* 0x00000005201dd211 */ /* 0x000fe200000f0c12 */
[C---:B------:R-:W-:Y:S02]  /*17e0*/  @!P6 IMAD R18, R26.reuse, R3, R4 ;  /* 0x000000031a12e224 */ /* 0x040fe400078e0204 */
[----:B------:R-:W-:Y:S02]  /*17f0*/  @!P6 IMAD.WIDE.U32 R30, R26, R2, R30 ;  /* 0x000000021a1ee225 */ /* 0x000fe400078e001e */
[----:B------:R-:W-:Y:S01]  /*1800*/  @!PT LDS RZ, [RZ] ;  /* 0x00000000fffff984 */ /* 0x000fe20000000800 */
[----:B------:R-:W-:Y:S01]  /*1810*/  @!PT LDS RZ, [RZ] ;  /* 0x00000000fffff984 */ /* 0x000fe20000000800 */
[----:B------:R-:W-:Y:S01]  /*1820*/  @!PT LDS RZ, [RZ] ;  /* 0x00000000fffff984 */ /* 0x000fe20000000800 */
[----:B------:R-:W-:Y:S02]  /*1830*/  @!P5 LDGSTS.E.BYPASS.LTC128B.128 [R95], desc[UR8][R28.64] ;  /* 0x000000001c5fdfae */ /* 0x000fe4000b981a08 */
[----:B------:R-:W4:Y:S01]  /*1840*/  @!P4 LDC.64 R4, c[0x0][0x380] ;  /* 0x0000e000ff04cb82 */ /* 0x000f220000000a00 */
[----:B------:R-:W-:Y:S01]  /*1850*/  @!P6 IMAD.IADD R18, R31, 0x1, R18 ;  /* 0x000000011f12e824 */ /* 0x000fe200078e0212 */
[C---:B---3--:R-:W-:Y:S01]  /*1860*/  @!P6 LEA R32, P0, R30.reuse, R10, 0x1 ;  /* 0x0000000a1e20e211 */ /* 0x048fe200078008ff */
[----:B------:R-:W-:Y:S01]  /*1870*/  VIADD R10, R189, 0xffffffff ;  /* 0xffffffffbd0a7836 */ /* 0x000fe20000000000 */
[----:B------:R-:W-:Y:S01]  /*1880*/  @!P5 LDGSTS.E.BYPASS.LTC128B.128 [R95+0x2000], desc[UR8][R28.64+0x80] ;  /* 0x020000801c5fdfae */ /* 0x000fe2000b981a08 */
[-C--:B-1----:R-:W-:Y:S01]  /*1890*/  @!P4 IMAD R26, R19, R8.reuse, RZ ;  /* 0x00000008131ac224 */ /* 0x082fe200078e02ff */
[----:B------:R-:W-:Y:S01]  /*18a0*/  @!P6 LEA.HI.X R33, R30, R11, R18, 0x1, P0 ;  /* 0x0000000b1e21e211 */ /* 0x000fe200000f0c12 */
[----:B------:R-:W-:Y:S01]  /*18b0*/  IMAD R11, R187, UR6, RZ ;  /* 0x00000006bb0b7c24 */ /* 0x000fe2000f8e02ff */
[----:B------:R-:W1:Y:S01]  /*18c0*/  @!P2 LDC.64 R2, c[0x0][0x380] ;  /* 0x0000e000ff02ab82 */ /* 0x000e620000000a00 */
[C---:B------:R-:W-:Y:S01]  /*18d0*/  @!P4 IMAD R9, R17.reuse, R9, R26 ;  /* 0x000000091109c224 */ /* 0x040fe200078e021a */
[----:B------:R-:W-:Y:S01]  /*18e0*/  @!P5 LDGSTS.E.BYPASS.LTC128B.128 [R95+0x4000], desc[UR8][R28.64+0x100] ;  /* 0x040001001c5fdfae */ /* 0x000fe2000b981a08 */
[----:B------:R-:W-:Y:S01]  /*18f0*/  IMAD R11, R184, UR7, R11 ;  /* 0x00000007b80b7c24 */ /* 0x000fe2000f8e020b */
[----:B------:R-:W3:Y:S01]  /*1900*/  LDCU UR6, c[0x0][0x50c] ;  /* 0x0000a180ff0677ac */ /* 0x000ee20008000800 */
[----:B------:R-:W-:Y:S01]  /*1910*/  @!P4 IMAD.WIDE.U32 R22, R17, R8, R22 ;  /* 0x000000081116c225 */ /* 0x000fe200078e0016 */
[----:B------:R-:W-:Y:S02]  /*1920*/  @!P6 LDGSTS.E.BYPASS.LTC128B.128 [R95+0x800], desc[UR8][R32.64] ;  /* 0x00800000205fefae */ /* 0x000fe4000b981a08 */
[----:B------:R-:W-:Y:S01]  /*1930*/  IADD3 R11, PT, PT, R25, R11, RZ ;  /* 0x0000000b190b7210 */ /* 0x000fe20007ffe0ff */
[-C--:B--2---:R-:W-:Y:S01]  /*1940*/  @!P2 IMAD R18, R13, R6.reuse, RZ ;  /* 0x000000060d12a224 */ /* 0x084fe200078e02ff */
[----:B------:R-:W-:Y:S01]  /*1950*/  @!P6 LDGSTS.E.BYPASS.LTC128B.128 [R95+0x2800], desc[UR8][R32.64+0x80] ;  /* 0x02800080205fefae */ /* 0x000fe2000b981a08 */
[----:B------:R-:W-:Y:S01]  /*1960*/  @!P4 IMAD.IADD R9, R23, 0x1, R9 ;  /* 0x000000011709c824 */ /* 0x000fe200078e0209 */
[----:B------:R-:W-:Y:S01]  /*1970*/  LEA.HI.X R196, R24, UR5, R11, 0x1, P1 ;  /* 0x0000000518c47c11 */ /* 0x000fe200088f0c0b */
[C---:B------:R-:W-:Y:S01]  /*1980*/  @!P2 IMAD R18, R15.reuse, R7, R18 ;  /* 0x000000070f12a224 */ /* 0x040fe200078e0212 */
[----:B------:R-:W-:Y:S01]  /*1990*/  @!P6 LDGSTS.E.BYPASS.LTC128B.128 [R95+0x4800], desc[UR8][R32.64+0x100] ;  /* 0x04800100205fefae */ /* 0x000fe2000b981a08 */
[----:B------:R-:W-:Y:S01]  /*19a0*/  @!P2 IMAD.WIDE.U32 R20, R15, R6, R20 ;  /* 0x000000060f14a225 */ /* 0x000fe200078e0014 */
[----:B----4-:R-:W-:Y:S01]  /*19b0*/  @!P4 LEA R4, P0, R22, R4, 0x1 ;  /* 0x000000041604c211 */ /* 0x010fe200078008ff */
[----:B------:R-:W2:Y:S02]  /*19c0*/  LDCU.64 UR4, c[0x0][0x3d8] ;  /* 0x00007b00ff0477ac */ /* 0x000ea40008000a00 */
[----:B------:R-:W-:Y:S01]  /*19d0*/  IMAD R7, R10, -0x40, R96 ;  /* 0xffffffc00a077824 */ /* 0x000fe200078e0260 */
[----:B------:R-:W-:Y:S01]  /*19e0*/  @!P4 LEA.HI.X R5, R22, R5, R9, 0x1, P0 ;  /* 0x000000051605c211 */ /* 0x000fe200000f0c09 */
[----:B------:R-:W-:-:S02]  /*19f0*/  @!P2 IMAD.IADD R18, R21, 0x1, R18 ;  /* 0x000000011512a824 */ /* 0x000fc400078e0212 */
[----:B------:R-:W-:Y:S01]  /*1a00*/  IMAD.WIDE.U32 R22, R202, 0x20, RZ ;  /* 0x00000020ca167825 */ /* 0x000fe200078e00ff */
[----:B-1----:R-:W-:Y:S01]  /*1a10*/  @!P2 LEA R24, P0, R20, R2, 0x1 ;  /* 0x000000021418a211 */ /* 0x002fe200078008ff */
[----:B------:R-:W-:Y:S01]  /*1a20*/  @!P4 LDGSTS.E.BYPASS.LTC128B.128 [R95+0x1000], desc[UR8][R4.64] ;  /* 0x01000000045fcfae */ /* 0x000fe2000b981a08 */
[----:B------:R-:W-:Y:S01]  /*1a30*/  ISETP.GE.AND P3, PT, R16, R7, PT ;  /* 0x000000071000720c */ /* 0x000fe20003f66270 */
[----:B------:R-:W-:Y:S01]  /*1a40*/  IMAD R190, R188, R135, RZ ;  /* 0x00000087bcbe7224 */ /* 0x000fe200078e02ff */
[----:B------:R-:W-:Y:S01]  /*1a50*/  @!P2 LEA.HI.X R25, R20, R3, R18, 0x1, P0 ;  /* 0x000000031419a211 */ /* 0x000fe200000f0c12 */
[----:B------:R-:W-:Y:S01]  /*1a60*/  @!P4 LDGSTS.E.BYPASS.LTC128B.128 [R95+0x3000], desc[UR8][R4.64+0x80] ;  /* 0x03000080045fcfae */ /* 0x000fe2000b981a08 */
[----:B------:R-:W-:Y:S01]  /*1a70*/  SHF.L.U64.HI R3, R202, 0x6, R203 ;  /* 0x00000006ca037819 */ /* 0x000fe200000102cb */
[-C--:B------:R-:W-:Y:S01]  /*1a80*/  IMAD.WIDE.U32 R18, R93, R10.reuse, RZ ;  /* 0x0000000a5d127225 */ /* 0x080fe200078e00ff */
[-C--:B------:R-:W-:Y:S01]  /*1a90*/  ISETP.GE.AND P6, PT, R188, R7.reuse, PT ;  /* 0x00000007bc00720c */ /* 0x080fe20003fc6270 */
[----:B------:R1:W-:Y:S01]  /*1aa0*/  @!P4 LDGSTS.E.BYPASS.LTC128B.128 [R95+0x5000], desc[UR8][R4.64+0x100] ;  /* 0x05000100045fcfae */ /* 0x0003e2000b981a08 */
[----:B------:R-:W-:Y:S01]  /*1ab0*/  ISETP.GE.AND P5, PT, R16, R7, PT ;  /* 0x000000071000720c */ /* 0x000fe20003fa6270 */
[----:B------:R-:W-:Y:S01]  /*1ac0*/  IMAD R9, R3, R10, RZ ;  /* 0x0000000a03097224 */ /* 0x000fe200078e02ff */
[----:B------:R-:W-:Y:S01]  /*1ad0*/  IADD3 R16, P1, PT, R0, R192, RZ ;  /* 0x000000c000107210 */ /* 0x000fe20007f3e0ff */
[----:B------:R-:W-:Y:S01]  /*1ae0*/  @!P2 LDGSTS.E.BYPASS.LTC128B.128 [R95+0x1800], desc[UR8][R24.64] ;  /* 0x01800000185fafae */ /* 0x000fe2000b981a08 */
[----:B--2---:R-:W-:-:S02]  /*1af0*/  IMAD R11, R187, UR4, RZ ;  /* 0x00000004bb0b7c24 */ /* 0x004fc4000f8e02ff */
[----:B------:R-:W-:Y:S01]  /*1b00*/  IMAD.IADD R19, R19, 0x1, R9 ;  /* 0x0000000113137824 */ /* 0x000fe200078e0209 */
[----:B------:R-:W-:Y:S01]  /*1b10*/  @!P2 LDGSTS.E.BYPASS.LTC128B.128 [R95+0x3800], desc[UR8][R24.64+0x80] ;  /* 0x03800080185fafae */ /* 0x000fe2000b981a08 */
[----:B------:R-:W-:Y:S01]  /*1b20*/  IMAD.X R17, RZ, RZ, R191, P1 ;  /* 0x000000ffff117224 */ /* 0x000fe200008e06bf */
[-C--:B------:R-:W-:Y:S01]  /*1b30*/  ISETP.GE.AND P1, PT, R12, R7.reuse, PT ;  /* 0x000000070c00720c */ /* 0x080fe20003f26270 */
[----:B------:R-:W-:Y:S01]  /*1b40*/  IMAD.SHL.U32 R149, R185, 0x40, RZ ;  /* 0x00000040b9957824 */ /* 0x000fe200078e00ff */
[----:B------:R-:W-:Y:S01]  /*1b50*/  @!P2 LDGSTS.E.BYPASS.LTC128B.128 [R95+0x5800], desc[UR8][R24.64+0x100] ;  /* 0x05800100185fafae */ /* 0x000fe2000b981a08 */
[----:B------:R-:W-:Y:S01]  /*1b60*/  ISETP.GE.AND P2, PT, R14, R7, PT ;  /* 0x000000070e00720c */ /* 0x000fe20003f46270 */
[----:B------:R-:W-:Y:S02]  /*1b70*/  IMAD.WIDE.U32 R16, R188, R134, R16 ;  /* 0x00000086bc107225 */ /* 0x000fe400078e0010 */
[----:B------:R-:W-:Y:S02]  /*1b80*/  LOP3.LUT R148, R149, 0x1c0, RZ, 0xc0, !PT ;  /* 0x000001c095947812 */ /* 0x000fe400078ec0ff */
[----:B------:R-:W-:Y:S01]  /*1b90*/  IMAD.IADD R17, R17, 0x1, R190 ;  /* 0x0000000111117824 */ /* 0x000fe200078e02be */
[----:B------:R-:W-:Y:S01]  /*1ba0*/  LOP3.LUT R210, R149, 0x400, RZ, 0xc0, !PT ;  /* 0x0000040095d27812 */ /* 0x000fe200078ec0ff */
[----:B------:R-:W-:Y:S01]  /*1bb0*/  IMAD.WIDE.U32 R200, R134, 0x20, RZ ;  /* 0x0000002086c87825 */ /* 0x000fe200078e00ff */
[----:B------:R-:W-:-:S03]  /*1bc0*/  LOP3.LUT R148, R148, 0x38, R133, 0xf8, !PT ;  /* 0x0000003894947812 */ /* 0x000fc600078ef885 */
[----:B------:R-:W-:Y:S01]  /*1bd0*/  IMAD.WIDE.U32 R16, R184, UR4, R16 ;  /* 0x00000004b8107c25 */ /* 0x000fe2000f8e0010 */
[----:B------:R-:W-:Y:S02]  /*1be0*/  LOP3.LUT R94, R148, 0x8, R105, 0x78, !PT ;  /* 0x00000008945e7812 */ /* 0x000fe400078e7869 */
[----:B-1----:R-:W-:Y:S01]  /*1bf0*/  @!P3 IADD3 R4, P0, PT, R206, R18, RZ ;  /* 0x00000012ce04b210 */ /* 0x002fe20007f1e0ff */
[----:B------:R-:W-:Y:S01]  /*1c00*/  IMAD.SHL.U32 R5, R203, 0x20, RZ ;  /* 0x00000020cb057824 */ /* 0x000fe200078e00ff */
[----:B------:R-:W-:Y:S01]  /*1c10*/  LOP3.LUT R105, R105, 0x1f0, RZ, 0xc0, !PT ;  /* 0x000001f069697812 */ /* 0x000fe200078ec0ff */
[----:B------:R-:W-:Y:S01]  /*1c20*/  IMAD.MOV.U32 R92, RZ, RZ, 0x20 ;  /* 0x00000020ff5c7424 */ /* 0x000fe200078e00ff */
[----:B------:R-:W-:Y:S01]  /*1c30*/  @!P3 IADD3.X R9, PT, PT, R205, R19, RZ, P0, !PT ;  /* 0x00000013cd09b210 */ /* 0x000fe200007fe4ff */
[----:B------:R-:W-:Y:S01]  /*1c40*/  IMAD.MOV.U32 R156, RZ, RZ, 0x40 ;  /* 0x00000040ff9c7424 */ /* 0x000fe200078e00ff */
[----:B------:R-:W-:Y:S02]  /*1c50*/  @!P3 LEA R20, P4, R4, R197, 0x1 ;  /* 0x000000c50414b211 */ /* 0x000fe400078808ff */
[----:B------:R-:W-:-:S02]  /*1c60*/  @!P2 IADD3 R2, P0, PT, R18, R22, RZ ;  /* 0x000000161202a210 */ /* 0x000fc40007f1e0ff */
[-C--:B------:R-:W-:Y:S01]  /*1c70*/  @!P3 LEA.HI.X R21, R4, R196.reuse, R9, 0x1, P4 ;  /* 0x000000c40415b211 */ /* 0x080fe200020f0c09 */
[----:B------:R-:W-:Y:S01]  /*1c80*/  IMAD R4, R184, UR5, R11 ;  /* 0x00000005b8047c24 */ /* 0x000fe2000f8e020b */
[C---:B------:R-:W-:Y:S02]  /*1c90*/  @!P6 LEA R22, P4, R18.reuse, R197, 0x1 ;  /* 0x000000c51216e211 */ /* 0x040fe400078808ff */
[----:B------:R-:W-:Y:S01]  /*1ca0*/  @!P2 IADD3.X R5, PT, PT, R19, R23, R5, P0, !PT ;  /* 0x000000171305a210 */ /* 0x000fe200007fe405 */
[----:B------:R-:W-:Y:S01]  /*1cb0*/  IMAD.IADD R4, R17, 0x1, R4 ;  /* 0x0000000111047824 */ /* 0x000fe200078e0204 */
[-CC-:B------:R-:W-:Y:S01]  /*1cc0*/  @!P6 LEA.HI.X R23, R18, R196.reuse, R19.reuse, 0x1, P4 ;  /* 0x000000c41217e211 */ /* 0x180fe200020f0c13 */
[----:B------:R-:W-:Y:S01]  /*1cd0*/  @!P1 IMAD.WIDE.U32 R18, R202, 0x30, R18 ;  /* 0x00000030ca129825 */ /* 0x000fe200078e0012 */
[----:B------:R-:W-:Y:S02]  /*1ce0*/  @!P2 LEA R8, P0, R2, R197, 0x1 ;  /* 0x000000c50208a211 */ /* 0x000fe400078008ff */
[----:B------:R-:W-:Y:S01]  /*1cf0*/  ISETP.GE.AND P4, PT, R14, R7, PT ;  /* 0x000000070e00720c */ /* 0x000fe20003f86270 */
[----:B------:R-:W-:Y:S01]  /*1d00*/  @!P6 LDGSTS.E.BYPASS.LTC128B.128 [R95+0x6000], desc[UR8][R22.64] ;  /* 0x06000000165fefae */ /* 0x000fe2000b981a08 */
[----:B------:R-:W-:Y:S01]  /*1d10*/  @!P2 LEA.HI.X R9, R2, R196, R5, 0x1, P0 ;  /* 0x000000c40209a211 */ /* 0x000fe200000f0c05 */
[----:B------:R-:W-:Y:S01]  /*1d20*/  @!P1 IMAD R5, R203, 0x30, RZ ;  /* 0x00000030cb059824 */ /* 0x000fe200078e02ff */
[----:B------:R-:W-:Y:S01]  /*1d30*/  SHF.L.U64.HI R17, R134, 0x6, R135 ;  /* 0x0000000686117819 */ /* 0x000fe20000010287 */
[----:B------:R-:W-:Y:S01]  /*1d40*/  @!P6 LDGSTS.E.BYPASS.LTC128B.128 [R95+0x8000], desc[UR8][R22.64+0x80] ;  /* 0x08000080165fefae */ /* 0x000fe2000b981a08 */
[----:B------:R-:W-:Y:S01]  /*1d50*/  IMAD.SHL.U32 R2, R185, 0x20, RZ ;  /* 0x00000020b9027824 */ /* 0x000fe200078e00ff */
[----:B------:R-:W-:-:S02]  /*1d60*/  LOP3.LUT R11, R149, 0x200, RZ, 0xc0, !PT ;  /* 0x00000200950b7812 */ /* 0x000fc400078ec0ff */
[----:B------:R-:W-:Y:S01]  /*1d70*/  @!P6 LDGSTS.E.BYPASS.LTC128B.128 [R95+0xa000], desc[UR8][R22.64+0x100] ;  /* 0x0a000100165fefae */ /* 0x000fe2000b981a08 */
[----:B------:R-:W-:Y:S02]  /*1d80*/  @!P1 IADD3 R5, PT, PT, R19, R5, RZ ;  /* 0x0000000513059210 */ /* 0x000fe40007ffe0ff */
[C---:B------:R-:W-:Y:S01]  /*1d90*/  LEA R13, P0, R16.reuse, UR10, 0x1 ;  /* 0x0000000a100d7c11 */ /* 0x040fe2000f8008ff */
[----:B------:R-:W-:Y:S01]  /*1da0*/  @!P3 LDGSTS.E.BYPASS.LTC128B.128 [R95+0x6800], desc[UR8][R20.64] ;  /* 0x06800000145fbfae */ /* 0x000fe2000b981a08 */
[----:B------:R-:W-:Y:S02]  /*1db0*/  IADD3 R102, PT, PT, R105, 0x1, R102 ;  /* 0x0000000169667810 */ /* 0x000fe40007ffe066 */
[----:B------:R-:W-:Y:S01]  /*1dc0*/  LEA.HI.X R4, R16, UR11, R4, 0x1, P0 ;  /* 0x0000000b10047c11 */ /* 0x000fe200080f0c04 */
[----:B------:R-:W-:Y:S04]  /*1dd0*/  @!P3 LDGSTS.E.BYPASS.LTC128B.128 [R95+0x8800], desc[UR8][R20.64+0x80] ;  /* 0x08800080145fbfae */ /* 0x000fe8000b981a08 */
[----:B------:R1:W-:Y:S01]  /*1de0*/  @!P3 LDGSTS.E.BYPASS.LTC128B.128 [R95+0xa800], desc[UR8][R20.64+0x100] ;  /* 0x0a800100145fbfae */ /* 0x0003e2000b981a08 */
[----:B------:R-:W-:-:S03]  /*1df0*/  @!P1 LEA R14, P3, R18, R197, 0x1 ;  /* 0x000000c5120e9211 */ /* 0x000fc600078608ff */
[----:B------:R-:W-:Y:S01]  /*1e00*/  @!P2 LDGSTS.E.BYPASS.LTC128B.128 [R95+0x7000], desc[UR8][R8.64] ;  /* 0x07000000085fafae */ /* 0x000fe2000b981a08 */
[----:B------:R-:W-:Y:S02]  /*1e10*/  @!P1 LEA.HI.X R15, R18, R196, R5, 0x1, P3 ;  /* 0x000000c4120f9211 */ /* 0x000fe400018f0c05 */
[----:B------:R-:W-:Y:S01]  /*1e20*/  ISETP.GE.AND P3, PT, R12, R7, PT ;  /* 0x000000070c00720c */ /* 0x000fe20003f66270 */
[----:B------:R-:W-:Y:S01]  /*1e30*/  @!P2 LDGSTS.E.BYPASS.LTC128B.128 [R95+0x9000], desc[UR8][R8.64+0x80] ;  /* 0x09000080085fafae */ /* 0x000fe2000b981a08 */
[----:B------:R-:W-:Y:S01]  /*1e40*/  IMAD.SHL.U32 R7, R134, 0x40, RZ ;  /* 0x0000004086077824 */ /* 0x000fe200078e00ff */
[----:B------:R-:W-:Y:S01]  /*1e50*/  LOP3.LUT R5, R11, 0x7c00, R2, 0xf8, !PT ;  /* 0x00007c000b057812 */ /* 0x000fe200078ef802 */
[----:B------:R-:W-:Y:S01]  /*1e60*/  IMAD.SHL.U32 R11, R135, 0x20, RZ ;  /* 0x00000020870b7824 */ /* 0x000fe200078e00ff */
[----:B------:R2:W-:Y:S01]  /*1e70*/  @!P2 LDGSTS.E.BYPASS.LTC128B.128 [R95+0xb000], desc[UR8][R8.64+0x100] ;  /* 0x0b000100085fafae */ /* 0x0005e2000b981a08 */
[----:B------:R-:W-:-:S03]  /*1e80*/  IMAD.WIDE.U32 R6, R7, R10, RZ ;  /* 0x0000000a07067225 */ /* 0x000fc600078e00ff */
[----:B------:R-:W-:Y:S01]  /*1e90*/  @!P1 LDGSTS.E.BYPASS.LTC128B.128 [R95+0x7800], desc[UR8][R14.64] ;  /* 0x078000000e5f9fae */ /* 0x000fe2000b981a08 */
[----:B------:R-:W-:Y:S01]  /*1ea0*/  IADD3 R2, PT, PT, R201, R11, RZ ;  /* 0x0000000bc9027210 */ /* 0x000fe20007ffe0ff */
[----:B------:R-:W-:Y:S01]  /*1eb0*/  IMAD.IADD R5, R94, 0x1, R5 ;  /* 0x000000015e057824 */ /* 0x000fe200078e0205 */
[----:B------:R-:W-:Y:S01]  /*1ec0*/  @!P6 LEA R16, P2, R6, R13, 0x1 ;  /* 0x0000000d0610e211 */ /* 0x000fe200078408ff */
[----:B------:R-:W-:Y:S03]  /*1ed0*/  @!P1 LDGSTS.E.BYPASS.LTC128B.128 [R95+0x9800], desc[UR8][R14.64+0x80] ;  /* 0x098000800e5f9fae */ /* 0x000fe6000b981a08 */
[----:B------:R-:W-:Y:S01]  /*1ee0*/  LEA R109, R5, UR12, 0x1 ;  /* 0x0000000c056d7c11 */ /* 0x000fe2000f8e08ff */
[----:B------:R4:W-:Y:S01]  /*1ef0*/  @!P1 LDGSTS.E.BYPASS.LTC128B.128 [R95+0xb800], desc[UR8][R14.64+0x100] ;  /* 0x0b8001000e5f9fae */ /* 0x0009e2000b981a08 */
[----:B-1----:R-:W-:-:S03]  /*1f00*/  IMAD R20, R17, R10, RZ ;  /* 0x0000000a11147224 */ /* 0x002fc600078e02ff */
[----:B------:R-:W0:Y:S01]  /*1f10*/  LDGDEPBAR ;  /* 0x00000000000079af */ /* 0x000e220000000000 */
[----:B------:R-:W-:Y:S01]  /*1f20*/  @!P4 IADD3 R10, P0, PT, R6, R200, RZ ;  /* 0x000000c8060ac210 */ /* 0x000fe20007f1e0ff */
[----:B------:R-:W-:Y:S02]  /*1f30*/  IMAD.IADD R21, R7, 0x1, R20 ;  /* 0x0000000107157824 */ /* 0x000fe400078e0214 */
[----:B------:R-:W-:Y:S02]  /*1f40*/  @!P3 IMAD.MOV.U32 R20, RZ, RZ, R6 ;  /* 0x000000ffff14b224 */ /* 0x000fe400078e0006 */
[--C-:B------:R-:W-:Y:S01]  /*1f50*/  @!P4 IMAD.X R11, R2, 0x1, R21.reuse, P0 ;  /* 0x00000001020bc824 */ /* 0x100fe200000e0615 */
[--C-:B------:R-:W-:Y:S01]  /*1f60*/  @!P6 LEA.HI.X R17, R6, R4, R21.reuse, 0x1, P2 ;  /* 0x000000040611e211 */ /* 0x100fe200010f0c15 */
[C---:B------:R-:W-:Y:S01]  /*1f70*/  @!P3 IMAD.WIDE.U32 R18, R134.reuse, 0x30, R20 ;  /* 0x000000308612b825 */ /* 0x040fe200078e0014 */
[----:B--2---:R-:W-:-:S03]  /*1f80*/  @!P5 LEA R8, P1, R134, R6, 0x4 ;  /* 0x000000068608d211 */ /* 0x004fc600078220ff */
[----:B------:R-:W-:Y:S01]  /*1f90*/  @!P3 IMAD R7, R135, 0x30, RZ ;  /* 0x000000308707b824 */ /* 0x000fe200078e02ff */
[----:B------:R-:W-:Y:S02]  /*1fa0*/  @!P3 LEA R6, P0, R18, R13, 0x1 ;  /* 0x0000000d1206b211 */ /* 0x000fe400078008ff */
[----:B------:R-:W-:Y:S02]  /*1fb0*/  @!P5 LEA.HI.X R9, R134, R21, R135, 0x4, P1 ;  /* 0x000000158609d211 */ /* 0x000fe400008f2487 */
[----:B------:R-:W-:Y:S02]  /*1fc0*/  @!P5 LEA R12, P2, R8, R13, 0x1 ;  /* 0x0000000d080cd211 */ /* 0x000fe400078408ff */
[----:B------:R-:W-:Y:S02]  /*1fd0*/  @!P3 IADD3 R7, PT, PT, R19, R7, RZ ;  /* 0x000000071307b210 */ /* 0x000fe40007ffe0ff */
[----:B----4-:R-:W-:Y:S01]  /*1fe0*/  LOP3.LUT R15, R148, 0x8, R185, 0x78, !PT ;  /* 0x00000008940f7812 */ /* 0x010fe200078e78b9 */
[----:B------:R-:W-:-:S04]  /*1ff0*/  DEPBAR.LE SB0, 0x0 ;  /* 0x000080000000791a */ /* 0x000fc80000000000 */
[----:B------:R-:W-:Y:S01]  /*2000*/  BAR.SYNC.DEFER_BLOCKING 0x0 ;  /* 0x0000000000007b1d */ /* 0x000fe20000010000 */
[----:B------:R-:W-:Y:S01]  /*2010*/  @!P4 LEA R14, P1, R10, R13, 0x1 ;  /* 0x0000000d0a0ec211 */ /* 0x000fe200078208ff */
[----:B------:R-:W-:Y:S01]  /*2020*/  IMAD R210, R15, 0x2, R210 ;  /* 0x000000020fd27824 */ /* 0x000fe200078e02d2 */
[-C--:B------:R-:W-:Y:S02]  /*2030*/  @!P5 LEA.HI.X R13, R8, R4.reuse, R9, 0x1, P2 ;  /* 0x00000004080dd211 */ /* 0x080fe400010f0c09 */
[-C--:B------:R-:W-:Y:S02]  /*2040*/  @!P4 LEA.HI.X R15, R10, R4.reuse, R11, 0x1, P1 ;  /* 0x000000040a0fc211 */ /* 0x080fe400008f0c0b */
[----:B------:R-:W-:Y:S02]  /*2050*/  @!P3 LEA.HI.X R7, R18, R4, R7, 0x1, P0 ;  /* 0x000000041207b211 */ /* 0x000fe400000f0c07 */
[----:B------:R-:W-:Y:S02]  /*2060*/  LOP3.LUT P0, RZ, R185, 0x2, RZ, 0xc0, !PT ;  /* 0x00000002b9ff7812 */ /* 0x000fe4000780c0ff */
[----:B------:R-:W-:-:S02]  /*2070*/  IADD3 R99, PT, PT, R210, UR12, RZ ;  /* 0x0000000cd2637c10 */ /* 0x000fc4000fffe0ff */
[----:B------:R-:W-:-:S05]  /*2080*/  SEL R92, R92, 0xffffffe0, !P0 ;  /* 0xffffffe05c5c7807 */ /* 0x000fca0004000000 */
[--C-:B------:R-:W-:Y:S02]  /*2090*/  IMAD.IADD R104, R109, 0x1, R92.reuse ;  /* 0x000000016d687824 */ /* 0x100fe400078e025c */
[----:B------:R-:W-:Y:S01]  /*20a0*/  IMAD.IADD R100, R99, 0x1, R92 ;  /* 0x0000000163647824 */ /* 0x000fe200078e025c */
[----:B------:R-:W-:Y:S01]  /*20b0*/  @!PT LDS RZ, [RZ] ;  /* 0x00000000fffff984 */ /* 0x000fe20000000800 */
[----:B------:R-:W-:Y:S01]  /*20c0*/  @!PT LDS RZ, [RZ] ;  /* 0x00000000fffff984 */ /* 0x000fe20000000800 */
[----:B------:R-:W-:Y:S01]  /*20d0*/  @!PT LDS RZ, [RZ] ;  /* 0x00000000fffff984 */ /* 0x000fe20000000800 */
[----:B------:R-:W-:Y:S04]  /*20e0*/  @!P6 LDGSTS.E.BYPASS.LTC128B.128 [R95+0xc000], desc[UR8][R16.64] ;  /* 0x0c000000105fefae */ /* 0x000fe8000b981a08 */
[----:B------:R-:W-:Y:S04]  /*20f0*/  @!P6 LDGSTS.E.BYPASS.LTC128B.128 [R95+0xe000], desc[UR8][R16.64+0x80] ;  /* 0x0e000080105fefae */ /* 0x000fe8000b981a08 */
[----:B------:R1:W-:Y:S04]  /*2100*/  @!P6 LDGSTS.E.BYPASS.LTC128B.128 [R95+0x10000], desc[UR8][R16.64+0x100] ;  /* 0x10000100105fefae */ /* 0x0003e8000b981a08 */
[----:B------:R-:W-:Y:S04]  /*2110*/  @P6 STS.128 [R95+0xc000], RZ ;  /* 0x00c000ff5f006388 */ /* 0x000fe80000000c00 */
[----:B------:R-:W-:Y:S04]  /*2120*/  @P6 STS.128 [R95+0xe000], RZ ;  /* 0x00e000ff5f006388 */ /* 0x000fe80000000c00 */
[----:B------:R-:W-:Y:S01]  /*2130*/  @P6 STS.128 [R95+0x10000], RZ ;  /* 0x010000ff5f006388 */ /* 0x000fe20000000c00 */
[----:B------:R-:W-:-:S03]  /*2140*/  LOP3.LUT P6, RZ, R185, 0x4, RZ, 0xc0, !PT ;  /* 0x00000004b9ff7812 */ /* 0x000fc600078cc0ff */
[----:B------:R-:W-:Y:S01]  /*2150*/  @P5 STS.128 [R95+0xc800], RZ ;  /* 0x00c800ff5f005388 */ /* 0x000fe20000000c00 */
[----:B------:R-:W-:-:S03]  /*2160*/  SEL R156, R156, 0xffffffc0, !P6 ;  /* 0xffffffc09c9c7807 */ /* 0x000fc60007000000 */
[----:B------:R-:W-:Y:S01]  /*2170*/  @P5 STS.128 [R95+0xe800], RZ ;  /* 0x00e800ff5f005388 */ /* 0x000fe20000000c00 */
[----:B------:R-:W-:Y:S01]  /*2180*/  IADD3 R99, PT, PT, R99, R156, RZ ;  /* 0x0000009c63637210 */ /* 0x000fe20007ffe0ff */
[----:B------:R-:W-:Y:S02]  /*2190*/  IMAD.IADD R103, R109, 0x1, R156 ;  /* 0x000000016d677824 */ /* 0x000fe400078e029c */
[----:B------:R-:W-:Y:S01]  /*21a0*/  @P5 STS.128 [R95+0x10800], RZ ;  /* 0x010800ff5f005388 */ /* 0x000fe20000000c00 */
[C---:B------:R-:W-:Y:S01]  /*21b0*/  IADD3 R98, PT, PT, R92.reuse, R99, RZ ;  /* 0x000000635c627210 */ /* 0x040fe20007ffe0ff */
[----:B------:R-:W-:Y:S02]  /*21c0*/  IMAD.IADD R101, R92, 0x1, R103 ;  /* 0x000000015c657824 */ /* 0x000fe400078e0267 */
[----:B------:R-:W-:Y:S01]  /*21d0*/  @!PT LDS RZ, [RZ] ;  /* 0x00000000fffff984 */ /* 0x000fe20000000800 */
[----:B------:R-:W-:Y:S01]  /*21e0*/  @!PT LDS RZ, [RZ] ;  /* 0x00000000fffff984 */ /* 0x000fe20000000800 */
[----:B------:R-:W-:Y:S01]  /*21f0*/  @!PT LDS RZ, [RZ] ;  /* 0x00000000fffff984 */ /* 0x000fe20000000800 */
[----:B------:R-:W-:Y:S04]  /*2200*/  @!P5 LDGSTS.E.BYPASS.LTC128B.128 [R95+0xc800], desc[UR8][R12.64] ;  /* 0x0c8000000c5fdfae */ /* 0x000fe8000b981a08 */
[----:B------:R-:W-:Y:S04]  /*2210*/  @!P5 LDGSTS.E.BYPASS.LTC128B.128 [R95+0xe800], desc[UR8][R12.64+0x80] ;  /* 0x0e8000800c5fdfae */ /* 0x000fe8000b981a08 */
[----:B------:R-:W-:Y:S01]  /*2220*/  @!P5 LDGSTS.E.BYPASS.LTC128B.128 [R95+0x10800], desc[UR8][R12.64+0x100] ;  /* 0x108001000c5fdfae */ /* 0x000fe2000b981a08 */
[----:B------:R-:W-:-:S03]  /*2230*/  ISETP.NE.AND P5, PT, R189, 0x1, PT ;  /* 0x00000001bd00780c */ /* 0x000fc60003fa5270 */
        /* <DEDUP_REMOVED lines=21> */
[----:B------:R-:W3:Y:S04]  /*2390*/  LDSM.16.M88.4 R40, [R210+UR12+0x7000] ;  /* 0x0070000cd228783b */ /* 0x000ee80008000200 */
[----:B------:R-:W3:Y:S04]  /*23a0*/  LDSM.16.M88.4 R60, [R210+UR12+0x7800] ;  /* 0x0078000cd23c783b */ /* 0x000ee80008000200 */
[----:B-1----:R-:W-:Y:S04]  /*23b0*/  LDSM.16.M88.4 R16, [R104] ;  /* 0x000000006810783b */ /* 0x002fe80000000200 */
[----:B------:R-:W1:Y:S04]  /*23c0*/  LDSM.16.M88.4 R64, [R100+0x6000] ;  /* 0x006000006440783b */ /* 0x000e680000000200 */
[----:B------:R-:W1:Y:S04]  /*23d0*/  LDSM.16.M88.4 R8, [R100+0x6800] ;  /* 0x006800006408783b */ /* 0x000e680000000200 */
[----:B--2---:R-:W2:Y:S04]  /*23e0*/  LDSM.16.M88.4 R4, [R100+0x7000] ;  /* 0x007000006404783b */ /* 0x004ea80000000200 */
[----:B------:R-:W2:Y:S04]  /*23f0*/  LDSM.16.M88.4 R32, [R100+0x7800] ;  /* 0x007800006420783b */ /* 0x000ea80000000200 */
[----:B------:R-:W-:Y:S01]  /*2400*/  LDSM.16.M88.4 R72, [R103] ;  /* 0x000000006748783b */ /* 0x000fe20000000200 */
[C---:B----4-:R-:W-:Y:S03]  /*2410*/  HMMA.16816.F32 R12, R76.reuse, R56, RZ ;  /* 0x000000384c0c723c */ /* 0x050fe600000018ff */
[----:B------:R-:W4:Y:S04]  /*2420*/  LDSM.16.M88.4 R28, [R99+0x6000] ;  /* 0x00600000631c783b */ /* 0x000f280000000200 */
[----:B------:R-:W4:Y:S01]  /*2430*/  LDSM.16.M88.4 R24, [R99+0x6800] ;  /* 0x006800006318783b */ /* 0x000f220000000200 */
[C---:B------:R-:W-:Y:S03]  /*2440*/  HMMA.16816.F32 R56, R76.reuse, R58, RZ ;  /* 0x0000003a4c38723c */ /* 0x040fe600000018ff */
[----:B------:R-:W4:Y:S04]  /*2450*/  LDSM.16.M88.4 R20, [R99+0x7000] ;  /* 0x007000006314783b */ /* 0x000f280000000200 */
[----:B------:R-:W4:Y:S01]  /*2460*/  LDSM.16.M88.4 R88, [R99+0x7800] ;  /* 0x007800006358783b */ /* 0x000f220000000200 */
[C---:B-----5:R-:W-:Y:S03]  /*2470*/  HMMA.16816.F32 R52, R76.reuse, R48, RZ ;  /* 0x000000304c34723c */ /* 0x060fe600000018ff */
[----:B------:R-:W-:Y:S04]  /*2480*/  LDSM.16.M88.4 R84, [R98+0x6000] ;  /* 0x006000006254783b */ /* 0x000fe80000000200 */
[----:B------:R-:W-:Y:S01]  /*2490*/  LDSM.16.M88.4 R68, [R98+0x7800] ;  /* 0x007800006244783b */ /* 0x000fe20000000200 */
[C---:B---3--:R-:W-:Y:S03]  /*24a0*/  HMMA.16816.F32 R44, R76.reuse, R40, RZ ;  /* 0x000000284c2c723c */ /* 0x048fe600000018ff */
[----:B------:R-:W-:Y:S04]  /*24b0*/  LDSM.16.M88.4 R80, [R104+0x2000] ;  /* 0x002000006850783b */ /* 0x000fe80000000200 */
[----:B------:R-:W0:Y:S01]  /*24c0*/  LDGDEPBAR ;  /* 0x00000000000079af */ /* 0x000e220000000000 */
[C---:B------:R-:W-:Y:S08]  /*24d0*/  HMMA.16816.F32 R48, R76.reuse, R50, RZ ;  /* 0x000000324c30723c */ /* 0x040ff000000018ff */
[C---:B------:R-:W-:Y:S08]  /*24e0*/  HMMA.16816.F32 R40, R76.reuse, R42, RZ ;  /* 0x0000002a4c28723c */ /* 0x040ff000000018ff */
[C---:B------:R-:W-:Y:S08]  /*24f0*/  HMMA.16816.F32 R36, R76.reuse, R60, RZ ;  /* 0x0000003c4c24723c */ /* 0x040ff000000018ff */
[----:B------:R-:W-:Y:S01]  /*2500*/  HMMA.16816.F32 R76, R76, R62, RZ ;  /* 0x0000003e4c4c723c */ /* 0x000fe200000018ff */
[----:B------:R-:W3:Y:S07]  /*2510*/  LDSM.16.M88.4 R60, [R101] ;  /* 0x00000000653c783b */ /* 0x000eee0000000200 */
[C---:B-1----:R-:W-:Y:S08]  /*2520*/  HMMA.16816.F32 R12, R16.reuse, R64, R12 ;  /* 0x00000040100c723c */ /* 0x042ff0000000180c */
[C---:B------:R-:W-:Y:S01]  /*2530*/  HMMA.16816.F32 R56, R16.reuse, R66, R56 ;  /* 0x000000421038723c */ /* 0x040fe20000001838 */
[----:B------:R-:W-:Y:S07]  /*2540*/  LDSM.16.M88.4 R64, [R210+UR12+0x8000] ;  /* 0x0080000cd240783b */ /* 0x000fee0008000200 */
[C---:B------:R-:W-:Y:S08]  /*2550*/  HMMA.16816.F32 R52, R16.reuse, R8, R52 ;  /* 0x000000081034723c */ /* 0x040ff00000001834 */
        /* <DEDUP_REMOVED lines=8> */
[----:B------:R-:W5:Y:S03]  /*25e0*/  LDSM.16.M88.4 R32, [R210+UR12+0x8800] ;  /* 0x0088000cd220783b */ /* 0x000f660008000200 */
[C---:B----4-:R-:W-:Y:S08]  /*25f0*/  HMMA.16816.F32 R12, R72.reuse, R28, R12 ;  /* 0x0000001c480c723c */ /* 0x050ff0000000180c */
[C---:B------:R-:W-:Y:S01]  /*2600*/  HMMA.16816.F32 R56, R72.reuse, R30, R56 ;  /* 0x0000001e4838723c */ /* 0x040fe20000001838 */
[----:B------:R-:W4:Y:S07]  /*2610*/  LDSM.16.M88.4 R28, [R210+UR12+0x9000] ;  /* 0x0090000cd21c783b */ /* 0x000f2e0008000200 */
[C---:B------:R-:W-:Y:S08]  /*2620*/  HMMA.16816.F32 R52, R72.reuse, R24, R52 ;  /* 0x000000184834723c */ /* 0x040ff00000001834 */
[C---:B------:R-:W-:Y:S01]  /*2630*/  HMMA.16816.F32 R48, R72.reuse, R26, R48 ;  /* 0x0000001a4830723c */ /* 0x040fe20000001830 */
[----:B------:R-:W4:Y:S07]  /*2640*/  LDSM.16.M88.4 R24, [R210+UR12+0x9800] ;  /* 0x0098000cd218783b */ /* 0x000f2e0008000200 */
[C---:B------:R-:W-:Y:S08]  /*2650*/  HMMA.16816.F32 R44, R72.reuse, R20, R44 ;  /* 0x00000014482c723c */ /* 0x040ff0000000182c */
        /* <DEDUP_REMOVED lines=17> */
[----:B------:R-:W3:Y:S04]  /*2770*/  LDSM.16.M88.4 R68, [R99+0x8800] ;  /* 0x008800006344783b */ /* 0x000ee80000000200 */
[----:B------:R-:W-:Y:S03]  /*2780*/  LDSM.16.M88.4 R60, [R99+0x9800] ;  /* 0x00980000633c783b */ /* 0x000fe60000000200 */
[C---:B-----5:R-:W-:Y:S08]  /*2790*/  HMMA.16816.F32 R12, R16.reuse, R64, R12 ;  /* 0x00000040100c723c */ /* 0x060ff0000000180c */
[C---:B------:R-:W-:Y:S01]  /*27a0*/  HMMA.16816.F32 R56, R16.reuse, R66, R56 ;  /* 0x000000421038723c */ /* 0x040fe20000001838 */
[----:B------:R-:W5:Y:S07]  /*27b0*/  LDSM.16.M88.4 R64, [R99+0x9000] ;  /* 0x009000006340783b */ /* 0x000f6e0000000200 */
[C---:B------:R-:W-:Y:S08]  /*27c0*/  HMMA.16816.F32 R52, R16.reuse, R32, R52 ;  /* 0x000000201034723c */ /* 0x040ff00000001834 */
[C---:B------:R-:W-:Y:S01]  /*27d0*/  HMMA.16816.F32 R48, R16.reuse, R34, R48 ;  /* 0x000000221030723c */ /* 0x040fe20000001830 */
[----:B------:R-:W-:Y:S07]  /*27e0*/  LDSM.16.M88.4 R32, [R101+0x2000] ;  /* 0x002000006520783b */ /* 0x000fee0000000200 */
[C---:B----4-:R-:W-:Y:S08]  /*27f0*/  HMMA.16816.F32 R44, R16.reuse, R28, R44 ;  /* 0x0000001c102c723c */ /* 0x050ff0000000182c */
[C---:B------:R-:W-:Y:S01]  /*2800*/  HMMA.16816.F32 R40, R16.reuse, R30, R40 ;  /* 0x0000001e1028723c */ /* 0x040fe20000001828 */
[----:B------:R-:W4:Y:S07]  /*2810*/  LDSM.16.M88.4 R28, [R98+0x8000] ;  /* 0x00800000621c783b */ /* 0x000f2e0000000200 */
[C---:B------:R-:W-:Y:S08]  /*2820*/  HMMA.16816.F32 R36, R16.reuse, R24, R36 ;  /* 0x000000181024723c */ /* 0x040ff00000001824 */
[----:B------:R-:W-:Y:S01]  /*2830*/  HMMA.16816.F32 R76, R16, R26, R76 ;  /* 0x0000001a104c723c */ /* 0x000fe2000000184c */
[----:B------:R-:W4:Y:S04]  /*2840*/  LDSM.16.M88.4 R24, [R98+0x8800] ;  /* 0x008800006218783b */ /* 0x000f280000000200 */
[----:B------:R-:W-:Y:S03]  /*2850*/  LDSM.16.M88.4 R16, [R98+0x9800] ;  /* 0x009800006210783b */ /* 0x000fe60000000200 */
[C---:B------:R-:W-:Y:S08]  /*2860*/  HMMA.16816.F32 R12, R80.reuse, R20, R12 ;  /* 0x00000014500c723c */ /* 0x040ff0000000180c */
        /* <DEDUP_REMOVED lines=10> */
[----:B------:R-:W2:Y:S07]  /*2910*/  LDSM.16.M88.4 R80, [R210+UR12+0xa800] ;  /* 0x00a8000cd250783b */ /* 0x000eae0008000200 */
[C---:B------:R-:W-:Y:S08]  /*2920*/  HMMA.16816.F32 R12, R72.reuse, R84, R12 ;  /* 0x00000054480c723c */ /* 0x040ff0000000180c */
[C---:B------:R-:W-:Y:S08]  /*2930*/  HMMA.16816.F32 R56, R72.reuse, R86, R56 ;  /* 0x000000564838723c */ /* 0x040ff00000001838 */
[C---:B---3--:R-:W-:Y:S08]  /*2940*/  HMMA.16816.F32 R52, R72.reuse, R68, R52 ;  /* 0x000000444834723c */ /* 0x048ff00000001834 */
[C---:B------:R-:W-:Y:S08]  /*2950*/  HMMA.16816.F32 R48, R72.reuse, R70, R48 ;  /* 0x000000464830723c */ /* 0x040ff00000001830 */
[C---:B-----5:R-:W-:Y:S08]  /*2960*/  HMMA.16816.F32 R44, R72.reuse, R64, R44 ;  /* 0x00000040482c723c */ /* 0x060ff0000000182c */
[C---:B------:R-:W-:Y:S01]  /*2970*/  HMMA.16816.F32 R40, R72.reuse, R66, R40 ;  /* 0x000000424828723c */ /* 0x040fe20000001828 */
[----:B------:R-:W-:Y:S07]  /*2980*/  LDSM.16.M88.4 R64, [R104+0x4000] ;  /* 0x004000006840783b */ /* 0x000fee0000000200 */
[C---:B------:R-:W-:Y:S08]  /*2990*/  HMMA.16816.F32 R36, R72.reuse, R60, R36 ;  /* 0x0000003c4824723c */ /* 0x040ff00000001824 */
[----:B------:R-:W-:Y:S08]  /*29a0*/  HMMA.16816.F32 R76, R72, R62, R76 ;  /* 0x0000003e484c723c */ /* 0x000ff0000000184c */
[C---:B----4-:R-:W-:Y:S01]  /*29b0*/  HMMA.16816.F32 R68, R32.reuse, R28, R12 ;  /* 0x0000001c2044723c */ /* 0x050fe2000000180c */
[----:B------:R-:W3:Y:S07]  /*29c0*/  LDSM.16.M88.4 R12, [R100+0xa000] ;  /* 0x00a00000640c783b */ /* 0x000eee0000000200 */
        /* <DEDUP_REMOVED lines=10> */
[----:B------:R-:W4:Y:S04]  /*2a70*/  LDSM.16.M88.4 R32, [R100+0xa800] ;  /* 0x00a800006420783b */ /* 0x000f280000000200 */
[----:B------:R-:W5:Y:S03]  /*2a80*/  LDSM.16.M88.4 R16, [R210+UR12+0xb000] ;  /* 0x00b0000cd210783b */ /* 0x000f660008000200 */
[C---:B-1----:R-:W-:Y:S08]  /*2a90*/  HMMA.16816.F32 R68, R8.reuse, R4, R68 ;  /* 0x000000040844723c */ /* 0x042ff00000001844 */
[C---:B------:R-:W-:Y:S01]  /*2aa0*/  HMMA.16816.F32 R56, R8.reuse, R6, R56 ;  /* 0x000000060838723c */ /* 0x040fe20000001838 */
[----:B------:R-:W1:Y:S07]  /*2ab0*/  LDSM.16.M88.4 R4, [R101+0x4000] ;  /* 0x004000006504783b */ /* 0x000e6e0000000200 */
[C---:B--2---:R-:W-:Y:S08]  /*2ac0*/  HMMA.16816.F32 R52, R8.reuse, R80, R52 ;  /* 0x000000500834723c */ /* 0x044ff00000001834 */
[----:B------:R-:W-:Y:S08]  /*2ad0*/  HMMA.16816.F32 R48, R8, R82, R48 ;  /* 0x000000520830723c */ /* 0x000ff00000001830 */
[C---:B---3--:R-:W-:Y:S08]  /*2ae0*/  HMMA.16816.F32 R68, R64.reuse, R12, R68 ;  /* 0x0000000c4044723c */ /* 0x048ff00000001844 */
[C---:B------:R-:W-:Y:S01]  /*2af0*/  HMMA.16816.F32 R56, R64.reuse, R14, R56 ;  /* 0x0000000e4038723c */ /* 0x040fe20000001838 */
[----:B------:R-:W2:Y:S07]  /*2b00*/  LDSM.16.M88.4 R12, [R99+0xa800] ;  /* 0x00a80000630c783b */ /* 0x000eae0000000200 */
[C---:B----4-:R-:W-:Y:S08]  /*2b10*/  HMMA.16816.F32 R52, R64.reuse, R32, R52 ;  /* 0x000000204034723c */ /* 0x050ff00000001834 */
[----:B------:R-:W-:Y:S01]  /*2b20*/  HMMA.16816.F32 R48, R64, R34, R48 ;  /* 0x000000224030723c */ /* 0x000fe20000001830 */
[----:B------:R-:W3:Y:S07]  /*2b30*/  LDSM.16.M88.4 R32, [R100+0xb000] ;  /* 0x00b000006420783b */ /* 0x000eee0000000200 */
[C---:B------:R-:W-:Y:S08]  /*2b40*/  HMMA.16816.F32 R68, R24.reuse, R20, R68 ;  /* 0x000000141844723c */ /* 0x040ff00000001844 */
[----:B------:R-:W-:Y:S01]  /*2b50*/  HMMA.16816.F32 R56, R24, R22, R56 ;  /* 0x000000161838723c */ /* 0x000fe20000001838 */
[----:B------:R-:W-:Y:S07]  /*2b60*/  LDSM.16.M88.4 R20, [R98+0xa800] ;  /* 0x00a800006214783b */ /* 0x000fee0000000200 */
[C---:B-----5:R-:W-:Y:S08]  /*2b70*/  HMMA.16816.F32 R44, R8.reuse, R16, R44 ;  /* 0x00000010082c723c */ /* 0x060ff0000000182c */
[----:B------:R-:W-:Y:S01]  /*2b80*/  HMMA.16816.F32 R40, R8, R18, R40 ;  /* 0x000000120828723c */ /* 0x000fe20000001828 */
[----:B------:R-:W4:Y:S07]  /*2b90*/  LDSM.16.M88.4 R16, [R210+UR12+0xb800] ;  /* 0x00b8000cd210783b */ /* 0x000f2e0008000200 */
[C---:B-1----:R-:W-:Y:S08]  /*2ba0*/  HMMA.16816.F32 R68, R4.reuse, R28, R68 ;  /* 0x0000001c0444723c */ /* 0x042ff00000001844 */
[----:B------:R-:W-:Y:S01]  /*2bb0*/  HMMA.16816.F32 R56, R4, R30, R56 ;  /* 0x0000001e0438723c */ /* 0x000fe20000001838 */
[----:B------:R-:W1:Y:S07]  /*2bc0*/  LDSM.16.M88.4 R28, [R99+0xb000] ;  /* 0x00b00000631c783b */ /* 0x000e6e0000000200 */
[----:B--2---:R-:W-:Y:S03]  /*2bd0*/  HMMA.16816.F32 R52, R24, R12, R52 ;  /* 0x0000000c1834723c */ /* 0x004fe60000001834 */
[----:B------:R-:W-:Y:S01]  /*2be0*/  FMUL.FTZ R68, R68, UR6 ;  /* 0x0000000644447c20 */ /* 0x000fe20008410000 */
[----:B------:R-:W-:Y:S01]  /*2bf0*/  FMUL.FTZ R69, R69, UR6 ;  /* 0x0000000645457c20 */ /* 0x000fe20008410000 */
[----:B------:R-:W-:Y:S01]  /*2c00*/  FMUL.FTZ R70, R70, UR6 ;  /* 0x0000000646467c20 */ /* 0x000fe20008410000 */
[----:B------:R-:W-:-:S02]  /*2c10*/  FMUL.FTZ R71, R71, UR6 ;  /* 0x0000000647477c20 */ /* 0x000fc40008410000 */
[----:B------:R-:W-:Y:S01]  /*2c20*/  HMMA.16816.F32 R48, R24, R14, R48 ;  /* 0x0000000e1830723c */ /* 0x000fe20000001830 */
[----:B------:R-:W2:Y:S01]  /*2c30*/  LDSM.16.M88.4 R12, [R100+0xb800] ;  /* 0x00b80000640c783b */ /* 0x000ea20000000200 */
[----:B------:R-:W1:Y:S01]  /*2c40*/  MUFU.TANH R68, R68 ;  /* 0x0000004400447308 */ /* 0x000e620000002400 */
[----:B------:R-:W-:Y:S01]  /*2c50*/  FMUL.FTZ R56, R56, UR6 ;  /* 0x0000000638387c20 */ /* 0x000fe20008410000 */
[----:B------:R-:W-:-:S04]  /*2c60*/  FMUL.FTZ R57, R57, UR6 ;  /* 0x0000000639397c20 */ /* 0x000fc80008410000 */
[----:B---3--:R-:W-:Y:S01]  /*2c70*/  HMMA.16816.F32 R60, R64, R32, R44 ;  /* 0x00000020403c723c */ /* 0x008fe2000000182c */
[----:B------:R-:W3:Y:S01]  /*2c80*/  LDSM.16.M88.4 R44, [R98+0xb000] ;  /* 0x00b00000622c783b */ /* 0x000ee20000000200 */
[----:B------:R-:W-:Y:S01]  /*2c90*/  FMUL.FTZ R32, R59, UR6 ;  /* 0x000000063b207c20 */ /* 0x000fe20008410000 */
[----:B------:R-:W1:Y:S05]  /*2ca0*/  MUFU.TANH R69, R69 ;  /* 0x0000004500457308 */ /* 0x000e6a0000002400 */
[C---:B----4-:R-:W-:Y:S03]  /*2cb0*/  HMMA.16816.F32 R36, R8.reuse, R16, R36 ;  /* 0x000000100824723c */ /* 0x050fe60000001824 */
[----:B------:R-:W4:Y:S05]  /*2cc0*/  MUFU.TANH R70, R70 ;  /* 0x0000004600467308 */ /* 0x000f2a0000002400 */
[----:B------:R-:W-:Y:S01]  /*2cd0*/  HMMA.16816.F32 R76, R8, R18, R76 ;  /* 0x00000012084c723c */ /* 0x000fe2000000184c */
[----:B------:R-:W5:Y:S02]  /*2ce0*/  LDSM.16.M88.4 R8, [R99+0xb800] ;  /* 0x00b800006308783b */ /* 0x000f640000000200 */
[----:B------:R-:W2:Y:S02]  /*2cf0*/  MUFU.TANH R71, R71 ;  /* 0x0000004700477308 */ /* 0x000ea40000002400 */
[----:B------:R-:W4:Y:S01]  /*2d00*/  LDSM.16.M88.4 R16, [R98+0xb800] ;  /* 0x00b800006210783b */ /* 0x000f220000000200 */
[----:B------:R-:W-:-:S04]  /*2d10*/  DEPBAR.LE SB0, 0x0 ;  /* 0x000080000000791a */ /* 0x000fc80000000000 */
[----:B-1----:R-:W-:Y:S01]  /*2d20*/  HMMA.16816.F32 R60, R24, R28, R60 ;  /* 0x0000001c183c723c */ /* 0x002fe2000000183c */
[----:B------:R-:W1:Y:S07]  /*2d30*/  MUFU.TANH R56, R56 ;  /* 0x0000003800387308 */ /* 0x000e6e0000002400 */
[C---:B------:R-:W-:Y:S01]  /*2d40*/  HMMA.16816.F32 R40, R64.reuse, R34, R40 ;  /* 0x000000224028723c */ /* 0x040fe20000001828 */
[----:B------:R-:W1:Y:S07]  /*2d50*/  MUFU.TANH R32, R32 ;  /* 0x0000002000207308 */ /* 0x000e6e0000002400 */
[C---:B--2---:R-:W-:Y:S08]  /*2d60*/  HMMA.16816.F32 R36, R64.reuse, R12, R36 ;  /* 0x0000000c4024723c */ /* 0x044ff00000001824 */
[----:B------:R-:W-:Y:S08]  /*2d70*/  HMMA.16816.F32 R76, R64, R14, R76 ;  /* 0x0000000e404c723c */ /* 0x000ff0000000184c */
[C---:B------:R-:W-:Y:S01]  /*2d80*/  HMMA.16816.F32 R52, R4.reuse, R20, R52 ;  /* 0x000000140434723c */ /* 0x040fe20000001834 */
[----:B------:R-:W-:Y:S01]  /*2d90*/  FMUL.FTZ R21, R58, UR6 ;  /* 0x000000063a157c20 */ /* 0x000fe20008410000 */
[----:B------:R2:W1:Y:S06]  /*2da0*/  MUFU.TANH R20, R57 ;  /* 0x0000003900147308 */ /* 0x00046c0000002400 */
[C---:B------:R-:W-:Y:S02]  /*2db0*/  HMMA.16816.F32 R48, R4.reuse, R22, R48 ;  /* 0x000000160430723c */ /* 0x040fe40000001830 */
[----:B------:R-:W1:Y:S06]  /*2dc0*/  MUFU.TANH R21, R21 ;  /* 0x0000001500157308 */ /* 0x000e6c0000002400 */
[----:B---3--:R-:W-:Y:S03]  /*2dd0*/  HMMA.16816.F32 R60, R4, R44, R60 ;  /* 0x0000002c043c723c */ /* 0x008fe6000000183c */
[----:B------:R-:W-:Y:S01]  /*2de0*/  FMUL.FTZ R33, R52, UR6 ;  /* 0x0000000634217c20 */ /* 0x000fe20008410000 */
[----:B------:R-:W-:Y:S01]  /*2df0*/  FMUL.FTZ R22, R53, UR6 ;  /* 0x0000000635167c20 */ /* 0x000fe20008410000 */
[----:B------:R-:W-:Y:S01]  /*2e00*/  FMUL.FTZ R23, R54, UR6 ;  /* 0x0000000636177c20 */ /* 0x000fe20008410000 */
[----:B------:R-:W-:-:S02]  /*2e10*/  FMUL.FTZ R28, R55, UR6 ;  /* 0x00000006371c7c20 */ /* 0x000fc40008410000 */
[C---:B------:R-:W-:Y:S01]  /*2e20*/  HMMA.16816.F32 R40, R24.reuse, R30, R40 ;  /* 0x0000001e1828723c */ /* 0x040fe20000001828 */
[----:B------:R-:W3:Y:S02]  /*2e30*/  MUFU.TANH R33, R33 ;  /* 0x0000002100217308 */ /* 0x000ee40000002400 */
[----:B------:R-:W-:Y:S01]  /*2e40*/  FMUL.FTZ R13, R48, UR6 ;  /* 0x00000006300d7c20 */ /* 0x000fe20008410000 */
[----:B------:R-:W-:Y:S01]  /*2e50*/  FMUL.FTZ R29, R49, UR6 ;  /* 0x00000006311d7c20 */ /* 0x000fe20008410000 */
[----:B------:R-:W-:Y:S01]  /*2e60*/  FMUL.FTZ R15, R50, UR6 ;  /* 0x00000006320f7c20 */ /* 0x000fe20008410000 */
[----:B------:R-:W-:Y:S02]  /*2e70*/  FMUL.FTZ R30, R51, UR6 ;  /* 0x00000006331e7c20 */ /* 0x000fe40008410000 */
[----:B-----5:R-:W-:Y:S01]  /*2e80*/  HMMA.16816.F32 R36, R24, R8, R36 ;  /* 0x000000081824723c */ /* 0x020fe20000001824 */
[----:B------:R-:W-:Y:S01]  /*2e90*/  SHF.R.U32.HI R9, RZ, 0x2, R185 ;  /* 0x00000002ff097819 */ /* 0x000fe200000116b9 */
[----:B------:R-:W-:-:S02]  /*2ea0*/  IMAD.SHL.U32 R8, R185, 0x2, RZ ;  /* 0x00000002b9087824 */ /* 0x000fc400078e00ff */
[----:B------:R-:W-:Y:S01]  /*2eb0*/  FMUL.FTZ R60, R60, UR6 ;  /* 0x000000063c3c7c20 */ /* 0x000fe20008410000 */
[----:B------:R-:W-:Y:S01]  /*2ec0*/  FMUL.FTZ R61, R61, UR6 ;  /* 0x000000063d3d7c20 */ /* 0x000fe20008410000 */
[----:B------:R-:W-:Y:S01]  /*2ed0*/  LOP3.LUT R9, R9, 0x7, RZ, 0xc0, !PT ;  /* 0x0000000709097812 */ /* 0x000fe200078ec0ff */
[----:B------:R-:W-:Y:S01]  /*2ee0*/  FMUL.FTZ R62, R62, UR6 ;  /* 0x000000063e3e7c20 */ /* 0x000fe20008410000 */
[----:B------:R-:W-:Y:S01]  /*2ef0*/  FMUL.FTZ R63, R63, UR6 ;  /* 0x000000063f3f7c20 */ /* 0x000fe20008410000 */
[----:B------:R-:W-:Y:S01]  /*2f00*/  HMMA.16816.F32 R76, R24, R10, R76 ;  /* 0x0000000a184c723c */ /* 0x000fe2000000184c */
[----:B------:R-:W-:Y:S01]  /*2f10*/  LOP3.LUT R8, R8, 0x6, RZ, 0xc0, !PT ;  /* 0x0000000608087812 */ /* 0x000fe200078ec0ff */
[----:B------:R-:W1:Y:S01]  /*2f20*/  MUFU.TANH R22, R22 ;  /* 0x0000001600167308 */ /* 0x000e620000002400 */
[----:B------:R-:W-:-:S03]  /*2f30*/  IADD3 R102, PT, PT, -R107, R102, R9 ;  /* 0x000000666b667210 */ /* 0x000fc60007ffe109 */
[----:B------:R-:W-:Y:S01]  /*2f40*/  IMAD R9, R189, 0x40, R8 ;  /* 0x00000040bd097824 */ /* 0x000fe200078e0208 */
[--C-:B------:R-:W-:Y:S01]  /*2f50*/  IADD3 R97, PT, PT, R102, R97, R96.reuse ;  /* 0x0000006166617210 */ /* 0x100fe20007ffe060 */
[C---:B------:R-:W-:Y:S02]  /*2f60*/  HMMA.16816.F32 R40, R4.reuse, R46, R40 ;  /* 0x0000002e0428723c */ /* 0x040fe40000001828 */
[----:B------:R-:W1:Y:S01]  /*2f70*/  MUFU.TANH R23, R23 ;  /* 0x0000001700177308 */ /* 0x000e620000002400 */
[----:B------:R-:W-:Y:S02]  /*2f80*/  IADD3 R11, PT, PT, R9, -0x40, RZ ;  /* 0xffffffc0090b7810 */ /* 0x000fe40007ffe0ff */
[C---:B------:R-:W-:Y:S02]  /*2f90*/  VIMNMX R204, PT, PT, R97.reuse, R96, PT ;  /* 0x0000006061cc7248 */ /* 0x040fe40003fe0100 */
[----:B------:R-:W-:Y:S01]  /*2fa0*/  VIADDMNMX R198, R97, 0x8, R96, PT ;  /* 0x0000000861c67846 */ /* 0x000fe20003800160 */
[----:B----4-:R-:W-:Y:S01]  /*2fb0*/  HMMA.16816.F32 R36, R4, R16, R36 ;  /* 0x000000100424723c */ /* 0x010fe20000001824 */
[C---:B------:R-:W-:Y:S01]  /*2fc0*/  ISETP.GE.AND P4, PT, R11.reuse, R204, PT ;  /* 0x000000cc0b00720c */ /* 0x040fe20003f86270 */
[----:B------:R-:W4:Y:S01]  /*2fd0*/  MUFU.TANH R28, R28 ;  /* 0x0000001c001c7308 */ /* 0x000f220000002400 */
[----:B------:R-:W-:-:S05]  /*2fe0*/  ISETP.GE.AND P3, PT, R11, R198, PT ;  /* 0x000000c60b00720c */ /* 0x000fca0003f66270 */
[----:B------:R-:W-:Y:S01]  /*2ff0*/  HMMA.16816.F32 R76, R4, R18, R76 ;  /* 0x00000012044c723c */ /* 0x000fe2000000184c */
[----:B------:R-:W-:Y:S01]  /*3000*/  VIADD R5, R9, 0xffffffc1 ;  /* 0xffffffc109057836 */ /* 0x000fe20000000000 */
[----:B------:R-:W1:Y:S08]  /*3010*/  MUFU.TANH R13, R13 ;  /* 0x0000000d000d7308 */ /* 0x000e700000002400 */
[----:B------:R-:W1:Y:S08]  /*3020*/  MUFU.TANH R29, R29 ;  /* 0x0000001d001d7308 */ /* 0x000e700000002400 */
[----:B------:R-:W1:Y:S08]  /*3030*/  MUFU.TANH R15, R15 ;  /* 0x0000000f000f7308 */ /* 0x000e700000002400 */
[----:B------:R-:W1:Y:S08]  /*3040*/  MUFU.TANH R30, R30 ;  /* 0x0000001e001e7308 */ /* 0x000e700000002400 */
[----:B------:R2:W1:Y:S08]  /*3050*/  MUFU.TANH R224, R60 ;  /* 0x0000003c00e07308 */ /* 0x0004700000002400 */
[----:B------:R2:W1:Y:S08]  /*3060*/  MUFU.TANH R222, R61 ;  /* 0x0000003d00de7308 */ /* 0x0004700000002400 */
[----:B------:R2:W1:Y:S08]  /*3070*/  MUFU.TANH R220, R62 ;  /* 0x0000003e00dc7308 */ /* 0x0004700000002400 */
[----:B------:R2:W1:Y:S01]  /*3080*/  MUFU.TANH R214, R63 ;  /* 0x0000003f00d67308 */ /* 0x0004620000002400 */
[----:B------:R-:W-:Y:S06]  /*3090*/  BAR.SYNC.DEFER_BLOCKING 0x0 ;  /* 0x0000000000007b1d */ /* 0x000fec0000010000 */
[----:B---34-:R-:W-:Y:S05]  /*30a0*/  @!P5 BRA `(.L_x_510) ;  /* 0x000000000088d947 */ /* 0x018fea0003800000 */
[----:B------:R-:W-:-:S04]  /*30b0*/  VIADD R6, R189, 0xfffffffe ;  /* 0xfffffffebd067836 */ /* 0x000fc80000000000 */
[-C--:B------:R-:W-:Y:S02]  /*30c0*/  IMAD R3, R3, R6.reuse, RZ ;  /* 0x0000000603037224 */ /* 0x080fe400078e02ff */
[----:B------:R-:W-:-:S04]  /*30d0*/  IMAD.WIDE.U32 R6, R93, R6, RZ ;  /* 0x000000065d067225 */ /* 0x000fc800078e00ff */
[----:B------:R-:W-:Y:S01]  /*30e0*/  IMAD.IADD R3, R7, 0x1, R3 ;  /* 0x0000000107037824 */ /* 0x000fe200078e0203 */
[----:B------:R-:W-:Y:S02]  /*30f0*/  LEA R16, P2, R6, R197, 0x1 ;  /* 0x000000c506107211 */ /* 0x000fe400078408ff */
[----:B------:R-:W-:Y:S02]  /*3100*/  IADD3 R7, P1, PT, R206, R6, RZ ;  /* 0x00000006ce077210 */ /* 0x000fe40007f3e0ff */
[-CC-:B------:R-:W-:Y:S02]  /*3110*/  LEA.HI.X R17, R6, R196.reuse, R3.reuse, 0x1, P2 ;  /* 0x000000c406117211 */ /* 0x180fe400010f0c03 */
[----:B------:R-:W-:Y:S01]  /*3120*/  IADD3 R4, P2, PT, R206, R7, RZ ;  /* 0x00000007ce047210 */ /* 0x000fe20007f5e0ff */
[----:B------:R-:W-:Y:S01]  /*3130*/  IMAD.X R3, R205, 0x1, R3, P1 ;  /* 0x00000001cd037824 */ /* 0x000fe200008e0603 */
[C---:B------:R-:W-:Y:S01]  /*3140*/  LEA R10, P1, R7.reuse, R197, 0x1 ;  /* 0x000000c5070a7211 */ /* 0x040fe200078208ff */
[----:B------:R-:W-:Y:S01]  /*3150*/  @!PT LDS RZ, [RZ] ;  /* 0x00000000fffff984 */ /* 0x000fe20000000800 */
[----:B------:R-:W-:Y:S01]  /*3160*/  @!PT LDS RZ, [RZ] ;  /* 0x00000000fffff984 */ /* 0x000fe20000000800 */
[----:B------:R-:W-:Y:S01]  /*3170*/  @!PT LDS RZ, [RZ] ;  /* 0x00000000fffff984 */ /* 0x000fe20000000800 */
[----:B------:R3:W-:Y:S03]  /*3180*/  LDGSTS.E.BYPASS.LTC128B.128 [R95+0x6000], desc[UR8][R16.64] ;  /* 0x06000000105f7fae */ /* 0x0007e6000b981a08 */
[--C-:B------:R-:W-:Y:S01]  /*3190*/  LEA.HI.X R11, R7, R196, R3.reuse, 0x1, P1 ;  /* 0x000000c4070b7211 */ /* 0x100fe200008f0c03 */
[----:B------:R3:W-:Y:S01]  /*31a0*/  LDGSTS.E.BYPASS.LTC128B.128 [R95+0x8000], desc[UR8][R16.64+0x80] ;  /* 0x08000080105f7fae */ /* 0x0007e2000b981a08 */
[----:B------:R-:W-:Y:S01]  /*31b0*/  LEA R6, P1, R202, R7, 0x5 ;  /* 0x00000007ca067211 */ /* 0x000fe200078228ff */
[----:B------:R-:W-:Y:S01]  /*31c0*/  IMAD.X R7, R205, 0x1, R3, P2 ;  /* 0x00000001cd077824 */ /* 0x000fe200010e0603 */
[----:B------:R-:W-:Y:S01]  /*31d0*/  LEA R24, P2, R4, R197, 0x1 ;  /* 0x000000c504187211 */ /* 0x000fe200078408ff */
[----:B------:R3:W-:Y:S01]  /*31e0*/  LDGSTS.E.BYPASS.LTC128B.128 [R95+0xa000], desc[UR8][R16.64+0x100] ;  /* 0x0a000100105f7fae */ /* 0x0007e2000b981a08 */
[----:B------:R-:W-:-:S02]  /*31f0*/  LEA.HI.X R3, R202, R3, R203, 0x5, P1 ;  /* 0x00000003ca037211 */ /* 0x000fc400008f2ccb */
[----:B------:R-:W-:Y:S01]  /*3200*/  LEA R18, P1, R6, R197, 0x1 ;  /* 0x000000c506127211 */ /* 0x000fe200078208ff */
        /* <DEDUP_REMOVED lines=12> */
.L_x_510:
[----:B------:R-:W-:Y:S01]  /*32d0*/  VIADD R3, R9, 0xffffffc8 ;  /* 0xffffffc809037836 */ /* 0x000fe20000000000 */
[----:B------:R-:W-:Y:S01]  /*32e0*/  FSEL R68, R68, -INF , !P4 ;  /* 0xff80000044447808 */ /* 0x000fe20006000000 */
[----:B------:R-:W-:Y:S01]  /*32f0*/  FMUL.FTZ R40, R40, UR6 ;  /* 0x0000000628287c20 */ /* 0x000fe20008410000 */
[----:B------:R-:W-:Y:S01]  /*3300*/  FSEL R70, R70, -INF , !P3 ;  /* 0xff80000046467808 */ /* 0x000fe20005800000 */
[----:B------:R-:W-:Y:S01]  /*3310*/  FMUL.FTZ R42, R42, UR6 ;  /* 0x000000062a2a7c20 */ /* 0x000fe20008410000 */
[C---:B------:R-:W-:Y:S01]  /*3320*/  ISETP.GE.AND P2, PT, R5.reuse, R204, PT ;  /* 0x000000cc0500720c */ /* 0x040fe20003f46270 */
[----:B------:R-:W4:Y:S01]  /*3330*/  MUFU.TANH R212, R40 ;  /* 0x0000002800d47308 */ /* 0x000f220000002400 */
[----:B------:R-:W-:Y:S01]  /*3340*/  ISETP.GE.AND P1, PT, R5, R198, PT ;  /* 0x000000c60500720c */ /* 0x000fe20003f26270 */
[----:B------:R-:W-:Y:S01]  /*3350*/  VIADD R5, R9, 0xffffffc9 ;  /* 0xffffffc909057836 */ /* 0x000fe20000000000 */
[----:B------:R-:W-:Y:S01]  /*3360*/  ISETP.GE.AND P4, PT, R3, R204, PT ;  /* 0x000000cc0300720c */ /* 0x000fe20003f86270 */
[----:B------:R-:W-:Y:S01]  /*3370*/  FMUL.FTZ R43, R43, UR6 ;  /* 0x000000062b2b7c20 */ /* 0x000fe20008410000 */
[----:B------:R-:W-:Y:S01]  /*3380*/  ISETP.GE.AND P3, PT, R3, R198, PT ;  /* 0x000000c60300720c */ /* 0x000fe20003f66270 */
[----:B------:R-:W-:Y:S01]  /*3390*/  VIADD R3, R9, 0xffffffd0 ;  /* 0xffffffd009037836 */ /* 0x000fe20000000000 */
[----:B------:R-:W-:Y:S01]  /*33a0*/  FSEL R26, R69, -INF , !P2 ;  /* 0xff800000451a7808 */ /* 0x000fe20005000000 */
[----:B------:R-:W5:Y:S01]  /*33b0*/  MUFU.TANH R218, R42 ;  /* 0x0000002a00da7308 */ /* 0x000f620000002400 */
[----:B------:R-:W-:Y:S01]  /*33c0*/  FSEL R6, R71, -INF , !P1 ;  /* 0xff80000047067808 */ /* 0x000fe20004800000 */
[----:B------:R-:W-:Y:S01]  /*33d0*/  FMUL.FTZ R41, R41, UR6 ;  /* 0x0000000629297c20 */ /* 0x000fe20008410000 */
[----:B-1----:R-:W-:Y:S01]  /*33e0*/  FSEL R56, R56, -INF , !P4 ;  /* 0xff80000038387808 */ /* 0x002fe20006000000 */
[----:B------:R-:W-:Y:S01]  /*33f0*/  FMUL.FTZ R76, R76, UR6 ;  /* 0x000000064c4c7c20 */ /* 0x000fe20008410000 */
[----:B------:R-:W-:Y:S01]  /*3400*/  FSEL R4, R21, -INF , !P3 ;  /* 0xff80000015047808 */ /* 0x000fe20005800000 */
[----:B------:R-:W-:Y:S01]  /*3410*/  FMUL.FTZ R36, R36, UR6 ;  /* 0x0000000624247c20 */ /* 0x000fe20008410000 */
[C---:B------:R-:W-:Y:S01]  /*3420*/  ISETP.GE.AND P2, PT, R5.reuse, R204, PT ;  /* 0x000000cc0500720c */ /* 0x040fe20003f46270 */
[----:B------:R-:W1:Y:S01]  /*3430*/  MUFU.TANH R216, R43 ;  /* 0x0000002b00d87308 */ /* 0x000e620000002400 */
[----:B------:R-:W-:Y:S01]  /*3440*/  ISETP.GE.AND P1, PT, R5, R198, PT ;  /* 0x000000c60500720c */ /* 0x000fe20003f26270 */
[----:B------:R-:W-:Y:S01]  /*3450*/  VIADD R5, R9, 0xffffffd1 ;  /* 0xffffffd109057836 */ /* 0x000fe20000000000 */
[----:B------:R-:W-:Y:S01]  /*3460*/  ISETP.GE.AND P4, PT, R3, R204, PT ;  /* 0x000000cc0300720c */ /* 0x000fe20003f86270 */
[----:B------:R-:W-:Y:S01]  /*3470*/  FMUL.FTZ R37, R37, UR6 ;  /* 0x0000000625257c20 */ /* 0x000fe20008410000 */
[----:B------:R-:W-:Y:S01]  /*3480*/  ISETP.GE.AND P3, PT, R3, R198, PT ;  /* 0x000000c60300720c */ /* 0x000fe20003f66270 */
[----:B------:R-:W-:Y:S01]  /*3490*/  VIADD R3, R9, 0xffffffd8 ;  /* 0xffffffd809037836 */ /* 0x000fe20000000000 */
[----:B---3--:R-:W-:Y:S01]  /*34a0*/  FSEL R24, R20, -INF , !P2 ;  /* 0xff80000014187808 */ /* 0x008fe20005000000 */
[----:B------:R-:W3:Y:S01]  /*34b0*/  MUFU.TANH R208, R41 ;  /* 0x0000002900d07308 */ /* 0x000ee20000002400 */
[----:B------:R-:W-:Y:S01]  /*34c0*/  FSEL R16, R33, -INF , !P4 ;  /* 0xff80000021107808 */ /* 0x000fe20006000000 */
[----:B------:R-:W-:Y:S01]  /*34d0*/  FMUL.FTZ R38, R38, UR6 ;  /* 0x0000000626267c20 */ /* 0x000fe20008410000 */
[----:B------:R-:W-:Y:S01]  /*34e0*/  FSEL R14, R23, -INF , !P3 ;  /* 0xff800000170e7808 */ /* 0x000fe20005800000 */
[----:B------:R-:W-:Y:S01]  /*34f0*/  FMUL.FTZ R77, R77, UR6 ;  /* 0x000000064d4d7c20 */ /* 0x000fe20008410000 */
[-C--:B------:R-:W-:Y:S01]  /*3500*/  ISETP.GE.AND P2, PT, R5, R204.reuse, PT ;  /* 0x000000cc0500720c */ /* 0x080fe20003f46270 */
[----:B------:R-:W-:Y:S01]  /*3510*/  FMUL.FTZ R39, R39, UR6 ;  /* 0x0000000627277c20 */ /* 0x000fe20008410000 */
[----:B------:R-:W-:Y:S01]  /*3520*/  FSEL R32, R32, -INF , !P1 ;  /* 0xff80000020207808 */ /* 0x000fe20004800000 */
[----:B------:R-:W2:Y:S01]  /*3530*/  MUFU.TANH R180, R76 ;  /* 0x0000004c00b47308 */ /* 0x000ea20000002400 */
[C---:B------:R-:W-:Y:S01]  /*3540*/  ISETP.GE.AND P4, PT, R3.reuse, R204, PT ;  /* 0x000000cc0300720c */ /* 0x040fe20003f86270 */
[----:B------:R-:W-:Y:S01]  /*3550*/  FMUL.FTZ R78, R78, UR6 ;  /* 0x000000064e4e7c20 */ /* 0x000fe20008410000 */
[-C--:B------:R-:W-:Y:S01]  /*3560*/  ISETP.GE.AND P3, PT, R3, R198.reuse, PT ;  /* 0x000000c60300720c */ /* 0x080fe20003f66270 */
[----:B------:R-:W-:Y:S01]  /*3570*/  VIADD R3, R9, 0xffffffe0 ;  /* 0xffffffe009037836 */ /* 0x000fe20000000000 */
[----:B------:R-:W-:Y:S01]  /*3580*/  ISETP.GE.AND P1, PT, R5, R198, PT ;  /* 0x000000c60500720c */ /* 0x000fe20003f26270 */
[----:B------:R-:W-:Y:S01]  /*3590*/  VIADD R5, R9, 0xffffffd9 ;  /* 0xffffffd909057836 */ /* 0x000fe20000000000 */
[----:B------:R-:W-:Y:S01]  /*35a0*/  FSEL R18, R22, -INF , !P2 ;  /* 0xff80000016127808 */ /* 0x000fe20005000000 */
[----:B------:R-:W2:Y:S01]  /*35b0*/  MUFU.TANH R194, R36 ;  /* 0x0000002400c27308 */ /* 0x000ea20000002400 */
[----:B------:R-:W-:Y:S01]  /*35c0*/  FSEL R22, R13, -INF , !P4 ;  /* 0xff8000000d167808 */ /* 0x000fe20006000000 */
[----:B------:R-:W-:Y:S01]  /*35d0*/  FMUL.FTZ R79, R79, UR6 ;  /* 0x000000064f4f7c20 */ /* 0x000fe20008410000 */
[----:B------:R-:W-:Y:S01]  /*35e0*/  FSEL R10, R15, -INF , !P3 ;  /* 0xff8000000f0a7808 */ /* 0x000fe20005800000 */
[----:B------:R-:W2:Y:S01]  /*35f0*/  LDCU UR6, c[0x0][0x45c] ;  /* 0x00008b80ff0677ac */ /* 0x000ea20008000800 */
[----:B------:R-:W-:-:S02]  /*3600*/  FSEL R12, R28, -INF , !P1 ;  /* 0xff8000001c0c7808 */ /* 0x000fc40004800000 */
[C---:B------:R-:W-:Y:S01]  /*3610*/  ISETP.GE.AND P4, PT, R3.reuse, R204, PT ;  /* 0x000000cc0300720c */ /* 0x040fe20003f86270 */
[----:B------:R-:W2:Y:S01]  /*3620*/  MUFU.TANH R182, R37 ;  /* 0x0000002500b67308 */ /* 0x000ea20000002400 */
[----:B------:R-:W-:Y:S01]  /*3630*/  ISETP.GE.AND P3, PT, R3, R198, PT ;  /* 0x000000c60300720c */ /* 0x000fe20003f66270 */
[----:B------:R-:W-:Y:S01]  /*3640*/  VIADD R3, R9, 0xffffffe8 ;  /* 0xffffffe809037836 */ /* 0x000fe20000000000 */
[C---:B------:R-:W-:Y:S02]  /*3650*/  ISETP.GE.AND P2, PT, R5.reuse, R204, PT ;  /* 0x000000cc0500720c */ /* 0x040fe40003f46270 */
[----:B------:R-:W-:Y:S01]  /*3660*/  ISETP.GE.AND P1, PT, R5, R198, PT ;  /* 0x000000c60500720c */ /* 0x000fe20003f26270 */
[----:B------:R-:W-:Y:S01]  /*3670*/  VIADD R5, R9, 0xffffffe1 ;  /* 0xffffffe109057836 */ /* 0x000fe20000000000 */
[----:B------:R-:W-:Y:S01]  /*3680*/  FSEL R224, R224, -INF , !P4 ;  /* 0xff800000e0e07808 */ /* 0x000fe20006000000 */
[----:B------:R-:W2:Y:S01]  /*3690*/  MUFU.TANH R176, R38 ;  /* 0x0000002600b07308 */ /* 0x000ea20000002400 */
[----:B------:R-:W-:-:S02]  /*36a0*/  FSEL R220, R220, -INF , !P3 ;  /* 0xff800000dcdc7808 */ /* 0x000fc40005800000 */
[----:B------:R-:W-:Y:S02]  /*36b0*/  FSEL R20, R29, -INF , !P2 ;  /* 0xff8000001d147808 */ /* 0x000fe40005000000 */
[----:B------:R-:W-:Y:S02]  /*36c0*/  FSEL R8, R30, -INF , !P1 ;  /* 0xff8000001e087808 */ /* 0x000fe40004800000 */
[C---:B------:R-:W-:Y:S01]  /*36d0*/  ISETP.GE.AND P4, PT, R3.reuse, R204, PT ;  /* 0x000000cc0300720c */ /* 0x040fe20003f86270 */
[----:B------:R-:W2:Y:S01]  /*36e0*/  MUFU.TANH R178, R77 ;  /* 0x0000004d00b27308 */ /* 0x000ea20000002400 */
[----:B------:R-:W-:Y:S01]  /*36f0*/  ISETP.GE.AND P3, PT, R3, R198, PT ;  /* 0x000000c60300720c */ /* 0x000fe20003f66270 */
[----:B------:R-:W-:Y:S01]  /*3700*/  VIADD R3, R9, 0xfffffff0 ;  /* 0xfffffff009037836 */ /* 0x000fe20000000000 */
[C---:B------:R-:W-:Y:S02]  /*3710*/  ISETP.GE.AND P2, PT, R5.reuse, R204, PT ;  /* 0x000000cc0500720c */ /* 0x040fe40003f46270 */
[----:B------:R-:W-:Y:S01]  /*3720*/  ISETP.GE.AND P1, PT, R5, R198, PT ;  /* 0x000000c60500720c */ /* 0x000fe20003f26270 */
[----:B------:R-:W-:Y:S01]  /*3730*/  VIADD R5, R9, 0xffffffe9 ;  /* 0xffffffe909057836 */ /* 0x000fe20000000000 */
[----:B------:R-:W-:Y:S01]  /*3740*/  FMNMX3.FTZ R11, R68, R26, R56, !PT ;  /* 0x0000001a440b7276 */ /* 0x000fe20007810038 */
[----:B------:R-:W2:Y:S01]  /*3750*/  MUFU.TANH R174, R39 ;  /* 0x0000002700ae7308 */ /* 0x000ea20000002400 */
[----:B----4-:R-:W-:-:S02]  /*3760*/  FSEL R212, R212, -INF , !P4 ;  /* 0xff800000d4d47808 */ /* 0x010fc40006000000 */
[----:B-----5:R-:W-:Y:S02]  /*3770*/  FSEL R218, R218, -INF , !P3 ;  /* 0xff800000dada7808 */ /* 0x020fe40005800000 */
[----:B------:R-:W-:Y:S02]  /*3780*/  FMNMX3.FTZ R11, R11, R24, R16, !PT ;  /* 0x000000180b0b7276 */ /* 0x000fe40007810010 */
[----:B------:R-:W-:Y:S01]  /*3790*/  FSEL R214, R214, -INF , !P1 ;  /* 0xff800000d6d67808 */ /* 0x000fe20004800000 */
[----:B------:R-:W4:Y:S01]  /*37a0*/  MUFU.TANH R172, R78 ;  /* 0x0000004e00ac7308 */ /* 0x000f220000002400 */
[C---:B------:R-:W-:Y:S02]  /*37b0*/  ISETP.GE.AND P4, PT, R3.reuse, R204, PT ;  /* 0x000000cc0300720c */ /* 0x040fe40003f86270 */
[----:B------:R-:W-:Y:S01]  /*37c0*/  ISETP.GE.AND P3, PT, R3, R198, PT ;  /* 0x000000c60300720c */ /* 0x000fe20003f66270 */
[----:B------:R-:W-:Y:S01]  /*37d0*/  VIADD R3, R9, 0xfffffff8 ;  /* 0xfffffff809037836 */ /* 0x000fe20000000000 */
[----:B------:R-:W-:-:S02]  /*37e0*/  FMNMX3.FTZ R7, R70, R6, R4, !PT ;  /* 0x0000000646077276 */ /* 0x000fc40007810004 */
[----:B------:R-:W-:Y:S01]  /*37f0*/  ISETP.GE.AND P1, PT, R5, R198, PT ;  /* 0x000000c60500720c */ /* 0x000fe20003f26270 */
[----:B------:R-:W5:Y:S01]  /*3800*/  MUFU.TANH R170, R79 ;  /* 0x0000004f00aa7308 */ /* 0x000f620000002400 */
[----:B------:R-:W-:Y:S02]  /*3810*/  FMNMX3.FTZ R11, R11, R18, R22, !PT ;  /* 0x000000120b0b7276 */ /* 0x000fe40007810016 */
[----:B------:R-:W-:Y:S02]  /*3820*/  FSEL R222, R222, -INF , !P2 ;  /* 0xff800000dede7808 */ /* 0x000fe40005000000 */
[----:B------:R-:W-:Y:S02]  /*3830*/  FMNMX3.FTZ R7, R7, R32, R14, !PT ;  /* 0x0000002007077276 */ /* 0x000fe4000781000e */
[-C--:B------:R-:W-:Y:S01]  /*3840*/  ISETP.GE.AND P2, PT, R5, R204.reuse, PT ;  /* 0x000000cc0500720c */ /* 0x080fe20003f46270 */
[C---:B------:R-:W-:Y:S01]  /*3850*/  VIADD R5, R9.reuse, 0xfffffff1 ;  /* 0xfffffff109057836 */ /* 0x040fe20000000000 */
[----:B-1----:R-:W-:Y:S01]  /*3860*/  FSEL R216, R216, -INF , !P1 ;  /* 0xff800000d8d87808 */ /* 0x002fe20004800000 */
[----:B------:R-:W-:Y:S01]  /*3870*/  VIADD R9, R9, 0xfffffff9 ;  /* 0xfffffff909097836 */ /* 0x000fe20000000000 */
[----:B------:R-:W-:-:S02]  /*3880*/  ISETP.GE.AND P1, PT, R3, R204, PT ;  /* 0x000000cc0300720c */ /* 0x000fc40003f26270 */
[----:B------:R-:W-:Y:S02]  /*3890*/  FMNMX3.FTZ R11, R11, R20, R224, !PT ;  /* 0x000000140b0b7276 */ /* 0x000fe400078100e0 */
[----:B------:R-:W-:Y:S02]  /*38a0*/  FMNMX3.FTZ R7, R7, R12, R10, !PT ;  /* 0x0000000c07077276 */ /* 0x000fe4000781000a */
[----:B---3--:R-:W-:Y:S02]  /*38b0*/  FSEL R208, R208, -INF , !P2 ;  /* 0xff800000d0d07808 */ /* 0x008fe40005000000 */
[----:B--2---:R-:W-:Y:S02]  /*38c0*/  FSEL R180, R180, -INF , !P1 ;  /* 0xff800000b4b47808 */ /* 0x004fe40004800000 */
[----:B------:R-:W-:Y:S02]  /*38d0*/  ISETP.GE.AND P2, PT, R5, R204, PT ;  /* 0x000000cc0500720c */ /* 0x000fe40003f46270 */
[----:B------:R-:W-:-:S02]  /*38e0*/  FSEL R194, R194, -INF , !P4 ;  /* 0xff800000c2c27808 */ /* 0x000fc40006000000 */
[----:B------:R-:W-:Y:S02]  /*38f0*/  FMNMX3.FTZ R11, R11, R222, R212, !PT ;  /* 0x000000de0b0b7276 */ /* 0x000fe400078100d4 */
[----:B------:R-:W-:Y:S02]  /*3900*/  ISETP.GE.AND P1, PT, R5, R198, PT ;  /* 0x000000c60500720c */ /* 0x000fe40003f26270 */
[----:B------:R-:W-:Y:S02]  /*3910*/  FMNMX3.FTZ R5, R7, R8, R220, !PT ;  /* 0x0000000807057276 */ /* 0x000fe400078100dc */
[----:B------:R-:W-:Y:S02]  /*3920*/  ISETP.GE.AND P4, PT, R9, R204, PT ;  /* 0x000000cc0900720c */ /* 0x000fe40003f86270 */
[----:B------:R-:W-:Y:S02]  /*3930*/  FSEL R182, R182, -INF , !P2 ;  /* 0xff800000b6b67808 */ /* 0x000fe40005000000 */
[----:B------:R-:W-:-:S02]  /*3940*/  FMNMX3.FTZ R11, R11, R208, R194, !PT ;  /* 0x000000d00b0b7276 */ /* 0x000fc400078100c2 */
[----:B------:R-:W-:Y:S02]  /*3950*/  ISETP.GE.AND P2, PT, R3, R198, PT ;  /* 0x000000c60300720c */ /* 0x000fe40003f46270 */
[----:B------:R-:W-:Y:S02]  /*3960*/  FSEL R176, R176, -INF , !P3 ;  /* 0xff800000b0b07808 */ /* 0x000fe40005800000 */
[----:B------:R-:W-:Y:S02]  /*3970*/  FMNMX3.FTZ R5, R5, R214, R218, !PT ;  /* 0x000000d605057276 */ /* 0x000fe400078100da */
[----:B------:R-:W-:Y:S02]  /*3980*/  FSEL R178, R178, -INF , !P4 ;  /* 0xff800000b2b27808 */ /* 0x000fe40006000000 */
[----:B------:R-:W-:Y:S02]  /*3990*/  FMNMX3.FTZ R11, R11, R182, R180, !PT ;  /* 0x000000b60b0b7276 */ /* 0x000fe400078100b4 */
[----:B------:R-:W-:-:S02]  /*39a0*/  ISETP.GE.AND P3, PT, R9, R198, PT ;  /* 0x000000c60900720c */ /* 0x000fc40003f66270 */
[----:B------:R-:W-:Y:S02]  /*39b0*/  FSEL R174, R174, -INF , !P1 ;  /* 0xff800000aeae7808 */ /* 0x000fe40004800000 */
[----:B----4-:R-:W-:Y:S02]  /*39c0*/  FSEL R172, R172, -INF , !P2 ;  /* 0xff800000acac7808 */ /* 0x010fe40005000000 */
[----:B------:R-:W-:Y:S02]  /*39d0*/  FMNMX3.FTZ R5, R5, R216, R176, !PT ;  /* 0x000000d805057276 */ /* 0x000fe400078100b0 */
[----:B------:R-:W-:Y:S02]  /*39e0*/  FMNMX.FTZ R3, R178, R11, !PT ;  /* 0x0000000bb2037209 */ /* 0x000fe40007810000 */
[----:B-----5:R-:W-:Y:S02]  /*39f0*/  FSEL R170, R170, -INF , !P3 ;  /* 0xff800000aaaa7808 */ /* 0x020fe40005800000 */
[----:B------:R-:W-:Y:S01]  /*3a00*/  FMNMX3.FTZ R5, R5, R174, R172, !PT ;  /* 0x000000ae05057276 */ /* 0x000fe200078100ac */
[----:B------:R-:W1:Y:S01]  /*3a10*/  SHFL.BFLY PT, R30, R3, 0x2, 0x1f ;  /* 0x0c401f00031e7f89 */ /* 0x000e6200000e0000 */
[----:B------:R-:W-:-:S02]  /*3a20*/  LOP3.LUT R193, R94, 0x200, R149, 0xf8, !PT ;  /* 0x000002005ec17812 */ /* 0x000fc400078ef895 */
[----:B------:R-:W-:Y:S02]  /*3a30*/  FMNMX.FTZ R9, R170, R5, !PT ;  /* 0x00000005aa097209 */ /* 0x000fe40007810000 */
[----:B------:R-:W-:-:S03]  /*3a40*/  LEA R193, R193, UR12, 0x1 ;  /* 0x0000000cc1c17c11 */ /* 0x000fc6000f8e08ff */
[----:B------:R-:W2:Y:S02]  /*3a50*/  SHFL.BFLY PT, R28, R9, 0x2, 0x1f ;  /* 0x0c401f00091c7f89 */ /* 0x000ea400000e0000 */
[--C-:B------:R-:W-:Y:S02]  /*3a60*/  IMAD.IADD R171, R92, 0x1, R193.reuse ;  /* 0x000000015cab7824 */ /* 0x100fe400078e02c1 */
[----:B------:R-:W-:Y:S01]  /*3a70*/  IMAD.IADD R168, R156, 0x1, R193 ;  /* 0x000000019ca87824 */ /* 0x000fe200078e02c1 */
[----:B------:R-:W-:Y:S03]  /*3a80*/  LDSM.16.MT88.4 R124, [R193+0xc000] ;  /* 0x00c00000c17c783b */ /* 0x000fe60000004200 */
[----:B------:R-:W-:Y:S01]  /*3a90*/  IMAD.IADD R167, R92, 0x1, R168 ;  /* 0x000000015ca77824 */ /* 0x000fe200078e02a8 */
[----:B------:R-:W-:Y:S04]  /*3aa0*/  LDSM.16.MT88.4 R116, [R171+0xc000] ;  /* 0x00c00000ab74783b */ /* 0x000fe80000004200 */
[----:B------:R-:W-:Y:S01]  /*3ab0*/  LDSM.16.MT88.4 R48, [R171+0xe000] ;  /* 0x00e00000ab30783b */ /* 0x000fe20000004200 */
[----:B-1----:R-:W-:-:S03]  /*3ac0*/  FMNMX.FTZ R7, R3, R30, !PT ;  /* 0x0000001e03077209 */ /* 0x002fc60007810000 */
[----:B------:R-:W-:Y:S04]  /*3ad0*/  LDSM.16.MT88.4 R80, [R171+0x10000] ;  /* 0x01000000ab50783b */ /* 0x000fe80000004200 */
[----:B------:R-:W1:Y:S01]  /*3ae0*/  SHFL.BFLY PT, R132, R7, 0x1, 0x1f ;  /* 0x0c201f0007847f89 */ /* 0x000e6200000e0000 */
[----:B--2---:R-:W-:-:S03]  /*3af0*/  FMNMX.FTZ R28, R9, R28, !PT ;  /* 0x0000001c091c7209 */ /* 0x004fc60007810000 */
[----:B------:R-:W-:Y:S04]  /*3b00*/  LDSM.16.MT88.4 R108, [R168+0xc000] ;  /* 0x00c00000a86c783b */ /* 0x000fe80000004200 */
[----:B------:R-:W2:Y:S04]  /*3b10*/  SHFL.BFLY PT, R5, R28, 0x1, 0x1f ;  /* 0x0c201f001c057f89 */ /* 0x000ea800000e0000 */
[----:B------:R-:W3:Y:S04]  /*3b20*/  LDSM.16.MT88.4 R100, [R167+0xc000] ;  /* 0x00c00000a764783b */ /* 0x000ee80000004200 */
[----:B------:R-:W4:Y:S04]  /*3b30*/  LDSM.16.MT88.4 R40, [R193+0xe000] ;  /* 0x00e00000c128783b */ /* 0x000f280000004200 */
[----:B------:R-:W-:Y:S01]  /*3b40*/  LDSM.16.MT88.4 R64, [R167+0xe000] ;  /* 0x00e00000a740783b */ /* 0x000fe20000004200 */
[----:B-1----:R-:W-:-:S03]  /*3b50*/  FMNMX.FTZ R132, R7, R132, !PT ;  /* 0x0000008407847209 */ /* 0x002fc60007810000 */
[----:B------:R-:W-:Y:S01]  /*3b60*/  LDSM.16.MT88.4 R72, [R193+0x10000] ;  /* 0x01000000c148783b */ /* 0x000fe20000004200 */
[C---:B------:R-:W-:Y:S01]  /*3b70*/  FSETP.NEU.FTZ.AND P1, PT, R132.reuse, -INF , PT ;  /* 0xff8000008400780b */ /* 0x040fe20003f3d000 */
[----:B------:R-:W-:Y:S02]  /*3b80*/  FMUL.FTZ R173, R132, UR6 ;  /* 0x0000000684ad7c20 */ /* 0x000fe40008410000 */
[----:B------:R-:W-:Y:S01]  /*3b90*/  LDSM.16.MT88.4 R88, [R168+0x10000] ;  /* 0x01000000a858783b */ /* 0x000fe20000004200 */
[----:B--2---:R-:W-:Y:S02]  /*3ba0*/  FMNMX.FTZ R3, R28, R5, !PT ;  /* 0x000000051c037209 */ /* 0x004fe40007810000 */
[----:B------:R-:W-:Y:S01]  /*3bb0*/  FSEL R173, R173, RZ, P1 ;  /* 0x000000ffadad7208 */ /* 0x000fe20000800000 */
[----:B------:R-:W-:Y:S01]  /*3bc0*/  LDSM.16.MT88.4 R144, [R171+0xe800] ;  /* 0x00e80000ab90783b */ /* 0x000fe20000004200 */
[C---:B------:R-:W-:Y:S01]  /*3bd0*/  FSETP.NEU.FTZ.AND P1, PT, R3.reuse, -INF , PT ;  /* 0xff8000000300780b */ /* 0x040fe20003f3d000 */
[----:B------:R-:W-:-:S02]  /*3be0*/  FMUL.FTZ R169, R3, UR6 ;  /* 0x0000000603a97c20 */ /* 0x000fc40008410000 */
[--C-:B------:R-:W-:Y:S01]  /*3bf0*/  FFMA.FTZ R162, R56, UR6, -R173.reuse ;  /* 0x0000000638a27c23 */ /* 0x100fe200080108ad */
[--C-:B------:R-:W-:Y:S01]  /*3c00*/  FFMA.FTZ R166, R68, UR6, -R173.reuse ;  /* 0x0000000644a67c23 */ /* 0x100fe200080108ad */
[----:B------:R-:W1:Y:S01]  /*3c10*/  LDSM.16.MT88.4 R56, [R168+0xe000] ;  /* 0x00e00000a838783b */ /* 0x000e620000004200 */
[----:B------:R-:W-:Y:S01]  /*3c20*/  FSEL R169, R169, RZ, P1 ;  /* 0x000000ffa9a97208 */ /* 0x000fe20000800000 */
[--C-:B------:R-:W-:Y:S01]  /*3c30*/  FFMA.FTZ R165, R26, UR6, -R173.reuse ;  /* 0x000000061aa57c23 */ /* 0x100fe200080108ad */
[--C-:B------:R-:W-:Y:S01]  /*3c40*/  FFMA.FTZ R161, R24, UR6, -R173.reuse ;  /* 0x0000000618a17c23 */ /* 0x100fe200080108ad */
[----:B------:R-:W-:Y:S01]  /*3c50*/  MUFU.EX2 R162, R162 ;  /* 0x000000a200a27308 */ /* 0x000fe20000000800 */
[----:B------:R-:W-:Y:S01]  /*3c60*/  FFMA.FTZ R158, R16, UR6, -R173 ;  /* 0x00000006109e7c23 */ /* 0x000fe200080108ad */
[--C-:B------:R-:W-:Y:S01]  /*3c70*/  FFMA.FTZ R163, R6, UR6, -R169.reuse ;  /* 0x0000000606a37c23 */ /* 0x100fe200080108a9 */
[--C-:B------:R-:W-:Y:S01]  /*3c80*/  FFMA.FTZ R160, R4, UR6, -R169.reuse ;  /* 0x0000000604a07c23 */ /* 0x100fe200080108a9 */
[--C-:B------:R-:W-:Y:S01]  /*3c90*/  FFMA.FTZ R164, R70, UR6, -R169.reuse ;  /* 0x0000000646a47c23 */ /* 0x100fe200080108a9 */
[----:B------:R-:W2:Y:S01]  /*3ca0*/  LDSM.16.MT88.4 R4, [R167+0x10000] ;  /* 0x01000000a704783b */ /* 0x000ea20000004200 */
[----:B------:R-:W-:Y:S01]  /*3cb0*/  FFMA.FTZ R159, R32, UR6, -R169 ;  /* 0x00000006209f7c23 */ /* 0x000fe200080108a9 */
[----:B------:R-:W-:Y:S01]  /*3cc0*/  MUFU.EX2 R166, R166 ;  /* 0x000000a600a67308 */ /* 0x000fe20000000800 */
[--C-:B------:R-:W-:Y:S01]  /*3cd0*/  FFMA.FTZ R157, R18, UR6, -R173.reuse ;  /* 0x00000006129d7c23 */ /* 0x100fe200080108ad */
[--C-:B------:R-:W-:Y:S01]  /*3ce0*/  FFMA.FTZ R153, R22, UR6, -R173.reuse ;  /* 0x0000000616997c23 */ /* 0x100fe200080108ad */
[----:B------:R-:W5:Y:S01]  /*3cf0*/  LDSM.16.MT88.4 R16, [R171+0xc800] ;  /* 0x00c80000ab10783b */ /* 0x000f620000004200 */
[----:B------:R-:W3:Y:S01]  /*3d00*/  MUFU.EX2 R165, R165 ;  /* 0x000000a500a57308 */ /* 0x000ee20000000800 */
[----:B------:R-:W-:Y:S01]  /*3d10*/  FFMA.FTZ R152, R20, UR6, -R173 ;  /* 0x0000000614987c23 */ /* 0x000fe200080108ad */
[--C-:B------:R-:W-:Y:S01]  /*3d20*/  FFMA.FTZ R155, R14, UR6, -R169.reuse ;  /* 0x000000060e9b7c23 */ /* 0x100fe200080108a9 */
[--C-:B------:R-:W-:Y:S01]  /*3d30*/  FFMA.FTZ R154, R12, UR6, -R169.reuse ;  /* 0x000000060c9a7c23 */ /* 0x100fe200080108a9 */
[----:B------:R-:W4:Y:S01]  /*3d40*/  MUFU.EX2 R161, R161 ;  /* 0x000000a100a17308 */ /* 0x000f220000000800 */
[--C-:B------:R-:W-:Y:S01]  /*3d50*/  FFMA.FTZ R151, R10, UR6, -R169.reuse ;  /* 0x000000060a977c23 */ /* 0x100fe200080108a9 */
[----:B------:R-:W-:Y:S01]  /*3d60*/  FFMA.FTZ R150, R8, UR6, -R169 ;  /* 0x0000000608967c23 */ /* 0x000fe200080108a9 */
[----:B------:R-:W5:Y:S01]  /*3d70*/  LDSM.16.MT88.4 R12, [R168+0xc800] ;  /* 0x00c80000a80c783b */ /* 0x000f620000004200 */
[----:B------:R-:W-:Y:S01]  /*3d80*/  MUFU.EX2 R164, R164 ;  /* 0x000000a400a47308 */ /* 0x000fe20000000800 */
[--C-:B------:R-:W-:Y:S01]  /*3d90*/  FFMA.FTZ R175, R224, UR6, -R173.reuse ;  /* 0x00000006e0af7c23 */ /* 0x100fe200080108ad */
[----:B------:R-:W-:Y:S01]  /*3da0*/  FFMA.FTZ R177, R208, UR6, -R173 ;  /* 0x00000006d0b17c23 */ /* 0x000fe200080108ad */
[----:B------:R-:W5:Y:S01]  /*3db0*/  LDSM.16.MT88.4 R8, [R193+0x10800] ;  /* 0x01080000c108783b */ /* 0x000f620000004200 */
[----:B------:R-:W1:Y:S01]  /*3dc0*/  MUFU.EX2 R163, R163 ;  /* 0x000000a300a37308 */ /* 0x000e620000000800 */
[--C-:B------:R-:W-:Y:S01]  /*3dd0*/  FFMA.FTZ R181, R214, UR6, -R169.reuse ;  /* 0x00000006d6b57c23 */ /* 0x100fe200080108a9 */
[----:B---3--:R-:W-:Y:S01]  /*3de0*/  F2FP.F16.F32.PACK_AB R96, R165, R166 ;  /* 0x000000a6a560723e */ /* 0x008fe200000000ff */
[----:B------:R-:W-:Y:S01]  /*3df0*/  LDSM.16.MT88.4 R140, [R171+0x10800] ;  /* 0x01080000ab8c783b */ /* 0x000fe20000004200 */
[----:B------:R-:W-:Y:S01]  /*3e00*/  MUFU.EX2 R160, R160 ;  /* 0x000000a000a07308 */ /* 0x000fe20000000800 */
[--C-:B------:R-:W-:Y:S01]  /*3e10*/  FFMA.FTZ R179, R218, UR6, -R169.reuse ;  /* 0x00000006dab37c23 */ /* 0x100fe200080108a9 */
[----:B----4-:R-:W-:Y:S01]  /*3e20*/  F2FP.F16.F32.PACK_AB R98, R161, R162 ;  /* 0x000000a2a162723e */ /* 0x010fe200000000ff */
[----:B------:R-:W-:Y:S01]  /*3e30*/  LDSM.16.MT88.4 R136, [R193+0xc800] ;  /* 0x00c80000c188783b */ /* 0x000fe20000004200 */
[----:B------:R-:W3:Y:S01]  /*3e40*/  MUFU.EX2 R159, R159 ;  /* 0x0000009f009f7308 */ /* 0x000ee20000000800 */
[----:B------:R-:W-:Y:S01]  /*3e50*/  FFMA.FTZ R216, R216, UR6, -R169 ;  /* 0x00000006d8d87c23 */ /* 0x000fe200080108a9 */
[----:B------:R-:W-:Y:S01]  /*3e60*/  FFMA.FTZ R222, R222, UR6, -R173 ;  /* 0x00000006dede7c23 */ /* 0x000fe200080108ad */
[----:B------:R-:W-:Y:S01]  /*3e70*/  LDSM.16.MT88.4 R32, [R167+0xc800] ;  /* 0x00c80000a720783b */ /* 0x000fe20000004200 */
[----:B------:R-:W-:Y:S01]  /*3e80*/  MUFU.EX2 R158, R158 ;  /* 0x0000009e009e7308 */ /* 0x000fe20000000800 */
[----:B------:R-:W-:Y:S01]  /*3e90*/  FFMA.FTZ R220, R220, UR6, -R169 ;  /* 0x00000006dcdc7c23 */ /* 0x000fe200080108a9 */
[----:B-1----:R-:W-:Y:S01]  /*3ea0*/  F2FP.F16.F32.PACK_AB R97, R163, R164 ;  /* 0x000000a4a361723e */ /* 0x002fe200000000ff */
[----:B------:R-:W-:Y:S01]  /*3eb0*/  LDSM.16.MT88.4 R28, [R193+0xe800] ;  /* 0x00e80000c11c783b */ /* 0x000fe20000004200 */
[----:B------:R-:W1:Y:S01]  /*3ec0*/  MUFU.EX2 R157, R157 ;  /* 0x0000009d009d7308 */ /* 0x000e620000000800 */
[----:B------:R-:W-:Y:S01]  /*3ed0*/  FFMA.FTZ R209, R178, UR6, -R173 ;  /* 0x00000006b2d17c23 */ /* 0x000fe200080108ad */
[--C-:B------:R-:W-:Y:S01]  /*3ee0*/  FFMA.FTZ R170, R170, UR6, -R169.reuse ;  /* 0x00000006aaaa7c23 */ /* 0x100fe200080108a9 */
[----:B------:R-:W-:Y:S01]  /*3ef0*/  LDSM.16.MT88.4 R24, [R168+0xe800] ;  /* 0x00e80000a818783b */ /* 0x000fe20000004200 */
[----:B------:R-:W-:Y:S01]  /*3f00*/  MUFU.EX2 R153, R153 ;  /* 0x0000009900997308 */ /* 0x000fe20000000800 */
[----:B------:R-:W-:Y:S01]  /*3f10*/  FFMA.FTZ R174, R174, UR6, -R169 ;  /* 0x00000006aeae7c23 */ /* 0x000fe200080108a9 */
[----:B---3--:R-:W-:Y:S01]  /*3f20*/  F2FP.F16.F32.PACK_AB R99, R159, R160 ;  /* 0x000000a09f63723e */ /* 0x008fe200000000ff */
[----:B------:R-:W-:Y:S01]  /*3f30*/  LDSM.16.MT88.4 R20, [R167+0xe800] ;  /* 0x00e80000a714783b */ /* 0x000fe20000004200 */
[----:B------:R-:W-:Y:S01]  /*3f40*/  MUFU.EX2 R152, R152 ;  /* 0x0000009800987308 */ /* 0x000fe20000000800 */
[----:B------:R-:W-:Y:S01]  /*3f50*/  FADD.FTZ R165, R166, R165 ;  /* 0x000000a5a6a57221 */ /* 0x000fe20000010000 */
[----:B------:R-:W-:-:S02]  /*3f60*/  FADD.FTZ R163, R164, R163 ;  /* 0x000000a3a4a37221 */ /* 0x000fc40000010000 */
[----:B------:R-:W-:Y:S01]  /*3f70*/  MUFU.EX2 R155, R155 ;  /* 0x0000009b009b7308 */ /* 0x000fe20000000800 */
[C---:B------:R-:W-:Y:S01]  /*3f80*/  HMMA.16816.F32 R120, R96.reuse, R116, RZ ;  /* 0x000000746078723c */ /* 0x040fe200000018ff */
[----:B------:R-:W-:Y:S02]  /*3f90*/  FADD.FTZ R162, R162, R165 ;  /* 0x000000a5a2a27221 */ /* 0x000fe40000010000 */
[----:B------:R-:W3:Y:S02]  /*3fa0*/  MUFU.EX2 R154, R154 ;  /* 0x0000009a009a7308 */ /* 0x000ee40000000800 */
[----:B------:R-:W-:Y:S02]  /*3fb0*/  FADD.FTZ R161, R161, R162 ;  /* 0x000000a2a1a17221 */ /* 0x000fe40000010000 */
[----:B------:R-:W-:Y:S01]  /*3fc0*/  MUFU.EX2 R151, R151 ;  /* 0x0000009700977308 */ /* 0x000fe20000000800 */
[C---:B------:R-:W-:Y:S03]  /*3fd0*/  HMMA.16816.F32 R116, R96.reuse, R118, RZ ;  /* 0x000000766074723c */ /* 0x040fe600000018ff */
[----:B------:R-:W4:Y:S04]  /*3fe0*/  MUFU.EX2 R150, R150 ;  /* 0x0000009600967308 */ /* 0x000f280000000800 */
        /* <DEDUP_REMOVED lines=28> */
[----:B--2---:R-:W-:Y:S01]  /*41b0*/  HMMA.16816.F32 R92, R96, R4, RZ ;  /* 0x00000004605c723c */ /* 0x004fe200000018ff */
[----:B-1----:R-:W-:Y:S01]  /*41c0*/  F2FP.F16.F32.PACK_AB R4, R157, R158 ;  /* 0x0000009e9d04723e */ /* 0x002fe200000000ff */
[----:B------:R-:W-:Y:S01]  /*41d0*/  FADD.FTZ R158, R158, R161 ;  /* 0x000000a19e9e7221 */ /* 0x000fe20000010000 */
[----:B---3--:R-:W-:-:S05]  /*41e0*/  F2FP.F16.F32.PACK_AB R5, R154, R155 ;  /* 0x0000009b9a05723e */ /* 0x008fca00000000ff */
[----:B------:R-:W-:Y:S01]  /*41f0*/  HMMA.16816.F32 R96, R96, R6, RZ ;  /* 0x000000066060723c */ /* 0x000fe200000018ff */
[----:B------:R-:W-:Y:S02]  /*4200*/  F2FP.F16.F32.PACK_AB R6, R152, R153 ;  /* 0x000000999806723e */ /* 0x000fe400000000ff */
[----:B----4-:R-:W-:-:S07]  /*4210*/  F2FP.F16.F32.PACK_AB R7, R150, R151 ;  /* 0x000000979607723e */ /* 0x010fce00000000ff */
[C---:B-----5:R-:W-:Y:S08]  /*4220*/  HMMA.16816.F32 R120, R4.reuse, R16, R120 ;  /* 0x000000100478723c */ /* 0x060ff00000001878 */
        /* <DEDUP_REMOVED lines=14> */
[C---:B--2---:R-:W-:Y:S01]  /*4310*/  HMMA.16816.F32 R92, R4.reuse, R12, R92 ;  /* 0x0000000c045c723c */ /* 0x044fe2000000185c */
[----:B----4-:R-:W2:Y:S07]  /*4320*/  LDSM.16.MT88.4 R16, [R193+0xf000] ;  /* 0x00f00000c110783b */ /* 0x010eae0000004200 */
[C---:B------:R-:W-:Y:S01]  /*4330*/  HMMA.16816.F32 R96, R4.reuse, R14, R96 ;  /* 0x0000000e0460723c */ /* 0x040fe20000001860 */
[----:B------:R-:W4:Y:S07]  /*4340*/  LDSM.16.MT88.4 R12, [R193+0x11000] ;  /* 0x01100000c10c783b */ /* 0x000f2e0000004200 */
        /* <DEDUP_REMOVED lines=27> */
[C---:B--2---:R-:W-:Y:S08]  /*4500*/  HMMA.16816.F32 R36, R4.reuse, R16, R36 ;  /* 0x000000100424723c */ /* 0x044ff00000001824 */
        /* <DEDUP_REMOVED lines=9> */
[C---:B------:R-:W-:Y:S01]  /*45a0*/  HMMA.16816.F32 R48, R4.reuse, R146, R48 ;  /* 0x000000920430723c */ /* 0x040fe20000001830 */
[----:B------:R-:W-:Y:S01]  /*45b0*/  FFMA.FTZ R146, R180, UR6, -R173 ;  /* 0x00000006b4927c23 */ /* 0x000fe200080108ad */
[--C-:B------:R-:W-:Y:S01]  /*45c0*/  FFMA.FTZ R147, R176, UR6, -R169.reuse ;  /* 0x00000006b0937c23 */ /* 0x100fe200080108a9 */
[----:B------:R-:W-:Y:S01]  /*45d0*/  FFMA.FTZ R173, R172, UR6, -R169 ;  /* 0x00000006acad7c23 */ /* 0x000fe200080108a9 */
[----:B------:R-:W4:Y:S04]  /*45e0*/  MUFU.EX2 R145, R145 ;  /* 0x0000009100917308 */ /* 0x000f280000000800 */
[C---:B-1----:R-:W-:Y:S01]  /*45f0*/  HMMA.16816.F32 R84, R4.reuse, R8, R84 ;  /* 0x000000080454723c */ /* 0x042fe20000001854 */
[----:B------:R-:W-:Y:S04]  /*4600*/  MUFU.EX2 R146, R146 ;  /* 0x0000009200927308 */ /* 0x000fe80000000800 */
[----:B------:R-:W-:Y:S03]  /*4610*/  MUFU.EX2 R147, R147 ;  /* 0x0000009300937308 */ /* 0x000fe60000000800 */
[C---:B------:R-:W-:Y:S01]  /*4620*/  HMMA.16816.F32 R88, R4.reuse, R10, R88 ;  /* 0x0000000a0458723c */ /* 0x040fe20000001858 */
[----:B------:R-:W1:Y:S01]  /*4630*/  LDSM.16.MT88.4 R8, [R168+0xf800] ;  /* 0x00f80000a808783b */ /* 0x000e620000004200 */
[----:B------:R-:W5:Y:S04]  /*4640*/  MUFU.EX2 R172, R174 ;  /* 0x000000ae00ac7308 */ /* 0x000f680000000800 */
[----:B------:R-:W3:Y:S02]  /*4650*/  MUFU.EX2 R169, R173 ;  /* 0x000000ad00a97308 */ /* 0x000ee40000000800 */
        /* <DEDUP_REMOVED lines=20> */
[----:B----4-:R-:W-:Y:S01]  /*47a0*/  F2FP.F16.F32.PACK_AB R4, R145, R144 ;  /* 0x000000909104723e */ /* 0x010fe200000000ff */
[----:B------:R-:W2:Y:S01]  /*47b0*/  LDSM.16.MT88.4 R16, [R193+0xf800] ;  /* 0x00f80000c110783b */ /* 0x000ea20000004200 */
[----:B-----5:R-:W-:-:S02]  /*47c0*/  F2FP.F16.F32.PACK_AB R5, R172, R147 ;  /* 0x00000093ac05723e */ /* 0x020fc400000000ff */
[----:B------:R-:W-:Y:S02]  /*47d0*/  F2FP.F16.F32.PACK_AB R6, R209, R146 ;  /* 0x00000092d106723e */ /* 0x000fe400000000ff */
[----:B---3--:R-:W-:-:S07]  /*47e0*/  F2FP.F16.F32.PACK_AB R7, R170, R169 ;  /* 0x000000a9aa07723e */ /* 0x008fce00000000ff */
[C---:B------:R-:W-:Y:S08]  /*47f0*/  HMMA.16816.F32 R120, R4.reuse, R12, R120 ;  /* 0x0000000c0478723c */ /* 0x040ff00000001878 */
        /* <DEDUP_REMOVED lines=17> */
[----:B-1----:R-:W-:Y:S01]  /*4910*/  HMMA.16816.F32 R68, R4, R8, R68 ;  /* 0x000000080444723c */ /* 0x002fe20000001844 */
        /* <DEDUP_REMOVED lines=32> */
[----:B------:R-:W-:Y:S01]  /*4b20*/  HMMA.16816.F32 R96, R4, R18, R96 ;  /* 0x000000120460723c */ /* 0x000fe20000001860 */
[----:B------:R-:W-:Y:S01]  /*4b30*/  IMAD.MOV.U32 R4, RZ, RZ, -0x1 ;  /* 0xffffffffff047424 */ /* 0x000fe200078e00ff */
[----:B------:R-:W-:-:S03]  /*4b40*/  NOP ;  /* 0x0000000000007918 */ /* 0x000fc60000000000 */
        /* <DEDUP_REMOVED lines=9> */
[----:B------:R-:W-:-:S04]  /*4be0*/  DEPBAR.LE SB0, 0x0 ;  /* 0x000080000000791a */ /* 0x000fc80000000000 */
[----:B------:R-:W-:Y:S01]  /*4bf0*/  LOP3.LUT R4, R149, 0x200, RZ, 0xc0, !PT ;  /* 0x0000020095047812 */ /* 0x000fe200078ec0ff */
[----:B------:R-:W-:Y:S01]  /*4c00*/  VIADD R14, R189, 0xfffffffe ;  /* 0xfffffffebd0e7836 */ /* 0x000fe20000000000 */
[----:B------:R-:W-:Y:S01]  /*4c10*/  SHF.R.U32.HI R7, RZ, 0x1, R185 ;  /* 0x00000001ff077819 */ /* 0x000fe200000116b9 */
[----:B------:R-:W-:Y:S01]  /*4c20*/  IMAD.MOV.U32 R212, RZ, RZ, 0x20 ;  /* 0x00000020ffd47424 */ /* 0x000fe200078e00ff */
[----:B------:R-:W-:Y:S01]  /*4c30*/  LOP3.LUT R217, R4, 0x7c00, R217, 0xf8, !PT ;  /* 0x00007c0004d97812 */ /* 0x000fe200078ef8d9 */
[----:B------:R-:W-:Y:S01]  /*4c40*/  VIADD R211, R210, UR12 ;  /* 0x0000000cd2d37c36 */ /* 0x000fe20008000000 */
[----:B------:R-:W-:Y:S01]  /*4c50*/  LOP3.LUT R186, R133, 0x1f8, RZ, 0xc0, !PT ;  /* 0x000001f885ba7812 */ /* 0x000fe200078ec0ff */
[----:B--2---:R-:W-:Y:S01]  /*4c60*/  IMAD R5, R187, UR4, RZ ;  /* 0x00000004bb057c24 */ /* 0x004fe2000f8e02ff */
[----:B------:R-:W-:Y:S01]  /*4c70*/  LOP3.LUT R148, R148, 0x8, R7, 0x78, !PT ;  /* 0x0000000894947812 */ /* 0x000fe200078e7807 */
[----:B------:R-:W2:Y:S01]  /*4c80*/  LDCU UR6, c[0x0][0x50c] ;  /* 0x0000a180ff0677ac */ /* 0x000ea20008000800 */
[----:B------:R-:W-:Y:S01]  /*4c90*/  LOP3.LUT R186, R186, 0x38, R185, 0x78, !PT ;  /* 0x00000038baba7812 */ /* 0x000fe200078e78b9 */
[----:B------:R-:W-:Y:S01]  /*4ca0*/  IMAD R5, R184, UR5, R5 ;  /* 0x00000005b8057c24 */ /* 0x000fe2000f8e0205 */
[----:B------:R-:W-:Y:S01]  /*4cb0*/  LOP3.LUT R217, R217, R148, RZ, 0xfc, !PT ;  /* 0x00000094d9d97212 */ /* 0x000fe200078efcff */
[----:B-1----:R-:W-:Y:S01]  /*4cc0*/  IMAD R190, R188, R135, RZ ;  /* 0x00000087bcbe7224 */ /* 0x002fe200078e02ff */
[----:B------:R-:W-:Y:S01]  /*4cd0*/  LOP3.LUT R194, R186, 0x1e00, R133, 0xf8, !PT ;  /* 0x00001e00bac27812 */ /* 0x000fe200078ef885 */
[----:B------:R-:W-:Y:S01]  /*4ce0*/  IMAD.WIDE.U32 R10, R188, R134, R10 ;  /* 0x00000086bc0a7225 */ /* 0x000fe200078e000a */
[----:B------:R-:W-:-:S02]  /*4cf0*/  LEA R217, R217, UR12, 0x1 ;  /* 0x0000000cd9d97c11 */ /* 0x000fc4000f8e08ff */
[----:B------:R-:W-:Y:S01]  /*4d00*/  LEA R194, R194, UR12, 0x1 ;  /* 0x0000000cc2c27c11 */ /* 0x000fe2000f8e08ff */
[----:B------:R-:W-:Y:S01]  /*4d10*/  IMAD.IADD R11, R11, 0x1, R190 ;  /* 0x000000010b0b7824 */ /* 0x000fe200078e02be */
[----:B------:R-:W-:Y:S01]  /*4d20*/  SEL R212, R212, 0xffffffe0, !P0 ;  /* 0xffffffe0d4d47807 */ /* 0x000fe20004000000 */
[----:B------:R-:W-:Y:S02]  /*4d30*/  IMAD R9, R14, R135, RZ ;  /* 0x000000870e097224 */ /* 0x000fe400078e02ff */
[----:B------:R-:W-:-:S04]  /*4d40*/  IMAD.WIDE.U32 R10, R184, UR4, R10 ;  /* 0x00000004b80a7c25 */ /* 0x000fc8000f8e000a */
[----:B------:R-:W-:Y:S01]  /*4d50*/  IMAD.IADD R4, R11, 0x1, R5 ;  /* 0x000000010b047824 */ /* 0x000fe200078e0205 */
[----:B------:R-:W-:Y:S01]  /*4d60*/  BAR.SYNC.DEFER_BLOCKING 0x0 ;  /* 0x0000000000007b1d */ /* 0x000fe20000010000 */
[----:B---3--:R-:W-:Y:S01]  /*4d70*/  LEA R13, P1, R10, UR10, 0x1 ;  /* 0x0000000a0a0d7c11 */ /* 0x008fe2000f8208ff */
[----:B------:R-:W-:-:S03]  /*4d80*/  IMAD.WIDE.U32 R14, R14, R134, RZ ;  /* 0x000000860e0e7225 */ /* 0x000fc600078e00ff */
[----:B------:R-:W-:Y:S01]  /*4d90*/  LEA.HI.X R4, R10, UR11, R4, 0x1, P1 ;  /* 0x0000000b0a047c11 */ /* 0x000fe200088f0c04 */
[C---:B------:R-:W-:Y:S01]  /*4da0*/  IMAD.SHL.U32 R6, R134.reuse, 0x10, RZ ;  /* 0x0000001086067824 */ /* 0x040fe200078e00ff */
[----:B------:R-:W-:Y:S01]  /*4db0*/  SHF.L.U64.HI R10, R134, 0x4, R135 ;  /* 0x00000004860a7819 */ /* 0x000fe20000010287 */
[----:B------:R-:W-:Y:S01]  /*4dc0*/  IMAD.IADD R9, R15, 0x1, R9 ;  /* 0x000000010f097824 */ /* 0x000fe200078e0209 */
[-C--:B------:R-:W-:Y:S01]  /*4dd0*/  LEA R16, P3, R14, R13.reuse, 0x7 ;  /* 0x0000000d0e107211 */ /* 0x080fe200078638ff */
[----:B------:R-:W-:Y:S01]  /*4de0*/  IMAD.IADD R215, R212, 0x1, R217 ;  /* 0x00000001d4d77824 */ /* 0x000fe200078e02d9 */
[C---:B------:R-:W-:Y:S01]  /*4df0*/  LEA R7, P1, R14.reuse, R6, 0x6 ;  /* 0x000000060e077211 */ /* 0x040fe200078230ff */
[----:B------:R-:W-:Y:S01]  /*4e00*/  IMAD.IADD R208, R211, 0x1, R212 ;  /* 0x00000001d3d07824 */ /* 0x000fe200078e02d4 */
[----:B------:R-:W-:Y:S01]  /*4e10*/  LEA.HI.X R17, R14, R4, R9, 0x7, P3 ;  /* 0x000000040e117211 */ /* 0x000fe200018f3c09 */
[----:B------:R-:W-:Y:S01]  /*4e20*/  IMAD.IADD R213, R156, 0x1, R217 ;  /* 0x000000019cd57824 */ /* 0x000fe200078e02d9 */
[----:B------:R-:W-:Y:S01]  /*4e30*/  IADD3 R6, P2, PT, R7, R6, RZ ;  /* 0x0000000607067210 */ /* 0x000fe20007f5e0ff */
[----:B------:R-:W-:Y:S01]  /*4e40*/  IMAD.IADD R211, R211, 0x1, R156 ;  /* 0x00000001d3d37824 */ /* 0x000fe200078e029c */
[----:B------:R-:W-:Y:S01]  /*4e50*/  LEA.HI.X R5, R14, R10, R9, 0x6, P1 ;  /* 0x0000000a0e057211 */ /* 0x000fe200008f3409 */
[C---:B------:R-:W-:Y:S01]  /*4e60*/  IMAD.IADD R214, R212.reuse, 0x1, R213 ;  /* 0x00000001d4d67824 */ /* 0x040fe200078e02d5 */
[----:B------:R-:W-:Y:S01]  /*4e70*/  LEA R14, P3, R7, R13, 0x1 ;  /* 0x0000000d070e7211 */ /* 0x000fe200078608ff */
[----:B------:R-:W-:Y:S01]  /*4e80*/  IMAD.IADD R212, R212, 0x1, R211 ;  /* 0x00000001d4d47824 */ /* 0x000fe200078e02d3 */
[----:B------:R-:W-:Y:S01]  /*4e90*/  LEA R8, P1, R134, R7, 0x5 ;  /* 0x0000000786087211 */ /* 0x000fe200078228ff */
[----:B------:R-:W-:Y:S01]  /*4ea0*/  IMAD.X R9, R5, 0x1, R10, P2 ;  /* 0x0000000105097824 */ /* 0x000fe200010e060a */
[----:B------:R-:W-:Y:S01]  /*4eb0*/  LEA R12, P2, R6, R13, 0x1 ;  /* 0x0000000d060c7211 */ /* 0x000fe200078408ff */
[----:B------:R-:W-:Y:S01]  /*4ec0*/  @!PT LDS RZ, [RZ] ;  /* 0x00000000fffff984 */ /* 0x000fe20000000800 */
[----:B------:R-:W-:Y:S01]  /*4ed0*/  @!PT LDS RZ, [RZ] ;  /* 0x00000000fffff984 */ /* 0x000fe20000000800 */
[----:B------:R-:W-:Y:S01]  /*4ee0*/  @!PT LDS RZ, [RZ] ;  /* 0x00000000fffff984 */ /* 0x000fe20000000800 */
[----:B------:R-:W-:Y:S01]  /*4ef0*/  LDGSTS.E.BYPASS.LTC128B.128 [R194+0xc000], desc[UR8][R16.64] ;  /* 0x0c00000010c27fae */ /* 0x000fe2000b981a08 */
[----:B------:R-:W-:-:S02]  /*4f00*/  LEA.HI.X R15, R7, R4, R5, 0x1, P3 ;  /* 0x00000004070f7211 */ /* 0x000fc400018f0c05 */
[----:B------:R-:W-:Y:S01]  /*4f10*/  LEA.HI.X R11, R134, R5, R135, 0x5, P1 ;  /* 0x00000005860b7211 */ /* 0x000fe200008f2c87 */
[----:B------:R-:W-:Y:S01]  /*4f20*/  LDGSTS.E.BYPASS.LTC128B.128 [R194+0xe000], desc[UR8][R16.64+0x80] ;  /* 0x0e00008010c27fae */ /* 0x000fe2000b981a08 */
[----:B------:R-:W-:Y:S02]  /*4f30*/  LEA R10, P1, R8, R13, 0x1 ;  /* 0x0000000d080a7211 */ /* 0x000fe400078208ff */
[-C--:B------:R-:W-:Y:S01]  /*4f40*/  LEA.HI.X R13, R6, R4.reuse, R9, 0x1, P2 ;  /* 0x00000004060d7211 */ /* 0x080fe200010f0c09 */
[----:B------:R-:W-:Y:S01]  /*4f50*/  LDGSTS.E.BYPASS.LTC128B.128 [R194+0x10000], desc[UR8][R16.64+0x100] ;  /* 0x1000010010c27fae */ /* 0x000fe2000b981a08 */
[----:B------:R-:W-:-:S03]  /*4f60*/  LEA.HI.X R11, R8, R4, R11, 0x1, P1 ;  /* 0x00000004080b7211 */ /* 0x000fc600008f0c0b */
        /* <DEDUP_REMOVED lines=10> */
[----:B------:R-:W3:Y:S04]  /*5010*/  LDSM.16.M88.4 R24, [R210+UR12+0x6000] ;  /* 0x0060000cd218783b */ /* 0x000ee80008000200 */
[----:B------:R-:W-:Y:S04]  /*5020*/  LDSM.16.M88.4 R4, [R208+0x6000] ;  /* 0x00600000d004783b */ /* 0x000fe80000000200 */
[----:B------:R-:W4:Y:S04]  /*5030*/  LDSM.16.M88.4 R144, [R210+UR12+0x6800] ;  /* 0x0068000cd290783b */ /* 0x000f280008000200 */
[----:B------:R-:W-:Y:S04]  /*5040*/  LDSM.16.M88.4 R136, [R210+UR12+0x7000] ;  /* 0x0070000cd288783b */ /* 0x000fe80008000200 */
[----:B------:R-:W-:Y:S04]  /*5050*/  LDSM.16.M88.4 R28, [R210+UR12+0x7800] ;  /* 0x0078000cd21c783b */ /* 0x000fe80008000200 */
[----:B-1----:R-:W1:Y:S04]  /*5060*/  LDSM.16.M88.4 R8, [R215] ;  /* 0x00000000d708783b */ /* 0x002e680000000200 */
[----:B------:R-:W5:Y:S04]  /*5070*/  LDSM.16.M88.4 R20, [R208+0x6800] ;  /* 0x00680000d014783b */ /* 0x000f680000000200 */
[----:B------:R-:W2:Y:S04]  /*5080*/  LDSM.16.M88.4 R152, [R208+0x7000] ;  /* 0x00700000d098783b */ /* 0x000ea80000000200 */
[----:B------:R-:W2:Y:S04]  /*5090*/  LDSM.16.M88.4 R16, [R208+0x7800] ;  /* 0x00780000d010783b */ /* 0x000ea80000000200 */
[----:B------:R-:W-:Y:S01]  /*50a0*/  LDSM.16.M88.4 R32, [R213] ;  /* 0x00000000d520783b */ /* 0x000fe20000000200 */
[C---:B---3--:R-:W-:Y:S03]  /*50b0*/  HMMA.16816.F32 R12, R164.reuse, R24, RZ ;  /* 0x00000018a40c723c */ /* 0x048fe600000018ff */
[----:B------:R-:W-:Y:S04]  /*50c0*/  LDSM.16.M88.4 R160, [R210+UR12+0x9000] ;  /* 0x0090000cd2a0783b */ /* 0x000fe80008000200 */
[----:B------:R-:W-:Y:S01]  /*50d0*/  LDSM.16.M88.4 R156, [R210+UR12+0x9800] ;  /* 0x0098000cd29c783b */ /* 0x000fe20008000200 */
[C---:B------:R-:W-:Y:S03]  /*50e0*/  HMMA.16816.F32 R24, R164.reuse, R26, RZ ;  /* 0x0000001aa418723c */ /* 0x040fe600000018ff */
[----:B------:R-:W-:Y:S04]  /*50f0*/  LDSM.16.M88.4 R180, [R208+0x9800] ;  /* 0x00980000d0b4783b */ /* 0x000fe80000000200 */
[----:B------:R-:W-:Y:S01]  /*5100*/  LDSM.16.M88.4 R176, [R214+0x2000] ;  /* 0x00200000d6b0783b */ /* 0x000fe20000000200 */
[----:B----4-:R-:W-:Y:S03]  /*5110*/  HMMA.16816.F32 R148, R164, R144, RZ ;  /* 0x00000090a494723c */ /* 0x010fe600000018ff */
[----:B------:R-:W-:Y:S04]  /*5120*/  LDSM.16.M88.4 R172, [R211+0x8800] ;  /* 0x00880000d3ac783b */ /* 0x000fe80000000200 */
[----:B------:R-:W0:Y:S01]  /*5130*/  LDGDEPBAR ;  /* 0x00000000000079af */ /* 0x000e220000000000 */
[C---:B-1----:R-:W-:Y:S08]  /*5140*/  HMMA.16816.F32 R12, R8.reuse, R4, R12 ;  /* 0x00000004080c723c */ /* 0x042ff0000000180c */
[----:B------:R-:W-:Y:S01]  /*5150*/  HMMA.16816.F32 R24, R8, R6, R24 ;  /* 0x000000060818723c */ /* 0x000fe20000001818 */
[----:B------:R-:W1:Y:S07]  /*5160*/  LDSM.16.M88.4 R4, [R211+0x6000] ;  /* 0x00600000d304783b */ /* 0x000e6e0000000200 */
[C---:B------:R-:W-:Y:S08]  /*5170*/  HMMA.16816.F32 R144, R164.reuse, R146, RZ ;  /* 0x00000092a490723c */ /* 0x040ff000000018ff */
[C---:B------:R-:W-:Y:S08]  /*5180*/  HMMA.16816.F32 R140, R164.reuse, R136, RZ ;  /* 0x00000088a48c723c */ /* 0x040ff000000018ff */
[C---:B------:R-:W-:Y:S08]  /*5190*/  HMMA.16816.F32 R136, R164.reuse, R138, RZ ;  /* 0x0000008aa488723c */ /* 0x040ff000000018ff */
[C---:B------:R-:W-:Y:S08]  /*51a0*/  HMMA.16816.F32 R168, R164.reuse, R28, RZ ;  /* 0x0000001ca4a8723c */ /* 0x040ff000000018ff */
[----:B------:R-:W-:Y:S01]  /*51b0*/  HMMA.16816.F32 R164, R164, R30, RZ ;  /* 0x0000001ea4a4723c */ /* 0x000fe200000018ff */
[----:B------:R-:W3:Y:S07]  /*51c0*/  LDSM.16.M88.4 R28, [R211+0x6800] ;  /* 0x00680000d31c783b */ /* 0x000eee0000000200 */
[C---:B-----5:R-:W-:Y:S08]  /*51d0*/  HMMA.16816.F32 R148, R8.reuse, R20, R148 ;  /* 0x000000140894723c */ /* 0x060ff00000001894 */
[C---:B------:R-:W-:Y:S01]  /*51e0*/  HMMA.16816.F32 R144, R8.reuse, R22, R144 ;  /* 0x000000160890723c */ /* 0x040fe20000001890 */
[----:B------:R-:W4:Y:S07]  /*51f0*/  LDSM.16.M88.4 R20, [R211+0x7000] ;  /* 0x00700000d314783b */ /* 0x000f2e0000000200 */
[C---:B--2---:R-:W-:Y:S08]  /*5200*/  HMMA.16816.F32 R140, R8.reuse, R152, R140 ;  /* 0x00000098088c723c */ /* 0x044ff0000000188c */
[C---:B------:R-:W-:Y:S01]  /*5210*/  HMMA.16816.F32 R136, R8.reuse, R154, R136 ;  /* 0x0000009a0888723c */ /* 0x040fe20000001888 */
[----:B------:R-:W2:Y:S07]  /*5220*/  LDSM.16.M88.4 R152, [R211+0x7800] ;  /* 0x00780000d398783b */ /* 0x000eae0000000200 */
        /* <DEDUP_REMOVED lines=10> */
[C---:B----4-:R-:W-:Y:S08]  /*52d0*/  HMMA.16816.F32 R140, R32.reuse, R20, R140 ;  /* 0x00000014208c723c */ /* 0x050ff0000000188c */
[C---:B------:R-:W-:Y:S01]  /*52e0*/  HMMA.16816.F32 R136, R32.reuse, R22, R136 ;  /* 0x000000162088723c */ /* 0x040fe20000001888 */
[----:B------:R-:W4:Y:S07]  /*52f0*/  LDSM.16.M88.4 R20, [R212+0x7800] ;  /* 0x00780000d414783b */ /* 0x000f2e0000000200 */
[C---:B--2---:R-:W-:Y:S08]  /*5300*/  HMMA.16816.F32 R168, R32.reuse, R152, R168 ;  /* 0x0000009820a8723c */ /* 0x044ff000000018a8 */
        /* <DEDUP_REMOVED lines=8> */
[----:B------:R-:W2:Y:S07]  /*5390*/  LDSM.16.M88.4 R16, [R210+UR12+0x8000] ;  /* 0x0080000cd210783b */ /* 0x000eae0008000200 */
[C---:B---3--:R-:W-:Y:S08]  /*53a0*/  HMMA.16816.F32 R140, R8.reuse, R28, R140 ;  /* 0x0000001c088c723c */ /* 0x048ff0000000188c */
[C---:B------:R-:W-:Y:S01]  /*53b0*/  HMMA.16816.F32 R136, R8.reuse, R30, R136 ;  /* 0x0000001e0888723c */ /* 0x040fe20000001888 */
[----:B------:R-:W-:Y:S07]  /*53c0*/  LDSM.16.M88.4 R28, [R215+0x2000] ;  /* 0x00200000d71c783b */ /* 0x000fee0000000200 */
[C---:B----4-:R-:W-:Y:S08]  /*53d0*/  HMMA.16816.F32 R168, R8.reuse, R20, R168 ;  /* 0x0000001408a8723c */ /* 0x050ff000000018a8 */
[----:B------:R-:W-:Y:S01]  /*53e0*/  HMMA.16816.F32 R164, R8, R22, R164 ;  /* 0x0000001608a4723c */ /* 0x000fe200000018a4 */
[----:B------:R-:W3:Y:S04]  /*53f0*/  LDSM.16.M88.4 R20, [R208+0x8000] ;  /* 0x00800000d014783b */ /* 0x000ee80000000200 */
        /* <DEDUP_REMOVED lines=17> */
[C---:B-1----:R-:W-:Y:S08]  /*5510*/  HMMA.16816.F32 R140, R28.reuse, R4, R140 ;  /* 0x000000041c8c723c */ /* 0x042ff0000000188c */
[----:B------:R-:W-:Y:S01]  /*5520*/  HMMA.16816.F32 R136, R28, R6, R136 ;  /* 0x000000061c88723c */ /* 0x000fe20000001888 */
[----:B------:R-:W1:Y:S07]  /*5530*/  LDSM.16.M88.4 R4, [R210+UR12+0xa000] ;  /* 0x00a0000cd204783b */ /* 0x000e6e0008000200 */
[----:B--2---:R-:W-:Y:S08]  /*5540*/  HMMA.16816.F32 R12, R16, R32, R12 ;  /* 0x00000020100c723c */ /* 0x004ff0000000180c */
[C---:B------:R-:W-:Y:S08]  /*5550*/  HMMA.16816.F32 R148, R28.reuse, R8, R148 ;  /* 0x000000081c94723c */ /* 0x040ff00000001894 */
[C---:B------:R-:W-:Y:S01]  /*5560*/  HMMA.16816.F32 R144, R28.reuse, R10, R144 ;  /* 0x0000000a1c90723c */ /* 0x040fe20000001890 */
[----:B------:R-:W2:Y:S07]  /*5570*/  LDSM.16.M88.4 R8, [R212+0x8800] ;  /* 0x00880000d408783b */ /* 0x000eae0000000200 */
[C---:B------:R-:W-:Y:S08]  /*5580*/  HMMA.16816.F32 R168, R28.reuse, R180, R168 ;  /* 0x000000b41ca8723c */ /* 0x040ff000000018a8 */
[----:B------:R-:W-:Y:S01]  /*5590*/  HMMA.16816.F32 R164, R28, R182, R164 ;  /* 0x000000b61ca4723c */ /* 0x000fe200000018a4 */
[----:B------:R-:W-:Y:S04]  /*55a0*/  LDSM.16.M88.4 R180, [R208+0xa000] ;  /* 0x00a00000d0b4783b */ /* 0x000fe80000000200 */
[----:B------:R-:W-:Y:S03]  /*55b0*/  LDSM.16.M88.4 R28, [R212+0x9000] ;  /* 0x00900000d41c783b */ /* 0x000fe60000000200 */
[----:B------:R-:W-:Y:S01]  /*55c0*/  HMMA.16816.F32 R24, R16, R34, R24 ;  /* 0x000000221018723c */ /* 0x000fe20000001818 */
[----:B------:R-:W2:Y:S07]  /*55d0*/  LDSM.16.M88.4 R32, [R215+0x4000] ;  /* 0x00400000d720783b */ /* 0x000eae0000000200 */
[----:B----4-:R-:W-:Y:S08]  /*55e0*/  HMMA.16816.F32 R12, R176, R156, R12 ;  /* 0x0000009cb00c723c */ /* 0x010ff0000000180c */
[C---:B------:R-:W-:Y:S08]  /*55f0*/  HMMA.16816.F32 R148, R16.reuse, R172, R148 ;  /* 0x000000ac1094723c */ /* 0x040ff00000001894 */
[C---:B------:R-:W-:Y:S01]  /*5600*/  HMMA.16816.F32 R144, R16.reuse, R174, R144 ;  /* 0x000000ae1090723c */ /* 0x040fe20000001890 */
[----:B------:R-:W-:Y:S07]  /*5610*/  LDSM.16.M88.4 R172, [R212+0x9800] ;  /* 0x00980000d4ac783b */ /* 0x000fee0000000200 */
[C---:B-----5:R-:W-:Y:S08]  /*5620*/  HMMA.16816.F32 R140, R16.reuse, R152, R140 ;  /* 0x00000098108c723c */ /* 0x060ff0000000188c */
[C---:B------:R-:W-:Y:S01]  /*5630*/  HMMA.16816.F32 R136, R16.reuse, R154, R136 ;  /* 0x0000009a1088723c */ /* 0x040fe20000001888 */
[----:B------:R-:W-:Y:S07]  /*5640*/  LDSM.16.M88.4 R152, [R210+UR12+0xb000] ;  /* 0x00b0000cd298783b */ /* 0x000fee0008000200 */
[C---:B---3--:R-:W-:Y:S08]  /*5650*/  HMMA.16816.F32 R168, R16.reuse, R20, R168 ;  /* 0x0000001410a8723c */ /* 0x048ff000000018a8 */
[----:B------:R-:W-:Y:S01]  /*5660*/  HMMA.16816.F32 R164, R16, R22, R164 ;  /* 0x0000001610a4723c */ /* 0x000fe200000018a4 */
[----:B------:R-:W-:Y:S04]  /*5670*/  LDSM.16.M88.4 R20, [R213+0x4000] ;  /* 0x00400000d514783b */ /* 0x000fe80000000200 */
[----:B------:R-:W3:Y:S03]  /*5680*/  LDSM.16.M88.4 R16, [R211+0xa000] ;  /* 0x00a00000d310783b */ /* 0x000ee60000000200 */
[----:B------:R-:W-:Y:S01]  /*5690*/  HMMA.16816.F32 R24, R176, R158, R24 ;  /* 0x0000009eb018723c */ /* 0x000fe20000001818 */
[----:B------:R-:W4:Y:S07]  /*56a0*/  LDSM.16.M88.4 R156, [R210+UR12+0xa800] ;  /* 0x00a8000cd29c783b */ /* 0x000f2e0008000200 */
[----:B-1----:R-:W-:Y:S08]  /*56b0*/  HMMA.16816.F32 R12, R160, R4, R12 ;  /* 0x00000004a00c723c */ /* 0x002ff0000000180c */
[C---:B--2---:R-:W-:Y:S08]  /*56c0*/  HMMA.16816.F32 R148, R176.reuse, R8, R148 ;  /* 0x00000008b094723c */ /* 0x044ff00000001894 */
[----:B------:R-:W-:Y:S01]  /*56d0*/  HMMA.16816.F32 R144, R176, R10, R144 ;  /* 0x0000000ab090723c */ /* 0x000fe20000001890 */
[----:B------:R-:W-:Y:S07]  /*56e0*/  LDSM.16.M88.4 R8, [R214+0x4000] ;  /* 0x00400000d608783b */ /* 0x000fee0000000200 */
[----:B------:R-:W-:Y:S01]  /*56f0*/  HMMA.16816.F32 R24, R160, R6, R24 ;  /* 0x00000006a018723c */ /* 0x000fe20000001818 */
[----:B------:R-:W1:Y:S07]  /*5700*/  LDSM.16.M88.4 R4, [R212+0xa000] ;  /* 0x00a00000d404783b */ /* 0x000e6e0000000200 */
[----:B------:R-:W-:Y:S08]  /*5710*/  HMMA.16816.F32 R12, R32, R180, R12 ;  /* 0x000000b4200c723c */ /* 0x000ff0000000180c */
[C---:B------:R-:W-:Y:S08]  /*5720*/  HMMA.16816.F32 R140, R176.reuse, R28, R140 ;  /* 0x0000001cb08c723c */ /* 0x040ff0000000188c */
[----:B------:R-:W-:Y:S01]  /*5730*/  HMMA.16816.F32 R136, R176, R30, R136 ;  /* 0x0000001eb088723c */ /* 0x000fe20000001888 */
[----:B------:R-:W2:Y:S07]  /*5740*/  LDSM.16.M88.4 R28, [R208+0xa800] ;  /* 0x00a80000d01c783b */ /* 0x000eae0000000200 */
[----:B------:R-:W-:Y:S08]  /*5750*/  HMMA.16816.F32 R24, R32, R182, R24 ;  /* 0x000000b62018723c */ /* 0x000ff00000001818 */
[----:B---3--:R-:W-:Y:S08]  /*5760*/  HMMA.16816.F32 R12, R20, R16, R12 ;  /* 0x00000010140c723c */ /* 0x008ff0000000180c */
[C---:B----4-:R-:W-:Y:S08]  /*5770*/  HMMA.16816.F32 R148, R160.reuse, R156, R148 ;  /* 0x0000009ca094723c */ /* 0x050ff00000001894 */
[----:B------:R-:W-:Y:S01]  /*5780*/  HMMA.16816.F32 R156, R160, R158, R144 ;  /* 0x0000009ea09c723c */ /* 0x000fe20000001890 */
[----:B------:R-:W3:Y:S07]  /*5790*/  LDSM.16.M88.4 R144, [R211+0xa800] ;  /* 0x00a80000d390783b */ /* 0x000eee0000000200 */
[----:B------:R-:W-:Y:S01]  /*57a0*/  HMMA.16816.F32 R24, R20, R18, R24 ;  /* 0x000000121418723c */ /* 0x000fe20000001818 */
[----:B------:R-:W4:Y:S07]  /*57b0*/  LDSM.16.M88.4 R16, [R212+0xa800] ;  /* 0x00a80000d410783b */ /* 0x000f2e0000000200 */
[----:B-1----:R-:W-:Y:S08]  /*57c0*/  HMMA.16816.F32 R12, R8, R4, R12 ;  /* 0x00000004080c723c */ /* 0x002ff0000000180c */
[C---:B--2---:R-:W-:Y:S08]  /*57d0*/  HMMA.16816.F32 R148, R32.reuse, R28, R148 ;  /* 0x0000001c2094723c */ /* 0x044ff00000001894 */
[----:B------:R-:W-:Y:S01]  /*57e0*/  HMMA.16816.F32 R156, R32, R30, R156 ;  /* 0x0000001e209c723c */ /* 0x000fe2000000189c */
[----:B------:R-:W1:Y:S02]  /*57f0*/  LDSM.16.M88.4 R28, [R208+0xb000] ;  /* 0x00b00000d01c783b */ /* 0x000e640000000200 */
[----:B------:R-:W-:-:S05]  /*5800*/  FMUL.FTZ R12, R12, UR6 ;  /* 0x000000060c0c7c20 */ /* 0x000fca0008410000 */
[----:B------:R-:W-:Y:S01]  /*5810*/  HMMA.16816.F32 R24, R8, R6, R24 ;  /* 0x000000060818723c */ /* 0x000fe20000001818 */
[----:B------:R-:W2:Y:S07]  /*5820*/  LDSM.16.M88.4 R4, [R211+0xb000] ;  /* 0x00b00000d304783b */ /* 0x000eae0000000200 */
[----:B------:R-:W-:Y:S01]  /*5830*/  HMMA.16816.F32 R168, R176, R172, R168 ;  /* 0x000000acb0a8723c */ /* 0x000fe200000018a8 */
[----:B------:R-:W-:-:S06]  /*5840*/  FMUL.FTZ R172, R14, UR6 ;  /* 0x000000060eac7c20 */ /* 0x000fcc0008410000 */
[----:B------:R-:W-:Y:S01]  /*5850*/  MUFU.TANH R172, R172 ;  /* 0x000000ac00ac7308 */ /* 0x000fe20000002400 */
[----:B------:R-:W-:Y:S01]  /*5860*/  HMMA.16816.F32 R140, R160, R152, R140 ;  /* 0x00000098a08c723c */ /* 0x000fe2000000188c */
[----:B------:R-:W-:Y:S02]  /*5870*/  FMUL.FTZ R153, R13, UR6 ;  /* 0x000000060d997c20 */ /* 0x000fe40008410000 */
[----:B------:R-:W-:-:S04]  /*5880*/  FMUL.FTZ R24, R24, UR6 ;  /* 0x0000000618187c20 */ /* 0x000fc80008410000 */
[----:B------:R5:W2:Y:S01]  /*5890*/  MUFU.TANH R152, R12 ;  /* 0x0000000c00987308 */ /* 0x000aa20000002400 */
[----:B---3--:R-:W-:Y:S07]  /*58a0*/  HMMA.16816.F32 R148, R20, R144, R148 ;  /* 0x000000901494723c */ /* 0x008fee0000001894 */
[----:B------:R-:W3:Y:S01]  /*58b0*/  MUFU.TANH R153, R153 ;  /* 0x0000009900997308 */ /* 0x000ee20000002400 */
[----:B------:R-:W-:Y:S01]  /*58c0*/  HMMA.16816.F32 R136, R160, R154, R136 ;  /* 0x0000009aa088723c */ /* 0x000fe20000001888 */
[----:B------:R-:W-:-:S06]  /*58d0*/  FMUL.FTZ R154, R15, UR6 ;  /* 0x000000060f9a7c20 */ /* 0x000fcc0008410000 */
[----:B------:R2:W-:Y:S01]  /*58e0*/  MUFU.TANH R155, R24 ;  /* 0x00000018009b7308 */ /* 0x0005e20000002400 */
[----:B------:R-:W-:Y:S01]  /*58f0*/  HMMA.16816.F32 R156, R20, R146, R156 ;  /* 0x00000092149c723c */ /* 0x000fe2000000189c */
[----:B-----5:R-:W5:Y:S06]  /*5900*/  LDSM.16.M88.4 R12, [R210+UR12+0xb800] ;  /* 0x00b8000cd20c783b */ /* 0x020f6c0008000200 */
[----:B------:R-:W3:Y:S01]  /*5910*/  MUFU.TANH R154, R154 ;  /* 0x0000009a009a7308 */ /* 0x000ee20000002400 */
[----:B----4-:R-:W-:Y:S01]  /*5920*/  HMMA.16816.F32 R148, R8, R16, R148 ;  /* 0x000000100894723c */ /* 0x010fe20000001894 */
[----:B------:R-:W-:Y:S01]  /*5930*/  FMUL.FTZ R16, R25, UR6 ;  /* 0x0000000619107c20 */ /* 0x000fe20008410000 */
[----:B------:R-:W-:-:S05]  /*5940*/  FMUL.FTZ R17, R26, UR6 ;  /* 0x000000061a117c20 */ /* 0x000fca0008410000 */
[----:B------:R-:W-:Y:S01]  /*5950*/  MUFU.TANH R16, R16 ;  /* 0x0000001000107308 */ /* 0x000fe20000002400 */
[C---:B-1----:R-:W-:Y:S01]  /*5960*/  HMMA.16816.F32 R144, R32.reuse, R28, R140 ;  /* 0x0000001c2090723c */ /* 0x042fe2000000188c */
[----:B------:R-:W-:Y:S01]  /*5970*/  FMUL.FTZ R28, R27, UR6 ;  /* 0x000000061b1c7c20 */ /* 0x000fe20008410000 */
[----:B------:R-:W-:Y:S04]  /*5980*/  LDSM.16.M88.4 R140, [R212+0xb000] ;  /* 0x00b00000d48c783b */ /* 0x000fe80000000200 */
[----:B--2---:R-:W1:Y:S01]  /*5990*/  LDSM.16.M88.4 R24, [R208+0xb800] ;  /* 0x00b80000d018783b */ /* 0x004e620000000200 */
[----:B------:R-:W2:Y:S01]  /*59a0*/  MUFU.TANH R17, R17 ;  /* 0x0000001100117308 */ /* 0x000ea20000002400 */
[----:B------:R-:W-:Y:S03]  /*59b0*/  HMMA.16816.F32 R136, R32, R30, R136 ;  /* 0x0000001e2088723c */ /* 0x000fe60000001888 */
[----:B------:R-:W-:Y:S01]  /*59c0*/  FMUL.FTZ R148, R148, UR6 ;  /* 0x0000000694947c20 */ /* 0x000fe20008410000 */
[----:B------:R-:W-:-:S03]  /*59d0*/  FMUL.FTZ R149, R149, UR6 ;  /* 0x0000000695957c20 */ /* 0x000fc60008410000 */
[----:B------:R-:W4:Y:S01]  /*59e0*/  MUFU.TANH R28, R28 ;  /* 0x0000001c001c7308 */ /* 0x000f220000002400 */
[----:B------:R-:W-:Y:S07]  /*59f0*/  HMMA.16816.F32 R164, R176, R174, R164 ;  /* 0x000000aeb0a4723c */ /* 0x000fee00000018a4 */
[----:B------:R-:W4:Y:S01]  /*5a00*/  MUFU.TANH R173, R148 ;  /* 0x0000009400ad7308 */ /* 0x000f220000002400 */
[----:B------:R-:W-:Y:S07]  /*5a10*/  HMMA.16816.F32 R144, R20, R4, R144 ;  /* 0x000000041490723c */ /* 0x000fee0000001890 */
[----:B------:R-:W4:Y:S01]  /*5a20*/  MUFU.TANH R221, R149 ;  /* 0x0000009500dd7308 */ /* 0x000f220000002400 */
[----:B-----5:R-:W-:Y:S01]  /*5a30*/  HMMA.16816.F32 R168, R160, R12, R168 ;  /* 0x0000000ca0a8723c */ /* 0x020fe200000018a8 */
[----:B------:R-:W-:-:S07]  /*5a40*/  IMAD.SHL.U32 R12, R185, 0x2, RZ ;  /* 0x00000002b90c7824 */ /* 0x000fce00078e00ff */
[----:B------:R-:W-:Y:S01]  /*5a50*/  HMMA.16816.F32 R136, R20, R6, R136 ;  /* 0x000000061488723c */ /* 0x000fe20000001888 */
[----:B------:R-:W5:Y:S07]  /*5a60*/  LDSM.16.M88.4 R4, [R211+0xb800] ;  /* 0x00b80000d304783b */ /* 0x000f6e0000000200 */
[----:B------:R-:W-:Y:S08]  /*5a70*/  HMMA.16816.F32 R164, R160, R14, R164 ;  /* 0x0000000ea0a4723c */ /* 0x000ff000000018a4 */
[----:B-1----:R-:W-:Y:S01]  /*5a80*/  HMMA.16816.F32 R168, R32, R24, R168 ;  /* 0x0000001820a8723c */ /* 0x002fe200000018a8 */
[----:B------:R-:W-:-:S02]  /*5a90*/  LOP3.LUT R24, R12, 0x6, RZ, 0xc0, !PT ;  /* 0x000000060c187812 */ /* 0x000fc400078ec0ff */
[----:B------:R-:W1:Y:S01]  /*5aa0*/  LDSM.16.M88.4 R12, [R212+0xb800] ;  /* 0x00b80000d40c783b */ /* 0x000e620000000200 */
[----:B------:R-:W-:-:S04]  /*5ab0*/  DEPBAR.LE SB0, 0x0 ;  /* 0x000080000000791a */ /* 0x000fc80000000000 */
[----:B------:R-:W-:Y:S01]  /*5ac0*/  HMMA.16816.F32 R156, R8, R18, R156 ;  /* 0x00000012089c723c */ /* 0x000fe2000000189c */
[----:B------:R-:W-:Y:S02]  /*5ad0*/  IMAD R24, R189, 0x40, R24 ;  /* 0x00000040bd187824 */ /* 0x000fe400078e0218 */
[----:B------:R-:W-:Y:S01]  /*5ae0*/  FMUL.FTZ R19, R151, UR6 ;  /* 0x0000000697137c20 */ /* 0x000fe20008410000 */
[----:B------:R-:W-:Y:S01]  /*5af0*/  FMUL.FTZ R18, R150, UR6 ;  /* 0x0000000696127c20 */ /* 0x000fe20008410000 */
[C---:B------:R-:W-:Y:S02]  /*5b00*/  VIADD R29, R24.reuse, 0xffffff80 ;  /* 0xffffff80181d7836 */ /* 0x040fe40000000000 */
[C---:B------:R-:W-:Y:S01]  /*5b10*/  VIADD R31, R24.reuse, 0xffffff88 ;  /* 0xffffff88181f7836 */ /* 0x040fe20000000000 */
[----:B------:R-:W-:Y:S01]  /*5b20*/  HMMA.16816.F32 R164, R32, R26, R164 ;  /* 0x0000001a20a4723c */ /* 0x000fe200000018a4 */
[C---:B------:R-:W-:Y:S01]  /*5b30*/  VIADD R27, R24.reuse, 0xffffff89 ;  /* 0xffffff89181b7836 */ /* 0x040fe20000000000 */
[C---:B------:R-:W-:Y:S01]  /*5b40*/  ISETP.GE.AND P5, PT, R29.reuse, R204, PT ;  /* 0x000000cc1d00720c */ /* 0x040fe20003fa6270 */
[----:B------:R-:W4:Y:S01]  /*5b50*/  MUFU.TANH R19, R19 ;  /* 0x0000001300137308 */ /* 0x000f220000002400 */
[----:B------:R-:W-:Y:S01]  /*5b60*/  ISETP.GE.AND P4, PT, R29, R198, PT ;  /* 0x000000c61d00720c */ /* 0x000fe20003f86270 */
[C---:B------:R-:W-:Y:S01]  /*5b70*/  VIADD R29, R24.reuse, 0xffffff81 ;  /* 0xffffff81181d7836 */ /* 0x040fe20000000000 */
[-C--:B------:R-:W-:Y:S01]  /*5b80*/  ISETP.GE.AND P3, PT, R31, R204.reuse, PT ;  /* 0x000000cc1f00720c */ /* 0x080fe20003f66270 */
[----:B------:R-:W-:Y:S01]  /*5b90*/  VIADD R33, R24, 0xffffff98 ;  /* 0xffffff9818217836 */ /* 0x000fe20000000000 */
[----:B------:R-:W-:Y:S02]  /*5ba0*/  HMMA.16816.F32 R144, R8, R140, R144 ;  /* 0x0000008c0890723c */ /* 0x000fe40000001890 */
[----:B------:R-:W-:Y:S01]  /*5bb0*/  ISETP.GE.AND P2, PT, R29, R204, PT ;  /* 0x000000cc1d00720c */ /* 0x000fe20003f46270 */
[----:B------:R-:W-:Y:S01]  /*5bc0*/  FMUL.FTZ R141, R159, UR6 ;  /* 0x000000069f8d7c20 */ /* 0x000fe20008410000 */
[----:B------:R-:W-:Y:S01]  /*5bd0*/  FMUL.FTZ R25, R158, UR6 ;  /* 0x000000069e197c20 */ /* 0x000fe20008410000 */
[-C--:B------:R-:W-:Y:S01]  /*5be0*/  ISETP.GE.AND P1, PT, R29, R198.reuse, PT ;  /* 0x000000c61d00720c */ /* 0x080fe20003f26270 */
[----:B------:R-:W4:Y:S01]  /*5bf0*/  MUFU.TANH R18, R18 ;  /* 0x0000001200127308 */ /* 0x000f220000002400 */
[----:B------:R-:W-:Y:S01]  /*5c00*/  FMUL.FTZ R157, R157, UR6 ;  /* 0x000000069d9d7c20 */ /* 0x000fe20008410000 */
[C---:B-----5:R-:W-:Y:S01]  /*5c10*/  HMMA.16816.F32 R168, R20.reuse, R4, R168 ;  /* 0x0000000414a8723c */ /* 0x060fe200000018a8 */
[----:B------:R-:W-:Y:S01]  /*5c20*/  FSEL R5, R152, -INF , !P5 ;  /* 0xff80000098057808 */ /* 0x000fe20006800000 */
[----:B------:R-:W-:Y:S01]  /*5c30*/  FMUL.FTZ R156, R156, UR6 ;  /* 0x000000069c9c7c20 */ /* 0x000fe20008410000 */
[----:B------:R-:W-:Y:S01]  /*5c40*/  ISETP.GE.AND P5, PT, R31, R198, PT ;  /* 0x000000c61f00720c */ /* 0x000fe20003fa6270 */
[----:B------:R-:W-:Y:S01]  /*5c50*/  VIADD R31, R24, 0xffffff90 ;  /* 0xffffff90181f7836 */ /* 0x000fe20000000000 */
[----:B------:R-:W-:Y:S01]  /*5c60*/  FSEL R29, R172, -INF , !P4 ;  /* 0xff800000ac1d7808 */ /* 0x000fe20006000000 */
[----:B------:R-:W5:Y:S01]  /*5c70*/  MUFU.TANH R141, R141 ;  /* 0x0000008d008d7308 */ /* 0x000f620000002400 */
[----:B---3--:R-:W-:Y:S01]  /*5c80*/  FSEL R153, R153, -INF , !P2 ;  /* 0xff80000099997808 */ /* 0x008fe20005000000 */
[----:B------:R-:W-:Y:S01]  /*5c90*/  HMMA.16816.F32 R164, R20, R6, R164 ;  /* 0x0000000614a4723c */ /* 0x000fe200000018a4 */
[----:B------:R-:W-:Y:S01]  /*5ca0*/  ISETP.GE.AND P4, PT, R27, R204, PT ;  /* 0x000000cc1b00720c */ /* 0x000fe20003f86270 */
[----:B------:R-:W-:-:S02]  /*5cb0*/  VIADD R21, R24, 0xffffffa0 ;  /* 0xffffffa018157836 */ /* 0x000fc40000000000 */
[----:B------:R-:W-:Y:S01]  /*5cc0*/  FMUL.FTZ R144, R144, UR6 ;  /* 0x0000000690907c20 */ /* 0x000fe20008410000 */
[----:B------:R-:W-:Y:S01]  /*5cd0*/  ISETP.GE.AND P2, PT, R27, R198, PT ;  /* 0x000000c61b00720c */ /* 0x000fe20003f46270 */
[----:B------:R-:W-:Y:S01]  /*5ce0*/  FMUL.FTZ R147, R147, UR6 ;  /* 0x0000000693937c20 */ /* 0x000fe20008410000 */
[----:B------:R-:W-:Y:S01]  /*5cf0*/  FSEL R27, R154, -INF , !P1 ;  /* 0xff8000009a1b7808 */ /* 0x000fe20004800000 */
[----:B------:R3:W5:Y:S01]  /*5d00*/  MUFU.TANH R217, R144 ;  /* 0x0000009000d97308 */ /* 0x0007620000002400 */
[C---:B------:R-:W-:Y:S01]  /*5d10*/  HMMA.16816.F32 R136, R8.reuse, R142, R136 ;  /* 0x0000008e0888723c */ /* 0x040fe20000001888 */
[----:B------:R-:W-:Y:S01]  /*5d20*/  FSEL R155, R155, -INF , !P3 ;  /* 0xff8000009b9b7808 */ /* 0x000fe20005800000 */
[----:B------:R-:W-:Y:S01]  /*5d30*/  FMUL.FTZ R145, R145, UR6 ;  /* 0x0000000691917c20 */ /* 0x000fe20008410000 */
[C---:B------:R-:W-:Y:S01]  /*5d40*/  ISETP.GE.AND P1, PT, R31.reuse, R204, PT ;  /* 0x000000cc1f00720c */ /* 0x040fe20003f26270 */
[----:B------:R-:W-:Y:S01]  /*5d50*/  FMUL.FTZ R146, R146, UR6 ;  /* 0x0000000692927c20 */ /* 0x000fe20008410000 */
[----:B------:R-:W-:Y:S01]  /*5d60*/  ISETP.GE.AND P3, PT, R31, R198, PT ;  /* 0x000000c61f00720c */ /* 0x000fe20003f66270 */
[C---:B------:R-:W-:Y:S01]  /*5d70*/  VIADD R31, R24.reuse, 0xffffff91 ;  /* 0xffffff91181f7836 */ /* 0x040fe20000000000 */
[----:B------:R-:W5:Y:S01]  /*5d80*/  MUFU.TANH R175, R157 ;  /* 0x0000009d00af7308 */ /* 0x000f620000002400 */
[----:B-1----:R-:W-:Y:S01]  /*5d90*/  HMMA.16816.F32 R168, R8, R12, R168 ;  /* 0x0000000c08a8723c */ /* 0x002fe200000018a8 */
[----:B--2---:R-:W-:Y:S01]  /*5da0*/  FSEL R17, R17, -INF , !P5 ;  /* 0xff80000011117808 */ /* 0x004fe20006800000 */
[----:B------:R-:W-:Y:S01]  /*5db0*/  VIADD R7, R24, 0xffffffa1 ;  /* 0xffffffa118077836 */ /* 0x000fe20000000000 */
[----:B------:R-:W-:-:S02]  /*5dc0*/  FSEL R13, R16, -INF , !P4 ;  /* 0xff800000100d7808 */ /* 0x000fc40006000000 */
[C---:B------:R-:W-:Y:S02]  /*5dd0*/  ISETP.GE.AND P5, PT, R31.reuse, R204, PT ;  /* 0x000000cc1f00720c */ /* 0x040fe40003fa6270 */
[----:B------:R-:W-:Y:S01]  /*5de0*/  MUFU.TANH R25, R25 ;  /* 0x0000001900197308 */ /* 0x000fe20000002400 */
[----:B------:R-:W-:Y:S01]  /*5df0*/  HMMA.16816.F32 R164, R8, R14, R164 ;  /* 0x0000000e08a4723c */ /* 0x000fe200000018a4 */
[----:B------:R-:W-:Y:S01]  /*5e00*/  ISETP.GE.AND P4, PT, R31, R198, PT ;  /* 0x000000c61f00720c */ /* 0x000fe20003f86270 */
[----:B------:R-:W-:Y:S02]  /*5e10*/  VIADD R9, R24, 0xffffffa8 ;  /* 0xffffffa818097836 */ /* 0x000fe40000000000 */
[----:B------:R-:W-:Y:S01]  /*5e20*/  FMUL.FTZ R136, R136, UR6 ;  /* 0x0000000688887c20 */ /* 0x000fe20008410000 */
[----:B------:R-:W-:Y:S01]  /*5e30*/  FMUL.FTZ R177, R139, UR6 ;  /* 0x000000068bb17c20 */ /* 0x000fe20008410000 */
[----:B----4-:R-:W-:Y:S01]  /*5e40*/  FSEL R31, R28, -INF , !P2 ;  /* 0xff8000001c1f7808 */ /* 0x010fe20005000000 */
[----:B------:R-:W-:Y:S01]  /*5e50*/  FMUL.FTZ R137, R137, UR6 ;  /* 0x0000000689897c20 */ /* 0x000fe20008410000 */
[----:B------:R-:W1:Y:S01]  /*5e60*/  MUFU.TANH R219, R156 ;  /* 0x0000009c00db7308 */ /* 0x000e620000002400 */
[----:B------:R-:W-:Y:S01]  /*5e70*/  FSEL R173, R173, -INF , !P1 ;  /* 0xff800000adad7808 */ /* 0x000fe20004800000 */
[----:B------:R-:W-:Y:S01]  /*5e80*/  FMUL.FTZ R138, R138, UR6 ;  /* 0x000000068a8a7c20 */ /* 0x000fe20008410000 */
[C---:B------:R-:W-:Y:S01]  /*5e90*/  ISETP.GE.AND P2, PT, R33.reuse, R204, PT ;  /* 0x000000cc2100720c */ /* 0x040fe20003f46270 */
[----:B------:R-:W-:Y:S01]  /*5ea0*/  FMUL.FTZ R151, R168, UR6 ;  /* 0x00000006a8977c20 */ /* 0x000fe20008410000 */
[-C--:B------:R-:W-:Y:S01]  /*5eb0*/  ISETP.GE.AND P1, PT, R33, R198.reuse, PT ;  /* 0x000000c62100720c */ /* 0x080fe20003f26270 */
[----:B------:R-:W-:Y:S01]  /*5ec0*/  VIADD R33, R24, 0xffffff99 ;  /* 0xffffff9918217836 */ /* 0x000fe20000000000 */
[----:B------:R-:W-:Y:S01]  /*5ed0*/  FSEL R221, R221, -INF , !P5 ;  /* 0xff800000dddd7808 */ /* 0x000fe20006800000 */
[----:B------:R2:W4:Y:S01]  /*5ee0*/  MUFU.TANH R183, R147 ;  /* 0x0000009300b77308 */ /* 0x0005220000002400 */
[----:B------:R-:W-:Y:S01]  /*5ef0*/  FSEL R139, R19, -INF , !P4 ;  /* 0xff800000138b7808 */ /* 0x000fe20006000000 */
[----:B---3--:R-:W-:Y:S01]  /*5f00*/  FMUL.FTZ R144, R169, UR6 ;  /* 0x00000006a9907c20 */ /* 0x008fe20008410000 */
[----:B------:R-:W-:Y:S01]  /*5f10*/  FSEL R143, R18, -INF , !P3 ;  /* 0xff800000128f7808 */ /* 0x000fe20005800000 */
[----:B------:R-:W-:Y:S01]  /*5f20*/  FMUL.FTZ R149, R164, UR6 ;  /* 0x00000006a4957c20 */ /* 0x000fe20008410000 */
[----:B------:R-:W-:Y:S01]  /*5f30*/  ISETP.GE.AND P5, PT, R33, R198, PT ;  /* 0x000000c62100720c */ /* 0x000fe20003fa6270 */
[----:B------:R-:W-:Y:S01]  /*5f40*/  FMUL.FTZ R166, R166, UR6 ;  /* 0x00000006a6a67c20 */ /* 0x000fe20008410000 */
[-C--:B------:R-:W-:Y:S01]  /*5f50*/  ISETP.GE.AND P4, PT, R21, R204.reuse, PT ;  /* 0x000000cc1500720c */ /* 0x080fe20003f86270 */
[----:B------:R-:W3:Y:S01]  /*5f60*/  MUFU.TANH R213, R136 ;  /* 0x0000008800d57308 */ /* 0x000ee20000002400 */
[----:B------:R-:W-:-:S02]  /*5f70*/  ISETP.GE.AND P3, PT, R33, R204, PT ;  /* 0x000000cc2100720c */ /* 0x000fc40003f66270 */
[----:B-----5:R-:W-:Y:S02]  /*5f80*/  FSEL R141, R141, -INF , !P5 ;  /* 0xff8000008d8d7808 */ /* 0x020fe40006800000 */
[----:B------:R-:W-:Y:S02]  /*5f90*/  FSEL R217, R217, -INF , !P4 ;  /* 0xff800000d9d97808 */ /* 0x000fe40006000000 */
[----:B------:R-:W-:Y:S01]  /*5fa0*/  FSEL R175, R175, -INF , !P3 ;  /* 0xff800000afaf7808 */ /* 0x000fe20005800000 */
[----:B------:R5:W-:Y:S01]  /*5fb0*/  MUFU.TANH R215, R145 ;  /* 0x0000009100d77308 */ /* 0x000be20000002400 */
[----:B------:R-:W-:Y:S01]  /*5fc0*/  ISETP.GE.AND P5, PT, R9, R204, PT ;  /* 0x000000cc0900720c */ /* 0x000fe20003fa6270 */
[----:B--2---:R-:W-:Y:S01]  /*5fd0*/  FMUL.FTZ R147, R171, UR6 ;  /* 0x00000006ab937c20 */ /* 0x004fe20008410000 */
[-C--:B------:R-:W-:Y:S01]  /*5fe0*/  ISETP.GE.AND P4, PT, R9, R198.reuse, PT ;  /* 0x000000c60900720c */ /* 0x080fe20003f86270 */
[----:B------:R-:W-:Y:S01]  /*5ff0*/  VIADD R9, R24, 0xffffffb0 ;  /* 0xffffffb018097836 */ /* 0x000fe20000000000 */
[----:B------:R-:W-:-:S02]  /*6000*/  ISETP.GE.AND P3, PT, R7, R198, PT ;  /* 0x000000c60700720c */ /* 0x000fc40003f66270 */
[----:B------:R-:W-:Y:S01]  /*6010*/  FMNMX3.FTZ R4, R132, R5, R153, !PT ;  /* 0x0000000584047276 */ /* 0x000fe20007810099 */
[----:B------:R2:W2:Y:S01]  /*6020*/  MUFU.TANH R181, R146 ;  /* 0x0000009200b57308 */ /* 0x0004a20000002400 */
[----:B-1----:R-:W-:Y:S02]  /*6030*/  FSEL R219, R219, -INF , !P2 ;  /* 0xff800000dbdb7808 */ /* 0x002fe40005000000 */
[----:B----4-:R-:W-:Y:S02]  /*6040*/  FSEL R183, R183, -INF , !P3 ;  /* 0xff800000b7b77808 */ /* 0x010fe40005800000 */
[----:B---3--:R-:W-:Y:S02]  /*6050*/  FSEL R213, R213, -INF , !P5 ;  /* 0xff800000d5d57808 */ /* 0x008fe40006800000 */
[----:B------:R-:W-:Y:S01]  /*6060*/  ISETP.GE.AND P2, PT, R21, R198, PT ;  /* 0x000000c61500720c */ /* 0x000fe20003f46270 */
[----:B------:R-:W1:Y:S01]  /*6070*/  MUFU.TANH R177, R177 ;  /* 0x000000b100b17308 */ /* 0x000e620000002400 */
[C---:B------:R-:W-:Y:S01]  /*6080*/  ISETP.GE.AND P3, PT, R9.reuse, R204, PT ;  /* 0x000000cc0900720c */ /* 0x040fe20003f66270 */
[----:B-----5:R-:W-:Y:S01]  /*6090*/  FMUL.FTZ R145, R170, UR6 ;  /* 0x00000006aa917c20 */ /* 0x020fe20008410000 */
[----:B------:R-:W-:Y:S01]  /*60a0*/  ISETP.GE.AND P5, PT, R9, R198, PT ;  /* 0x000000c60900720c */ /* 0x000fe20003fa6270 */
[----:B------:R-:W-:Y:S01]  /*60b0*/  VIADD R9, R24, 0xffffffb8 ;  /* 0xffffffb818097836 */ /* 0x000fe20000000000 */
[----:B------:R-:W-:-:S02]  /*60c0*/  FMNMX3.FTZ R4, R4, R155, R13, !PT ;  /* 0x0000009b04047276 */ /* 0x000fc4000781000d */
[----:B------:R-:W-:Y:S01]  /*60d0*/  FMNMX3.FTZ R6, R3, R29, R27, !PT ;  /* 0x0000001d03067276 */ /* 0x000fe2000781001b */
[----:B------:R3:W-:Y:S01]  /*60e0*/  MUFU.TANH R211, R137 ;  /* 0x0000008900d37308 */ /* 0x0007e20000002400 */
[----:B------:R-:W-:Y:S01]  /*60f0*/  FMNMX3.FTZ R8, R4, R173, R221, !PT ;  /* 0x000000ad04087276 */ /* 0x000fe200078100dd */
[----:B--2---:R-:W-:Y:S01]  /*6100*/  FMUL.FTZ R146, R165, UR6 ;  /* 0x00000006a5927c20 */ /* 0x004fe20008410000 */
[----:B------:R-:W-:Y:S01]  /*6110*/  FSEL R181, R181, -INF , !P2 ;  /* 0xff800000b5b57808 */ /* 0x000fe20005000000 */
[----:B------:R-:W-:Y:S01]  /*6120*/  FMUL.FTZ R165, R167, UR6 ;  /* 0x00000006a7a57c20 */ /* 0x000fe20008410000 */
[----:B------:R-:W-:Y:S02]  /*6130*/  FMNMX3.FTZ R6, R6, R17, R31, !PT ;  /* 0x0000001106067276 */ /* 0x000fe4000781001f */
[----:B------:R-:W-:Y:S01]  /*6140*/  FMNMX3.FTZ R8, R8, R219, R175, !PT ;  /* 0x000000db08087276 */ /* 0x000fe200078100af */
[----:B------:R-:W2:Y:S01]  /*6150*/  MUFU.TANH R179, R138 ;  /* 0x0000008a00b37308 */ /* 0x000ea20000002400 */
[----:B------:R-:W-:-:S07]  /*6160*/  FMNMX3.FTZ R6, R6, R143, R139, !PT ;  /* 0x0000008f06067276 */ /* 0x000fce000781008b */
[----:B------:R-:W4:Y:S01]  /*6170*/  MUFU.TANH R149, R149 ;  /* 0x0000009500957308 */ /* 0x000f220000002400 */
[----:B---3--:R-:W-:Y:S02]  /*6180*/  FSEL R137, R25, -INF , !P1 ;  /* 0xff80000019897808 */ /* 0x008fe40004800000 */
[----:B------:R-:W-:Y:S01]  /*6190*/  ISETP.GE.AND P1, PT, R7, R204, PT ;  /* 0x000000cc0700720c */ /* 0x000fe20003f26270 */
[----:B------:R-:W-:Y:S01]  /*61a0*/  VIADD R7, R24, 0xffffffa9 ;  /* 0xffffffa918077836 */ /* 0x000fe20000000000 */
[----:B------:R-:W-:-:S03]  /*61b0*/  FMNMX3.FTZ R6, R6, R137, R141, !PT ;  /* 0x0000008906067276 */ /* 0x000fc6000781008d */
[----:B------:R-:W3:Y:S01]  /*61c0*/  MUFU.TANH R151, R151 ;  /* 0x0000009700977308 */ /* 0x000ee20000002400 */
[----:B------:R-:W-:Y:S02]  /*61d0*/  FSEL R215, R215, -INF , !P1 ;  /* 0xff800000d7d77808 */ /* 0x000fe40004800000 */
[C---:B------:R-:W-:Y:S02]  /*61e0*/  ISETP.GE.AND P1, PT, R7.reuse, R198, PT ;  /* 0x000000c60700720c */ /* 0x040fe40003f26270 */
[-C--:B------:R-:W-:Y:S01]  /*61f0*/  ISETP.GE.AND P2, PT, R7, R204.reuse, PT ;  /* 0x000000cc0700720c */ /* 0x080fe20003f46270 */
[----:B------:R-:W-:Y:S01]  /*6200*/  VIADD R7, R24, 0xffffffb1 ;  /* 0xffffffb118077836 */ /* 0x000fe20000000000 */
[----:B-1----:R-:W-:Y:S01]  /*6210*/  FSEL R177, R177, -INF , !P1 ;  /* 0xff800000b1b17808 */ /* 0x002fe20004800000 */
[----:B------:R-:W1:Y:S01]  /*6220*/  MUFU.TANH R144, R144 ;  /* 0x0000009000907308 */ /* 0x000e620000002400 */
[----:B------:R-:W-:Y:S02]  /*6230*/  ISETP.GE.AND P1, PT, R9, R204, PT ;  /* 0x000000cc0900720c */ /* 0x000fe40003f26270 */
[----:B--2---:R-:W-:-:S02]  /*6240*/  FSEL R179, R179, -INF , !P4 ;  /* 0xff800000b3b37808 */ /* 0x004fc40006000000 */
[----:B------:R-:W-:Y:S02]  /*6250*/  FSEL R211, R211, -INF , !P2 ;  /* 0xff800000d3d37808 */ /* 0x000fe40005000000 */
[----:B----4-:R-:W-:Y:S01]  /*6260*/  FSEL R149, R149, -INF , !P1 ;  /* 0xff80000095957808 */ /* 0x010fe20004800000 */
[----:B------:R-:W2:Y:S01]  /*6270*/  MUFU.TANH R146, R146 ;  /* 0x0000009200927308 */ /* 0x000ea20000002400 */
[C---:B------:R-:W-:Y:S02]  /*6280*/  ISETP.GE.AND P4, PT, R7.reuse, R204, PT ;  /* 0x000000cc0700720c */ /* 0x040fe40003f86270 */
[----:B------:R-:W-:Y:S01]  /*6290*/  ISETP.GE.AND P2, PT, R7, R198, PT ;  /* 0x000000c60700720c */ /* 0x000fe20003f46270 */
[----:B------:R-:W-:Y:S01]  /*62a0*/  VIADD R7, R24, 0xffffffb9 ;  /* 0xffffffb918077836 */ /* 0x000fe20000000000 */
[----:B------:R-:W-:Y:S02]  /*62b0*/  ISETP.GE.U32.AND P1, PT, R189, 0x3, PT ;  /* 0x00000003bd00780c */ /* 0x000fe40003f26070 */
[----:B------:R-:W-:Y:S01]  /*62c0*/  FMNMX3.FTZ R8, R8, R217, R215, !PT ;  /* 0x000000d908087276 */ /* 0x000fe200078100d7 */
[----:B------:R-:W4:Y:S01]  /*62d0*/  MUFU.TANH R145, R145 ;  /* 0x0000009100917308 */ /* 0x000f220000002400 */
[----:B---3--:R-:W-:-:S02]  /*62e0*/  FSEL R151, R151, -INF , !P3 ;  /* 0xff80000097977808 */ /* 0x008fc40005800000 */
[----:B-1----:R-:W-:Y:S01]  /*62f0*/  FSEL R144, R144, -INF , !P4 ;  /* 0xff80000090907808 */ /* 0x002fe20006000000 */
[----:B------:R-:W-:Y:S01]  /*6300*/  BAR.SYNC.DEFER_BLOCKING 0x0 ;  /* 0x0000000000007b1d */ /* 0x000fe20000010000 */
[C---:B------:R-:W-:Y:S02]  /*6310*/  ISETP.GE.AND P3, PT, R7.reuse, R204, PT ;  /* 0x000000cc0700720c */ /* 0x040fe40003f66270 */
[----:B------:R-:W-:Y:S02]  /*6320*/  ISETP.GE.AND P4, PT, R7, R198, PT ;  /* 0x000000c60700720c */ /* 0x000fe40003f86270 */
[----:B------:R-:W-:Y:S01]  /*6330*/  FMNMX3.FTZ R7, R8, R213, R211, !PT ;  /* 0x000000d508077276 */ /* 0x000fe200078100d3 */
[----:B------:R-:W1:Y:S01]  /*6340*/  MUFU.TANH R147, R147 ;  /* 0x0000009300937308 */ /* 0x000e620000002400 */
[----:B--2---:R-:W-:Y:S02]  /*6350*/  FSEL R146, R146, -INF , !P3 ;  /* 0xff80000092927808 */ /* 0x004fe40005800000 */
[----:B------:R-:W-:-:S02]  /*6360*/  FMNMX3.FTZ R6, R6, R181, R183, !PT ;  /* 0x000000b506067276 */ /* 0x000fc400078100b7 */
[----:B------:R-:W-:Y:S02]  /*6370*/  FMNMX3.FTZ R7, R7, R151, R144, !PT ;  /* 0x0000009707077276 */ /* 0x000fe40007810090 */
[----:B------:R-:W-:Y:S01]  /*6380*/  FMNMX3.FTZ R6, R6, R179, R177, !PT ;  /* 0x000000b306067276 */ /* 0x000fe200078100b1 */
[----:B------:R2:W3:Y:S01]  /*6390*/  MUFU.TANH R4, R166 ;  /* 0x000000a600047308 */ /* 0x0004e20000002400 */
[----:B----4-:R-:W-:Y:S02]  /*63a0*/  FSEL R145, R145, -INF , !P5 ;  /* 0xff80000091917808 */ /* 0x010fe40006800000 */
[----:B------:R-:W-:Y:S02]  /*63b0*/  ISETP.GE.AND P5, PT, R9, R198, PT ;  /* 0x000000c60900720c */ /* 0x000fe40003fa6270 */
[----:B------:R-:W-:-:S03]  /*63c0*/  FMNMX3.FTZ R7, R7, R149, R146, !PT ;  /* 0x0000009507077276 */ /* 0x000fc60007810092 */
[----:B------:R-:W4:Y:S01]  /*63d0*/  MUFU.TANH R165, R165 ;  /* 0x000000a500a57308 */ /* 0x000f220000002400 */
[----:B-1----:R-:W-:Y:S01]  /*63e0*/  FSEL R147, R147, -INF , !P2 ;  /* 0xff80000093937808 */ /* 0x002fe20005000000 */
[----:B------:R-:W-:Y:S06]  /*63f0*/  @!P1 BRA `(.L_x_512) ;  /* 0x0000000000849947 */ /* 0x000fec0003800000 */
[----:B------:R-:W-:-:S04]  /*6400*/  VIADD R9, R189, 0xfffffffd ;  /* 0xfffffffdbd097836 */ /* 0x000fc80000000000 */
[----:B------:R-:W-:-:S04]  /*6410*/  IMAD.WIDE.U32 R10, R9, R202, RZ ;  /* 0x000000ca090a7225 */ /* 0x000fc800078e00ff */
[----:B------:R-:W-:Y:S01]  /*6420*/  IMAD R8, R9, R203, R11 ;  /* 0x000000cb09087224 */ /* 0x000fe200078e020b */
[C---:B------:R-:W-:Y:S02]  /*6430*/  LEA R14, P2, R10.reuse, R197, 0x7 ;  /* 0x000000c50a0e7211 */ /* 0x040fe400078438ff */
[C---:B------:R-:W-:Y:S02]  /*6440*/  LEA R9, P1, R10.reuse, R206, 0x6 ;  /* 0x000000ce0a097211 */ /* 0x040fe400078230ff */
[C-C-:B------:R-:W-:Y:S02]  /*6450*/  LEA.HI.X R15, R10.reuse, R196, R8.reuse, 0x7, P2 ;  /* 0x000000c40a0f7211 */ /* 0x140fe400010f3c08 */
[----:B------:R-:W-:Y:S02]  /*6460*/  LEA.HI.X R8, R10, R205, R8, 0x6, P1 ;  /* 0x000000cd0a087211 */ /* 0x000fe400008f3408 */
[----:B------:R-:W-:Y:S01]  /*6470*/  IADD3 R206, P2, PT, R206, R9, RZ ;  /* 0x00000009cece7210 */ /* 0x000fe20007f5e0ff */
[----:B------:R-:W-:Y:S01]  /*6480*/  @!PT LDS RZ, [RZ] ;  /* 0x00000000fffff984 */ /* 0x000fe20000000800 */
[----:B------:R-:W-:Y:S01]  /*6490*/  @!PT LDS RZ, [RZ] ;  /* 0x00000000fffff984 */ /* 0x000fe20000000800 */
[----:B------:R-:W-:Y:S01]  /*64a0*/  @!PT LDS RZ, [RZ] ;  /* 0x00000000fffff984 */ /* 0x000fe20000000800 */
[----:B------:R1:W-:Y:S01]  /*64b0*/  LDGSTS.E.BYPASS.LTC128B.128 [R194+0x6000], desc[UR8][R14.64] ;  /* 0x060000000ec27fae */ /* 0x0003e2000b981a08 */
[----:B------:R-:W-:-:S02]  /*64c0*/  LEA R18, P3, R9, R197, 0x1 ;  /* 0x000000c509127211 */ /* 0x000fc400078608ff */
[----:B------:R-:W-:Y:S01]  /*64d0*/  LEA R10, P1, R202, R9, 0x5 ;  /* 0x00000009ca0a7211 */ /* 0x000fe200078228ff */
[--C-:B------:R-:W-:Y:S01]  /*64e0*/  IMAD.X R205, R205, 0x1, R8.reuse, P2 ;  /* 0x00000001cdcd7824 */ /* 0x100fe200010e0608 */
[-C--:B------:R-:W-:Y:S01]  /*64f0*/  LEA R20, P2, R206, R197.reuse, 0x1 ;  /* 0x000000c5ce147211 */ /* 0x080fe200078408ff */
[----:B------:R1:W-:Y:S01]  /*6500*/  LDGSTS.E.BYPASS.LTC128B.128 [R194+0x8000], desc[UR8][R14.64+0x80] ;  /* 0x080000800ec27fae */ /* 0x0003e2000b981a08 */
[----:B------:R-:W-:Y:S02]  /*6510*/  LEA.HI.X R19, R9, R196, R8, 0x1, P3 ;  /* 0x000000c409137211 */ /* 0x000fe400018f0c08 */
[----:B------:R-:W-:Y:S01]  /*6520*/  LEA.HI.X R203, R202, R8, R203, 0x5, P1 ;  /* 0x00000008cacb7211 */ /* 0x000fe200008f2ccb */
        /* <DEDUP_REMOVED lines=14> */
.L_x_512:
[----:B---3--:R-:W-:Y:S01]  /*6610*/  FSEL R167, R4, -INF , !P5 ;  /* 0xff80000004a77808 */ /* 0x008fe20006800000 */
[----:B------:R-:W3:Y:S01]  /*6620*/  LDCU UR6, c[0x0][0x45c] ;  /* 0x00008b80ff0677ac */ /* 0x000ee20008000800 */
[----:B----4-:R-:W-:Y:S01]  /*6630*/  FSEL R165, R165, -INF , !P4 ;  /* 0xff800000a5a57808 */ /* 0x010fe20006000000 */
[----:B------:R-:W4:Y:S01]  /*6640*/  SHFL.BFLY PT, R4, R7, 0x2, 0x1f ;  /* 0x0c401f0007047f89 */ /* 0x000f2200000e0000 */
[----:B------:R-:W-:Y:S02]  /*6650*/  FMNMX3.FTZ R6, R6, R145, R147, !PT ;  /* 0x0000009106067276 */ /* 0x000fe40007810093 */
[C---:B------:R-:W-:Y:S02]  /*6660*/  IADD3 R16, PT, PT, R193.reuse, 0xc000, RZ ;  /* 0x0000c000c1107810 */ /* 0x040fe40007ffe0ff */
[----:B------:R-:W-:Y:S02]  /*6670*/  FMNMX3.FTZ R6, R6, R167, R165, !PT ;  /* 0x000000a706067276 */ /* 0x000fe400078100a5 */
[----:B------:R-:W-:-:S02]  /*6680*/  IADD3 R163, PT, PT, R193, 0xc040, RZ ;  /* 0x0000c040c1a37810 */ /* 0x000fc40007ffe0ff */
[----:B------:R-:W-:Y:S01]  /*6690*/  @P6 IADD3 R163, PT, PT, R16, -0x40, RZ ;  /* 0xffffffc010a36810 */ /* 0x000fe20007ffe0ff */
[----:B-1----:R-:W1:Y:S01]  /*66a0*/  SHFL.BFLY PT, R9, R6, 0x2, 0x1f ;  /* 0x0c401f0006097f89 */ /* 0x002e6200000e0000 */
[----:B------:R-:W-:-:S04]  /*66b0*/  MOV R162, 0x20 ;  /* 0x0000002000a27802 */ /* 0x000fc80000000f00 */
[----:B------:R-:W-:-:S04]  /*66c0*/  SEL R162, R162, 0xffffffe0, !P0 ;  /* 0xffffffe0a2a27807 */ /* 0x000fc80004000000 */
[C---:B------:R-:W-:Y:S02]  /*66d0*/  IADD3 R164, PT, PT, R162.reuse, R193, RZ ;  /* 0x000000c1a2a47210 */ /* 0x040fe40007ffe0ff */
[----:B------:R-:W-:Y:S02]  /*66e0*/  IADD3 R162, PT, PT, R162, R163, RZ ;  /* 0x000000a3a2a27210 */ /* 0x000fe40007ffe0ff */
[----:B----4-:R-:W-:Y:S01]  /*66f0*/  FMNMX.FTZ R4, R7, R4, !PT ;  /* 0x0000000407047209 */ /* 0x010fe20007810000 */
[----:B------:R-:W-:Y:S04]  /*6700*/  LDSM.16.MT88.4 R20, [R164+0xc000] ;  /* 0x00c00000a414783b */ /* 0x000fe80000004200 */
[----:B------:R-:W4:Y:S01]  /*6710*/  SHFL.BFLY PT, R157, R4, 0x1, 0x1f ;  /* 0x0c201f00049d7f89 */ /* 0x000f2200000e0000 */
[----:B-1----:R-:W-:-:S05]  /*6720*/  FMNMX.FTZ R9, R6, R9, !PT ;  /* 0x0000000906097209 */ /* 0x002fca0007810000 */
[----:B------:R-:W1:Y:S01]  /*6730*/  SHFL.BFLY PT, R156, R9, 0x1, 0x1f ;  /* 0x0c201f00099c7f89 */ /* 0x000e6200000e0000 */
[----:B----4-:R-:W-:-:S04]  /*6740*/  FMNMX.FTZ R157, R4, R157, !PT ;  /* 0x0000009d049d7209 */ /* 0x010fc80007810000 */
[C---:B------:R-:W-:Y:S01]  /*6750*/  FSETP.NEU.FTZ.AND P2, PT, R157.reuse, -INF , PT ;  /* 0xff8000009d00780b */ /* 0x040fe20003f5d000 */
[----:B---3--:R-:W-:Y:S01]  /*6760*/  FMUL.FTZ R148, R157, UR6 ;  /* 0x000000069d947c20 */ /* 0x008fe20008410000 */
[----:B-1----:R-:W-:-:S04]  /*6770*/  FMNMX.FTZ R156, R9, R156, !PT ;  /* 0x0000009c099c7209 */ /* 0x002fc80007810000 */
[----:B------:R-:W-:Y:S02]  /*6780*/  FSEL R148, R148, RZ, P2 ;  /* 0x000000ff94947208 */ /* 0x000fe40001000000 */
[C---:B------:R-:W-:Y:S01]  /*6790*/  FSETP.NEU.FTZ.AND P1, PT, R156.reuse, -INF , PT ;  /* 0xff8000009c00780b */ /* 0x040fe20003f3d000 */
[----:B--2---:R-:W-:Y:S02]  /*67a0*/  FMUL.FTZ R166, R156, UR6 ;  /* 0x000000069ca67c20 */ /* 0x004fe40008410000 */
[--C-:B------:R-:W-:Y:S01]  /*67b0*/  FFMA.FTZ R4, R153, UR6, -R148.reuse ;  /* 0x0000000699047c23 */ /* 0x100fe20008010894 */
[--C-:B------:R-:W-:Y:S01]  /*67c0*/  FFMA.FTZ R154, R155, UR6, -R148.reuse ;  /* 0x000000069b9a7c23 */ /* 0x100fe20008010894 */
[--C-:B------:R-:W-:Y:S01]  /*67d0*/  FFMA.FTZ R160, R5, UR6, -R148.reuse ;  /* 0x0000000605a07c23 */ /* 0x100fe20008010894 */
[----:B------:R-:W-:Y:S01]  /*67e0*/  FSEL R166, R166, RZ, P1 ;  /* 0x000000ffa6a67208 */ /* 0x000fe20000800000 */
[----:B------:R1:W-:Y:S01]  /*67f0*/  MUFU.EX2 R155, R4 ;  /* 0x00000004009b7308 */ /* 0x0003e20000000800 */
[----:B------:R-:W-:Y:S01]  /*6800*/  FSEL R5, R157, RZ, P2 ;  /* 0x000000ff9d057208 */ /* 0x000fe20001000000 */
[--C-:B------:R-:W-:Y:S01]  /*6810*/  FFMA.FTZ R153, R13, UR6, -R148.reuse ;  /* 0x000000060d997c23 */ /* 0x100fe20008010894 */
[----:B------:R-:W-:Y:S01]  /*6820*/  FFMA.FTZ R169, R173, UR6, -R148 ;  /* 0x00000006ada97c23 */ /* 0x000fe20008010894 */
[--C-:B------:R-:W-:Y:S01]  /*6830*/  FFMA.FTZ R31, R31, UR6, -R166.reuse ;  /* 0x000000061f1f7c23 */ /* 0x100fe200080108a6 */
[--C-:B------:R-:W-:Y:S01]  /*6840*/  FFMA.FTZ R158, R29, UR6, -R166.reuse ;  /* 0x000000061d9e7c23 */ /* 0x100fe200080108a6 */
[----:B------:R-:W-:Y:S01]  /*6850*/  FADD.FTZ R5, R132, -R5 ;  /* 0x8000000584057221 */ /* 0x000fe20000010000 */
[--C-:B------:R-:W-:Y:S01]  /*6860*/  FFMA.FTZ R152, R27, UR6, -R166.reuse ;  /* 0x000000061b987c23 */ /* 0x100fe200080108a6 */
[----:B------:R-:W-:Y:S01]  /*6870*/  FFMA.FTZ R17, R17, UR6, -R166 ;  /* 0x0000000611117c23 */ /* 0x000fe200080108a6 */
[----:B------:R-:W2:Y:S01]  /*6880*/  MUFU.EX2 R160, R160 ;  /* 0x000000a000a07308 */ /* 0x000ea20000000800 */
[----:B------:R-:W-:Y:S01]  /*6890*/  FMUL.FTZ R161, R5, UR6 ;  /* 0x0000000605a17c20 */ /* 0x000fe20008410000 */
[----:B------:R-:W-:Y:S01]  /*68a0*/  LDSM.16.MT88.4 R12, [R193+0xc000] ;  /* 0x00c00000c10c783b */ /* 0x000fe20000004200 */
[--C-:B------:R-:W-:Y:S01]  /*68b0*/  FFMA.FTZ R168, R175, UR6, -R148.reuse ;  /* 0x00000006afa87c23 */ /* 0x100fe20008010894 */
[----:B------:R-:W-:Y:S01]  /*68c0*/  MUFU.EX2 R154, R154 ;  /* 0x0000009a009a7308 */ /* 0x000fe20000000800 */
[----:B-1----:R-:W-:Y:S01]  /*68d0*/  FSEL R4, R156, RZ, P1 ;  /* 0x000000ff9c047208 */ /* 0x002fe20000800000 */
[--C-:B------:R-:W-:Y:S01]  /*68e0*/  FFMA.FTZ R170, R221, UR6, -R148.reuse ;  /* 0x00000006ddaa7c23 */ /* 0x100fe20008010894 */
[----:B------:R-:W-:Y:S01]  /*68f0*/  FFMA.FTZ R171, R219, UR6, -R148 ;  /* 0x00000006dbab7c23 */ /* 0x000fe20008010894 */
[----:B------:R-:W1:Y:S01]  /*6900*/  MUFU.EX2 R161, R161 ;  /* 0x000000a100a17308 */ /* 0x000e620000000800 */
[----:B------:R-:W-:Y:S01]  /*6910*/  FFMA.FTZ R174, R143, UR6, -R166 ;  /* 0x000000068fae7c23 */ /* 0x000fe200080108a6 */
[----:B------:R-:W-:Y:S01]  /*6920*/  FADD.FTZ R4, R3, -R4 ;  /* 0x8000000403047221 */ /* 0x000fe20000010000 */
[--C-:B------:R-:W-:Y:S01]  /*6930*/  FFMA.FTZ R173, R139, UR6, -R166.reuse ;  /* 0x000000068bad7c23 */ /* 0x100fe200080108a6 */
[----:B------:R3:W-:Y:S01]  /*6940*/  MUFU.EX2 R3, R31 ;  /* 0x0000001f00037308 */ /* 0x0007e20000000800 */
[--C-:B------:R-:W-:Y:S01]  /*6950*/  FFMA.FTZ R172, R137, UR6, -R166.reuse ;  /* 0x0000000689ac7c23 */ /* 0x100fe200080108a6 */
[----:B------:R-:W-:Y:S01]  /*6960*/  FMUL.FTZ R159, R4, UR6 ;  /* 0x00000006049f7c20 */ /* 0x000fe20008410000 */
[----:B--2---:R-:W-:Y:S01]  /*6970*/  F2FP.F16.F32.PACK_AB R4, R155, R160 ;  /* 0x000000a09b04723e */ /* 0x004fe200000000ff */
[----:B------:R-:W2:Y:S01]  /*6980*/  MUFU.EX2 R153, R153 ;  /* 0x0000009900997308 */ /* 0x000ea20000000800 */
[----:B------:R-:W-:Y:S01]  /*6990*/  FFMA.FTZ R175, R141, UR6, -R166 ;  /* 0x000000068daf7c23 */ /* 0x000fe200080108a6 */
[----:B------:R-:W-:Y:S01]  /*69a0*/  LDSM.16.MT88.4 R136, [R162+0x800] ;  /* 0x00080000a288783b */ /* 0x000fe20000004200 */
[--C-:B------:R-:W-:Y:S01]  /*69b0*/  FFMA.FTZ R203, R217, UR6, -R148.reuse ;  /* 0x00000006d9cb7c23 */ /* 0x100fe20008010894 */
[----:B------:R-:W4:Y:S01]  /*69c0*/  MUFU.EX2 R159, R159 ;  /* 0x0000009f009f7308 */ /* 0x000f220000000800 */
[--C-:B------:R-:W-:Y:S01]  /*69d0*/  FFMA.FTZ R176, R215, UR6, -R148.reuse ;  /* 0x00000006d7b07c23 */ /* 0x100fe20008010894 */
[-C--:B-1----:R-:W-:Y:S01]  /*69e0*/  FMUL.FTZ R32, R104, R161.reuse ;  /* 0x000000a168207220 */ /* 0x082fe20000410000 */
[-C--:B------:R-:W-:Y:S01]  /*69f0*/  FMUL.FTZ R33, R105, R161.reuse ;  /* 0x000000a169217220 */ /* 0x080fe20000410000 */
[----:B------:R-:W-:Y:S01]  /*6a00*/  MUFU.EX2 R158, R158 ;  /* 0x0000009e009e7308 */ /* 0x000fe20000000800 */
[-C--:B------:R-:W-:Y:S01]  /*6a10*/  FMUL.FTZ R24, R112, R161.reuse ;  /* 0x000000a170187220 */ /* 0x080fe20000410000 */
[----:B---3--:R-:W1:Y:S01]  /*6a20*/  LDSM.16.MT88.4 R28, [R163] ;  /* 0x00000000a31c783b */ /* 0x008e620000004200 */
[-C--:B------:R-:W-:Y:S01]  /*6a30*/  FMUL.FTZ R25, R113, R161.reuse ;  /* 0x000000a171197220 */ /* 0x080fe20000410000 */
[----:B------:R-:W3:Y:S01]  /*6a40*/  MUFU.EX2 R152, R152 ;  /* 0x0000009800987308 */ /* 0x000ee20000000800 */
[-C--:B------:R-:W-:Y:S01]  /*6a50*/  FMUL.FTZ R108, R108, R161.reuse ;  /* 0x000000a16c6c7220 */ /* 0x080fe20000410000 */
[----:B--2---:R-:W-:Y:S01]  /*6a60*/  F2FP.F16.F32.PACK_AB R6, R153, R154 ;  /* 0x0000009a9906723e */ /* 0x004fe200000000ff */
[-C--:B------:R-:W-:Y:S01]  /*6a70*/  FMUL.FTZ R109, R109, R161.reuse ;  /* 0x000000a16d6d7220 */ /* 0x080fe20000410000 */
[----:B------:R-:W2:Y:S01]  /*6a80*/  MUFU.EX2 R132, R17 ;  /* 0x0000001100847308 */ /* 0x000ea20000000800 */
[----:B------:R-:W-:Y:S01]  /*6a90*/  FMUL.FTZ R44, R44, R161 ;  /* 0x000000a12c2c7220 */ /* 0x000fe20000410000 */
[-C--:B----4-:R-:W-:Y:S01]  /*6aa0*/  FMUL.FTZ R34, R106, R159.reuse ;  /* 0x0000009f6a227220 */ /* 0x090fe20000410000 */
[-C--:B------:R-:W-:Y:S01]  /*6ab0*/  FMUL.FTZ R35, R107, R159.reuse ;  /* 0x0000009f6b237220 */ /* 0x080fe20000410000 */
[-C--:B------:R-:W-:Y:S01]  /*6ac0*/  FMUL.FTZ R26, R114, R159.reuse ;  /* 0x0000009f721a7220 */ /* 0x080fe20000410000 */
[-C--:B------:R-:W-:Y:S01]  /*6ad0*/  FMUL.FTZ R27, R115, R159.reuse ;  /* 0x0000009f731b7220 */ /* 0x080fe20000410000 */
[----:B------:R-:W4:Y:S01]  /*6ae0*/  LDSM.16.MT88.4 R104, [R164+0xe000] ;  /* 0x00e00000a468783b */ /* 0x000f220000004200 */
[-C--:B------:R-:W-:Y:S01]  /*6af0*/  FMUL.FTZ R110, R110, R159.reuse ;  /* 0x0000009f6e6e7220 */ /* 0x080fe20000410000 */
[----:B------:R-:W-:Y:S01]  /*6b00*/  FMUL.FTZ R111, R111, R159 ;  /* 0x0000009f6f6f7220 */ /* 0x000fe20000410000 */
[----:B------:R-:W-:Y:S01]  /*6b10*/  FMUL.FTZ R45, R45, R161 ;  /* 0x000000a12d2d7220 */ /* 0x000fe20000410000 */
[----:B---3--:R-:W-:Y:S01]  /*6b20*/  F2FP.F16.F32.PACK_AB R5, R152, R158 ;  /* 0x0000009e9805723e */ /* 0x008fe200000000ff */
[----:B------:R-:W3:Y:S01]  /*6b30*/  LDSM.16.MT88.4 R112, [R163+0x2000] ;  /* 0x00200000a370783b */ /* 0x000ee20000004200 */
        /* <DEDUP_REMOVED lines=29> */
[----:B------:R-:W-:Y:S01]  /*6d10*/  LDSM.16.MT88.4 R120, [R162] ;  /* 0x00000000a278783b */ /* 0x000fe20000004200 */
[C---:B------:R-:W-:Y:S01]  /*6d20*/  HMMA.16816.F32 R28, R4.reuse, R30, R108 ;  /* 0x0000001e041c723c */ /* 0x040fe2000000186c */
[----:B------:R-:W-:Y:S01]  /*6d30*/  FMUL.FTZ R117, R117, R161 ;  /* 0x000000a175757220 */ /* 0x000fe20000410000 */
[-C--:B------:R-:W-:Y:S01]  /*6d40*/  FMUL.FTZ R118, R118, R159.reuse ;  /* 0x0000009f76767220 */ /* 0x080fe20000410000 */
[----:B------:R-:W1:Y:S01]  /*6d50*/  LDSM.16.MT88.4 R108, [R162+0x2000] ;  /* 0x00200000a26c783b */ /* 0x000e620000004200 */
[----:B------:R-:W-:Y:S01]  /*6d60*/  FMUL.FTZ R119, R119, R159 ;  /* 0x0000009f77777220 */ /* 0x000fe20000410000 */
[-C--:B------:R-:W-:Y:S01]  /*6d70*/  FMUL.FTZ R68, R68, R161.reuse ;  /* 0x000000a144447220 */ /* 0x080fe20000410000 */
[----:B------:R-:W-:Y:S01]  /*6d80*/  FMUL.FTZ R69, R69, R161 ;  /* 0x000000a145457220 */ /* 0x000fe20000410000 */
[-C--:B------:R-:W-:Y:S01]  /*6d90*/  FMUL.FTZ R70, R70, R159.reuse ;  /* 0x0000009f46467220 */ /* 0x080fe20000410000 */
[C---:B----4-:R-:W-:Y:S01]  /*6da0*/  HMMA.16816.F32 R44, R4.reuse, R104, R44 ;  /* 0x00000068042c723c */ /* 0x050fe2000000182c */
        /* <DEDUP_REMOVED lines=8> */
[----:B------:R-:W2:Y:S01]  /*6e30*/  LDSM.16.MT88.4 R104, [R193+0x10000] ;  /* 0x01000000c168783b */ /* 0x000ea20000004200 */
[-C--:B------:R-:W-:Y:S01]  /*6e40*/  FMUL.FTZ R102, R102, R159.reuse ;  /* 0x0000009f66667220 */ /* 0x080fe20000410000 */
[----:B------:R-:W-:Y:S01]  /*6e50*/  FMUL.FTZ R103, R103, R159 ;  /* 0x0000009f67677220 */ /* 0x000fe20000410000 */
[-C--:B------:R-:W-:Y:S01]  /*6e60*/  FMUL.FTZ R76, R76, R161.reuse ;  /* 0x000000a14c4c7220 */ /* 0x080fe20000410000 */
[----:B------:R-:W-:Y:S01]  /*6e70*/  FMUL.FTZ R77, R77, R161 ;  /* 0x000000a14d4d7220 */ /* 0x000fe20000410000 */
[-C--:B------:R-:W-:Y:S01]  /*6e80*/  FMUL.FTZ R78, R78, R159.reuse ;  /* 0x0000009f4e4e7220 */ /* 0x080fe20000410000 */
[----:B------:R-:W-:Y:S01]  /*6e90*/  FMUL.FTZ R79, R79, R159 ;  /* 0x0000009f4f4f7220 */ /* 0x000fe20000410000 */
[C---:B---3--:R-:W-:Y:S01]  /*6ea0*/  HMMA.16816.F32 R52, R4.reuse, R112, R52 ;  /* 0x000000700434723c */ /* 0x048fe20000001834 */
        /* <DEDUP_REMOVED lines=23> */
[C---:B-1----:R-:W-:Y:S01]  /*7020*/  HMMA.16816.F32 R60, R4.reuse, R108, R60 ;  /* 0x0000006c043c723c */ /* 0x042fe2000000183c */
        /* <DEDUP_REMOVED lines=10> */
[----:B------:R-:W-:Y:S01]  /*70d0*/  MUFU.EX2 R169, R169 ;  /* 0x000000a900a97308 */ /* 0x000fe20000000800 */
[-C--:B------:R-:W-:Y:S01]  /*70e0*/  FMUL.FTZ R92, R92, R161.reuse ;  /* 0x000000a15c5c7220 */ /* 0x080fe20000410000 */
[----:B------:R-:W-:Y:S01]  /*70f0*/  FMUL.FTZ R93, R93, R161 ;  /* 0x000000a15d5d7220 */ /* 0x000fe20000410000 */
[-C--:B------:R-:W-:Y:S01]  /*7100*/  FMUL.FTZ R94, R94, R159.reuse ;  /* 0x0000009f5e5e7220 */ /* 0x080fe20000410000 */
[----:B------:R-:W4:Y:S01]  /*7110*/  MUFU.EX2 R170, R170 ;  /* 0x000000aa00aa7308 */ /* 0x000f220000000800 */
[C---:B------:R-:W-:Y:S01]  /*7120*/  HMMA.16816.F32 R20, R4.reuse, R22, R116 ;  /* 0x000000160414723c */ /* 0x040fe20000001874 */
[----:B------:R-:W5:Y:S01]  /*7130*/  LDSM.16.MT88.4 R116, [R193+0xe000] ;  /* 0x00e00000c174783b */ /* 0x000f620000004200 */
[----:B------:R-:W-:Y:S01]  /*7140*/  FMUL.FTZ R95, R95, R159 ;  /* 0x0000009f5f5f7220 */ /* 0x000fe20000410000 */
[----:B------:R-:W-:Y:S01]  /*7150*/  MUFU.EX2 R171, R171 ;  /* 0x000000ab00ab7308 */ /* 0x000fe20000000800 */
[-C--:B------:R-:W-:Y:S01]  /*7160*/  FMUL.FTZ R96, R96, R161.reuse ;  /* 0x000000a160607220 */ /* 0x080fe20000410000 */
[----:B------:R-:W-:Y:S01]  /*7170*/  FMUL.FTZ R97, R97, R161 ;  /* 0x000000a161617220 */ /* 0x000fe20000410000 */
[-C--:B------:R-:W-:Y:S01]  /*7180*/  FMUL.FTZ R98, R98, R159.reuse ;  /* 0x0000009f62627220 */ /* 0x080fe20000410000 */
[----:B------:R-:W-:Y:S01]  /*7190*/  MUFU.EX2 R168, R168 ;  /* 0x000000a800a87308 */ /* 0x000fe20000000800 */
[C---:B--2---:R-:W-:Y:S01]  /*71a0*/  HMMA.16816.F32 R68, R4.reuse, R104, R68 ;  /* 0x000000680444723c */ /* 0x044fe20000001844 */
[----:B------:R-:W-:Y:S01]  /*71b0*/  FMUL.FTZ R99, R99, R159 ;  /* 0x0000009f63637220 */ /* 0x000fe20000410000 */
[----:B------:R-:W-:Y:S01]  /*71c0*/  LDSM.16.MT88.4 R140, [R163+0x800] ;  /* 0x00080000a38c783b */ /* 0x000fe20000004200 */
[----:B------:R-:W-:Y:S01]  /*71d0*/  MUFU.EX2 R174, R174 ;  /* 0x000000ae00ae7308 */ /* 0x000fe20000000800 */
[--C-:B------:R-:W-:Y:S01]  /*71e0*/  FFMA.FTZ R205, R213, UR6, -R148.reuse ;  /* 0x00000006d5cd7c23 */ /* 0x100fe20008010894 */
[----:B------:R-:W-:Y:S01]  /*71f0*/  FFMA.FTZ R178, R211, UR6, -R148 ;  /* 0x00000006d3b27c23 */ /* 0x000fe20008010894 */
[----:B------:R-:W-:Y:S01]  /*7200*/  LDSM.16.MT88.4 R128, [R164+0xe800] ;  /* 0x00e80000a480783b */ /* 0x000fe20000004200 */
[----:B------:R-:W2:Y:S01]  /*7210*/  MUFU.EX2 R173, R173 ;  /* 0x000000ad00ad7308 */ /* 0x000ea20000000800 */
[C---:B------:R-:W-:Y:S01]  /*7220*/  HMMA.16816.F32 R72, R4.reuse, R106, R72 ;  /* 0x0000006a0448723c */ /* 0x040fe20000001848 */
[--C-:B------:R-:W-:Y:S01]  /*7230*/  FFMA.FTZ R180, R181, UR6, -R166.reuse ;  /* 0x00000006b5b47c23 */ /* 0x100fe200080108a6 */
[----:B------:R-:W4:Y:S01]  /*7240*/  LDSM.16.MT88.4 R104, [R162+0x4000] ;  /* 0x00400000a268783b */ /* 0x000f220000004200 */
[----:B------:R-:W-:Y:S01]  /*7250*/  MUFU.EX2 R172, R172 ;  /* 0x000000ac00ac7308 */ /* 0x000fe20000000800 */
[--C-:B------:R-:W-:Y:S01]  /*7260*/  FFMA.FTZ R182, R177, UR6, -R166.reuse ;  /* 0x00000006b1b67c23 */ /* 0x100fe200080108a6 */
[--C-:B------:R-:W-:Y:S01]  /*7270*/  FFMA.FTZ R183, R183, UR6, -R166.reuse ;  /* 0x00000006b7b77c23 */ /* 0x100fe200080108a6 */
[----:B------:R-:W-:Y:S01]  /*7280*/  FFMA.FTZ R202, R145, UR6, -R166 ;  /* 0x0000000691ca7c23 */ /* 0x000fe200080108a6 */
[----:B------:R-:W2:Y:S01]  /*7290*/  MUFU.EX2 R175, R175 ;  /* 0x000000af00af7308 */ /* 0x000ea20000000800 */
[C---:B------:R-:W-:Y:S01]  /*72a0*/  HMMA.16816.F32 R32, R4.reuse, R120, R32 ;  /* 0x000000780420723c */ /* 0x040fe20000001820 */
[--C-:B------:R-:W-:Y:S01]  /*72b0*/  FFMA.FTZ R194, R151, UR6, -R148.reuse ;  /* 0x0000000697c27c23 */ /* 0x100fe20008010894 */
[--C-:B------:R-:W-:Y:S01]  /*72c0*/  FFMA.FTZ R181, R144, UR6, -R148.reuse ;  /* 0x0000000690b57c23 */ /* 0x100fe20008010894 */
[----:B------:R-:W-:Y:S01]  /*72d0*/  MUFU.EX2 R203, R203 ;  /* 0x000000cb00cb7308 */ /* 0x000fe20000000800 */
[----:B------:R-:W-:Y:S01]  /*72e0*/  FFMA.FTZ R198, R146, UR6, -R148 ;  /* 0x0000000692c67c23 */ /* 0x000fe20008010894 */
[----:B------:R-:W-:Y:S01]  /*72f0*/  FFMA.FTZ R160, R209, R161, R160 ;  /* 0x000000a1d1a07223 */ /* 0x000fe200000100a0 */
[----:B------:R-:W-:Y:S01]  /*7300*/  FFMA.FTZ R159, R207, R159, R158 ;  /* 0x0000009fcf9f7223 */ /* 0x000fe2000001009e */
[----:B------:R-:W2:Y:S01]  /*7310*/  MUFU.EX2 R176, R176 ;  /* 0x000000b000b07308 */ /* 0x000ea20000000800 */
[----:B------:R-:W-:Y:S01]  /*7320*/  HMMA.16816.F32 R100, R4, R122, R100 ;  /* 0x0000007a0464723c */ /* 0x000fe20000001864 */
[----:B------:R-:W-:Y:S01]  /*7330*/  LDSM.16.MT88.4 R120, [R193+0xe800] ;  /* 0x00e80000c178783b */ /* 0x000fe20000004200 */
[----:B------:R-:W-:Y:S01]  /*7340*/  FADD.FTZ R155, R155, R160 ;  /* 0x000000a09b9b7221 */ /* 0x000fe20000010000 */
[----:B------:R-:W-:Y:S01]  /*7350*/  MUFU.EX2 R205, R205 ;  /* 0x000000cd00cd7308 */ /* 0x000fe20000000800 */
[----:B------:R-:W-:-:S02]  /*7360*/  FADD.FTZ R159, R152, R159 ;  /* 0x0000009f989f7221 */ /* 0x000fc40000010000 */
[----:B------:R-:W-:Y:S01]  /*7370*/  FADD.FTZ R154, R154, R155 ;  /* 0x0000009b9a9a7221 */ /* 0x000fe20000010000 */
[----:B------:R-:W-:Y:S01]  /*7380*/  MUFU.EX2 R178, R178 ;  /* 0x000000b200b27308 */ /* 0x000fe20000000800 */
[C---:B---3--:R-:W-:Y:S01]  /*7390*/  HMMA.16816.F32 R76, R4.reuse, R112, R76 ;  /* 0x00000070044c723c */ /* 0x048fe2000000184c */
[----:B------:R-:W-:Y:S01]  /*73a0*/  FADD.FTZ R132, R132, R159 ;  /* 0x0000009f84847221 */ /* 0x000fe20000010000 */
[----:B------:R-:W-:Y:S01]  /*73b0*/  FADD.FTZ R154, R153, R154 ;  /* 0x0000009a999a7221 */ /* 0x000fe20000010000 */
[----:B------:R-:W-:Y:S02]  /*73c0*/  MUFU.EX2 R180, R180 ;  /* 0x000000b400b47308 */ /* 0x000fe40000000800 */
[----:B------:R-:W-:Y:S01]  /*73d0*/  FADD.FTZ R3, R3, R132 ;  /* 0x0000008403037221 */ /* 0x000fe20000010000 */
[----:B------:R-:W-:Y:S01]  /*73e0*/  MOV R132, R157 ;  /* 0x0000009d00847202 */ /* 0x000fe20000000f00 */
[----:B------:R-:W-:Y:S01]  /*73f0*/  MUFU.EX2 R182, R182 ;  /* 0x000000b600b67308 */ /* 0x000fe20000000800 */
[C---:B------:R-:W-:Y:S01]  /*7400*/  HMMA.16816.F32 R80, R4.reuse, R114, R80 ;  /* 0x000000720450723c */ /* 0x040fe20000001850 */
[----:B------:R-:W-:Y:S02]  /*7410*/  LDSM.16.MT88.4 R112, [R164+0xc800] ;  /* 0x00c80000a470783b */ /* 0x000fe40000004200 */
[----:B------:R-:W-:Y:S04]  /*7420*/  MUFU.EX2 R194, R194 ;  /* 0x000000c200c27308 */ /* 0x000fe80000000800 */
[----:B------:R-:W-:Y:S01]  /*7430*/  MUFU.EX2 R181, R181 ;  /* 0x000000b500b57308 */ /* 0x000fe20000000800 */
[C---:B-1----:R-:W-:Y:S03]  /*7440*/  HMMA.16816.F32 R84, R4.reuse, R108, R84 ;  /* 0x0000006c0454723c */ /* 0x042fe60000001854 */
[----:B------:R-:W-:Y:S04]  /*7450*/  MUFU.EX2 R198, R198 ;  /* 0x000000c600c67308 */ /* 0x000fe80000000800 */
[----:B------:R-:W-:Y:S01]  /*7460*/  MUFU.EX2 R202, R202 ;  /* 0x000000ca00ca7308 */ /* 0x000fe20000000800 */
[C---:B------:R-:W-:Y:S01]  /*7470*/  HMMA.16816.F32 R88, R4.reuse, R110, R88 ;  /* 0x0000006e0458723c */ /* 0x040fe20000001858 */
[----:B------:R-:W1:Y:S07]  /*7480*/  LDSM.16.MT88.4 R108, [R193+0xc800] ;  /* 0x00c80000c16c783b */ /* 0x000e6e0000004200 */
[C---:B------:R-:W-:Y:S08]  /*7490*/  HMMA.16816.F32 R8, R4.reuse, R12, R8 ;  /* 0x0000000c0408723c */ /* 0x040ff00000001808 */
[C---:B------:R-:W-:Y:S01]  /*74a0*/  HMMA.16816.F32 R12, R4.reuse, R14, R124 ;  /* 0x0000000e040c723c */ /* 0x040fe2000000187c */
[----:B------:R-:W3:Y:S07]  /*74b0*/  LDSM.16.MT88.4 R124, [R163+0x2800] ;  /* 0x00280000a37c783b */ /* 0x000eee0000004200 */
[C---:B-----5:R-:W-:Y:S08]  /*74c0*/  HMMA.16816.F32 R36, R4.reuse, R116, R36 ;  /* 0x000000740424723c */ /* 0x060ff00000001824 */
[C---:B------:R-:W-:Y:S01]  /*74d0*/  HMMA.16816.F32 R40, R4.reuse, R118, R40 ;  /* 0x000000760428723c */ /* 0x040fe20000001828 */
[----:B------:R-:W5:Y:S07]  /*74e0*/  LDSM.16.MT88.4 R116, [R162+0x2800] ;  /* 0x00280000a274783b */ /* 0x000f6e0000004200 */
[C---:B----4-:R-:W-:Y:S08]  /*74f0*/  HMMA.16816.F32 R92, R4.reuse, R104, R92 ;  /* 0x00000068045c723c */ /* 0x050ff0000000185c */
[----:B------:R-:W-:Y:S01]  /*7500*/  HMMA.16816.F32 R4, R4, R106, R96 ;  /* 0x0000006a0404723c */ /* 0x000fe20000001860 */
[----:B------:R-:W-:Y:S01]  /*7510*/  F2FP.F16.F32.PACK_AB R96, R170, R169 ;  /* 0x000000a9aa60723e */ /* 0x000fe200000000ff */
[----:B------:R-:W4:Y:S01]  /*7520*/  LDSM.16.MT88.4 R104, [R193+0x10800] ;  /* 0x01080000c168783b */ /* 0x000f220000004200 */
[----:B--2---:R-:W-:Y:S01]  /*7530*/  F2FP.F16.F32.PACK_AB R97, R173, R174 ;  /* 0x000000aead61723e */ /* 0x004fe200000000ff */
[----:B------:R-:W-:Y:S01]  /*7540*/  FADD.FTZ R169, R169, R154 ;  /* 0x0000009aa9a97221 */ /* 0x000fe20000010000 */
[----:B------:R-:W-:Y:S01]  /*7550*/  F2FP.F16.F32.PACK_AB R98, R168, R171 ;  /* 0x000000aba862723e */ /* 0x000fe200000000ff */
[----:B------:R-:W-:Y:S01]  /*7560*/  FADD.FTZ R174, R174, R3 ;  /* 0x00000003aeae7221 */ /* 0x000fe20000010000 */
[----:B------:R-:W-:Y:S01]  /*7570*/  F2FP.F16.F32.PACK_AB R99, R175, R172 ;  /* 0x000000acaf63723e */ /* 0x000fe200000000ff */
[----:B------:R-:W-:Y:S01]  /*7580*/  FADD.FTZ R170, R170, R169 ;  /* 0x000000a9aaaa7221 */ /* 0x000fe20000010000 */
[----:B------:R-:W-:Y:S01]  /*7590*/  MOV R3, R156 ;  /* 0x0000009c00037202 */ /* 0x000fe20000000f00 */
[----:B------:R-:W-:-:S02]  /*75a0*/  FADD.FTZ R173, R173, R174 ;  /* 0x000000aeadad7221 */ /* 0x000fc40000010000 */
[----:B------:R-:W-:Y:S02]  /*75b0*/  FADD.FTZ R171, R171, R170 ;  /* 0x000000aaabab7221 */ /* 0x000fe40000010000 */
[----:B-1----:R-:W-:Y:S01]  /*75c0*/  HMMA.16816.F32 R8, R96, R108, R8 ;  /* 0x0000006c6008723c */ /* 0x002fe20000001808 */
[----:B------:R-:W-:Y:S01]  /*75d0*/  FADD.FTZ R172, R172, R173 ;  /* 0x000000adacac7221 */ /* 0x000fe20000010000 */
[----:B------:R-:W-:-:S03]  /*75e0*/  FADD.FTZ R168, R168, R171 ;  /* 0x000000aba8a87221 */ /* 0x000fc60000010000 */
[----:B------:R-:W-:-:S03]  /*75f0*/  FADD.FTZ R175, R175, R172 ;  /* 0x000000acafaf7221 */ /* 0x000fc60000010000 */
[C---:B------:R-:W-:Y:S01]  /*7600*/  HMMA.16816.F32 R12, R96.reuse, R110, R12 ;  /* 0x0000006e600c723c */ /* 0x040fe2000000180c */
[----:B------:R-:W1:Y:S07]  /*7610*/  LDSM.16.MT88.4 R108, [R164+0x10800] ;  /* 0x01080000a46c783b */ /* 0x000e6e0000004200 */
[C---:B------:R-:W-:Y:S08]  /*7620*/  HMMA.16816.F32 R16, R96.reuse, R112, R16 ;  /* 0x000000706010723c */ /* 0x040ff00000001810 */
[C---:B------:R-:W-:Y:S01]  /*7630*/  HMMA.16816.F32 R20, R96.reuse, R114, R20 ;  /* 0x000000726014723c */ /* 0x040fe20000001814 */
[----:B------:R-:W2:Y:S07]  /*7640*/  LDSM.16.MT88.4 R112, [R163+0x4800] ;  /* 0x00480000a370783b */ /* 0x000eae0000004200 */
[C---:B------:R-:W-:Y:S08]  /*7650*/  HMMA.16816.F32 R36, R96.reuse, R120, R36 ;  /* 0x000000786024723c */ /* 0x040ff00000001824 */
        /* <DEDUP_REMOVED lines=13> */
[----:B------:R-:W-:Y:S07]  /*7730*/  LDSM.16.MT88.4 R124, [R163+0x3000] ;  /* 0x00300000a37c783b */ /* 0x000fee0000004200 */
[C---:B-----5:R-:W-:Y:S08]  /*7740*/  HMMA.16816.F32 R60, R96.reuse, R116, R60 ;  /* 0x00000074603c723c */ /* 0x060ff0000000183c */
[C---:B------:R-:W-:Y:S01]  /*7750*/  HMMA.16816.F32 R64, R96.reuse, R118, R64 ;  /* 0x000000766040723c */ /* 0x040fe20000001840 */
[----:B------:R-:W-:Y:S07]  /*7760*/  LDSM.16.MT88.4 R116, [R162+0x3000] ;  /* 0x00300000a274783b */ /* 0x000fee0000004200 */
[----:B----4-:R-:W-:Y:S01]  /*7770*/  HMMA.16816.F32 R68, R96, R104, R68 ;  /* 0x000000686044723c */ /* 0x010fe20000001844 */
[----:B------:R-:W-:-:S02]  /*7780*/  FFMA.FTZ R104, R179, UR6, -R166 ;  /* 0x00000006b3687c23 */ /* 0x000fc400080108a6 */
[----:B------:R3:W4:Y:S04]  /*7790*/  MUFU.EX2 R179, R183 ;  /* 0x000000b700b37308 */ /* 0x0007280000000800 */
[----:B------:R5:W4:Y:S01]  /*77a0*/  MUFU.EX2 R177, R104 ;  /* 0x0000006800b17308 */ /* 0x000b220000000800 */
[C---:B------:R-:W-:Y:S08]  /*77b0*/  HMMA.16816.F32 R72, R96.reuse, R106, R72 ;  /* 0x0000006a6048723c */ /* 0x040ff00000001848 */
[----:B-1----:R-:W-:Y:S01]  /*77c0*/  HMMA.16816.F32 R76, R96, R108, R76 ;  /* 0x0000006c604c723c */ /* 0x002fe2000000184c */
[----:B---3--:R-:W-:-:S02]  /*77d0*/  FFMA.FTZ R183, R149, UR6, -R148 ;  /* 0x0000000695b77c23 */ /* 0x008fc40008010894 */
[----:B------:R-:W-:Y:S04]  /*77e0*/  LDSM.16.MT88.4 R148, [R193+0xf800] ;  /* 0x00f80000c194783b */ /* 0x000fe80000004200 */
[----:B-----5:R-:W-:Y:S01]  /*77f0*/  LDSM.16.MT88.4 R104, [R193+0x11000] ;  /* 0x01100000c168783b */ /* 0x020fe20000004200 */
[C---:B------:R-:W-:Y:S01]  /*7800*/  HMMA.16816.F32 R80, R96.reuse, R110, R80 ;  /* 0x0000006e6050723c */ /* 0x040fe20000001850 */
[----:B------:R-:W-:Y:S02]  /*7810*/  MUFU.EX2 R183, R183 ;  /* 0x000000b700b77308 */ /* 0x000fe40000000800 */
[----:B------:R-:W1:Y:S05]  /*7820*/  LDSM.16.MT88.4 R108, [R193+0xd000] ;  /* 0x00d00000c16c783b */ /* 0x000e6a0000004200 */
[C---:B--2---:R-:W-:Y:S08]  /*7830*/  HMMA.16816.F32 R84, R96.reuse, R112, R84 ;  /* 0x000000706054723c */ /* 0x044ff00000001854 */
[C---:B------:R-:W-:Y:S01]  /*7840*/  HMMA.16816.F32 R88, R96.reuse, R114, R88 ;  /* 0x000000726058723c */ /* 0x040fe20000001858 */
[----:B------:R-:W2:Y:S07]  /*7850*/  LDSM.16.MT88.4 R112, [R164+0xd000] ;  /* 0x00d00000a470783b */ /* 0x000eae0000004200 */
[C---:B------:R-:W-:Y:S08]  /*7860*/  HMMA.16816.F32 R92, R96.reuse, R120, R92 ;  /* 0x00000078605c723c */ /* 0x040ff0000000185c */
[----:B------:R-:W-:Y:S01]  /*7870*/  HMMA.16816.F32 R96, R96, R122, R4 ;  /* 0x0000007a6060723c */ /* 0x000fe20000001804 */
[----:B------:R-:W3:Y:S01]  /*7880*/  LDSM.16.MT88.4 R120, [R164+0xf000] ;  /* 0x00f00000a478783b */ /* 0x000ee20000004200 */
[----:B------:R-:W-:Y:S01]  /*7890*/  F2FP.F16.F32.PACK_AB R4, R176, R203 ;  /* 0x000000cbb004723e */ /* 0x000fe200000000ff */
[----:B------:R-:W-:Y:S01]  /*78a0*/  FADD.FTZ R203, R203, R168 ;  /* 0x000000a8cbcb7221 */ /* 0x000fe20000010000 */
[C---:B----4-:R-:W-:Y:S01]  /*78b0*/  F2FP.F16.F32.PACK_AB R5, R179.reuse, R180 ;  /* 0x000000b4b305723e */ /* 0x050fe200000000ff */
        /* <DEDUP_REMOVED lines=24> */
[----:B------:R-:W-:Y:S01]  /*7a40*/  HMMA.16816.F32 R36, R4, R128, R36 ;  /* 0x000000800424723c */ /* 0x000fe20000001824 */
[----:B------:R-:W-:-:S07]  /*7a50*/  FFMA.FTZ R128, R167, UR6, -R166 ;  /* 0x00000006a7807c23 */ /* 0x000fce00080108a6 */
[C---:B------:R-:W-:Y:S01]  /*7a60*/  HMMA.16816.F32 R68, R4.reuse, R104, R68 ;  /* 0x000000680444723c */ /* 0x040fe20000001844 */
[--C-:B------:R-:W-:Y:S01]  /*7a70*/  FFMA.FTZ R104, R147, UR6, -R166.reuse ;  /* 0x0000000693687c23 */ /* 0x100fe200080108a6 */
[----:B------:R-:W-:Y:S01]  /*7a80*/  FFMA.FTZ R166, R165, UR6, -R166 ;  /* 0x00000006a5a67c23 */ /* 0x000fe200080108a6 */
[----:B------:R-:W-:Y:S01]  /*7a90*/  LDSM.16.MT88.4 R144, [R193+0x11800] ;  /* 0x01180000c190783b */ /* 0x000fe20000004200 */
[----:B------:R-:W-:Y:S04]  /*7aa0*/  MUFU.EX2 R165, R128 ;  /* 0x0000008000a57308 */ /* 0x000fe80000000800 */
[----:B------:R1:W4:Y:S01]  /*7ab0*/  MUFU.EX2 R167, R104 ;  /* 0x0000006800a77308 */ /* 0x0003220000000800 */
[C---:B------:R-:W-:Y:S03]  /*7ac0*/  HMMA.16816.F32 R24, R4.reuse, R136, R24 ;  /* 0x000000880418723c */ /* 0x040fe60000001818 */
[----:B------:R-:W5:Y:S05]  /*7ad0*/  MUFU.EX2 R166, R166 ;  /* 0x000000a600a67308 */ /* 0x000f6a0000000800 */
[C---:B------:R-:W-:Y:S01]  /*7ae0*/  HMMA.16816.F32 R28, R4.reuse, R138, R28 ;  /* 0x0000008a041c723c */ /* 0x040fe2000000181c */
[----:B------:R-:W-:Y:S07]  /*7af0*/  LDSM.16.MT88.4 R136, [R163+0x3800] ;  /* 0x00380000a388783b */ /* 0x000fee0000004200 */
[C---:B------:R-:W-:Y:S08]  /*7b00*/  HMMA.16816.F32 R32, R4.reuse, R140, R32 ;  /* 0x0000008c0420723c */ /* 0x040ff00000001820 */
[C---:B------:R-:W-:Y:S01]  /*7b10*/  HMMA.16816.F32 R100, R4.reuse, R142, R100 ;  /* 0x0000008e0464723c */ /* 0x040fe20000001864 */
[----:B------:R-:W-:Y:S07]  /*7b20*/  LDSM.16.MT88.4 R140, [R163+0x1800] ;  /* 0x00180000a38c783b */ /* 0x000fee0000004200 */
[C---:B------:R-:W-:Y:S08]  /*7b30*/  HMMA.16816.F32 R40, R4.reuse, R130, R40 ;  /* 0x000000820428723c */ /* 0x040ff00000001828 */
[C---:B------:R-:W-:Y:S01]  /*7b40*/  HMMA.16816.F32 R72, R4.reuse, R106, R72 ;  /* 0x0000006a0448723c */ /* 0x040fe20000001848 */
[----:B-1----:R-:W-:Y:S07]  /*7b50*/  LDSM.16.MT88.4 R104, [R163+0x5800] ;  /* 0x00580000a368783b */ /* 0x002fee0000004200 */
[C---:B------:R-:W-:Y:S08]  /*7b60*/  HMMA.16816.F32 R76, R4.reuse, R108, R76 ;  /* 0x0000006c044c723c */ /* 0x040ff0000000184c */
[C---:B------:R-:W-:Y:S01]  /*7b70*/  HMMA.16816.F32 R80, R4.reuse, R110, R80 ;  /* 0x0000006e0450723c */ /* 0x040fe20000001850 */
[----:B------:R-:W-:Y:S07]  /*7b80*/  LDSM.16.MT88.4 R108, [R164+0x11800] ;  /* 0x01180000a46c783b */ /* 0x000fee0000004200 */
[C---:B--2---:R-:W-:Y:S08]  /*7b90*/  HMMA.16816.F32 R84, R4.reuse, R112, R84 ;  /* 0x000000700454723c */ /* 0x044ff00000001854 */
[C---:B------:R-:W-:Y:S01]  /*7ba0*/  HMMA.16816.F32 R88, R4.reuse, R114, R88 ;  /* 0x000000720458723c */ /* 0x040fe20000001858 */
[----:B------:R-:W1:Y:S07]  /*7bb0*/  LDSM.16.MT88.4 R112, [R164+0xf800] ;  /* 0x00f80000a470783b */ /* 0x000e6e0000004200 */
[C---:B---3--:R-:W-:Y:S08]  /*7bc0*/  HMMA.16816.F32 R92, R4.reuse, R120, R92 ;  /* 0x00000078045c723c */ /* 0x048ff0000000185c */
[----:B------:R-:W-:Y:S01]  /*7bd0*/  HMMA.16816.F32 R96, R4, R122, R96 ;  /* 0x0000007a0460723c */ /* 0x000fe20000001860 */
[----:B------:R-:W-:Y:S01]  /*7be0*/  F2FP.F16.F32.PACK_AB R4, R181, R194 ;  /* 0x000000c2b504723e */ /* 0x000fe200000000ff */
[----:B------:R-:W-:Y:S01]  /*7bf0*/  FADD.FTZ R194, R194, R205 ;  /* 0x000000cdc2c27221 */ /* 0x000fe20000010000 */
[----:B----4-:R-:W-:Y:S01]  /*7c00*/  F2FP.F16.F32.PACK_AB R5, R167, R202 ;  /* 0x000000caa705723e */ /* 0x010fe200000000ff */
[----:B------:R-:W-:Y:S01]  /*7c10*/  FADD.FTZ R202, R202, R177 ;  /* 0x000000b1caca7221 */ /* 0x000fe20000010000 */
[----:B------:R-:W-:Y:S01]  /*7c20*/  F2FP.F16.F32.PACK_AB R6, R198, R183 ;  /* 0x000000b7c606723e */ /* 0x000fe200000000ff */
[----:B------:R-:W-:Y:S01]  /*7c30*/  FADD.FTZ R194, R181, R194 ;  /* 0x000000c2b5c27221 */ /* 0x000fe20000010000 */
[----:B-----5:R-:W-:Y:S01]  /*7c40*/  F2FP.F16.F32.PACK_AB R7, R166, R165 ;  /* 0x000000a5a607723e */ /* 0x020fe200000000ff */
[----:B------:R-:W-:-:S02]  /*7c50*/  FADD.FTZ R202, R167, R202 ;  /* 0x000000caa7ca7221 */ /* 0x000fc40000010000 */
[----:B------:R-:W-:Y:S02]  /*7c60*/  FADD.FTZ R183, R183, R194 ;  /* 0x000000c2b7b77221 */ /* 0x000fe40000010000 */
[----:B------:R-:W-:Y:S02]  /*7c70*/  FADD.FTZ R165, R165, R202 ;  /* 0x000000caa5a57221 */ /* 0x000fe40000010000 */
[----:B------:R-:W-:Y:S01]  /*7c80*/  HMMA.16816.F32 R128, R4, R124, R8 ;  /* 0x0000007c0480723c */ /* 0x000fe20000001808 */
[----:B------:R-:W2:Y:S01]  /*7c90*/  LDSM.16.MT88.4 R8, [R162+0x1800] ;  /* 0x00180000a208783b */ /* 0x000ea20000004200 */
[----:B------:R-:W-:Y:S01]  /*7ca0*/  FADD.FTZ R209, R198, R183 ;  /* 0x000000b7c6d17221 */ /* 0x000fe20000010000 */
[----:B------:R-:W-:-:S05]  /*7cb0*/  FADD.FTZ R207, R166, R165 ;  /* 0x000000a5a6cf7221 */ /* 0x000fca0000010000 */
[C---:B------:R-:W-:Y:S01]  /*7cc0*/  HMMA.16816.F32 R124, R4.reuse, R126, R12 ;  /* 0x0000007e047c723c */ /* 0x040fe2000000180c */
[----:B------:R-:W3:Y:S07]  /*7cd0*/  LDSM.16.MT88.4 R12, [R162+0x3800] ;  /* 0x00380000a20c783b */ /* 0x000eee0000004200 */
[C---:B------:R-:W-:Y:S01]  /*7ce0*/  HMMA.16816.F32 R120, R4.reuse, R116, R16 ;  /* 0x000000740478723c */ /* 0x040fe20000001810 */
        /* <DEDUP_REMOVED lines=20> */
[C---:B----4-:R-:W-:Y:S08]  /*7e30*/  HMMA.16816.F32 R92, R4.reuse, R16, R92 ;  /* 0x00000010045c723c */ /* 0x050ff0000000185c */
[----:B------:R-:W-:Y:S01]  /*7e40*/  HMMA.16816.F32 R96, R4, R18, R96 ;  /* 0x000000120460723c */ /* 0x000fe20000001860 */
[----:B------:R-:W-:-:S15]  /*7e50*/  IADD3 R4, PT, PT, R189, -0x3, RZ ;  /* 0xfffffffdbd047810 */ /* 0x000fde0007ffe0ff */
[----:B------:R-:W-:-:S04]  /*7e60*/  NOP ;  /* 0x0000000000007918 */ /* 0x000fc80000000000 */
.L_x_511:
[----:B------:R-:W-:-:S13]  /*7e70*/  ISETP.GE.AND P1, PT, R4, RZ, PT ;  /* 0x000000ff0400720c */ /* 0x000fda0003f26270 */
[----:B------:R-:W-:Y:S05]  /*7e80*/  @!P1 BRA `(.L_x_513) ;  /* 0x0000002c00a89947 */ /* 0x000fea0003800000 */
[----:B------:R-:W-:Y:S01]  /*7e90*/  IMAD R7, R187, UR4, RZ ;  /* 0x00000004bb077c24 */ /* 0x000fe2000f8e02ff */
[----:B------:R-:W-:Y:S01]  /*7ea0*/  LOP3.LUT R206, R186, 0x1e00, R133, 0xf8, !PT ;  /* 0x00001e00bace7812 */ /* 0x000fe200078ef885 */
[----:B------:R-:W-:Y:S01]  /*7eb0*/  IMAD.MOV.U32 R193, RZ, RZ, R191 ;  /* 0x000000ffffc17224 */ /* 0x000fe200078e00bf */
[----:B------:R-:W-:Y:S01]  /*7ec0*/  UMOV UR6, 0x400 ;  /* 0x0000040000067882 */ /* 0x000fe20000000000 */
[----:B------:R-:W-:Y:S01]  /*7ed0*/  IMAD R7, R184, UR5, R7 ;  /* 0x00000005b8077c24 */ /* 0x000fe2000f8e0207 */
[----:B------:R-:W1:Y:S01]  /*7ee0*/  S2UR UR5, SR_CgaCtaId ;  /* 0x00000000000579c3 */ /* 0x000e620000008800 */
[----:B------:R-:W-:Y:S01]  /*7ef0*/  IMAD.WIDE.U32 R188, R188, R134, R192 ;  /* 0x00000086bcbc7225 */ /* 0x000fe200078e00c0 */
[----:B------:R-:W-:Y:S01]  /*7f00*/  IADD3 R198, P1, PT, R200, -0x100, RZ ;  /* 0xffffff00c8c67810 */ /* 0x000fe20007f3e0ff */
[----:B------:R-:W2:Y:S01]  /*7f10*/  LDCU UR7, c[0x0][0x50c] ;  /* 0x0000a180ff0777ac */ /* 0x000ea20008000800 */
[C-C-:B------:R-:W-:Y:S01]  /*7f20*/  SHF.L.U64.HI R200, R134.reuse, 0x5, R135.reuse ;  /* 0x0000000586c87819 */ /* 0x140fe20000010287 */
[C---:B------:R-:W-:Y:S01]  /*7f30*/  IMAD.SHL.U32 R6, R185.reuse, 0x40, RZ ;  /* 0x00000040b9067824 */ /* 0x040fe200078e00ff */
[----:B------:R-:W-:Y:S01]  /*7f40*/  SHF.L.U64.HI R203, R134, 0x7, R135 ;  /* 0x0000000786cb7819 */ /* 0x000fe20000010287 */
[----:B------:R-:W-:Y:S01]  /*7f50*/  IMAD.IADD R189, R190, 0x1, R189 ;  /* 0x00000001bebd7824 */ /* 0x000fe200078e02bd */
[----:B------:R-:W-:Y:S01]  /*7f60*/  SHF.L.U32 R204, R134, 0x7, RZ ;  /* 0x0000000786cc7819 */ /* 0x000fe200000006ff */
[----:B------:R-:W-:Y:S01]  /*7f70*/  IMAD.SHL.U32 R190, R185, 0x20, RZ ;  /* 0x00000020b9be7824 */ /* 0x000fe200078e00ff */
[----:B------:R-:W-:Y:S01]  /*7f80*/  LOP3.LUT R10, R6, 0x1c0, RZ, 0xc0, !PT ;  /* 0x000001c0060a7812 */ /* 0x000fe200078ec0ff */
[----:B------:R-:W-:Y:S01]  /*7f90*/  IMAD.WIDE.U32 R8, R184, UR4, R188 ;  /* 0x00000004b8087c25 */ /* 0x000fe2000f8e00bc */
[----:B------:R-:W-:Y:S01]  /*7fa0*/  LOP3.LUT R5, R6, 0x200, RZ, 0xc0, !PT ;  /* 0x0000020006057812 */ /* 0x000fe200078ec0ff */
[----:B------:R-:W3:Y:S01]  /*7fb0*/  LDCU UR4, c[0x0][0x45c] ;  /* 0x00008b80ff0477ac */ /* 0x000ee20008000800 */
[----:B------:R-:W-:Y:S01]  /*7fc0*/  LOP3.LUT R133, R10, 0x38, R133, 0xf8, !PT ;  /* 0x000000380a857812 */ /* 0x000fe200078ef885 */
[----:B------:R-:W-:Y:S01]  /*7fd0*/  IMAD.MOV.U32 R193, RZ, RZ, 0x40 ;  /* 0x00000040ffc17424 */ /* 0x000fe200078e00ff */
[--C-:B------:R-:W-:Y:S01]  /*7fe0*/  SHF.R.U32.HI R10, RZ, 0x1, R185.reuse ;  /* 0x00000001ff0a7819 */ /* 0x100fe200000116b9 */
[----:B------:R-:W-:Y:S01]  /*7ff0*/  IMAD.MOV.U32 R192, RZ, RZ, 0x20 ;  /* 0x00000020ffc07424 */ /* 0x000fe200078e00ff */
[----:B------:R-:W-:Y:S01]  /*8000*/  IADD3 R0, P2, PT, R0, R8, RZ ;  /* 0x0000000800007210 */ /* 0x000fe20007f5e0ff */
[----:B------:R-:W-:Y:S01]  /*8010*/  IMAD.SHL.U32 R201, R134, 0x20, RZ ;  /* 0x0000002086c97824 */ /* 0x000fe200078e00ff */
[----:B------:R-:W-:Y:S01]  /*8020*/  LOP3.LUT R190, R5, 0x7c00, R190, 0xf8, !PT ;  /* 0x00007c0005be7812 */ /* 0x000fe200078ef8be */
[----:B------:R-:W-:Y:S01]  /*8030*/  IMAD.MOV.U32 R137, RZ, RZ, R132 ;  /* 0x000000ffff897224 */ /* 0x000fe200078e0084 */
[----:B------:R-:W-:Y:S01]  /*8040*/  LOP3.LUT R5, R133, 0x8, R185, 0x78, !PT ;  /* 0x0000000885057812 */ /* 0x000fe200078e78b9 */
[----:B------:R-:W-:Y:S01]  /*8050*/  IMAD.X R7, R7, 0x1, R9, P2 ;  /* 0x0000000107077824 */ /* 0x000fe200010e0609 */
[----:B------:R-:W-:Y:S01]  /*8060*/  LOP3.LUT R194, R6, 0x400, RZ, 0xc0, !PT ;  /* 0x0000040006c27812 */ /* 0x000fe200078ec0ff */
[----:B-1----:R-:W-:Y:S01]  /*8070*/  ULEA UR5, UR5, UR6, 0x18 ;  /* 0x0000000605057291 */ /* 0x002fe2000f8ec0ff */
[----:B------:R-:W-:Y:S01]  /*8080*/  LOP3.LUT R185, R133, 0x8, R10, 0x78, !PT ;  /* 0x0000000885b97812 */ /* 0x000fe200078e780a */
[----:B------:R-:W-:Y:S01]  /*8090*/  IMAD.WIDE.U32 R8, R4, R134, RZ ;  /* 0x0000008604087225 */ /* 0x000fe200078e00ff */
[----:B------:R-:W-:-:S02]  /*80a0*/  SHF.L.U64.HI R7, R0, 0x1, R7 ;  /* 0x0000000100077819 */ /* 0x000fc40000010207 */
[----:B------:R-:W-:Y:S01]  /*80b0*/  LOP3.LUT R190, R190, R185, RZ, 0xfc, !PT ;  /* 0x000000b9bebe7212 */ /* 0x000fe200078efcff */
[----:B------:R-:W-:Y:S01]  /*80c0*/  IMAD.SHL.U32 R11, R0, 0x2, RZ ;  /* 0x00000002000b7824 */ /* 0x000fe200078e00ff */
[----:B------:R-:W-:Y:S01]  /*80d0*/  SEL R193, R193, 0xffffffc0, !P6 ;  /* 0xffffffc0c1c17807 */ /* 0x000fe20007000000 */
[----:B------:R-:W-:Y:S01]  /*80e0*/  IMAD R194, R5, 0x2, R194 ;  /* 0x0000000205c27824 */ /* 0x000fe200078e02c2 */
[----:B------:R-:W-:Y:S01]  /*80f0*/  LEA R190, R190, UR5, 0x1 ;  /* 0x00000005bebe7c11 */ /* 0x000fe2000f8e08ff */
[----:B------:R-:W-:Y:S01]  /*8100*/  IMAD R0, R4, R135, R9 ;  /* 0x0000008704007224 */ /* 0x000fe200078e0209 */
[----:B------:R-:W-:Y:S01]  /*8110*/  LEA R212, P2, R8, R11, 0x7 ;  /* 0x0000000b08d47211 */ /* 0x000fe200078438ff */
[----:B------:R-:W-:Y:S01]  /*8120*/  VIADD R205, R4, 0x1 ;  /* 0x0000000104cd7836 */ /* 0x000fe20000000000 */
[----:B------:R-:W-:Y:S01]  /*8130*/  LOP3.LUT R185, R185, 0x200, R6, 0xf8, !PT ;  /* 0x00000200b9b97812 */ /* 0x000fe200078ef806 */
[----:B------:R-:W-:Y:S01]  /*8140*/  IMAD.IADD R189, R193, 0x1, R190 ;  /* 0x00000001c1bd7824 */ /* 0x000fe200078e02be */
[----:B------:R-:W-:-:S02]  /*8150*/  IADD3 R187, PT, PT, R194, UR5, RZ ;  /* 0x00000005c2bb7c10 */ /* 0x000fc4000fffe0ff */
[----:B------:R-:W-:Y:S02]  /*8160*/  LEA.HI.X R0, R8, R7, R0, 0x7, P2 ;  /* 0x0000000708007211 */ /* 0x000fe400010f3c00 */
[----:B------:R-:W-:Y:S01]  /*8170*/  IADD3 R212, P2, PT, R212, UR10, RZ ;  /* 0x0000000ad4d47c10 */ /* 0x000fe2000ff5e0ff */
[----:B------:R-:W-:Y:S01]  /*8180*/  IMAD.IADD R193, R187, 0x1, R193 ;  /* 0x00000001bbc17824 */ /* 0x000fe200078e02c1 */
[----:B------:R-:W-:Y:S02]  /*8190*/  SEL R192, R192, 0xffffffe0, !P0 ;  /* 0xffffffe0c0c07807 */ /* 0x000fe40004000000 */
[----:B------:R-:W-:Y:S02]  /*81a0*/  LEA R185, R185, UR5, 0x1 ;  /* 0x00000005b9b97c11 */ /* 0x000fe4000f8e08ff */
[----:B------:R-:W-:Y:S01]  /*81b0*/  IADD3.X R213, PT, PT, R0, UR11, RZ, P2, !PT ;  /* 0x0000000b00d57c10 */ /* 0x000fe200097fe4ff */
[----:B------:R-:W-:Y:S01]  /*81c0*/  IMAD.MOV.U32 R0, RZ, RZ, R3 ;  /* 0x000000ffff007224 */ /* 0x000fe200078e0003 */
[----:B------:R-:W-:Y:S01]  /*81d0*/  IADD3.X R202, PT, PT, R2, -0x1, RZ, P1, !PT ;  /* 0xffffffff02ca7810 */ /* 0x000fe20000ffe4ff */
[----:B------:R-:W-:Y:S01]  /*81e0*/  IMAD.IADD R187, R187, 0x1, R192 ;  /* 0x00000001bbbb7824 */ /* 0x000fe200078e02c0 */
[----:B------:R-:W-:Y:S01]  /*81f0*/  LEA R206, R206, UR5, 0x1 ;  /* 0x00000005cece7c11 */ /* 0x000fe2000f8e08ff */
[C---:B------:R-:W-:Y:S01]  /*8200*/  IMAD.IADD R186, R192.reuse, 0x1, R190 ;  /* 0x00000001c0ba7824 */ /* 0x040fe200078e02be */
[----:B------:R-:W-:Y:S01]  /*8210*/  IADD3 R184, PT, PT, R192, R185, RZ ;  /* 0x000000b9c0b87210 */ /* 0x000fe20007ffe0ff */
[----:B------:R-:W-:-:S02]  /*8220*/  VIADD R210, R185, 0xc000 ;  /* 0x0000c000b9d27836 */ /* 0x000fc40000000000 */
[----:B------:R-:W-:Y:S02]  /*8230*/  VIADD R208, R185, 0xc040 ;  /* 0x0000c040b9d07836 */ /* 0x000fe40000000000 */
[C---:B------:R-:W-:Y:S02]  /*8240*/  IMAD.IADD R191, R192.reuse, 0x1, R193 ;  /* 0x00000001c0bf7824 */ /* 0x040fe400078e02c1 */
[----:B------:R-:W-:Y:S01]  /*8250*/  IMAD.IADD R188, R192, 0x1, R189 ;  /* 0x00000001c0bc7824 */ /* 0x000fe200078e02bd */
[----:B--23--:R-:W-:Y:S06]  /*8260*/  BRA `(.L_x_514) ;  /* 0x0000000000947947 */ /* 0x00cfec0003800000 */
.L_x_516:
        /* <DEDUP_REMOVED lines=16> */
[-C--:B------:R-:W-:Y:S02]  /*8370*/  IADD3 R4, P0, PT, R4, R9.reuse, RZ ;  /* 0x0000000904047210 */ /* 0x080fe40007f1e0ff */
[--C-:B------:R-:W-:Y:S01]  /*8380*/  LEA.HI.X R13, R9, R196, R8.reuse, 0x1, P2 ;  /* 0x000000c4090d7211 */ /* 0x100fe200010f0c08 */
[----:B------:R1:W-:Y:S01]  /*8390*/  LDGSTS.E.BYPASS.LTC128B.128 [R206+0xa000], desc[UR8][R14.64+0x100] ;  /* 0x0a0001000ece7fae */ /* 0x0003e2000b981a08 */
[C---:B------:R-:W-:Y:S01]  /*83a0*/  LEA R10, P1, R2.reuse, R9, 0x5 ;  /* 0x00000009020a7211 */ /* 0x040fe200078228ff */
        /* <DEDUP_REMOVED lines=17> */
.L_x_514:
[----:B------:R-:W-:Y:S04]  /*84c0*/  DEPBAR.LE SB0, 0x0 ;  /* 0x000080000000791a */ /* 0x000fe80000000000 */
[----:B------:R-:W-:Y:S01]  /*84d0*/  BAR.SYNC.DEFER_BLOCKING 0x0 ;  /* 0x0000000000007b1d */ /* 0x000fe20000010000 */
[----:B------:R-:W-:Y:S04]  /*84e0*/  IADD3 R134, P0, PT, R212, R201, RZ ;  /* 0x000000c9d4867210 */ /* 0x000fe80007f1e0ff */
[----:B------:R-:W-:Y:S02]  /*84f0*/  IADD3.X R135, PT, PT, R213, R200, RZ, P0, !PT ;  /* 0x000000c8d5877210 */ /* 0x000fe400007fe4ff */
[----:B------:R-:W-:Y:S04]  /*8500*/  IADD3 R132, P0, PT, R198, R134, RZ ;  /* 0x00000086c6847210 */ /* 0x000fe80007f1e0ff */
[----:B------:R-:W-:Y:S02]  /*8510*/  IADD3.X R133, PT, PT, R202, R135, RZ, P0, !PT ;  /* 0x00000087ca857210 */ /* 0x000fe400007fe4ff */
[----:B------:R-:W-:Y:S04]  /*8520*/  IADD3 R2, P0, PT, R198, R132, RZ ;  /* 0x00000084c6027210 */ /* 0x000fe80007f1e0ff */
[----:B------:R-:W-:Y:S02]  /*8530*/  IADD3.X R3, PT, PT, R202, R133, RZ, P0, !PT ;  /* 0x00000085ca037210 */ /* 0x000fe400007fe4ff */
[----:B------:R-:W-:Y:S01]  /*8540*/  ISETP.NE.AND P0, PT, R205, 0x1, PT ;  /* 0x00000001cd00780c */ /* 0x000fe20003f05270 */
        /* <DEDUP_REMOVED lines=8> */
[----:B------:R-:W-:Y:S06]  /*85d0*/  LDGSTS.E.BYPASS.LTC128B.128 [R206+0x10800], desc[UR8][R134.64+0x100] ;  /* 0x1080010086ce7fae */ /* 0x000fec000b981a08 */
[----:B------:R-:W-:Y:S06]  /*85e0*/  LDGSTS.E.BYPASS.LTC128B.128 [R206+0xd000], desc[UR8][R132.64+0x100] ;  /* 0x0d00010084ce7fae */ /* 0x000fec000b981a08 */
[----:B------:R-:W-:Y:S06]  /*85f0*/  LDGSTS.E.BYPASS.LTC128B.128 [R206+0xf000], desc[UR8][R132.64+0x180] ;  /* 0x0f00018084ce7fae */ /* 0x000fec000b981a08 */
[----:B------:R1:W-:Y:S06]  /*8600*/  LDGSTS.E.BYPASS.LTC128B.128 [R206+0x11000], desc[UR8][R132.64+0x200] ;  /* 0x1100020084ce7fae */ /* 0x0003ec000b981a08 */
[----:B------:R-:W-:Y:S06]  /*8610*/  LDGSTS.E.BYPASS.LTC128B.128 [R206+0xd800], desc[UR8][R2.64+0x200] ;  /* 0x0d80020002ce7fae */ /* 0x000fec000b981a08 */
[----:B------:R-:W-:Y:S06]  /*8620*/  LDGSTS.E.BYPASS.LTC128B.128 [R206+0xf800], desc[UR8][R2.64+0x280] ;  /* 0x0f80028002ce7fae */ /* 0x000fec000b981a08 */
[----:B------:R2:W-:Y:S06]  /*8630*/  LDGSTS.E.BYPASS.LTC128B.128 [R206+0x11800], desc[UR8][R2.64+0x300] ;  /* 0x1180030002ce7fae */ /* 0x0005ec000b981a08 */
[----:B------:R-:W-:Y:S06]  /*8640*/  LDSM.16.M88.4 R140, [R190] ;  /* 0x00000000be8c783b */ /* 0x000fec0000000200 */
[----:B------:R-:W3:Y:S06]  /*8650*/  LDSM.16.M88.4 R144, [R194+UR5+0x6000] ;  /* 0x00600005c290783b */ /* 0x000eec0008000200 */
[----:B------:R-:W4:Y:S06]  /*8660*/  LDSM.16.M88.4 R148, [R194+UR5+0x6800] ;  /* 0x00680005c294783b */ /* 0x000f2c0008000200 */
[----:B------:R-:W5:Y:S06]  /*8670*/  LDSM.16.M88.4 R152, [R194+UR5+0x7000] ;  /* 0x00700005c298783b */ /* 0x000f6c0008000200 */
[----:B------:R-:W0:Y:S06]  /*8680*/  LDGDEPBAR ;  /* 0x00000000000079af */ /* 0x000e2c0000000000 */
[----:B------:R-:W2:Y:S06]  /*8690*/  LDSM.16.M88.4 R156, [R194+UR5+0x7800] ;  /* 0x00780005c29c783b */ /* 0x000eac0008000200 */
[----:B------:R-:W-:Y:S06]  /*86a0*/  LDSM.16.M88.4 R160, [R186] ;  /* 0x00000000baa0783b */ /* 0x000fec0000000200 */
[----:B------:R-:W2:Y:S01]  /*86b0*/  LDSM.16.M88.4 R164, [R187+0x6000] ;  /* 0x00600000bba4783b */ /* 0x000ea20000000200 */
[C---:B---3--:R-:W-:Y:S05]  /*86c0*/  HMMA.16816.F32 R4, R140.reuse, R144, RZ ;  /* 0x000000908c04723c */ /* 0x048fea00000018ff */
[----:B------:R-:W3:Y:S06]  /*86d0*/  LDSM.16.M88.4 R168, [R187+0x6800] ;  /* 0x00680000bba8783b */ /* 0x000eec0000000200 */
[----:B------:R-:W3:Y:S01]  /*86e0*/  LDSM.16.M88.4 R172, [R187+0x7000] ;  /* 0x00700000bbac783b */ /* 0x000ee20000000200 */
[C---:B------:R-:W-:Y:S05]  /*86f0*/  HMMA.16816.F32 R8, R140.reuse, R146, RZ ;  /* 0x000000928c08723c */ /* 0x040fea00000018ff */
[----:B------:R-:W3:Y:S03]  /*8700*/  LDSM.16.M88.4 R144, [R187+0x7800] ;  /* 0x00780000bb90783b */ /* 0x000ee60000000200 */
[C---:B----4-:R-:W-:Y:S03]  /*8710*/  HMMA.16816.F32 R12, R140.reuse, R148, RZ ;  /* 0x000000948c0c723c */ /* 0x050fe600000018ff */
[----:B------:R-:W-:Y:S05]  /*8720*/  LDSM.16.M88.4 R176, [R189] ;  /* 0x00000000bdb0783b */ /* 0x000fea0000000200 */
[C---:B------:R-:W-:Y:S01]  /*8730*/  HMMA.16816.F32 R16, R140.reuse, R150, RZ ;  /* 0x000000968c10723c */ /* 0x040fe200000018ff */
[----:B------:R-:W4:Y:S06]  /*8740*/  LDSM.16.M88.4 R180, [R193+0x6000] ;  /* 0x00600000c1b4783b */ /* 0x000f2c0000000200 */
[----:B------:R-:W-:Y:S01]  /*8750*/  LDSM.16.M88.4 R148, [R193+0x7000] ;  /* 0x00700000c194783b */ /* 0x000fe20000000200 */
[C---:B-----5:R-:W-:Y:S05]  /*8760*/  HMMA.16816.F32 R20, R140.reuse, R152, RZ ;  /* 0x000000988c14723c */ /* 0x060fea00000018ff */
[----:B-1----:R-:W-:Y:S03]  /*8770*/  LDSM.16.M88.4 R132, [R191+0x6800] ;  /* 0x00680000bf84783b */ /* 0x002fe60000000200 */
[C---:B------:R-:W-:Y:S03]  /*8780*/  HMMA.16816.F32 R24, R140.reuse, R154, RZ ;  /* 0x0000009a8c18723c */ /* 0x040fe600000018ff */
[----:B------:R-:W-:Y:S05]  /*8790*/  LDSM.16.M88.4 R152, [R193+0x7800] ;  /* 0x00780000c198783b */ /* 0x000fea0000000200 */
[C---:B--2---:R-:W-:Y:S08]  /*87a0*/  HMMA.16816.F32 R28, R140.reuse, R156, RZ ;  /* 0x0000009c8c1c723c */ /* 0x044ff000000018ff */
[----:B------:R-:W-:Y:S01]  /*87b0*/  HMMA.16816.F32 R32, R140, R158, RZ ;  /* 0x0000009e8c20723c */ /* 0x000fe200000018ff */
[----:B------:R-:W1:Y:S06]  /*87c0*/  LDSM.16.M88.4 R140, [R193+0x6800] ;  /* 0x00680000c18c783b */ /* 0x000e6c0000000200 */
[----:B------:R-:W-:Y:S01]  /*87d0*/  LDSM.16.M88.4 R156, [R188] ;  /* 0x00000000bc9c783b */ /* 0x000fe20000000200 */
        /* <DEDUP_REMOVED lines=8> */
[----:B------:R-:W-:Y:S07]  /*8860*/  LDSM.16.M88.4 R172, [R194+UR5+0x8000] ;  /* 0x00800005c2ac783b */ /* 0x000fee0008000200 */
[C---:B------:R-:W-:Y:S08]  /*8870*/  HMMA.16816.F32 R28, R160.reuse, R144, R28 ;  /* 0x00000090a01c723c */ /* 0x040ff0000000181c */
[----:B------:R-:W-:Y:S01]  /*8880*/  HMMA.16816.F32 R32, R160, R146, R32 ;  /* 0x00000092a020723c */ /* 0x000fe20000001820 */
[----:B------:R-:W3:Y:S06]  /*8890*/  LDSM.16.M88.4 R144, [R191+0x7000] ;  /* 0x00700000bf90783b */ /* 0x000eec0000000200 */
[----:B------:R-:W5:Y:S01]  /*88a0*/  LDSM.16.M88.4 R160, [R191+0x7800] ;  /* 0x00780000bfa0783b */ /* 0x000f620000000200 */
[C---:B----4-:R-:W-:Y:S08]  /*88b0*/  HMMA.16816.F32 R4, R176.reuse, R180, R4 ;  /* 0x000000b4b004723c */ /* 0x050ff00000001804 */
[C---:B------:R-:W-:Y:S01]  /*88c0*/  HMMA.16816.F32 R8, R176.reuse, R182, R8 ;  /* 0x000000b6b008723c */ /* 0x040fe20000001808 */
[----:B------:R-:W-:Y:S07]  /*88d0*/  LDSM.16.M88.4 R180, [R187+0x8000] ;  /* 0x00800000bbb4783b */ /* 0x000fee0000000200 */
[C---:B-1----:R-:W-:Y:S08]  /*88e0*/  HMMA.16816.F32 R12, R176.reuse, R140, R12 ;  /* 0x0000008cb00c723c */ /* 0x042ff0000000180c */
[C---:B------:R-:W-:Y:S01]  /*88f0*/  HMMA.16816.F32 R16, R176.reuse, R142, R16 ;  /* 0x0000008eb010723c */ /* 0x040fe20000001810 */
[----:B------:R-:W1:Y:S07]  /*8900*/  LDSM.16.M88.4 R140, [R194+UR5+0x8800] ;  /* 0x00880005c28c783b */ /* 0x000e6e0008000200 */
[C---:B------:R-:W-:Y:S08]  /*8910*/  HMMA.16816.F32 R20, R176.reuse, R148, R20 ;  /* 0x00000094b014723c */ /* 0x040ff00000001814 */
[C---:B------:R-:W-:Y:S01]  /*8920*/  HMMA.16816.F32 R24, R176.reuse, R150, R24 ;  /* 0x00000096b018723c */ /* 0x040fe20000001818 */
[----:B------:R-:W4:Y:S07]  /*8930*/  LDSM.16.M88.4 R148, [R194+UR5+0x9000] ;  /* 0x00900005c294783b */ /* 0x000f2e0008000200 */
[C---:B------:R-:W-:Y:S08]  /*8940*/  HMMA.16816.F32 R28, R176.reuse, R152, R28 ;  /* 0x00000098b01c723c */ /* 0x040ff0000000181c */
[----:B------:R-:W-:Y:S01]  /*8950*/  HMMA.16816.F32 R32, R176, R154, R32 ;  /* 0x0000009ab020723c */ /* 0x000fe20000001820 */
[----:B------:R-:W4:Y:S06]  /*8960*/  LDSM.16.M88.4 R152, [R194+UR5+0x9800] ;  /* 0x00980005c298783b */ /* 0x000f2c0008000200 */
[----:B------:R-:W4:Y:S01]  /*8970*/  LDSM.16.M88.4 R176, [R186+0x2000] ;  /* 0x00200000bab0783b */ /* 0x000f220000000200 */
[C---:B--2---:R-:W-:Y:S08]  /*8980*/  HMMA.16816.F32 R4, R156.reuse, R164, R4 ;  /* 0x000000a49c04723c */ /* 0x044ff00000001804 */
[C---:B------:R-:W-:Y:S01]  /*8990*/  HMMA.16816.F32 R8, R156.reuse, R166, R8 ;  /* 0x000000a69c08723c */ /* 0x040fe20000001808 */
[----:B------:R-:W-:Y:S07]  /*89a0*/  LDSM.16.M88.4 R164, [R193+0x8000] ;  /* 0x00800000c1a4783b */ /* 0x000fee0000000200 */
[C---:B------:R-:W-:Y:S08]  /*89b0*/  HMMA.16816.F32 R12, R156.reuse, R132, R12 ;  /* 0x000000849c0c723c */ /* 0x040ff0000000180c */
[C---:B------:R-:W-:Y:S01]  /*89c0*/  HMMA.16816.F32 R16, R156.reuse, R134, R16 ;  /* 0x000000869c10723c */ /* 0x040fe20000001810 */
[----:B------:R-:W2:Y:S07]  /*89d0*/  LDSM.16.M88.4 R132, [R187+0x8800] ;  /* 0x00880000bb84783b */ /* 0x000eae0000000200 */
        /* <DEDUP_REMOVED lines=19> */
[----:B------:R-:W4:Y:S01]  /*8b10*/  LDSM.16.M88.4 R168, [R188+0x2000] ;  /* 0x00200000bca8783b */ /* 0x000f220000000200 */
        /* <DEDUP_REMOVED lines=12> */
[----:B------:R-:W-:Y:S01]  /*8be0*/  LDSM.16.M88.4 R176, [R194+UR5+0xa000] ;  /* 0x00a00005c2b0783b */ /* 0x000fe20008000200 */
[C---:B------:R-:W-:Y:S08]  /*8bf0*/  HMMA.16816.F32 R4, R160.reuse, R164, R4 ;  /* 0x000000a4a004723c */ /* 0x040ff00000001804 */
[C---:B------:R-:W-:Y:S01]  /*8c00*/  HMMA.16816.F32 R8, R160.reuse, R166, R8 ;  /* 0x000000a6a008723c */ /* 0x040fe20000001808 */
[----:B------:R-:W5:Y:S07]  /*8c10*/  LDSM.16.M88.4 R164, [R190+0x4000] ;  /* 0x00400000bea4783b */ /* 0x000f6e0000000200 */
[C---:B-1----:R-:W-:Y:S08]  /*8c20*/  HMMA.16816.F32 R12, R160.reuse, R140, R12 ;  /* 0x0000008ca00c723c */ /* 0x042ff0000000180c */
[C---:B------:R-:W-:Y:S01]  /*8c30*/  HMMA.16816.F32 R16, R160.reuse, R142, R16 ;  /* 0x0000008ea010723c */ /* 0x040fe20000001810 */
[----:B------:R-:W1:Y:S07]  /*8c40*/  LDSM.16.M88.4 R140, [R194+UR5+0xa800] ;  /* 0x00a80005c28c783b */ /* 0x000e6e0008000200 */
[C---:B----4-:R-:W-:Y:S08]  /*8c50*/  HMMA.16816.F32 R20, R160.reuse, R148, R20 ;  /* 0x00000094a014723c */ /* 0x050ff00000001814 */
[C---:B------:R-:W-:Y:S01]  /*8c60*/  HMMA.16816.F32 R24, R160.reuse, R150, R24 ;  /* 0x00000096a018723c */ /* 0x040fe20000001818 */
[----:B------:R-:W4:Y:S07]  /*8c70*/  LDSM.16.M88.4 R148, [R194+UR5+0xb000] ;  /* 0x00b00005c294783b */ /* 0x000f2e0008000200 */
[C---:B------:R-:W-:Y:S08]  /*8c80*/  HMMA.16816.F32 R28, R160.reuse, R152, R28 ;  /* 0x00000098a01c723c */ /* 0x040ff0000000181c */
[----:B------:R-:W-:Y:S01]  /*8c90*/  HMMA.16816.F32 R32, R160, R154, R32 ;  /* 0x0000009aa020723c */ /* 0x000fe20000001820 */
[----:B------:R-:W4:Y:S06]  /*8ca0*/  LDSM.16.M88.4 R152, [R194+UR5+0xb800] ;  /* 0x00b80005c298783b */ /* 0x000f2c0008000200 */
[----:B------:R-:W-:Y:S01]  /*8cb0*/  LDSM.16.M88.4 R160, [R186+0x4000] ;  /* 0x00400000baa0783b */ /* 0x000fe20000000200 */
[C---:B------:R-:W-:Y:S08]  /*8cc0*/  HMMA.16816.F32 R4, R168.reuse, R172, R4 ;  /* 0x000000aca804723c */ /* 0x040ff00000001804 */
        /* <DEDUP_REMOVED lines=26> */
[C---:B------:R-:W-:Y:S08]  /*8e70*/  HMMA.16816.F32 R8, R160.reuse, R174, R8 ;  /* 0x000000aea008723c */ /* 0x040ff00000001808 */
[C---:B--2---:R-:W-:Y:S08]  /*8e80*/  HMMA.16816.F32 R12, R160.reuse, R132, R12 ;  /* 0x00000084a00c723c */ /* 0x044ff0000000180c */
[C---:B------:R-:W-:Y:S01]  /*8e90*/  HMMA.16816.F32 R16, R160.reuse, R134, R16 ;  /* 0x00000086a010723c */ /* 0x040fe20000001810 */
[----:B------:R-:W2:Y:S07]  /*8ea0*/  LDSM.16.M88.4 R132, [R191+0xa800] ;  /* 0x00a80000bf84783b */ /* 0x000eae0000000200 */
[C---:B---3--:R-:W-:Y:S08]  /*8eb0*/  HMMA.16816.F32 R20, R160.reuse, R144, R20 ;  /* 0x00000090a014723c */ /* 0x048ff00000001814 */
        /* <DEDUP_REMOVED lines=8> */
[C---:B----4-:R-:W-:Y:S08]  /*8f40*/  HMMA.16816.F32 R20, R168.reuse, R148, R20 ;  /* 0x00000094a814723c */ /* 0x050ff00000001814 */
[C---:B------:R-:W-:Y:S08]  /*8f50*/  HMMA.16816.F32 R24, R168.reuse, R150, R24 ;  /* 0x00000096a818723c */ /* 0x040ff00000001818 */
[C---:B------:R-:W-:Y:S08]  /*8f60*/  HMMA.16816.F32 R28, R168.reuse, R152, R28 ;  /* 0x00000098a81c723c */ /* 0x040ff0000000181c */
        /* <DEDUP_REMOVED lines=93> */
.L_x_515:
[----:B------:R-:W2:Y:S01]  /*9540*/  SHFL.BFLY PT, R4, R239, 0x2, 0x1f ;  /* 0x0c401f00ef047f89 */ /* 0x000ea200000e0000 */
[----:B------:R-:W-:Y:S02]  /*9550*/  MOV R165, R208 ;  /* 0x000000d000a57202 */ /* 0x000fe40000000f00 */
[----:B------:R-:W-:Y:S05]  /*9560*/  @P6 IADD3 R165, PT, PT, R210, -0x40, RZ ;  /* 0xffffffc0d2a56810 */ /* 0x000fea0007ffe0ff */
[----:B-1----:R-:W1:Y:S01]  /*9570*/  SHFL.BFLY PT, R2, R7, 0x2, 0x1f ;  /* 0x0c401f0007027f89 */ /* 0x002e6200000e0000 */
[----:B------:R-:W-:Y:S02]  /*9580*/  IADD3 R205, PT, PT, R205, -0x1, RZ ;  /* 0xffffffffcdcd7810 */ /* 0x000fe40007ffe0ff */
[----:B------:R-:W-:Y:S05]  /*9590*/  IADD3 R164, PT, PT, R192, R165, RZ ;  /* 0x000000a5c0a47210 */ /* 0x000fea0007ffe0ff */
[----:B------:R-:W-:Y:S08]  /*95a0*/  LDSM.16.MT88.4 R12, [R185+0xc000] ;  /* 0x00c00000b90c783b */ /* 0x000ff00000004200 */
        /* <DEDUP_REMOVED lines=8> */
[----:B-1----:R-:W-:Y:S05]  /*9630*/  FMNMX.FTZ R6, R7, R2, !PT ;  /* 0x0000000207067209 */ /* 0x002fea0007810000 */
        /* <DEDUP_REMOVED lines=90> */
[----:B------:R-:W1:Y:S01]  /*9be0*/  LDSM.16.MT88.4 R120, [R164] ;  /* 0x00000000a478783b */ /* 0x000e620000004200 */
        /* <DEDUP_REMOVED lines=16> */
[----:B------:R-:W2:Y:S01]  /*9cf0*/  LDSM.16.MT88.4 R112, [R185+0xe000] ;  /* 0x00e00000b970783b */ /* 0x000ea20000004200 */
        /* <DEDUP_REMOVED lines=20> */
[C---:B------:R-:W-:Y:S01]  /*9e40*/  FMUL.FTZ R66, R0.reuse, R66 ;  /* 0x0000004200427220 */ /* 0x040fe20000410000 */
[C---:B-1----:R-:W-:Y:S01]  /*9e50*/  HMMA.16816.F32 R28, R128.reuse, R120, R28 ;  /* 0x00000078801c723c */ /* 0x042fe2000000181c */
        /* <DEDUP_REMOVED lines=14> */
[C---:B--2---:R-:W-:Y:S04]  /*9f40*/  HMMA.16816.F32 R36, R128.reuse, R112, R36 ;  /* 0x000000708024723c */ /* 0x044fe80000001824 */
        /* <DEDUP_REMOVED lines=8> */
[----:B------:R-:W1:Y:S01]  /*9fd0*/  MUFU.EX2 R214, R214 ;  /* 0x000000d600d67308 */ /* 0x000e620000000800 */
        /* <DEDUP_REMOVED lines=22> */
[----:B------:R-:W-:Y:S01]  /*a140*/  FFMA.FTZ R218, R221, UR4, -R156 ;  /* 0x00000004ddda7c23 */ /* 0x000fe2000801089c */
[--C-:B------:R-:W-:Y:S01]  /*a150*/  FFMA.FTZ R220, R220, UR4, -R137.reuse ;  /* 0x00000004dcdc7c23 */ /* 0x100fe20008010889 */
[--C-:B------:R-:W-:Y:S01]  /*a160*/  FFMA.FTZ R181, R228, UR4, -R137.reuse ;  /* 0x00000004e4b57c23 */ /* 0x100fe20008010889 */
[--C-:B------:R-:W-:Y:S01]  /*a170*/  FFMA.FTZ R174, R230, UR4, -R137.reuse ;  /* 0x00000004e6ae7c23 */ /* 0x100fe20008010889 */
[--C-:B------:R-:W-:Y:S01]  /*a180*/  FFMA.FTZ R183, R226, UR4, -R137.reuse ;  /* 0x00000004e2b77c23 */ /* 0x100fe20008010889 */
[C---:B------:R-:W-:Y:S01]  /*a190*/  HMMA.16816.F32 R56, R128.reuse, R102, R56 ;  /* 0x000000668038723c */ /* 0x040fe20000001838 */
[----:B------:R-:W3:Y:S01]  /*a1a0*/  LDSM.16.MT88.4 R100, [R184+0x10000] ;  /* 0x01000000b864783b */ /* 0x000ee20000004200 */
[----:B------:R-:W-:Y:S01]  /*a1b0*/  MUFU.EX2 R218, R218 ;  /* 0x000000da00da7308 */ /* 0x000fe20000000800 */
[--C-:B------:R-:W-:Y:S01]  /*a1c0*/  FFMA.FTZ R178, R224, UR4, -R137.reuse ;  /* 0x00000004e0b27c23 */ /* 0x100fe20008010889 */
[--C-:B------:R-:W-:Y:S01]  /*a1d0*/  FFMA.FTZ R223, R222, UR4, -R137.reuse ;  /* 0x00000004dedf7c23 */ /* 0x100fe20008010889 */
[--C-:B------:R-:W-:Y:S01]  /*a1e0*/  FFMA.FTZ R222, R136, UR4, -R137.reuse ;  /* 0x0000000488de7c23 */ /* 0x100fe20008010889 */
[----:B-1----:R-:W-:Y:S06]  /*a1f0*/  F2FP.F16.F32.PACK_AB R136, R214, R211 ;  /* 0x000000d3d688723e */ /* 0x002fec00000000ff */
[----:B------:R-:W-:Y:S01]  /*a200*/  MUFU.EX2 R181, R181 ;  /* 0x000000b500b57308 */ /* 0x000fe20000000800 */
[C---:B------:R-:W-:Y:S09]  /*a210*/  HMMA.16816.F32 R60, R128.reuse, R108, R60 ;  /* 0x0000006c803c723c */ /* 0x040ff2000000183c */
[----:B------:R-:W1:Y:S01]  /*a220*/  MUFU.EX2 R174, R174 ;  /* 0x000000ae00ae7308 */ /* 0x000e620000000800 */
[--C-:B------:R-:W-:Y:S01]  /*a230*/  FFMA.FTZ R219, R216, UR4, -R137.reuse ;  /* 0x00000004d8db7c23 */ /* 0x100fe20008010889 */
[----:B------:R-:W-:Y:S01]  /*a240*/  FFMA.FTZ R135, R135, UR4, -R137 ;  /* 0x0000000487877c23 */ /* 0x000fe20008010889 */
[----:B------:R-:W-:Y:S07]  /*a250*/  FFMA.FTZ R175, R2, R209, R175 ;  /* 0x000000d102af7223 */ /* 0x000fee00000100af */
[----:B------:R-:W-:Y:S01]  /*a260*/  MUFU.EX2 R183, R183 ;  /* 0x000000b700b77308 */ /* 0x000fe20000000800 */
[C---:B------:R-:W-:Y:S01]  /*a270*/  HMMA.16816.F32 R64, R128.reuse, R110, R64 ;  /* 0x0000006e8040723c */ /* 0x040fe20000001840 */
[----:B------:R-:W4:Y:S08]  /*a280*/  LDSM.16.MT88.4 R108, [R165+0x4000] ;  /* 0x00400000a56c783b */ /* 0x000f300000004200 */
[----:B------:R-:W5:Y:S01]  /*a290*/  MUFU.EX2 R178, R178 ;  /* 0x000000b200b27308 */ /* 0x000f620000000800 */
[----:B------:R-:W-:Y:S01]  /*a2a0*/  IADD3 R212, P0, PT, R212, -R204, RZ ;  /* 0x800000ccd4d47210 */ /* 0x000fe20007f1e0ff */
[----:B------:R-:W-:Y:S01]  /*a2b0*/  FFMA.FTZ R173, R0, R207, R173 ;  /* 0x000000cf00ad7223 */ /* 0x000fe200000100ad */
[----:B------:R-:W-:Y:S07]  /*a2c0*/  FADD.FTZ R175, R171, R175 ;  /* 0x000000afabaf7221 */ /* 0x000fee0000010000 */
[----:B------:R-:W-:Y:S01]  /*a2d0*/  MUFU.EX2 R223, R223 ;  /* 0x000000df00df7308 */ /* 0x000fe20000000800 */
[----:B------:R-:W-:Y:S01]  /*a2e0*/  IADD3.X R213, PT, PT, R213, ~R203, RZ, P0, !PT ;  /* 0x800000cbd5d57210 */ /* 0x000fe200007fe4ff */
[C---:B--2---:R-:W-:Y:S08]  /*a2f0*/  HMMA.16816.F32 R68, R128.reuse, R104, R68 ;  /* 0x000000688044723c */ /* 0x044ff00000001844 */
[----:B------:R2:W-:Y:S01]  /*a300*/  MUFU.EX2 R216, R220 ;  /* 0x000000dc00d87308 */ /* 0x0005e20000000800 */
[----:B------:R-:W-:Y:S01]  /*a310*/  FADD.FTZ R168, R168, R173 ;  /* 0x000000ada8a87221 */ /* 0x000fe20000010000 */
[----:B------:R-:W-:Y:S01]  /*a320*/  FADD.FTZ R170, R170, R175 ;  /* 0x000000afaaaa7221 */ /* 0x000fe20000010000 */
[----:B------:R-:W-:Y:S07]  /*a330*/  MOV R0, R3 ;  /* 0x0000000300007202 */ /* 0x000fee0000000f00 */
[----:B------:R-:W-:Y:S01]  /*a340*/  MUFU.EX2 R219, R219 ;  /* 0x000000db00db7308 */ /* 0x000fe20000000800 */
[----:B------:R-:W-:Y:S01]  /*a350*/  FADD.FTZ R167, R167, R168 ;  /* 0x000000a8a7a77221 */ /* 0x000fe20000010000 */
[C---:B------:R-:W-:Y:S01]  /*a360*/  HMMA.16816.F32 R72, R128.reuse, R106, R72 ;  /* 0x0000006a8048723c */ /* 0x040fe20000001848 */
[----:B------:R-:W4:Y:S07]  /*a370*/  LDSM.16.MT88.4 R104, [R164+0x4000] ;  /* 0x00400000a468783b */ /* 0x000f2e0000004200 */
[----:B------:R-:W-:Y:S01]  /*a380*/  MUFU.EX2 R222, R222 ;  /* 0x000000de00de7308 */ /* 0x000fe20000000800 */
[----:B------:R-:W-:Y:S01]  /*a390*/  FADD.FTZ R170, R169, R170 ;  /* 0x000000aaa9aa7221 */ /* 0x000fe20000010000 */
[----:B------:R-:W-:Y:S08]  /*a3a0*/  FADD.FTZ R166, R166, R167 ;  /* 0x000000a7a6a67221 */ /* 0x000ff00000010000 */
[----:B------:R-:W-:Y:S01]  /*a3b0*/  MUFU.EX2 R135, R135 ;  /* 0x0000008700877308 */ /* 0x000fe20000000800 */
[C---:B---3--:R-:W-:Y:S03]  /*a3c0*/  HMMA.16816.F32 R76, R128.reuse, R100, R76 ;  /* 0x00000064804c723c */ /* 0x048fe6000000184c */
[----:B------:R-:W-:Y:S01]  /*a3d0*/  F2FP.F16.F32.PACK_AB R100, R172, R177 ;  /* 0x000000b1ac64723e */ /* 0x000fe200000000ff */
[--C-:B--2---:R-:W-:Y:S01]  /*a3e0*/  FFMA.FTZ R220, R138, UR4, -R156.reuse ;  /* 0x000000048adc7c23 */ /* 0x104fe2000801089c */
[----:B------:R-:W-:Y:S01]  /*a3f0*/  FFMA.FTZ R156, R139, UR4, -R156 ;  /* 0x000000048b9c7c23 */ /* 0x000fe2000801089c */
[----:B-1----:R-:W-:Y:S01]  /*a400*/  F2FP.F16.F32.PACK_AB R101, R174, R181 ;  /* 0x000000b5ae65723e */ /* 0x002fe200000000ff */
[----:B------:R-:W-:Y:S01]  /*a410*/  FADD.FTZ R177, R177, R170 ;  /* 0x000000aab1b17221 */ /* 0x000fe20000010000 */
[C---:B------:R-:W-:Y:S01]  /*a420*/  HMMA.16816.F32 R80, R128.reuse, R102, R80 ;  /* 0x000000668050723c */ /* 0x040fe20000001850 */
[----:B------:R1:W-:Y:S02]  /*a430*/  MUFU.EX2 R221, R156 ;  /* 0x0000009c00dd7308 */ /* 0x0003e40000000800 */
[----:B------:R-:W-:Y:S01]  /*a440*/  F2FP.F16.F32.PACK_AB R102, R179, R176 ;  /* 0x000000b0b366723e */ /* 0x000fe200000000ff */
[----:B------:R-:W-:Y:S01]  /*a450*/  FADD.FTZ R181, R181, R166 ;  /* 0x000000a6b5b57221 */ /* 0x000fe20000010000 */
[----:B-----5:R-:W-:Y:S06]  /*a460*/  F2FP.F16.F32.PACK_AB R103, R178, R183 ;  /* 0x000000b7b267723e */ /* 0x020fec00000000ff */
[----:B------:R-:W2:Y:S01]  /*a470*/  MUFU.EX2 R220, R220 ;  /* 0x000000dc00dc7308 */ /* 0x000ea20000000800 */
[----:B------:R-:W-:Y:S01]  /*a480*/  FADD.FTZ R177, R172, R177 ;  /* 0x000000b1acb17221 */ /* 0x000fe20000010000 */
[C---:B----4-:R-:W-:Y:S03]  /*a490*/  HMMA.16816.F32 R84, R128.reuse, R108, R84 ;  /* 0x0000006c8054723c */ /* 0x050fe60000001854 */
[----:B------:R-:W-:Y:S01]  /*a4a0*/  FADD.FTZ R174, R174, R181 ;  /* 0x000000b5aeae7221 */ /* 0x000fe20000010000 */
[----:B------:R-:W-:Y:S01]  /*a4b0*/  FADD.FTZ R176, R176, R177 ;  /* 0x000000b1b0b07221 */ /* 0x000fe20000010000 */
[----:B-1----:R-:W-:Y:S03]  /*a4c0*/  LDSM.16.MT88.4 R156, [R164+0x3800] ;  /* 0x00380000a49c783b */ /* 0x002fe60000004200 */
[C---:B------:R-:W-:Y:S03]  /*a4d0*/  HMMA.16816.F32 R88, R128.reuse, R110, R88 ;  /* 0x0000006e8058723c */ /* 0x040fe60000001858 */
[----:B------:R-:W-:Y:S01]  /*a4e0*/  FADD.FTZ R183, R183, R174 ;  /* 0x000000aeb7b77221 */ /* 0x000fe20000010000 */
[----:B--2---:R-:W-:Y:S01]  /*a4f0*/  F2FP.F16.F32.PACK_AB R138, R221, R220 ;  /* 0x000000dcdd8a723e */ /* 0x004fe200000000ff */
[----:B------:R-:W-:Y:S01]  /*a500*/  FADD.FTZ R176, R179, R176 ;  /* 0x000000b0b3b07221 */ /* 0x000fe20000010000 */
[----:B------:R-:W1:Y:S01]  /*a510*/  LDSM.16.MT88.4 R108, [R185+0xc800] ;  /* 0x00c80000b96c783b */ /* 0x000e620000004200 */
[----:B------:R-:W-:Y:S01]  /*a520*/  FADD.FTZ R178, R178, R183 ;  /* 0x000000b7b2b27221 */ /* 0x000fe20000010000 */
        /* <DEDUP_REMOVED lines=127> */
[----:B------:R-:W-:Y:S11]  /*ad20*/  @P1 BRA `(.L_x_514) ;  /* 0xffffffd400e41947 */ /* 0x000ff6000383ffff */
.L_x_513:
        /* <DEDUP_REMOVED lines=261> */
.L_x_517:
        /* <DEDUP_REMOVED lines=11> */
[----:B----4-:R-:W-:Y:S01]  /*be30*/  IMAD R9, R20, R9, RZ ;  /* 0x0000000914097224 */ /* 0x010fe200078e02ff */
[----:B------:R-:W-:Y:S01]  /*be40*/  LOP3.LUT R28, R28, 0x30, RZ, 0xc0, !PT ;  /* 0x000000301c1c7812 */ /* 0x000fe200078ec0ff */
[----:B------:R-:W-:Y:S01]  /*be50*/  @!P0 IMAD R13, R5, R13, R27 ;  /* 0x0000000d050d8224 */ /* 0x000fe200078e021b */
[----:B------:R-:W-:Y:S01]  /*be60*/  BSSY.RECONVERGENT B0, `(.L_x_518) ;  /* 0x000002a000007945 */ /* 0x000fe20003800200 */
[----:B------:R-:W-:Y:S02]  /*be70*/  @P0 IMAD R13, R199, R11, R25 ;  /* 0x0000000bc70d0224 */ /* 0x000fe400078e0219 */
[----:B------:R-:W4:Y:S01]  /*be80*/  @P3 LDC R12, c[0x0][0x458] ;  /* 0x00011600ff0c3b82 */ /* 0x000f220000000800 */
[----:B------:R-:W5:Y:S01]  /*be90*/  @P3 MUFU.LG2 R6, R6 ;  /* 0x0000000600063308 */ /* 0x000f620000000c00 */
[----:B------:R-:W-:-:S02]  /*bea0*/  @!P2 IMAD R199, R5, R2, RZ ;  /* 0x0000000205c7a224 */ /* 0x000fc400078e02ff */
[----:B------:R-:W-:Y:S02]  /*beb0*/  @!P1 IMAD R9, R5, R22, R9 ;  /* 0x0000001605099224 */ /* 0x000fe400078e0209 */
[----:B------:R-:W-:Y:S01]  /*bec0*/  IMAD R22, R0, R15, RZ ;  /* 0x0000000f00167224 */ /* 0x000fe200078e02ff */
[----:B---3--:R-:W-:Y:S01]  /*bed0*/  SHF.R.U32.HI R21, RZ, 0x2, R4 ;  /* 0x00000002ff157819 */ /* 0x008fe20000011604 */
[----:B------:R-:W-:Y:S01]  /*bee0*/  IMAD.MOV.U32 R11, RZ, RZ, 0x7f800000 ;  /* 0x7f800000ff0b7424 */ /* 0x000fe200078e00ff */
[----:B------:R-:W-:Y:S01]  /*bef0*/  SHF.R.S32.HI R2, RZ, 0x1f, R199 ;  /* 0x0000001fff027819 */ /* 0x000fe200000114c7 */
[----:B------:R3:W3:Y:S01]  /*bf00*/  LDS.128 R16, [R8+0x1800] ;  /* 0x0018000008107984 */ /* 0x0006e20000000c00 */
[----:B------:R-:W-:Y:S01]  /*bf10*/  LOP3.LUT R10, R28, 0x7, R21, 0xf8, !PT ;  /* 0x000000071c0a7812 */ /* 0x000fe200078ef815 */
[----:B------:R-:W-:Y:S01]  /*bf20*/  IMAD.SHL.U32 R22, R22, 0x40, RZ ;  /* 0x0000004016167824 */ /* 0x000fe200078e00ff */
[----:B------:R-:W-:Y:S01]  /*bf30*/  SEL R21, R199, RZ, P1 ;  /* 0x000000ffc7157207 */ /* 0x000fe20000800000 */
[----:B--2---:R-:W-:Y:S01]  /*bf40*/  @P4 FMUL.FTZ R7, R7, 0.69314718246459960938 ;  /* 0x3f31721807074820 */ /* 0x004fe20000410000 */
[----:B------:R-:W-:Y:S01]  /*bf50*/  SEL R2, R2, RZ, P1 ;  /* 0x000000ff02027207 */ /* 0x000fe20000800000 */
[----:B------:R-:W-:Y:S01]  /*bf60*/  IMAD.MOV.U32 R5, RZ, RZ, 0x7f800000 ;  /* 0x7f800000ff057424 */ /* 0x000fe200078e00ff */
[----:B------:R-:W-:Y:S01]  /*bf70*/  IADD3 R21, P2, P1, R22, R21, R9 ;  /* 0x0000001516157210 */ /* 0x000fe2000795e009 */
        /* <DEDUP_REMOVED lines=24> */
.L_x_519:
[----:B------:R-:W-:Y:S05]  /*c100*/  BSYNC.RECONVERGENT B0 ;  /* 0x0000000000007941 */ /* 0x000fea0003800200 */
.L_x_518:
[----:B------:R-:W2:Y:S01]  /*c110*/  LDCU.64 UR4, c[0x0][0x410] ;  /* 0x00008200ff0477ac */ /* 0x000ea20008000a00 */
[----:B------:R-:W-:Y:S01]  /*c120*/  @P0 IMAD.MOV.U32 R26, RZ, RZ, R24 ;  /* 0x000000ffff1a0224 */ /* 0x000fe200078e0018 */
[----:B-1----:R-:W-:Y:S01]  /*c130*/  LOP3.LUT R3, R14, 0x38, RZ, 0xc0, !PT ;  /* 0x000000380e037812 */ /* 0x002fe200078ec0ff */
[----:B------:R-:W-:Y:S01]  /*c140*/  BSSY.RECONVERGENT B0, `(.L_x_520) ;  /* 0x000001f000007945 */ /* 0x000fe20003800200 */
[----:B------:R-:W-:Y:S02]  /*c150*/  SHF.R.U32.HI R24, RZ, 0x3, R4 ;  /* 0x00000003ff187819 */ /* 0x000fe40000011604 */
[----:B------:R-:W-:Y:S02]  /*c160*/  IADD3 R10, P0, PT, R3, R26, RZ ;  /* 0x0000001a030a7210 */ /* 0x000fe40007f1e0ff */
[CC--:B------:R-:W-:Y:S01]  /*c170*/  ISETP.GE.AND P3, PT, R24.reuse, R195.reuse, PT ;  /* 0x000000c31800720c */ /* 0x0c0fe20003f66270 */
[C---:B------:R-:W-:Y:S01]  /*c180*/  VIADD R6, R24.reuse, 0x10 ;  /* 0x0000001018067836 */ /* 0x040fe20000000000 */
[----:B------:R-:W-:Y:S01]  /*c190*/  MOV R25, RZ ;  /* 0x000000ff00197202 */ /* 0x000fe20000000f00 */
[----:B------:R-:W-:Y:S01]  /*c1a0*/  IMAD.X R11, RZ, RZ, R13, P0 ;  /* 0x000000ffff0b7224 */ /* 0x000fe200000e060d */
[C---:B------:R-:W-:Y:S01]  /*c1b0*/  IADD3 R2, PT, PT, R24.reuse, 0x30, RZ ;  /* 0x0000003018027810 */ /* 0x040fe20007ffe0ff */
[----:B------:R-:W-:Y:S01]  /*c1c0*/  VIADD R4, R24, 0x20 ;  /* 0x0000002018047836 */ /* 0x000fe20000000000 */
[-C--:B------:R-:W-:Y:S01]  /*c1d0*/  ISETP.GE.AND P2, PT, R6, R195.reuse, PT ;  /* 0x000000c30600720c */ /* 0x080fe20003f46270 */
[----:B------:R1:W3:Y:S01]  /*c1e0*/  LDS.128 R12, [R8+0x2000] ;  /* 0x00200000080c7984 */ /* 0x0002e20000000c00 */
[-C--:B------:R-:W-:Y:S01]  /*c1f0*/  ISETP.GE.AND P0, PT, R2, R195.reuse, PT ;  /* 0x000000c30200720c */ /* 0x080fe20003f06270 */
[----:B------:R-:W-:Y:S01]  /*c200*/  IMAD.WIDE.U32 R24, R0, 0x40, R24 ;  /* 0x0000004000187825 */ /* 0x000fe200078e0018 */
[----:B------:R-:W-:-:S02]  /*c210*/  ISETP.GE.AND P1, PT, R4, R195, PT ;  /* 0x000000c30400720c */ /* 0x000fc40003f26270 */
[----:B------:R1:W4:Y:S01]  /*c220*/  LDS.128 R4, [R8+0x4000] ;  /* 0x0040000008047984 */ /* 0x0003220000000c00 */
[----:B--2---:R-:W-:-:S04]  /*c230*/  IMAD.WIDE.U32 R10, R20, UR4, R10 ;  /* 0x00000004140a7c25 */ /* 0x004fc8000f8e000a */
[----:B------:R-:W-:Y:S02]  /*c240*/  IMAD R27, R20, UR5, R11 ;  /* 0x00000005141b7c24 */ /* 0x000fe4000f8e020b */
[----:B------:R1:W2:Y:S01]  /*c250*/  LDS.128 R20, [R8] ;  /* 0x0000000008147984 */ /* 0x0002a20000000c00 */
[----:B------:R-:W-:Y:S05]  /*c260*/  @P3 BRA `(.L_x_521) ;  /* 0x0000000000303947 */ /* 0x000fea0003800000 */
        /* <DEDUP_REMOVED lines=9> */
[----:B--2---:R1:W-:Y:S04]  /*c300*/  STG.E.128 desc[UR8][R2.64], R20 ;  /* 0x0000001402007986 */ /* 0x0043e8000c101d08 */
[----:B---3--:R1:W-:Y:S04]  /*c310*/  STG.E.128 desc[UR8][R2.64+0x80], R12 ;  /* 0x0000800c02007986 */ /* 0x0083e8000c101d08 */
[----:B----4-:R1:W-:Y:S02]  /*c320*/  STG.E.128 desc[UR8][R2.64+0x100], R4 ;  /* 0x0001000402007986 */ /* 0x0103e4000c101d08 */
.L_x_521:
[----:B------:R-:W-:Y:S05]  /*c330*/  BSYNC.RECONVERGENT B0 ;  /* 0x0000000000007941 */ /* 0x000fea0003800200 */
.L_x_520:
[----:B-12---:R1:W2:Y:S01]  /*c340*/  LDS.128 R20, [R8+0x800] ;  /* 0x0008000008147984 */ /* 0x0062a20000000c00 */
[----:B------:R-:W-:Y:S03]  /*c350*/  BSSY.RECONVERGENT B0, `(.L_x_522) ;  /* 0x0000013000007945 */ /* 0x000fe60003800200 */
[----:B---3--:R1:W3:Y:S04]  /*c360*/  LDS.128 R12, [R8+0x2800] ;  /* 0x00280000080c7984 */ /* 0x0082e80000000c00 */
[----:B----4-:R1:W4:Y:S01]  /*c370*/  LDS.128 R4, [R8+0x4800] ;  /* 0x0048000008047984 */ /* 0x0103220000000c00 */
        /* <DEDUP_REMOVED lines=16> */
.L_x_523:
[----:B------:R-:W-:Y:S05]  /*c480*/  BSYNC.RECONVERGENT B0 ;  /* 0x0000000000007941 */ /* 0x000fea0003800200 */
.L_x_522:
        /* <DEDUP_REMOVED lines=20> */
.L_x_525:
[----:B------:R-:W-:Y:S05]  /*c5d0*/  BSYNC.RECONVERGENT B0 ;  /* 0x0000000000007941 */ /* 0x000fea0003800200 */
.L_x_524:
[----:B-1--4-:R1:W4:Y:S04]  /*c5e0*/  LDS.128 R4, [R8+0x3800] ;  /* 0x0038000008047984 */ /* 0x0123280000000c00 */
        /* <DEDUP_REMOVED lines=15> */
[----:B----4-:R-:W-:Y:S04]  /*c6e0*/  STG.E.128 desc[UR8][R2.64+0x80], R4 ;  /* 0x0000800402007986 */ /* 0x010fe8000c101d08 */
[----:B---3--:R-:W-:Y:S01]  /*c6f0*/  STG.E.128 desc[UR8][R2.64+0x100], R12 ;  /* 0x0001000c02007986 */ /* 0x008fe2000c101d08 */
[----:B------:R-:W-:Y:S05]  /*c700*/  EXIT ;  /* 0x000000000000794d */ /* 0x000fea0003800000 */
.L_x_526:
        /* <DEDUP_REMOVED lines=15> */
.L_x_940:


//--------------------- .text._ZN5flash16flash_fwd_kernelI23Flash_fwd_kernel_traitsILi192ELi64ELi64ELi4ELb0ELb0EN7cutlass6half_tE19Flash_kernel_traitsILi192ELi64ELi64ELi4ES3_EELb1ELb1ELb0ELb1ELb0ELb0ELb0ELb0EEEvNS_16Flash_fwd_paramsE --------------------------
	.section	.text._ZN5flash16flash_fwd_kernelI23Flash_fwd_kernel_traitsILi192ELi64ELi64ELi4ELb0ELb0EN7cutlass6half_tE19Flash_kernel_traitsILi192ELi64ELi64ELi4ES3_EELb1ELb1ELb0ELb1ELb0ELb0ELb0ELb0EEEvNS_16Flash_fwd_paramsE,"ax",@progbits
	.align	128
        .global         _ZN5flash16flash_fwd_kernelI23Flash_fwd_kernel_traitsILi192ELi64ELi64ELi4ELb0ELb0EN7cutlass6half_tE19Flash_kernel_traitsILi192ELi64ELi64ELi4ES3_EELb1ELb1ELb0ELb1ELb0ELb0ELb0ELb0EEEvNS_16Flash_fwd_paramsE
        .type           _ZN5flash16flash_fwd_kernelI23Flash_fwd_kernel_traitsILi192ELi64ELi64ELi4ELb0ELb0EN7cutlass6half_tE19Flash_kernel_traitsILi192ELi64ELi64ELi4ES3_EELb1ELb1ELb0ELb1ELb0ELb0ELb0ELb0EEEvNS_16Flash_fwd_paramsE,@function
        .size           _ZN5flash16flash_fwd_kernelI23Flash_fwd_kernel_traitsILi192ELi64ELi64ELi4ELb0ELb0EN7cutlass6half_tE19Flash_kernel_traitsILi192ELi64ELi64ELi4ES3_EELb1ELb1ELb0ELb1ELb0ELb0ELb0ELb0EEEvNS_16Flash_fwd_paramsE,(.L_x_941 - _ZN5flash16flash_fwd_kernelI23Flash_fwd_kernel_traitsILi192ELi64ELi64ELi4ELb0ELb0EN7cutlass6half_tE19Flash_kernel_traitsILi192ELi64ELi64ELi4ES3_EELb1ELb1ELb0ELb1ELb0ELb0ELb0ELb0EEEvNS_16Flash_fwd_paramsE)
        .other          _ZN5flash16flash_fwd_kernelI23Flash_fwd_kernel_traitsILi192ELi64ELi64ELi4ELb0ELb0EN7cutlass6half_tE19Flash_kernel_traitsILi192ELi64ELi64ELi4ES3_EELb1ELb1ELb0ELb1ELb0ELb0ELb0ELb0EEEvNS_16Flash_fwd_paramsE,@"STO_CUDA_ENTRY STV_DEFAULT"
_ZN5flash16flash_fwd_kernelI23Flash_fwd_kernel_traitsILi192ELi64ELi64ELi4ELb0ELb0EN7cutlass6half_tE19Flash_kernel_traitsILi192ELi64ELi64ELi4ES3_EELb1ELb1ELb0ELb1ELb0ELb0ELb0ELb0EEEvNS_16Flash_fwd_paramsE:
.text._ZN5flash16flash_fwd_kernelI23Flash_fwd_kernel_traitsILi192ELi64ELi64ELi4ELb0ELb0EN7cutlass6half_tE19Flash_kernel_traitsILi192ELi64ELi64ELi4ES3_EELb1ELb1ELb0ELb1ELb0ELb0ELb0ELb0EEEvNS_16Flash_fwd_paramsE:
        /* <DEDUP_REMOVED lines=19> */
[----:B----4-:R-:W-:Y:S01]  /*0130*/  ISETP.NE.U32.AND P3, PT, R2, RZ, PT ;  /* 0x000000ff0200720c */ /* 0x010fe20003f65070 */
[----:B------:R-:W-:Y:S01]  /*0140*/  IMAD.MOV.U32 R207, RZ, RZ, -0x1 ;  /* 0xffffffffffcf7424 */ /* 0x000fe200078e00ff */
[----:B------:R-:W-:Y:S02]  /*0150*/  ISETP.NE.U32.AND P0, PT, RZ, UR6, PT ;  /* 0x00000006ff007c0c */ /* 0x000fe4000bf05070 */
[----:B------:R-:W-:-:S02]  /*0160*/  ISETP.NE.AND.EX P3, PT, R3, RZ, PT, P3 ;  /* 0x000000ff0300720c */ /* 0x000fc40003f65330 */
[----:B---3--:R-:W-:Y:S01]  /*0170*/  LOP3.LUT R5, R12, R90, R9, 0xfe, !PT ;  /* 0x0000005a0c057212 */ /* 0x008fe200078efe09 */
[----:B------:R-:W-:Y:S01]  /*0180*/  IMAD.SHL.U32 R15, R9, 0x4, RZ ;  /* 0x00000004090f7824 */ /* 0x000fe200078e00ff */
[----:B------:R-:W-:Y:S02]  /*0190*/  ISETP.NE.AND.EX P0, PT, RZ, UR7, PT, P0 ;  /* 0x00000007ff007c0c */ /* 0x000fe4000bf05300 */
[----:B------:R-:W-:Y:S02]  /*01a0*/  LOP3.LUT P5, RZ, R5, R182, RZ, 0xfc, !PT ;  /* 0x000000b605ff7212 */ /* 0x000fe400078afcff */
[----:B------:R-:W3:Y:S01]  /*01b0*/  LDC.64 R4, c[0x0][0x460] ;  /* 0x00011800ff047b82 */ /* 0x000ee20000000a00 */
[----:B------:R-:W-:-:S10]  /*01c0*/  ISETP.NE.U32.AND P2, PT, R2, RZ, PT ;  /* 0x000000ff0200720c */ /* 0x000fd40003f45070 */
[----:B------:R-:W4:Y:S01]  /*01d0*/  @!P5 LDC.64 R16, c[0x0][0x528] ;  /* 0x00014a00ff10db82 */ /* 0x000f220000000a00 */
[----:B------:R-:W-:Y:S01]  /*01e0*/  ISETP.NE.AND.EX P2, PT, R3, RZ, PT, P2 ;  /* 0x000000ff0300720c */ /* 0x000fe20003f45320 */
[----:B---3--:R-:W-:-:S06]  /*01f0*/  IMAD.WIDE.U32 R18, R9, 0x4, R4 ;  /* 0x0000000409127825 */ /* 0x008fcc00078e0004 */
[----:B------:R-:W3:Y:S01]  /*0200*/  LDC.64 R4, c[0x0][0x468] ;  /* 0x00011a00ff047b82 */ /* 0x000ee20000000a00 */
[----:B------:R-:W-:Y:S01]  /*0210*/  SHF.R.U32.HI R2, RZ, 0x1e, R9 ;  /* 0x0000001eff027819 */ /* 0x000fe20000011609 */
[----:B------:R-:W-:Y:S01]  /*0220*/  IMAD.MOV.U32 R8, RZ, RZ, -0x1 ;  /* 0xffffffffff087424 */ /* 0x000fe200078e00ff */
[----:B--2---:R-:W-:-:S05]  /*0230*/  @P4 IADD3 R86, P1, PT, R6, R0, RZ ;  /* 0x0000000006564210 */ /* 0x004fca0007f3e0ff */
[----:B------:R-:W-:Y:S01]  /*0240*/  @P4 IMAD.X R87, RZ, RZ, R7, P1 ;  /* 0x000000ffff574224 */ /* 0x000fe200008e0607 */
[----:B-1----:R-:W-:-:S04]  /*0250*/  ISETP.NE.U32.AND P1, PT, RZ, UR4, PT ;  /* 0x00000004ff007c0c */ /* 0x002fc8000bf25070 */
[----:B------:R-:W-:Y:S01]  /*0260*/  ISETP.NE.AND.EX P1, PT, RZ, UR5, PT, P1 ;  /* 0x00000005ff007c0c */ /* 0x000fe2000bf25310 */
[----:B----4-:R1:W-:Y:S04]  /*0270*/  @!P5 STG.E.64 desc[UR14][R16.64+0x8], R86 ;  /* 0x000008561000d986 */ /* 0x0103e8000c101b0e */
[----:B------:R1:W-:Y:S04]  /*0280*/  @!P5 STG.E.64 desc[UR14][R16.64], R220 ;  /* 0x000000dc1000d986 */ /* 0x0003e8000c101b0e */
[----:B------:R-:W2:Y:S04]  /*0290*/  @P3 LDG.E R207, desc[UR14][R18.64] ;  /* 0x0000000e12cf3981 */ /* 0x000ea8000c1e1900 */
[C---:B------:R-:W-:Y:S01]  /*02a0*/  @P1 IADD3 R92, P3, PT, R15.reuse, UR4, RZ ;  /* 0x000000040f5c1c10 */ /* 0x040fe2000ff7e0ff */
[----:B------:R-:W4:Y:S01]  /*02b0*/  LDCU.U8 UR4, c[0x0][0x532] ;  /* 0x0000a640ff0477ac */ /* 0x000f220008000000 */
[----:B------:R-:W-:Y:S01]  /*02c0*/  @P0 IADD3 R10, P4, PT, R15, UR6, RZ ;  /* 0x000000060f0a0c10 */ /* 0x000fe2000ff9e0ff */
[----:B------:R-:W-:Y:S01]  /*02d0*/  IMAD.MOV.U32 R7, RZ, RZ, RZ ;  /* 0x000000ffff077224 */ /* 0x000fe200078e00ff */
[C---:B------:R-:W-:Y:S01]  /*02e0*/  @P1 IADD3.X R93, PT, PT, R2.reuse, UR5, RZ, P3, !PT ;  /* 0x00000005025d1c10 */ /* 0x040fe20009ffe4ff */
[----:B------:R-:W2:Y:S01]  /*02f0*/  @P2 LDG.E R0, desc[UR14][R18.64+0x4] ;  /* 0x0000040e12002981 */ /* 0x000ea2000c1e1900 */
[----:B------:R-:W-:Y:S01]  /*0300*/  @P0 IADD3.X R11, PT, PT, R2, UR7, RZ, P4, !PT ;  /* 0x00000007020b0c10 */ /* 0x000fe2000a7fe4ff */
[----:B------:R-:W1:Y:S01]  /*0310*/  @!P1 LDC R6, c[0x0][0x43c] ;  /* 0x00010f00ff069b82 */ /* 0x000e620000000800 */
[----:B---3--:R-:W-:Y:S01]  /*0320*/  ISETP.EQ.U32.AND P4, PT, R4, RZ, PT ;  /* 0x000000ff0400720c */ /* 0x008fe20003f82070 */
[----:B------:R-:W5:Y:S04]  /*0330*/  @P1 LDG.E R92, desc[UR14][R92.64] ;  /* 0x0000000e5c5c1981 */ /* 0x000f68000c1e1900 */
[----:B------:R3:W5:Y:S01]  /*0340*/  @P0 LDG.E R7, desc[UR14][R10.64] ;  /* 0x0000000e0a070981 */ /* 0x000762000c1e1900 */
[----:B----4-:R-:W-:-:S04]  /*0350*/  ISETP.NE.AND P3, PT, RZ, UR4, PT ;  /* 0x00000004ff007c0c */ /* 0x010fc8000bf65270 */
[----:B------:R-:W-:Y:S02]  /*0360*/  ISETP.EQ.OR.EX P4, PT, R5, RZ, !P3, P4 ;  /* 0x000000ff0500720c */ /* 0x000fe40005f82740 */
[----:B------:R-:W-:-:S05]  /*0370*/  IADD3 R14, P0, PT, R15, R4, RZ ;  /* 0x000000040f0e7210 */ /* 0x000fca0007f1e0ff */
[----:B------:R-:W-:Y:S02]  /*0380*/  IMAD.X R15, R2, 0x1, R5, P0 ;  /* 0x00000001020f7824 */ /* 0x000fe400000e0605 */
[----:B------:R-:W4:Y:S04]  /*0390*/  @!P1 LDC.64 R2, c[0x0][0x488] ;  /* 0x00012200ff029b82 */ /* 0x000f280000000a00 */
[----:B------:R1:W5:Y:S01]  /*03a0*/  @!P4 LDG.E R8, desc[UR14][R14.64] ;  /* 0x0000000e0e08c981 */ /* 0x000362000c1e1900 */
[----:B------:R-:W-:-:S04]  /*03b0*/  ISETP.NE.U32.AND P0, PT, R4, RZ, PT ;  /* 0x000000ff0400720c */ /* 0x000fc80003f05070 */
[----:B------:R-:W-:Y:S01]  /*03c0*/  ISETP.NE.AND.EX P0, PT, R5, RZ, PT, P0 ;  /* 0x000000ff0500720c */ /* 0x000fe20003f05300 */
[----:B---3--:R-:W3:-:S12]  /*03d0*/  @!P2 LDC R11, c[0x0][0x434] ;  /* 0x00010d00ff0bab82 */ /* 0x008ed80000000800 */
[----:B------:R-:W1:Y:S01]  /*03e0*/  @!P0 LDC R4, c[0x0][0x438] ;  /* 0x00010e00ff048b82 */ /* 0x000e620000000800 */
[----:B--2---:R-:W-:Y:S02]  /*03f0*/  @P2 IMAD.IADD R11, R0, 0x1, -R207 ;  /* 0x00000001000b2824 */ /* 0x004fe400078e0acf */
[----:B------:R-:W-:-:S05]  /*0400*/  IMAD.SHL.U32 R0, R90, 0x40, RZ ;  /* 0x000000405a007824 */ /* 0x000fca00078e00ff */
[----:B---3--:R-:W-:Y:S01]  /*0410*/  ISETP.GT.AND P2, PT, R11, R0, PT ;  /* 0x000000000b00720c */ /* 0x008fe20003f44270 */
[----:B-1--4-:R-:W-:-:S12]  /*0420*/  @!P0 BRA `(.L_x_527) ;  /* 0x00000000000c8947 */ /* 0x012fd80003800000 */
[----:B------:R-:W2:Y:S02]  /*0430*/  @P3 LDG.E R5, desc[UR14][R14.64+0x4] ;  /* 0x0000040e0e053981 */ /* 0x000ea4000c1e1900 */
[----:B--2--5:R-:W-:-:S06]  /*0440*/  @P3 IADD3 R4, PT, PT, R5, -R8, RZ ;  /* 0x8000000805043210 */ /* 0x024fcc0007ffe0ff */
[----:B------:R1:W5:Y:S02]  /*0450*/  @!P3 LDG.E R4, desc[UR14][R14.64] ;  /* 0x0000000e0e04b981 */ /* 0x000364000c1e1900 */
.L_x_527:
[----:B------:R-:W-:Y:S05]  /*0460*/  @!P2 EXIT ;  /* 0x000000000000a94d */ /* 0x000fea0003800000 */
[----:B------:R-:W2:Y:S01]  /*0470*/  LDC R91, c[0x0][0x508] ;  /* 0x00014200ff5b7b82 */ /* 0x000ea20000000800 */
[----:B------:R-:W-:Y:S01]  /*0480*/  @!P1 ISETP.NE.U32.AND P0, PT, R2, RZ, PT ;  /* 0x000000ff0200920c */ /* 0x000fe20003f05070 */
[----:B-----5:R-:W-:Y:S02]  /*0490*/  @P1 IMAD.IADD R92, R92, 0x1, -R7 ;  /* 0x000000015c5c1824 */ /* 0x020fe400078e0a07 */
[----:B------:R-:W-:Y:S01]  /*04a0*/  VIADD R2, R90, 0x1 ;  /* 0x000000015a027836 */ /* 0x000fe20000000000 */
[----:B------:R-:W-:-:S03]  /*04b0*/  @!P1 ISETP.NE.AND.EX P0, PT, R3, RZ, PT, P0 ;  /* 0x000000ff0300920c */ /* 0x000fc60003f05300 */
[----:B------:R-:W-:Y:S01]  /*04c0*/  IMAD R2, R2, 0x40, -R11 ;  /* 0x0000004002027824 */ /* 0x000fe200078e0a0b */
[----:B------:R-:W-:-:S04]  /*04d0*/  @!P1 SEL R6, R6, RZ, P0 ;  /* 0x000000ff06069207 */ /* 0x000fc80000000000 */
        /* <DEDUP_REMOVED lines=13> */
[----:B------:R-:W-:-:S07]  /*05b0*/  ISETP.NE.AND P1, PT, R207, -0x1, PT ;  /* 0xffffffffcf00780c */ /* 0x000fce0003f25270 */
[----:B------:R-:W3:Y:S08]  /*05c0*/  LDC.U8 R10, c[0x0][0x548] ;  /* 0x00015200ff0a7b82 */ /* 0x000ef00000000000 */
[----:B------:R-:W4:Y:S01]  /*05d0*/  @!P1 LDC.64 R6, c[0x0][0x400] ;  /* 0x00010000ff069b82 */ /* 0x000f220000000a00 */
[----:B--2---:R-:W-:-:S07]  /*05e0*/  ISETP.NE.AND P6, PT, R2, RZ, PT ;  /* 0x000000ff0200720c */ /* 0x004fce0003fc5270 */
[----:B------:R-:W2:Y:S08]  /*05f0*/  @P1 LDC.64 R4, c[0x0][0x408] ;  /* 0x00010200ff041b82 */ /* 0x000eb00000000a00 */
[----:B------:R-:W5:Y:S01]  /*0600*/  @P6 LDC.64 R2, c[0x0][0x430] ;  /* 0x00010c00ff026b82 */ /* 0x000f620000000a00 */
[----:B----4-:R-:W-:Y:S01]  /*0610*/  @!P1 IMAD.WIDE.U32 R16, R9, R6, RZ ;  /* 0x0000000609109225 */ /* 0x010fe200078e00ff */
[----:B------:R-:W-:-:S06]  /*0620*/  SHF.L.U32 R6, R182, 0x3, RZ ;  /* 0x00000003b6067819 */ /* 0x000fcc00000006ff */
[----:B-1----:R-:W1:Y:S01]  /*0630*/  @P6 LDC R15, c[0x0][0x430] ;  /* 0x00010c00ff0f6b82 */ /* 0x002e620000000800 */
[----:B------:R-:W-:Y:S01]  /*0640*/  @!P1 MOV R8, R16 ;  /* 0x0000001000089202 */ /* 0x000fe20000000f00 */
[----:B--2---:R-:W-:-:S04]  /*0650*/  @P1 IMAD.WIDE.U32 R20, R207, R4, RZ ;  /* 0x00000004cf141225 */ /* 0x004fc800078e00ff */
[----:B-----5:R-:W-:Y:S01]  /*0660*/  @P6 IMAD R3, R2, R3, RZ ;  /* 0x0000000302036224 */ /* 0x020fe200078e02ff */
[----:B------:R-:W-:Y:S01]  /*0670*/  @P6 MOV R2, 0x1 ;  /* 0x0000000100026802 */ /* 0x000fe20000000f00 */
[----:B---3--:R-:W-:Y:S06]  /*0680*/  @P6 BRA `(.L_x_529) ;  /* 0x0000000000286947 */ /* 0x008fec0003800000 */
        /* <DEDUP_REMOVED lines=10> */
.L_x_529:
[----:B------:R-:W2:Y:S01]  /*0730*/  LDCU.64 UR4, c[0x0][0x410] ;  /* 0x00008200ff0477ac */ /* 0x000ea20008000a00 */
[----:B------:R-:W-:Y:S01]  /*0740*/  @P1 IMAD.MOV.U32 R8, RZ, RZ, R20 ;  /* 0x000000ffff081224 */ /* 0x000fe200078e0014 */
[----:B------:R-:W-:Y:S01]  /*0750*/  LOP3.LUT R4, R6, 0x38, RZ, 0xc0, !PT ;  /* 0x0000003806047812 */ /* 0x000fe200078ec0ff */
[----:B------:R-:W-:Y:S01]  /*0760*/  @!P1 IMAD R7, R9, R7, R17 ;  /* 0x0000000709079224 */ /* 0x000fe200078e0211 */
[----:B------:R-:W3:Y:S01]  /*0770*/  LDC R6, c[0x0][0x434] ;  /* 0x00010d00ff067b82 */ /* 0x000ee20000000800 */
[----:B------:R-:W-:Y:S01]  /*0780*/  @P1 IMAD R7, R207, R5, R21 ;  /* 0x00000005cf071224 */ /* 0x000fe200078e0215 */
[----:B------:R-:W-:Y:S01]  /*0790*/  IADD3 R18, P0, PT, R4, R8, RZ ;  /* 0x0000000804127210 */ /* 0x000fe20007f1e0ff */
[----:B------:R-:W-:Y:S01]  /*07a0*/  IMAD.IADD R11, R11, 0x1, -R0 ;  /* 0x000000010b0b7824 */ /* 0x000fe200078e0a00 */
[----:B------:R-:W-:Y:S01]  /*07b0*/  SHF.R.U32.HI R182, RZ, 0x3, R182 ;  /* 0x00000003ffb67819 */ /* 0x000fe200000116b6 */
[----:B------:R-:W-:Y:S01]  /*07c0*/  IMAD.MOV.U32 R183, RZ, RZ, RZ ;  /* 0x000000ffffb77224 */ /* 0x000fe200078e00ff */
[----:B------:R-:W-:Y:S01]  /*07d0*/  IADD3.X R19, PT, PT, RZ, R7, RZ, P0, !PT ;  /* 0x00000007ff137210 */ /* 0x000fe200007fe4ff */
[----:B------:R-:W-:Y:S01]  /*07e0*/  BSSY.RECONVERGENT B0, `(.L_x_530) ;  /* 0x000001d000007945 */ /* 0x000fe20003800200 */
[C---:B------:R-:W-:Y:S01]  /*07f0*/  ISETP.GE.AND P0, PT, R182.reuse, R11, PT ;  /* 0x0000000bb600720c */ /* 0x040fe20003f06270 */
[----:B------:R-:W-:Y:S01]  /*0800*/  VIADD R8, R182, 0x10 ;  /* 0x00000010b6087836 */ /* 0x000fe20000000000 */
[----:B------:R-:W-:Y:S01]  /*0810*/  ISETP.NE.AND P6, PT, R10, RZ, !P6 ;  /* 0x000000ff0a00720c */ /* 0x000fe200077c5270 */
[----:B------:R-:W-:Y:S01]  /*0820*/  IMAD.WIDE.U32 R90, R90, 0x40, R182 ;  /* 0x000000405a5a7825 */ /* 0x000fe200078e00b6 */
[----:B------:R-:W-:-:S02]  /*0830*/  ISETP.NE.AND P1, PT, R207, -0x1, PT ;  /* 0xffffffffcf00780c */ /* 0x000fc40003f25270 */
[----:B------:R-:W-:Y:S01]  /*0840*/  ISETP.GE.AND P2, PT, R8, R11, PT ;  /* 0x0000000b0800720c */ /* 0x000fe20003f46270 */
[----:B--2---:R-:W-:Y:S01]  /*0850*/  IMAD.WIDE.U32 R18, R12, UR4, R18 ;  /* 0x000000040c127c25 */ /* 0x004fe2000f8e0012 */
[----:B------:R-:W-:Y:S02]  /*0860*/  IADD3 R14, PT, PT, R182, 0x20, RZ ;  /* 0x00000020b60e7810 */ /* 0x000fe40007ffe0ff */
[----:B------:R-:W-:Y:S01]  /*0870*/  LOP3.LUT R7, R4, 0x40, RZ, 0xfc, !PT ;  /* 0x0000004004077812 */ /* 0x000fe200078efcff */
[----:B------:R-:W-:Y:S01]  /*0880*/  IMAD R21, R12, UR5, R19 ;  /* 0x000000050c157c24 */ /* 0x000fe2000f8e0213 */
[----:B------:R-:W-:Y:S01]  /*0890*/  LOP3.LUT R5, R4, 0x80, RZ, 0xfc, !PT ;  /* 0x0000008004057812 */ /* 0x000fe200078efcff */
[----:B------:R-:W-:Y:S06]  /*08a0*/  @P0 BRA `(.L_x_531) ;  /* 0x0000000000400947 */ /* 0x000fec0003800000 */
[----:B------:R-:W2:Y:S01]  /*08b0*/  LDCU.64 UR4, c[0x0][0x408] ;  /* 0x00008100ff0477ac */ /* 0x000ea20008000a00 */
[----:B------:R-:W-:Y:S01]  /*08c0*/  IMAD.MOV.U32 R20, RZ, RZ, R18 ;  /* 0x000000ffff147224 */ /* 0x000fe200078e0012 */
[----:B------:R-:W5:Y:S01]  /*08d0*/  LDCU UR8, c[0x0][0x440] ;  /* 0x00008800ff0877ac */ /* 0x000f620008000800 */
[----:B------:R-:W1:Y:S01]  /*08e0*/  LDCU.64 UR6, c[0x0][0x3f0] ;  /* 0x00007e00ff0677ac */ /* 0x000e620008000a00 */
[----:B--2---:R-:W-:Y:S02]  /*08f0*/  IMAD R17, R91, UR4, RZ ;  /* 0x000000045b117c24 */ /* 0x004fe4000f8e02ff */
        /* <DEDUP_REMOVED lines=11> */
.L_x_531:
[----:B------:R-:W-:Y:S05]  /*09b0*/  BSYNC.RECONVERGENT B0 ;  /* 0x0000000000007941 */ /* 0x000fea0003800200 */
.L_x_530:
[----:B------:R-:W-:Y:S01]  /*09c0*/  BSSY.RECONVERGENT B0, `(.L_x_532) ;  /* 0x0000016000007945 */ /* 0x000fe20003800200 */
[----:B------:R-:W-:-:S03]  /*09d0*/  ISETP.GE.AND P0, PT, R14, R11, PT ;  /* 0x0000000b0e00720c */ /* 0x000fc60003f06270 */
[----:B------:R-:W-:Y:S10]  /*09e0*/  @P2 BRA `(.L_x_533) ;  /* 0x00000000004c2947 */ /* 0x000ff40003800000 */
[----:B------:R-:W5:Y:S01]  /*09f0*/  LDCU.64 UR6, c[0x0][0x408] ;  /* 0x00008100ff0677ac */ /* 0x000f620008000a00 */
[----:B--2---:R-:W-:Y:S01]  /*0a00*/  IADD3 R17, P2, PT, R90, 0x10, RZ ;  /* 0x000000105a117810 */ /* 0x004fe20007f5e0ff */
[----:B------:R-:W-:Y:S01]  /*0a10*/  IMAD.MOV.U32 R22, RZ, RZ, R18 ;  /* 0x000000ffff167224 */ /* 0x000fe200078e0012 */
[----:B------:R-:W-:Y:S01]  /*0a20*/  MOV R23, R21 ;  /* 0x0000001500177202 */ /* 0x000fe20000000f00 */
[----:B------:R-:W2:Y:S02]  /*0a30*/  LDCU UR8, c[0x0][0x440] ;  /* 0x00008800ff0877ac */ /* 0x000ea40008000800 */
[----:B------:R-:W-:Y:S01]  /*0a40*/  IMAD.X R10, RZ, RZ, R91, P2 ;  /* 0x000000ffff0a7224 */ /* 0x000fe200010e065b */
[----:B------:R-:W1:Y:S03]  /*0a50*/  LDCU.64 UR4, c[0x0][0x3f0] ;  /* 0x00007e00ff0477ac */ /* 0x000e660008000a00 */
[----:B-----5:R-:W-:-:S02]  /*0a60*/  IMAD R10, R10, UR6, RZ ;  /* 0x000000060a0a7c24 */ /* 0x020fc4000f8e02ff */
[----:B------:R-:W-:Y:S01]  /*0a70*/  IMAD.WIDE.U32 R22, R17, UR6, R22 ;  /* 0x0000000611167c25 */ /* 0x000fe2000f8e0016 */
[----:B--2---:R-:W-:-:S03]  /*0a80*/  ISETP.GE.AND P4, PT, R4, UR8, PT ;  /* 0x0000000804007c0c */ /* 0x004fc6000bf86270 */
        /* <DEDUP_REMOVED lines=9> */
.L_x_533:
[----:B------:R-:W-:Y:S05]  /*0b20*/  BSYNC.RECONVERGENT B0 ;  /* 0x0000000000007941 */ /* 0x000fea0003800200 */
.L_x_532:
        /* <DEDUP_REMOVED lines=24> */
.L_x_535:
[----:B------:R-:W-:Y:S05]  /*0cb0*/  BSYNC.RECONVERGENT B0 ;  /* 0x0000000000007941 */ /* 0x000fea0003800200 */
.L_x_534:
[----:B------:R-:W-:Y:S01]  /*0cc0*/  ISETP.GE.AND P0, PT, R10, R11, PT ;  /* 0x0000000b0a00720c */ /* 0x000fe20003f06270 */
[----:B----4-:R-:W-:Y:S01]  /*0cd0*/  IMAD R3, R12, R3, RZ ;  /* 0x000000030c037224 */ /* 0x010fe200078e02ff */
[----:B------:R-:W-:Y:S01]  /*0ce0*/  SEL R16, R16, R207, !P1 ;  /* 0x000000cf10107207 */ /* 0x000fe20004800000 */
[----:B------:R-:W-:Y:S01]  /*0cf0*/  BSSY.RECONVERGENT B0, `(.L_x_536) ;  /* 0x000001d000007945 */ /* 0x000fe20003800200 */
[-C--:B------:R-:W-:Y:S01]  /*0d00*/  ISETP.GE.OR P5, PT, R182, R11.reuse, P2 ;  /* 0x0000000bb600720c */ /* 0x080fe200017a6670 */
[----:B------:R-:W-:Y:S01]  /*0d10*/  @!P6 IMAD R3, R9, R2, R3 ;  /* 0x000000020903e224 */ /* 0x000fe200078e0203 */
[----:B------:R-:W-:Y:S01]  /*0d20*/  ISETP.GE.OR P4, PT, R8, R11, P2 ;  /* 0x0000000b0800720c */ /* 0x000fe20001786670 */
[----:B------:R-:W-:Y:S01]  /*0d30*/  IMAD R6, R0, R15, RZ ;  /* 0x0000000f00067224 */ /* 0x000fe200078e02ff */
[----:B------:R-:W-:Y:S02]  /*0d40*/  ISETP.GE.OR P3, PT, R14, R11, P2 ;  /* 0x0000000b0e00720c */ /* 0x000fe40001766670 */
[----:B------:R-:W-:-:S02]  /*0d50*/  SHF.R.S32.HI R2, RZ, 0x1f, R16 ;  /* 0x0000001fff027819 */ /* 0x000fc40000011410 */
[----:B------:R-:W-:Y:S02]  /*0d60*/  ISETP.GE.OR P2, PT, R10, R11, P2 ;  /* 0x0000000b0a00720c */ /* 0x000fe40001746670 */
[----:B------:R-:W-:Y:S01]  /*0d70*/  SEL R16, R16, RZ, P6 ;  /* 0x000000ff10107207 */ /* 0x000fe20003000000 */
[----:B------:R-:W-:Y:S10]  /*0d80*/  @P0 BRA `(.L_x_537) ;  /* 0x00000000004c0947 */ /* 0x000ff40003800000 */
[----:B------:R-:W2:Y:S01]  /*0d90*/  LDCU.64 UR6, c[0x0][0x408] ;  /* 0x00008100ff0677ac */ /* 0x000ea20008000a00 */
[----:B------:R-:W-:Y:S01]  /*0da0*/  IADD3 R0, P0, PT, R90, 0x30, RZ ;  /* 0x000000305a007810 */ /* 0x000fe20007f1e0ff */
[----:B------:R-:W-:Y:S01]  /*0db0*/  IMAD.MOV.U32 R12, RZ, RZ, R18 ;  /* 0x000000ffff0c7224 */ /* 0x000fe200078e0012 */
[----:B------:R-:W-:Y:S01]  /*0dc0*/  MOV R13, R21 ;  /* 0x00000015000d7202 */ /* 0x000fe20000000f00 */
[----:B------:R-:W3:Y:S02]  /*0dd0*/  LDCU UR8, c[0x0][0x440] ;  /* 0x00008800ff0877ac */ /* 0x000ee40008000800 */
[----:B------:R-:W-:Y:S01]  /*0de0*/  IMAD.X R9, RZ, RZ, R91, P0 ;  /* 0x000000ffff097224 */ /* 0x000fe200000e065b */
[----:B------:R-:W4:Y:S03]  /*0df0*/  LDCU.64 UR4, c[0x0][0x3f0] ;  /* 0x00007e00ff0477ac */ /* 0x000f260008000a00 */
[----:B--2---:R-:W-:-:S02]  /*0e00*/  IMAD R9, R9, UR6, RZ ;  /* 0x0000000609097c24 */ /* 0x004fc4000f8e02ff */
[----:B------:R-:W-:Y:S01]  /*0e10*/  IMAD.WIDE.U32 R12, R0, UR6, R12 ;  /* 0x00000006000c7c25 */ /* 0x000fe2000f8e000c */
[----:B---3--:R-:W-:-:S03]  /*0e20*/  ISETP.GE.AND P0, PT, R4, UR8, PT ;  /* 0x0000000804007c0c */ /* 0x008fc6000bf06270 */
[----:B------:R-:W-:Y:S01]  /*0e30*/  IMAD R9, R0, UR7, R9 ;  /* 0x0000000700097c24 */ /* 0x000fe2000f8e0209 */
[----:B----4-:R-:W-:-:S03]  /*0e40*/  LEA R18, P1, R12, UR4, 0x1 ;  /* 0x000000040c127c11 */ /* 0x010fc6000f8208ff */
[----:B------:R-:W-:-:S05]  /*0e50*/  IMAD.IADD R9, R13, 0x1, R9 ;  /* 0x000000010d097824 */ /* 0x000fca00078e0209 */
[----:B------:R-:W-:Y:S02]  /*0e60*/  LEA.HI.X R19, R12, UR5, R9, 0x1, P1 ;  /* 0x000000050c137c11 */ /* 0x000fe400088f0c09 */
[----:B------:R-:W-:-:S03]  /*0e70*/  ISETP.GE.AND P1, PT, R7, UR8, PT ;  /* 0x0000000807007c0c */ /* 0x000fc6000bf26270 */
[----:B------:R2:W-:Y:S01]  /*0e80*/  @!P0 STG.E.128 desc[UR14][R18.64], RZ ;  /* 0x000000ff12008986 */ /* 0x0005e2000c101d0e */
[----:B------:R-:W-:-:S09]  /*0e90*/  ISETP.GE.AND P0, PT, R5, UR8, PT ;  /* 0x0000000805007c0c */ /* 0x000fd2000bf06270 */
[----:B------:R2:W-:Y:S04]  /*0ea0*/  @!P1 STG.E.128 desc[UR14][R18.64+0x80], RZ ;  /* 0x000080ff12009986 */ /* 0x0005e8000c101d0e */
[----:B------:R2:W-:Y:S02]  /*0eb0*/  @!P0 STG.E.128 desc[UR14][R18.64+0x100], RZ ;  /* 0x000100ff12008986 */ /* 0x0005e4000c101d0e */
.L_x_537:
[----:B------:R-:W-:Y:S05]  /*0ec0*/  BSYNC.RECONVERGENT B0 ;  /* 0x0000000000007941 */ /* 0x000fea0003800200 */
.L_x_536:
[--C-:B------:R-:W-:Y:S01]  /*0ed0*/  IADD3 R16, P1, P0, R6, R16, R3.reuse ;  /* 0x0000001006107210 */ /* 0x100fe2000783e003 */
        /* <DEDUP_REMOVED lines=14> */
.L_x_539:
[----:B------:R-:W-:Y:S05]  /*0fc0*/  BSYNC.RECONVERGENT B0 ;  /* 0x0000000000007941 */ /* 0x000fea0003800200 */
.L_x_538:
[----:B------:R-:W-:Y:S04]  /*0fd0*/  BSSY.RECONVERGENT B0, `(.L_x_540) ;  /* 0x000000a000007945 */ /* 0x000fe80003800200 */
[----:B------:R-:W-:Y:S05]  /*0fe0*/  @P4 BRA `(.L_x_541) ;  /* 0x0000000000204947 */ /* 0x000fea0003800000 */
[----:B------:R-:W4:Y:S01]  /*0ff0*/  LDCU.64 UR4, c[0x0][0x420] ;  /* 0x00008400ff0477ac */ /* 0x000f220008000a00 */
[----:B---3--:R-:W-:-:S05]  /*1000*/  IMAD R5, R8, R15, RZ ;  /* 0x0000000f08057224 */ /* 0x008fca00078e02ff */
[----:B------:R-:W-:-:S04]  /*1010*/  IADD3 R3, P0, PT, R5, R16, RZ ;  /* 0x0000001005037210 */ /* 0x000fc80007f1e0ff */
[----:B------:R-:W-:Y:S02]  /*1020*/  LEA.HI.X.SX32 R0, R5, R2, 0x1, P0 ;  /* 0x0000000205007211 */ /* 0x000fe400000f0eff */
[----:B----4-:R-:W-:-:S04]  /*1030*/  LEA R4, P0, R3, UR4, 0x2 ;  /* 0x0000000403047c11 */ /* 0x010fc8000f8010ff */
[----:B------:R-:W-:Y:S01]  /*1040*/  LEA.HI.X R5, R3, UR5, R0, 0x2, P0 ;  /* 0x0000000503057c11 */ /* 0x000fe200080f1400 */
[----:B------:R-:W-:-:S05]  /*1050*/  IMAD.MOV.U32 R3, RZ, RZ, 0x7f800000 ;  /* 0x7f800000ff037424 */ /* 0x000fca00078e00ff */
[----:B------:R4:W-:Y:S03]  /*1060*/  STG.E desc[UR14][R4.64], R3 ;  /* 0x0000000304007986 */ /* 0x0009e6000c10190e */
.L_x_541:
[----:B------:R-:W-:Y:S05]  /*1070*/  BSYNC.RECONVERGENT B0 ;  /* 0x0000000000007941 */ /* 0x000fea0003800200 */
.L_x_540:
[----:B------:R-:W-:Y:S04]  /*1080*/  BSSY.RECONVERGENT B0, `(.L_x_542) ;  /* 0x000000a000007945 */ /* 0x000fe80003800200 */
[----:B------:R-:W-:Y:S05]  /*1090*/  @P3 BRA `(.L_x_543) ;  /* 0x0000000000203947 */ /* 0x000fea0003800000 */
[----:B------:R-:W5:Y:S01]  /*10a0*/  LDCU.64 UR4, c[0x0][0x420] ;  /* 0x00008400ff0477ac */ /* 0x000f620008000a00 */
[----:B---34-:R-:W-:-:S05]  /*10b0*/  IMAD R5, R14, R15, RZ ;  /* 0x0000000f0e057224 */ /* 0x018fca00078e02ff */
[----:B------:R-:W-:-:S04]  /*10c0*/  IADD3 R3, P0, PT, R5, R16, RZ ;  /* 0x0000001005037210 */ /* 0x000fc80007f1e0ff */
[----:B------:R-:W-:Y:S02]  /*10d0*/  LEA.HI.X.SX32 R0, R5, R2, 0x1, P0 ;  /* 0x0000000205007211 */ /* 0x000fe400000f0eff */
[----:B-----5:R-:W-:-:S04]  /*10e0*/  LEA R4, P0, R3, UR4, 0x2 ;  /* 0x0000000403047c11 */ /* 0x020fc8000f8010ff */
[----:B------:R-:W-:Y:S01]  /*10f0*/  LEA.HI.X R5, R3, UR5, R0, 0x2, P0 ;  /* 0x0000000503057c11 */ /* 0x000fe200080f1400 */
[----:B------:R-:W-:-:S05]  /*1100*/  IMAD.MOV.U32 R3, RZ, RZ, 0x7f800000 ;  /* 0x7f800000ff037424 */ /* 0x000fca00078e00ff */
[----:B------:R3:W-:Y:S03]  /*1110*/  STG.E desc[UR14][R4.64], R3 ;  /* 0x0000000304007986 */ /* 0x0007e6000c10190e */
.L_x_543:
[----:B------:R-:W-:Y:S05]  /*1120*/  BSYNC.RECONVERGENT B0 ;  /* 0x0000000000007941 */ /* 0x000fea0003800200 */
.L_x_542:
        /* <DEDUP_REMOVED lines=10> */
.L_x_528:
        /* <DEDUP_REMOVED lines=23> */
.L_x_544:
[----:B------:R-:W1:Y:S01]  /*1340*/  LDC.64 R2, c[0x0][0x3b8] ;  /* 0x0000ee00ff027b82 */ /* 0x000e620000000a00 */
[----:B------:R-:W-:-:S05]  /*1350*/  IADD3 R6, PT, PT, R7, R8, RZ ;  /* 0x0000000807067210 */ /* 0x000fca0007ffe0ff */
[C---:B-1----:R-:W-:Y:S02]  /*1360*/  IMAD R4, R6.reuse, R3, RZ ;  /* 0x0000000306047224 */ /* 0x042fe400078e02ff */
[----:B------:R-:W-:-:S05]  /*1370*/  IMAD.WIDE.U32 R14, R6, R2, RZ ;  /* 0x00000002060e7225 */ /* 0x000fca00078e00ff */
[----:B------:R-:W-:Y:S02]  /*1380*/  IADD3 R4, PT, PT, R15, R4, RZ ;  /* 0x000000040f047210 */ /* 0x000fe40007ffe0ff */
[----:B------:R-:W-:-:S07]  /*1390*/  MOV R10, R14 ;  /* 0x0000000e000a7202 */ /* 0x000fce0000000f00 */
.L_x_545:
        /* <DEDUP_REMOVED lines=40> */
.L_x_546:
[----:B------:R-:W1:Y:S01]  /*1620*/  LDC.64 R148, c[0x0][0x3c0] ;  /* 0x0000f000ff947b82 */ /* 0x000e620000000a00 */
[----:B------:R-:W-:-:S05]  /*1630*/  IADD3 R7, PT, PT, R7, R8, RZ ;  /* 0x0000000807077210 */ /* 0x000fca0007ffe0ff */
[C---:B-1----:R-:W-:Y:S02]  /*1640*/  IMAD R8, R7.reuse, R149, RZ ;  /* 0x0000009507087224 */ /* 0x042fe400078e02ff */
[----:B------:R-:W-:-:S05]  /*1650*/  IMAD.WIDE.U32 R14, R7, R148, RZ ;  /* 0x00000094070e7225 */ /* 0x000fca00078e00ff */
[----:B------:R-:W-:Y:S02]  /*1660*/  IADD3 R7, PT, PT, R15, R8, RZ ;  /* 0x000000080f077210 */ /* 0x000fe40007ffe0ff */
[----:B------:R-:W-:-:S07]  /*1670*/  MOV R8, R14 ;  /* 0x0000000e00087202 */ /* 0x000fce0000000f00 */
.L_x_547:
        /* <DEDUP_REMOVED lines=11> */
[----:B------:R-:W-:Y:S01]  /*1730*/  IMAD.SHL.U32 R152, R182, 0x40, RZ ;  /* 0x00000040b6987824 */ /* 0x000fe200078e00ff */
[----:B------:R-:W-:Y:S01]  /*1740*/  IADD3 R20, P0, PT, R181, R8, RZ ;  /* 0x00000008b5147210 */ /* 0x000fe20007f1e0ff */
[----:B------:R-:W5:Y:S01]  /*1750*/  LDCU.64 UR8, c[0x0][0x3c8] ;  /* 0x00007900ff0877ac */ /* 0x000f620008000a00 */
[----:B------:R-:W-:Y:S01]  /*1760*/  LOP3.LUT R209, R209, 0x38, R182, 0x78, !PT ;  /* 0x00000038d1d17812 */ /* 0x000fe200078e78b6 */
[----:B------:R-:W-:Y:S01]  /*1770*/  IMAD.X R19, RZ, RZ, R4, P1 ;  /* 0x000000ffff137224 */ /* 0x000fe200008e0604 */
[----:B------:R-:W-:Y:S01]  /*1780*/  LOP3.LUT R4, R202, 0x1e00, RZ, 0xc0, !PT ;  /* 0x00001e00ca047812 */ /* 0x000fe200078ec0ff */
[----:B------:R-:W-:Y:S01]  /*1790*/  IMAD.X R21, RZ, RZ, R7, P0 ;  /* 0x000000ffff157224 */ /* 0x000fe200000e0607 */
[----:B------:R-:W-:Y:S01]  /*17a0*/  IADD3 R16, P0, PT, R181, R16, RZ ;  /* 0x00000010b5107210 */ /* 0x000fe20007f1e0ff */
[C---:B------:R-:W-:Y:S01]  /*17b0*/  IMAD.WIDE.U32 R18, R14.reuse, R2, R18 ;  /* 0x000000020e127225 */ /* 0x040fe200078e0012 */
[----:B------:R-:W-:Y:S01]  /*17c0*/  SHF.R.U32.HI R184, RZ, 0x1, R182 ;  /* 0x00000001ffb87819 */ /* 0x000fe200000116b6 */
[----:B------:R-:W-:Y:S01]  /*17d0*/  BSSY.RECONVERGENT B0, `(.L_x_548) ;  /* 0x000003e000007945 */ /* 0x000fe20003800200 */
[----:B------:R-:W-:Y:S01]  /*17e0*/  LOP3.LUT R209, R209, R4, RZ, 0xfc, !PT ;  /* 0x00000004d1d17212 */ /* 0x000fe200078efcff */
[----:B------:R-:W-:Y:S01]  /*17f0*/  IMAD.WIDE.U32 R20, R14, R148, R20 ;  /* 0x000000940e147225 */ /* 0x000fe200078e0014 */
[----:B------:R-:W-:-:S02]  /*1800*/  LOP3.LUT R85, R184, 0x8, RZ, 0xc0, !PT ;  /* 0x00000008b8557812 */ /* 0x000fc400078ec0ff */
[----:B------:R-:W-:Y:S01]  /*1810*/  LOP3.LUT R150, R181, 0x1c0, R152, 0xf8, !PT ;  /* 0x000001c0b5967812 */ /* 0x000fe200078ef898 */
[----:B-1----:R-:W-:Y:S01]  /*1820*/  IMAD R205, R203, UR4, RZ ;  /* 0x00000004cbcd7c24 */ /* 0x002fe2000f8e02ff */
[C---:B------:R-:W-:Y:S01]  /*1830*/  LOP3.LUT R201, R181.reuse, 0x40, RZ, 0xfc, !PT ;  /* 0x00000040b5c97812 */ /* 0x040fe200078efcff */
[----:B------:R-:W-:Y:S01]  /*1840*/  IMAD R19, R14, R3, R19 ;  /* 0x000000030e137224 */ /* 0x000fe200078e0213 */
[----:B------:R-:W-:Y:S01]  /*1850*/  LOP3.LUT R200, R181, 0x80, RZ, 0xfc, !PT ;  /* 0x00000080b5c87812 */ /* 0x000fe200078efcff */
[----:B------:R-:W-:Y:S01]  /*1860*/  IMAD R203, R203, UR6, RZ ;  /* 0x00000006cbcb7c24 */ /* 0x000fe2000f8e02ff */
[----:B------:R-:W-:Y:S01]  /*1870*/  LOP3.LUT R85, R150, R85, RZ, 0x3c, !PT ;  /* 0x0000005596557212 */ /* 0x000fe200078e3cff */
[----:B------:R-:W-:Y:S02]  /*1880*/  IMAD R21, R14, R149, R21 ;  /* 0x000000950e157224 */ /* 0x000fe400078e0215 */
[C---:B------:R-:W-:Y:S01]  /*1890*/  IMAD R205, R6.reuse, UR5, R205 ;  /* 0x0000000506cd7c24 */ /* 0x040fe2000f8e02cd */
[----:B------:R-:W-:Y:S01]  /*18a0*/  UMOV UR5, 0x400 ;  /* 0x0000040000057882 */ /* 0x000fe20000000000 */
[C---:B------:R-:W-:Y:S01]  /*18b0*/  IMAD R203, R6.reuse, UR7, R203 ;  /* 0x0000000706cb7c24 */ /* 0x040fe2000f8e02cb */
[----:B--2---:R-:W-:Y:S01]  /*18c0*/  ULEA UR5, UR16, UR5, 0x18 ;  /* 0x0000000510057291 */ /* 0x004fe2000f8ec0ff */
[----:B------:R-:W-:-:S04]  /*18d0*/  IMAD.WIDE.U32 R18, R6, UR4, R18 ;  /* 0x0000000406127c25 */ /* 0x000fc8000f8e0012 */
[----:B------:R-:W-:Y:S01]  /*18e0*/  IMAD.WIDE.U32 R6, R6, UR6, R20 ;  /* 0x0000000606067c25 */ /* 0x000fe2000f8e0014 */
[----:B----4-:R-:W-:Y:S02]  /*18f0*/  LEA R206, P1, R18, UR12, 0x1 ;  /* 0x0000000c12ce7c11 */ /* 0x010fe4000f8208ff */
[----:B------:R-:W-:Y:S01]  /*1900*/  LEA R209, R209, UR5, 0x1 ;  /* 0x00000005d1d17c11 */ /* 0x000fe2000f8e08ff */
[----:B------:R-:W-:Y:S01]  /*1910*/  IMAD.X R17, RZ, RZ, R5, P0 ;  /* 0x000000ffff117224 */ /* 0x000fe200000e0605 */
[----:B---3--:R-:W-:Y:S01]  /*1920*/  LEA R204, P0, R6, UR10, 0x1 ;  /* 0x0000000a06cc7c11 */ /* 0x008fe2000f8008ff */
[----:B------:R-:W-:Y:S02]  /*1930*/  IMAD.IADD R203, R7, 0x1, R203 ;  /* 0x0000000107cb7824 */ /* 0x000fe400078e02cb */
[----:B------:R-:W-:Y:S02]  /*1940*/  IMAD.IADD R205, R19, 0x1, R205 ;  /* 0x0000000113cd7824 */ /* 0x000fe400078e02cd */
[----:B-----5:R-:W-:Y:S01]  /*1950*/  IMAD.WIDE.U32 R16, R12, UR8, R16 ;  /* 0x000000080c107c25 */ /* 0x020fe2000f8e0010 */
[----:B------:R-:W-:-:S02]  /*1960*/  LEA.HI.X R203, R6, UR11, R203, 0x1, P0 ;  /* 0x0000000b06cb7c11 */ /* 0x000fc400080f0ccb */
[----:B------:R-:W-:Y:S01]  /*1970*/  ISETP.GE.AND P0, PT, R14, R199, PT ;  /* 0x000000c70e00720c */ /* 0x000fe20003f06270 */
[----:B------:R-:W-:Y:S01]  /*1980*/  IMAD.MOV.U32 R15, RZ, RZ, RZ ;  /* 0x000000ffff0f7224 */ /* 0x000fe200078e00ff */
[----:B------:R-:W-:Y:S01]  /*1990*/  LEA.HI.X R205, R18, UR13, R205, 0x1, P1 ;  /* 0x0000000d12cd7c11 */ /* 0x000fe200088f0ccd */
[----:B------:R-:W-:Y:S02]  /*19a0*/  IMAD R19, R12, UR9, R17 ;  /* 0x000000090c137c24 */ /* 0x000fe4000f8e0211 */
[----:B------:R-:W-:-:S08]  /*19b0*/  IMAD.WIDE.U32 R20, R90, 0x40, R14 ;  /* 0x000000405a147825 */ /* 0x000fd000078e000e */
        /* <DEDUP_REMOVED lines=30> */
.L_x_550:
[----:B------:R2:W-:Y:S02]  /*1ba0*/  STS.128 [R209+0x4000], RZ ;  /* 0x004000ffd1007388 */ /* 0x0005e40000000c00 */
.L_x_549:
[----:B------:R-:W-:Y:S05]  /*1bb0*/  BSYNC.RECONVERGENT B0 ;  /* 0x0000000000007941 */ /* 0x000fea0003800200 */
.L_x_548:
[----:B------:R-:W-:Y:S01]  /*1bc0*/  IADD3 R10, PT, PT, R14, 0x10, RZ ;  /* 0x000000100e0a7810 */ /* 0x000fe20007ffe0ff */
[----:B------:R-:W-:Y:S03]  /*1bd0*/  BSSY.RECONVERGENT B0, `(.L_x_551) ;  /* 0x0000024000007945 */ /* 0x000fe60003800200 */
[----:B------:R-:W-:-:S13]  /*1be0*/  ISETP.GE.AND P0, PT, R10, R199, PT ;  /* 0x000000c70a00720c */ /* 0x000fda0003f06270 */
[----:B------:R-:W-:Y:S05]  /*1bf0*/  @P0 BRA `(.L_x_552) ;  /* 0x0000000000840947 */ /* 0x000fea0003800000 */
[----:B------:R-:W4:Y:S01]  /*1c00*/  LDCU.64 UR8, c[0x0][0x3b0] ;  /* 0x00007600ff0877ac */ /* 0x000f220008000a00 */
[----:B------:R-:W-:Y:S01]  /*1c10*/  IADD3 R5, P0, PT, R20, 0x10, RZ ;  /* 0x0000001014057810 */ /* 0x000fe20007f1e0ff */
[----:B------:R-:W-:Y:S01]  /*1c20*/  IMAD.MOV.U32 R6, RZ, RZ, R16 ;  /* 0x000000ffff067224 */ /* 0x000fe200078e0010 */
[----:B------:R-:W-:Y:S01]  /*1c30*/  MOV R7, R19 ;  /* 0x0000001300077202 */ /* 0x000fe20000000f00 */
[----:B------:R-:W5:Y:S02]  /*1c40*/  LDCU UR4, c[0x0][0x440] ;  /* 0x00008800ff0477ac */ /* 0x000f640008000800 */
[----:B------:R-:W-:Y:S01]  /*1c50*/  IMAD.X R4, RZ, RZ, R21, P0 ;  /* 0x000000ffff047224 */ /* 0x000fe200000e0615 */
[----:B------:R-:W1:Y:S03]  /*1c60*/  LDCU.64 UR6, c[0x0][0x380] ;  /* 0x00007000ff0677ac */ /* 0x000e660008000a00 */
[----:B----4-:R-:W-:-:S02]  /*1c70*/  IMAD R4, R4, UR8, RZ ;  /* 0x0000000804047c24 */ /* 0x010fc4000f8e02ff */
[----:B------:R-:W-:Y:S01]  /*1c80*/  IMAD.WIDE.U32 R6, R5, UR8, R6 ;  /* 0x0000000805067c25 */ /* 0x000fe2000f8e0006 */
[----:B-----5:R-:W-:-:S03]  /*1c90*/  ISETP.GE.AND P1, PT, R181, UR4, PT ;  /* 0x00000004b5007c0c */ /* 0x020fc6000bf26270 */
[----:B------:R-:W-:Y:S01]  /*1ca0*/  IMAD R4, R5, UR9, R4 ;  /* 0x0000000905047c24 */ /* 0x000fe2000f8e0204 */
[----:B------:R-:W-:Y:S02]  /*1cb0*/  ISETP.GE.AND P0, PT, R201, UR4, PT ;  /* 0x00000004c9007c0c */ /* 0x000fe4000bf06270 */
[----:B-1-3--:R-:W-:Y:S01]  /*1cc0*/  LEA R22, P2, R6, UR6, 0x1 ;  /* 0x0000000606167c11 */ /* 0x00afe2000f8408ff */
        /* <DEDUP_REMOVED lines=19> */
.L_x_553:
[----:B------:R3:W-:Y:S02]  /*1e00*/  STS.128 [R209+0x4800], RZ ;  /* 0x004800ffd1007388 */ /* 0x0007e40000000c00 */
.L_x_552:
[----:B------:R-:W-:Y:S05]  /*1e10*/  BSYNC.RECONVERGENT B0 ;  /* 0x0000000000007941 */ /* 0x000fea0003800200 */
.L_x_551:
[----:B------:R-:W-:Y:S01]  /*1e20*/  IADD3 R8, PT, PT, R14, 0x20, RZ ;  /* 0x000000200e087810 */ /* 0x000fe20007ffe0ff */
[----:B------:R-:W-:Y:S03]  /*1e30*/  BSSY.RECONVERGENT B0, `(.L_x_554) ;  /* 0x0000024000007945 */ /* 0x000fe60003800200 */
[----:B------:R-:W-:-:S13]  /*1e40*/  ISETP.GE.AND P0, PT, R8, R199, PT ;  /* 0x000000c70800720c */ /* 0x000fda0003f06270 */
[----:B------:R-:W-:Y:S05]  /*1e50*/  @P0 BRA `(.L_x_555) ;  /* 0x0000000000840947 */ /* 0x000fea0003800000 */
[----:B------:R-:W5:Y:S01]  /*1e60*/  LDCU.64 UR8, c[0x0][0x3b0] ;  /* 0x00007600ff0877ac */ /* 0x000f620008000a00 */
[----:B------:R-:W-:Y:S01]  /*1e70*/  IADD3 R5, P0, PT, R20, 0x20, RZ ;  /* 0x0000002014057810 */ /* 0x000fe20007f1e0ff */
        /* <DEDUP_REMOVED lines=10> */
[----:B---34-:R-:W-:Y:S01]  /*1f20*/  LEA R22, P2, R6, UR6, 0x1 ;  /* 0x0000000606167c11 */ /* 0x018fe2000f8408ff */
        /* <DEDUP_REMOVED lines=19> */
.L_x_556:
[----:B------:R3:W-:Y:S02]  /*2060*/  STS.128 [R209+0x5000], RZ ;  /* 0x005000ffd1007388 */ /* 0x0007e40000000c00 */
.L_x_555:
[----:B------:R-:W-:Y:S05]  /*2070*/  BSYNC.RECONVERGENT B0 ;  /* 0x0000000000007941 */ /* 0x000fea0003800200 */
.L_x_554:
[----:B------:R-:W-:Y:S01]  /*2080*/  VIADD R6, R14, 0x30 ;  /* 0x000000300e067836 */ /* 0x000fe20000000000 */
[----:B------:R-:W-:Y:S01]  /*2090*/  BSSY.RECONVERGENT B0, `(.L_x_557) ;  /* 0x0000025000007945 */ /* 0x000fe20003800200 */
[C---:B------:R-:W-:Y:S01]  /*20a0*/  SHF.L.U64.HI R88, R2.reuse, 0x6, R3 ;  /* 0x0000000602587819 */ /* 0x040fe20000010203 */
[----:B------:R-:W-:Y:S02]  /*20b0*/  IMAD.SHL.U32 R89, R2, 0x40, RZ ;  /* 0x0000004002597824 */ /* 0x000fe400078e00ff */
[----:B------:R-:W-:-:S13]  /*20c0*/  ISETP.GE.AND P0, PT, R6, R199, PT ;  /* 0x000000c70600720c */ /* 0x000fda0003f06270 */
[----:B------:R-:W-:Y:S05]  /*20d0*/  @P0 BRA `(.L_x_558) ;  /* 0x0000000000800947 */ /* 0x000fea0003800000 */
[----:B------:R-:W5:Y:S01]  /*20e0*/  LDCU.64 UR8, c[0x0][0x3b0] ;  /* 0x00007600ff0877ac */ /* 0x000f620008000a00 */
[----:B------:R-:W-:Y:S01]  /*20f0*/  IADD3 R5, P0, PT, R20, 0x30, RZ ;  /* 0x0000003014057810 */ /* 0x000fe20007f1e0ff */
[----:B------:R-:W-:Y:S01]  /*2100*/  IMAD.MOV.U32 R17, RZ, RZ, R19 ;  /* 0x000000ffff117224 */ /* 0x000fe200078e0013 */
[----:B------:R-:W1:Y:S03]  /*2110*/  LDCU UR4, c[0x0][0x440] ;  /* 0x00008800ff0477ac */ /* 0x000e660008000800 */
[----:B------:R-:W-:Y:S01]  /*2120*/  IMAD.X R4, RZ, RZ, R21, P0 ;  /* 0x000000ffff047224 */ /* 0x000fe200000e0615 */
        /* <DEDUP_REMOVED lines=26> */
.L_x_559:
[----:B------:R2:W-:Y:S02]  /*22d0*/  STS.128 [R209+0x5800], RZ ;  /* 0x005800ffd1007388 */ /* 0x0005e40000000c00 */
.L_x_558:
[----:B------:R-:W-:Y:S05]  /*22e0*/  BSYNC.RECONVERGENT B0 ;  /* 0x0000000000007941 */ /* 0x000fea0003800200 */
.L_x_557:
[----:B------:R-:W-:Y:S01]  /*22f0*/  IADD3 R93, PT, PT, R176, -0x1, RZ ;  /* 0xffffffffb05d7810 */ /* 0x000fe20007ffe0ff */
[----:B------:R-:W-:Y:S04]  /*2300*/  BSSY.RECONVERGENT B0, `(.L_x_560) ;  /* 0x000001e000007945 */ /* 0x000fe80003800200 */
[----:B------:R-:W-:Y:S02]  /*2310*/  IMAD R7, R93, -0x40, R92 ;  /* 0xffffffc05d077824 */ /* 0x000fe400078e025c */
[----:B------:R-:W-:-:S03]  /*2320*/  IMAD R17, R88, R93, RZ ;  /* 0x0000005d58117224 */ /* 0x000fc600078e02ff */
[----:B------:R-:W-:Y:S01]  /*2330*/  ISETP.GE.AND P3, PT, R14, R7, PT ;  /* 0x000000070e00720c */ /* 0x000fe20003f66270 */
[----:B------:R-:W-:-:S05]  /*2340*/  IMAD.WIDE.U32 R14, R89, R93, RZ ;  /* 0x0000005d590e7225 */ /* 0x000fca00078e00ff */
[----:B------:R-:W-:-:S07]  /*2350*/  IADD3 R17, PT, PT, R15, R17, RZ ;  /* 0x000000110f117210 */ /* 0x000fce0007ffe0ff */
[----:B------:R-:W-:Y:S05]  /*2360*/  @P3 BRA `(.L_x_561) ;  /* 0x00000000005c3947 */ /* 0x000fea0003800000 */
[----:B------:R-:W5:Y:S01]  /*2370*/  LDCU UR4, c[0x0][0x440] ;  /* 0x00008800ff0477ac */ /* 0x000f620008000800 */
        /* <DEDUP_REMOVED lines=21> */
.L_x_562:
[----:B------:R1:W-:Y:S02]  /*24d0*/  STS.128 [R209+0xa000], RZ ;  /* 0x00a000ffd1007388 */ /* 0x0003e40000000c00 */
.L_x_561:
[----:B------:R-:W-:Y:S05]  /*24e0*/  BSYNC.RECONVERGENT B0 ;  /* 0x0000000000007941 */ /* 0x000fea0003800200 */
.L_x_560:
[----:B------:R-:W-:Y:S01]  /*24f0*/  ISETP.GE.AND P0, PT, R10, R7, PT ;  /* 0x000000070a00720c */ /* 0x000fe20003f06270 */
[----:B------:R-:W-:Y:S01]  /*2500*/  BSSY.RECONVERGENT B0, `(.L_x_563) ;  /* 0x000001d000007945 */ /* 0x000fe20003800200 */
[C---:B------:R-:W-:Y:S01]  /*2510*/  SHF.L.U64.HI R178, R2.reuse, 0x4, R3 ;  /* 0x0000000402b27819 */ /* 0x040fe20000010203 */
[----:B------:R-:W-:-:S10]  /*2520*/  IMAD.SHL.U32 R179, R2, 0x10, RZ ;  /* 0x0000001002b37824 */ /* 0x000fd400078e00ff */
[----:B------:R-:W-:Y:S05]  /*2530*/  @P0 BRA `(.L_x_564) ;  /* 0x0000000000640947 */ /* 0x000fea0003800000 */
[----:B------:R-:W5:Y:S01]  /*2540*/  LDCU UR4, c[0x0][0x440] ;  /* 0x00008800ff0477ac */ /* 0x000f620008000800 */
[----:B-1----:R-:W-:-:S05]  /*2550*/  IADD3 R5, P2, PT, R179, R14, RZ ;  /* 0x0000000eb3057210 */ /* 0x002fca0007f5e0ff */
[----:B------:R-:W-:Y:S01]  /*2560*/  IMAD.X R4, R178, 0x1, R17, P2 ;  /* 0x00000001b2047824 */ /* 0x000fe200010e0611 */
[----:B--2---:R-:W-:-:S04]  /*2570*/  LEA R18, P2, R5, R206, 0x1 ;  /* 0x000000ce05127211 */ /* 0x004fc800078408ff */
        /* <DEDUP_REMOVED lines=20> */
.L_x_565:
[----:B------:R2:W-:Y:S02]  /*26c0*/  STS.128 [R209+0xa800], RZ ;  /* 0x00a800ffd1007388 */ /* 0x0005e40000000c00 */
.L_x_564:
[----:B------:R-:W-:Y:S05]  /*26d0*/  BSYNC.RECONVERGENT B0 ;  /* 0x0000000000007941 */ /* 0x000fea0003800200 */
.L_x_563:
[----:B------:R-:W-:Y:S01]  /*26e0*/  ISETP.GE.AND P0, PT, R8, R7, PT ;  /* 0x000000070800720c */ /* 0x000fe20003f06270 */
[----:B------:R-:W-:-:S12]  /*26f0*/  BSSY.RECONVERGENT B0, `(.L_x_566) ;  /* 0x000001d000007945 */ /* 0x000fd80003800200 */
[----:B------:R-:W-:Y:S05]  /*2700*/  @P0 BRA `(.L_x_567) ;  /* 0x00000000006c0947 */ /* 0x000fea0003800000 */
[----:B------:R-:W5:Y:S01]  /*2710*/  LDCU UR4, c[0x0][0x440] ;  /* 0x00008800ff0477ac */ /* 0x000f620008000800 */
[----:B-12---:R-:W-:-:S04]  /*2720*/  IMAD.WIDE.U32 R18, R2, 0x20, RZ ;  /* 0x0000002002127825 */ /* 0x006fc800078e00ff */
        /* <DEDUP_REMOVED lines=24> */
.L_x_568:
[----:B------:R2:W-:Y:S02]  /*28b0*/  STS.128 [R209+0xb000], RZ ;  /* 0x00b000ffd1007388 */ /* 0x0005e40000000c00 */
.L_x_567:
[----:B------:R-:W-:Y:S05]  /*28c0*/  BSYNC.RECONVERGENT B0 ;  /* 0x0000000000007941 */ /* 0x000fea0003800200 */
.L_x_566:
[----:B------:R-:W-:Y:S01]  /*28d0*/  ISETP.GE.AND P0, PT, R6, R7, PT ;  /* 0x000000070600720c */ /* 0x000fe20003f06270 */
[----:B------:R-:W-:-:S12]  /*28e0*/  BSSY.RECONVERGENT B0, `(.L_x_569) ;  /* 0x000001d000007945 */ /* 0x000fd80003800200 */
[----:B------:R-:W-:Y:S05]  /*28f0*/  @P0 BRA `(.L_x_570) ;  /* 0x00000000006c0947 */ /* 0x000fea0003800000 */
[----:B------:R-:W5:Y:S01]  /*2900*/  LDCU UR4, c[0x0][0x440] ;  /* 0x00008800ff0477ac */ /* 0x000f620008000800 */
[----:B------:R-:W-:Y:S02]  /*2910*/  IMAD.MOV.U32 R16, RZ, RZ, R14 ;  /* 0x000000ffff107224 */ /* 0x000fe400078e000e */
[----:B-1----:R-:W-:Y:S02]  /*2920*/  IMAD R4, R3, 0x30, RZ ;  /* 0x0000003003047824 */ /* 0x002fe400078e02ff */
        /* <DEDUP_REMOVED lines=23> */
.L_x_571:
[----:B------:R1:W-:Y:S02]  /*2aa0*/  STS.128 [R209+0xb800], RZ ;  /* 0x00b800ffd1007388 */ /* 0x0003e40000000c00 */
.L_x_570:
[----:B------:R-:W-:Y:S05]  /*2ab0*/  BSYNC.RECONVERGENT B0 ;  /* 0x0000000000007941 */ /* 0x000fea0003800200 */
.L_x_569:
[----:B------:R-:W5:Y:S01]  /*2ac0*/  LDCU.64 UR6, c[0x0][0x538] ;  /* 0x0000a700ff0677ac */ /* 0x000f620008000a00 */
[----:B------:R-:W0:Y:S01]  /*2ad0*/  LDGDEPBAR ;  /* 0x00000000000079af */ /* 0x000e220000000000 */
[----:B-----5:R-:W-:-:S04]  /*2ae0*/  ISETP.NE.U32.AND P2, PT, RZ, UR6, PT ;  /* 0x00000006ff007c0c */ /* 0x020fc8000bf45070 */
[----:B------:R-:W-:Y:S01]  /*2af0*/  ISETP.NE.AND.EX P2, PT, RZ, UR7, PT, P2 ;  /* 0x00000007ff007c0c */ /* 0x000fe2000bf45320 */
[----:B------:R-:W-:Y:S01]  /*2b00*/  IMAD.SHL.U32 R183, R182, 0x20, RZ ;  /* 0x00000020b6b77824 */ /* 0x000fe200078e00ff */
[----:B------:R-:W-:Y:S01]  /*2b10*/  BSSY.RECONVERGENT B0, `(.L_x_572) ;  /* 0x000003f000007945 */ /* 0x000fe20003800200 */
[----:B------:R-:W-:-:S10]  /*2b20*/  DEPBAR.LE SB0, 0x0 ;  /* 0x000080000000791a */ /* 0x000fd40000000000 */
[----:B-1----:R-:W1:Y:S01]  /*2b30*/  @P2 LDC.64 R4, c[0x0][0x540] ;  /* 0x00015000ff042b82 */ /* 0x002e620000000a00 */
[----:B------:R-:W-:Y:S02]  /*2b40*/  @P2 IMAD.MOV.U32 R13, RZ, RZ, RZ ;  /* 0x000000ffff0d2224 */ /* 0x000fe400078e00ff */
[----:B-1----:R-:W-:-:S05]  /*2b50*/  @P2 IMAD.WIDE.U32 R14, R9, R4, R12 ;  /* 0x00000004090e2225 */ /* 0x002fca00078e000c */
[----:B------:R-:W1:Y:S01]  /*2b60*/  @P2 LDC R13, c[0x0][0x458] ;  /* 0x00011600ff0d2b82 */ /* 0x000e620000000800 */
[----:B------:R-:W-:Y:S01]  /*2b70*/  @P2 IMAD R5, R9, R5, R15 ;  /* 0x0000000509052224 */ /* 0x000fe200078e020f */
[----:B------:R-:W-:-:S04]  /*2b80*/  @P2 LEA R16, P0, R14, UR6, 0x2 ;  /* 0x000000060e102c11 */ /* 0x000fc8000f8010ff */
[----:B------:R-:W-:Y:S02]  /*2b90*/  @P2 LEA.HI.X R17, R14, UR7, R5, 0x2, P0 ;  /* 0x000000070e112c11 */ /* 0x000fe400080f1405 */
[----:B------:R-:W5:Y:S03]  /*2ba0*/  LDC R5, c[0x0][0x3e0] ;  /* 0x0000f800ff057b82 */ /* 0x000f660000000800 */
[----:B------:R2:W3:Y:S01]  /*2bb0*/  @P2 LDG.E R4, desc[UR14][R16.64] ;  /* 0x0000000e10042981 */ /* 0x0004e2000c1e1900 */
[----:B------:R-:W-:Y:S02]  /*2bc0*/  LOP3.LUT R15, R184, 0x1f0, RZ, 0xc0, !PT ;  /* 0x000001f0b80f7812 */ /* 0x000fe400078ec0ff */
[----:B------:R-:W-:Y:S02]  /*2bd0*/  SHF.R.U32.HI R14, RZ, 0x2, R182 ;  /* 0x00000002ff0e7819 */ /* 0x000fe400000116b6 */
[----:B------:R-:W-:-:S02]  /*2be0*/  IADD3 R0, PT, PT, R15, 0x1, R0 ;  /* 0x000000010f007810 */ /* 0x000fc40007ffe000 */
[----:B------:R-:W-:Y:S02]  /*2bf0*/  LOP3.LUT R14, R14, 0x7, RZ, 0xc0, !PT ;  /* 0x000000070e0e7812 */ /* 0x000fe400078ec0ff */
[----:B------:R-:W-:Y:S02]  /*2c00*/  LOP3.LUT R183, R183, 0x7c00, RZ, 0xc0, !PT ;  /* 0x00007c00b7b77812 */ /* 0x000fe400078ec0ff */
[----:B------:R-:W-:Y:S02]  /*2c10*/  IADD3 R11, PT, PT, -R11, R0, R14 ;  /* 0x000000000b0b7210 */ /* 0x000fe40007ffe10e */
[----:B------:R-:W-:Y:S02]  /*2c20*/  SHF.L.U64.HI R14, R148, 0x6, R149 ;  /* 0x00000006940e7819 */ /* 0x000fe40000010295 */
[----:B------:R-:W-:Y:S02]  /*2c30*/  LOP3.LUT R0, R182, 0x1f, RZ, 0xc0, !PT ;  /* 0x0000001fb6007812 */ /* 0x000fe400078ec0ff */
[----:B------:R-:W-:Y:S01]  /*2c40*/  IADD3 R91, PT, PT, R11, R91, R92 ;  /* 0x0000005b0b5b7210 */ /* 0x000fe20007ffe05c */
[----:B-----5:R-:W-:-:S02]  /*2c50*/  IMAD R5, R9, R5, R12 ;  /* 0x0000000509057224 */ /* 0x020fc400078e020c */
[----:B-1----:R1:W3:Y:S01]  /*2c60*/  @P2 MUFU.RCP R9, R13 ;  /* 0x0000000d00092308 */ /* 0x0022e20000001000 */
[----:B------:R-:W-:Y:S01]  /*2c70*/  IMAD.SHL.U32 R12, R148, 0x40, RZ ;  /* 0x00000040940c7824 */ /* 0x000fe200078e00ff */
[----:B--2---:R-:W-:Y:S01]  /*2c80*/  LOP3.LUT R16, R183, 0x200, R152, 0xf8, !PT ;  /* 0x00000200b7107812 */ /* 0x004fe200078ef898 */
[----:B------:R-:W-:Y:S02]  /*2c90*/  IMAD.SHL.U32 R15, R5, 0x20, RZ ;  /* 0x00000020050f7824 */ /* 0x000fe400078e00ff */
[----:B------:R-:W-:Y:S02]  /*2ca0*/  IMAD R5, R14, R93, RZ ;  /* 0x0000005d0e057224 */ /* 0x000fe400078e02ff */
[----:B------:R-:W-:Y:S01]  /*2cb0*/  IMAD.IADD R16, R85, 0x1, R16 ;  /* 0x0000000155107824 */ /* 0x000fe200078e0210 */
[----:B------:R-:W-:Y:S01]  /*2cc0*/  BAR.SYNC.DEFER_BLOCKING 0x0 ;  /* 0x0000000000007b1d */ /* 0x000fe20000010000 */
[----:B------:R-:W-:Y:S01]  /*2cd0*/  IADD3 R86, P1, P0, R15, R86, R0 ;  /* 0x000000560f567210 */ /* 0x000fe2000783e000 */
[----:B------:R-:W-:Y:S01]  /*2ce0*/  IMAD.MOV.U32 R0, RZ, RZ, RZ ;  /* 0x000000ffff007224 */ /* 0x000fe200078e00ff */
[----:B------:R-:W-:-:S04]  /*2cf0*/  SHF.R.S32.HI R14, RZ, 0x1f, R15 ;  /* 0x0000001fff0e7819 */ /* 0x000fc8000001140f */
[----:B------:R-:W-:Y:S01]  /*2d00*/  IADD3.X R87, PT, PT, R14, R87, RZ, P1, P0 ;  /* 0x000000570e577210 */ /* 0x000fe20000fe04ff */
[----:B-1----:R-:W-:-:S04]  /*2d10*/  IMAD.WIDE.U32 R12, R12, R93, RZ ;  /* 0x0000005d0c0c7225 */ /* 0x002fc800078e00ff */
[----:B------:R-:W-:Y:S02]  /*2d20*/  IMAD.IADD R5, R13, 0x1, R5 ;  /* 0x000000010d057824 */ /* 0x000fe400078e0205 */
[----:B---3--:R-:W-:Y:S01]  /*2d30*/  @P2 FMUL.FTZ R0, R4, R9 ;  /* 0x0000000904002220 */ /* 0x008fe20000410000 */
        /* <DEDUP_REMOVED lines=23> */
.L_x_574:
[----:B------:R2:W-:Y:S01]  /*2eb0*/  STS.128 [R209+0x10000], RZ ;  /* 0x010000ffd1007388 */ /* 0x0005e20000000c00 */
[----:B------:R-:W-:Y:S05]  /*2ec0*/  BRA `(.L_x_575) ;  /* 0x00000000000c7947 */ /* 0x000fea0003800000 */
.L_x_573:
[----:B------:R1:W-:Y:S04]  /*2ed0*/  STS.128 [R209+0xc000], RZ ;  /* 0x00c000ffd1007388 */ /* 0x0003e80000000c00 */
[----:B------:R1:W-:Y:S04]  /*2ee0*/  STS.128 [R209+0xe000], RZ ;  /* 0x00e000ffd1007388 */ /* 0x0003e80000000c00 */
[----:B------:R1:W-:Y:S02]  /*2ef0*/  STS.128 [R209+0x10000], RZ ;  /* 0x010000ffd1007388 */ /* 0x0003e40000000c00 */
.L_x_575:
[----:B------:R-:W-:Y:S05]  /*2f00*/  BSYNC.RECONVERGENT B0 ;  /* 0x0000000000007941 */ /* 0x000fea0003800200 */
.L_x_572:
        /* <DEDUP_REMOVED lines=30> */
.L_x_578:
[----:B------:R3:W-:Y:S02]  /*30f0*/  STS.128 [R209+0x10800], RZ ;  /* 0x010800ffd1007388 */ /* 0x0007e40000000c00 */
.L_x_577:
[----:B------:R-:W-:Y:S05]  /*3100*/  BSYNC.RECONVERGENT B0 ;  /* 0x0000000000007941 */ /* 0x000fea0003800200 */
.L_x_576:
        /* <DEDUP_REMOVED lines=32> */
.L_x_581:
[----:B------:R1:W-:Y:S02]  /*3310*/  STS.128 [R209+0x11000], RZ ;  /* 0x011000ffd1007388 */ /* 0x0003e40000000c00 */
.L_x_580:
[----:B------:R-:W-:Y:S05]  /*3320*/  BSYNC.RECONVERGENT B0 ;  /* 0x0000000000007941 */ /* 0x000fea0003800200 */
.L_x_579:
[----:B------:R-:W-:Y:S01]  /*3330*/  ISETP.GE.AND P0, PT, R6, R7, PT ;  /* 0x000000070600720c */ /* 0x000fe20003f06270 */
        /* <DEDUP_REMOVED lines=34> */
.L_x_584:
[----:B------:R1:W-:Y:S02]  /*3560*/  STS.128 [R209+0x11800], RZ ;  /* 0x011800ffd1007388 */ /* 0x0003e40000000c00 */
.L_x_583:
[----:B------:R-:W-:Y:S05]  /*3570*/  BSYNC.RECONVERGENT B0 ;  /* 0x0000000000007941 */ /* 0x000fea0003800200 */
.L_x_582:
[----:B------:R-:W-:Y:S01]  /*3580*/  LOP3.LUT R4, R150, R7, RZ, 0x3c, !PT ;  /* 0x0000000796047212 */ /* 0x000fe200078e3cff */
[----:B------:R-:W-:Y:S01]  /*3590*/  IMAD.MOV.U32 R180, RZ, RZ, 0x20 ;  /* 0x00000020ffb47424 */ /* 0x000fe200078e00ff */
[----:B------:R-:W-:Y:S01]  /*35a0*/  LOP3.LUT R185, R152, 0x400, RZ, 0xc0, !PT ;  /* 0x0000040098b97812 */ /* 0x000fe200078ec0ff */
[----:B------:R-:W-:Y:S01]  /*35b0*/  IMAD.MOV.U32 R156, RZ, RZ, 0x40 ;  /* 0x00000040ff9c7424 */ /* 0x000fe200078e00ff */
[----:B------:R-:W-:Y:S01]  /*35c0*/  LEA R77, R16, UR5, 0x1 ;  /* 0x00000005104d7c11 */ /* 0x000fe2000f8e08ff */
[----:B------:R-:W-:Y:S01]  /*35d0*/  IMAD R93, R93, 0x40, R169 ;  /* 0x000000405d5d7824 */ /* 0x000fe200078e02a9 */
[----:B------:R-:W-:Y:S01]  /*35e0*/  LOP3.LUT P6, RZ, R182, 0x2, RZ, 0xc0, !PT ;  /* 0x00000002b6ff7812 */ /* 0x000fe200078cc0ff */
[----:B------:R-:W-:Y:S01]  /*35f0*/  IMAD R185, R4, 0x2, R185 ;  /* 0x0000000204b97824 */ /* 0x000fe200078e02b9 */
[----:B------:R-:W-:Y:S01]  /*3600*/  LOP3.LUT P0, RZ, R182, 0x4, RZ, 0xc0, !PT ;  /* 0x00000004b6ff7812 */ /* 0x000fe2000780c0ff */
[----:B----4-:R-:W-:Y:S01]  /*3610*/  LDSM.16.M88.4 R20, [R77] ;  /* 0x000000004d14783b */ /* 0x010fe20000000200 */
[----:B------:R-:W-:Y:S01]  /*3620*/  SEL R84, R180, 0xffffffe0, !P6 ;  /* 0xffffffe0b4547807 */ /* 0x000fe20007000000 */
[----:B------:R-:W-:Y:S01]  /*3630*/  VIADD R97, R185, UR5 ;  /* 0x00000005b9617c36 */ /* 0x000fe20008000000 */
[----:B------:R-:W-:Y:S01]  /*3640*/  SEL R156, R156, 0xffffffc0, !P0 ;  /* 0xffffffc09c9c7807 */ /* 0x000fe20004000000 */
[----:B------:R-:W4:Y:S01]  /*3650*/  LDSM.16.M88.4 R36, [R185+UR5+0x6000] ;  /* 0x00600005b924783b */ /* 0x000f220008000200 */
[----:B------:R-:W-:Y:S01]  /*3660*/  VIMNMX R135, PT, PT, R91, R92, PT ;  /* 0x0000005c5b877248 */ /* 0x000fe20003fe0100 */
[----:B------:R-:W-:Y:S01]  /*3670*/  IMAD.IADD R98, R77, 0x1, R84 ;  /* 0x000000014d627824 */ /* 0x000fe200078e0254 */
[----:B------:R-:W-:Y:S01]  /*3680*/  VIADDMNMX R134, R91, 0x8, R92, PT ;  /* 0x000000085b867846 */ /* 0x000fe2000380015c */
[----:B------:R-:W5:Y:S01]  /*3690*/  LDSM.16.M88.4 R28, [R185+UR5+0x6800] ;  /* 0x00680005b91c783b */ /* 0x000f620008000200 */
[----:B------:R-:W-:-:S02]  /*36a0*/  IMAD.IADD R96, R97, 0x1, R84 ;  /* 0x0000000161607824 */ /* 0x000fc400078e0254 */
[--C-:B------:R-:W-:Y:S01]  /*36b0*/  IMAD.IADD R99, R77, 0x1, R156.reuse ;  /* 0x000000014d637824 */ /* 0x100fe200078e029c */
[----:B------:R-:W2:Y:S01]  /*36c0*/  LDSM.16.M88.4 R68, [R185+UR5+0x7000] ;  /* 0x00700005b944783b */ /* 0x000ea20008000200 */
[----:B------:R-:W-:Y:S02]  /*36d0*/  IMAD.IADD R97, R97, 0x1, R156 ;  /* 0x0000000161617824 */ /* 0x000fe400078e029c */
[C---:B------:R-:W-:Y:S01]  /*36e0*/  IMAD.IADD R95, R84.reuse, 0x1, R99 ;  /* 0x00000001545f7824 */ /* 0x040fe200078e0263 */
[----:B------:R-:W2:Y:S01]  /*36f0*/  LDSM.16.M88.4 R4, [R185+UR5+0x7800] ;  /* 0x00780005b904783b */ /* 0x000ea20008000200 */
[----:B------:R-:W-:-:S03]  /*3700*/  IMAD.IADD R94, R84, 0x1, R97 ;  /* 0x00000001545e7824 */ /* 0x000fc600078e0261 */
[----:B-1----:R-:W-:Y:S04]  /*3710*/  LDSM.16.M88.4 R8, [R98] ;  /* 0x000000006208783b */ /* 0x002fe80000000200 */
[----:B------:R-:W1:Y:S04]  /*3720*/  LDSM.16.M88.4 R16, [R96+0x6000] ;  /* 0x006000006010783b */ /* 0x000e680000000200 */
[----:B---3--:R-:W3:Y:S04]  /*3730*/  LDSM.16.M88.4 R12, [R96+0x6800] ;  /* 0x00680000600c783b */ /* 0x008ee80000000200 */
[----:B------:R-:W3:Y:S04]  /*3740*/  LDSM.16.M88.4 R48, [R96+0x7000] ;  /* 0x007000006030783b */ /* 0x000ee80000000200 */
[----:B------:R-:W3:Y:S04]  /*3750*/  LDSM.16.M88.4 R44, [R96+0x7800] ;  /* 0x00780000602c783b */ /* 0x000ee80000000200 */
[----:B------:R-:W-:Y:S01]  /*3760*/  LDSM.16.M88.4 R60, [R97+0x6000] ;  /* 0x00600000613c783b */ /* 0x000fe20000000200 */
[C---:B----4-:R-:W-:Y:S03]  /*3770*/  HMMA.16816.F32 R40, R20.reuse, R36, RZ ;  /* 0x000000241428723c */ /* 0x050fe600000018ff */
[----:B------:R-:W-:Y:S04]  /*3780*/  LDSM.16.M88.4 R56, [R97+0x6800] ;  /* 0x006800006138783b */ /* 0x000fe80000000200 */
[----:B------:R-:W-:Y:S01]  /*3790*/  LDSM.16.M88.4 R52, [R94+0x6000] ;  /* 0x006000005e34783b */ /* 0x000fe20000000200 */
[C---:B-----5:R-:W-:Y:S03]  /*37a0*/  HMMA.16816.F32 R32, R20.reuse, R28, RZ ;  /* 0x0000001c1420723c */ /* 0x060fe600000018ff */
[----:B------:R-:W-:Y:S04]  /*37b0*/  LDSM.16.M88.4 R72, [R185+UR5+0x9000] ;  /* 0x00900005b948783b */ /* 0x000fe80008000200 */
[----:B------:R-:W-:Y:S01]  /*37c0*/  LDSM.16.M88.4 R80, [R96+0xb800] ;  /* 0x00b800006050783b */ /* 0x000fe20000000200 */
[C---:B------:R-:W-:Y:S03]  /*37d0*/  HMMA.16816.F32 R36, R20.reuse, R38, RZ ;  /* 0x000000261424723c */ /* 0x040fe600000018ff */
[----:B------:R-:W0:Y:S05]  /*37e0*/  LDGDEPBAR ;  /* 0x00000000000079af */ /* 0x000e2a0000000000 */
[C---:B------:R-:W-:Y:S08]  /*37f0*/  HMMA.16816.F32 R28, R20.reuse, R30, RZ ;  /* 0x0000001e141c723c */ /* 0x040ff000000018ff */
[C---:B--2---:R-:W-:Y:S08]  /*3800*/  HMMA.16816.F32 R24, R20.reuse, R68, RZ ;  /* 0x000000441418723c */ /* 0x044ff000000018ff */
[C---:B------:R-:W-:Y:S08]  /*3810*/  HMMA.16816.F32 R68, R20.reuse, R70, RZ ;  /* 0x000000461444723c */ /* 0x040ff000000018ff */
[C---:B------:R-:W-:Y:S08]  /*3820*/  HMMA.16816.F32 R64, R20.reuse, R4, RZ ;  /* 0x000000041440723c */ /* 0x040ff000000018ff */
[----:B------:R-:W-:Y:S01]  /*3830*/  HMMA.16816.F32 R20, R20, R6, RZ ;  /* 0x000000061414723c */ /* 0x000fe200000018ff */
[----:B------:R-:W2:Y:S07]  /*3840*/  LDSM.16.M88.4 R4, [R99] ;  /* 0x000000006304783b */ /* 0x000eae0000000200 */
        /* <DEDUP_REMOVED lines=8> */
[----:B------:R-:W4:Y:S07]  /*38d0*/  LDSM.16.M88.4 R48, [R95] ;  /* 0x000000005f30783b */ /* 0x000f2e0000000200 */
[C---:B------:R-:W-:Y:S08]  /*38e0*/  HMMA.16816.F32 R64, R8.reuse, R44, R64 ;  /* 0x0000002c0840723c */ /* 0x040ff00000001840 */
[----:B------:R-:W-:Y:S01]  /*38f0*/  HMMA.16816.F32 R20, R8, R46, R20 ;  /* 0x0000002e0814723c */ /* 0x000fe20000001814 */
[----:B------:R-:W5:Y:S04]  /*3900*/  LDSM.16.M88.4 R44, [R94+0x6800] ;  /* 0x006800005e2c783b */ /* 0x000f680000000200 */
[----:B------:R-:W5:Y:S03]  /*3910*/  LDSM.16.M88.4 R8, [R94+0x7000] ;  /* 0x007000005e08783b */ /* 0x000f660000000200 */
[C---:B--2---:R-:W-:Y:S08]  /*3920*/  HMMA.16816.F32 R40, R4.reuse, R60, R40 ;  /* 0x0000003c0428723c */ /* 0x044ff00000001828 */
        /* <DEDUP_REMOVED lines=10> */
[----:B------:R-:W1:Y:S04]  /*39d0*/  LDSM.16.M88.4 R12, [R185+UR5+0x8000] ;  /* 0x00800005b90c783b */ /* 0x000e680008000200 */
[----:B------:R-:W3:Y:S03]  /*39e0*/  LDSM.16.M88.4 R4, [R185+UR5+0x8800] ;  /* 0x00880005b904783b */ /* 0x000ee60008000200 */
[C---:B----4-:R-:W-:Y:S08]  /*39f0*/  HMMA.16816.F32 R40, R48.reuse, R52, R40 ;  /* 0x000000343028723c */ /* 0x050ff00000001828 */
[C---:B------:R-:W-:Y:S01]  /*3a00*/  HMMA.16816.F32 R36, R48.reuse, R54, R36 ;  /* 0x000000363024723c */ /* 0x040fe20000001824 */
[----:B------:R-:W4:Y:S07]  /*3a10*/  LDSM.16.M88.4 R52, [R185+UR5+0x9800] ;  /* 0x00980005b934783b */ /* 0x000f2e0008000200 */
[C---:B-----5:R-:W-:Y:S08]  /*3a20*/  HMMA.16816.F32 R32, R48.reuse, R44, R32 ;  /* 0x0000002c3020723c */ /* 0x060ff00000001820 */
[C---:B------:R-:W-:Y:S01]  /*3a30*/  HMMA.16816.F32 R28, R48.reuse, R46, R28 ;  /* 0x0000002e301c723c */ /* 0x040fe2000000181c */
[----:B------:R-:W-:Y:S07]  /*3a40*/  LDSM.16.M88.4 R44, [R98+0x2000] ;  /* 0x00200000622c783b */ /* 0x000fee0000000200 */
[C---:B------:R-:W-:Y:S08]  /*3a50*/  HMMA.16816.F32 R24, R48.reuse, R8, R24 ;  /* 0x000000083018723c */ /* 0x040ff00000001818 */
[C---:B------:R-:W-:Y:S01]  /*3a60*/  HMMA.16816.F32 R68, R48.reuse, R10, R68 ;  /* 0x0000000a3044723c */ /* 0x040fe20000001844 */
[----:B------:R-:W5:Y:S07]  /*3a70*/  LDSM.16.M88.4 R8, [R96+0x8000] ;  /* 0x008000006008783b */ /* 0x000f6e0000000200 */
[C---:B--2---:R-:W-:Y:S08]  /*3a80*/  HMMA.16816.F32 R64, R48.reuse, R56, R64 ;  /* 0x000000383040723c */ /* 0x044ff00000001840 */
[----:B------:R-:W-:Y:S01]  /*3a90*/  HMMA.16816.F32 R20, R48, R58, R20 ;  /* 0x0000003a3014723c */ /* 0x000fe20000001814 */
[----:B------:R-:W2:Y:S04]  /*3aa0*/  LDSM.16.M88.4 R56, [R96+0x9000] ;  /* 0x009000006038783b */ /* 0x000ea80000000200 */
[----:B------:R-:W2:Y:S03]  /*3ab0*/  LDSM.16.M88.4 R48, [R96+0x9800] ;  /* 0x009800006030783b */ /* 0x000ea60000000200 */
[C---:B-1----:R-:W-:Y:S08]  /*3ac0*/  HMMA.16816.F32 R40, R16.reuse, R12, R40 ;  /* 0x0000000c1028723c */ /* 0x042ff00000001828 */
[C---:B------:R-:W-:Y:S01]  /*3ad0*/  HMMA.16816.F32 R36, R16.reuse, R14, R36 ;  /* 0x0000000e1024723c */ /* 0x040fe20000001824 */
[----:B------:R-:W-:Y:S07]  /*3ae0*/  LDSM.16.M88.4 R12, [R99+0x2000] ;  /* 0x00200000630c783b */ /* 0x000fee0000000200 */
[C---:B---3--:R-:W-:Y:S08]  /*3af0*/  HMMA.16816.F32 R32, R16.reuse, R4, R32 ;  /* 0x000000041020723c */ /* 0x048ff00000001820 */
[C---:B------:R-:W-:Y:S01]  /*3b00*/  HMMA.16816.F32 R28, R16.reuse, R6, R28 ;  /* 0x00000006101c723c */ /* 0x040fe2000000181c */
[----:B------:R-:W1:Y:S07]  /*3b10*/  LDSM.16.M88.4 R4, [R97+0x8000] ;  /* 0x008000006104783b */ /* 0x000e6e0000000200 */
[C---:B------:R-:W-:Y:S08]  /*3b20*/  HMMA.16816.F32 R24, R16.reuse, R72, R24 ;  /* 0x000000481018723c */ /* 0x040ff00000001818 */
[C---:B------:R-:W-:Y:S01]  /*3b30*/  HMMA.16816.F32 R68, R16.reuse, R74, R68 ;  /* 0x0000004a1044723c */ /* 0x040fe20000001844 */
[----:B------:R-:W-:Y:S07]  /*3b40*/  LDSM.16.M88.4 R72, [R98+0x4000] ;  /* 0x004000006248783b */ /* 0x000fee0000000200 */
[C---:B----4-:R-:W-:Y:S08]  /*3b50*/  HMMA.16816.F32 R64, R16.reuse, R52, R64 ;  /* 0x000000341040723c */ /* 0x050ff00000001840 */
[----:B------:R-:W-:Y:S01]  /*3b60*/  HMMA.16816.F32 R20, R16, R54, R20 ;  /* 0x000000361014723c */ /* 0x000fe20000001814 */
[----:B------:R-:W3:Y:S04]  /*3b70*/  LDSM.16.M88.4 R16, [R97+0x8800] ;  /* 0x008800006110783b */ /* 0x000ee80000000200 */
[----:B------:R-:W-:Y:S03]  /*3b80*/  LDSM.16.M88.4 R52, [R97+0x9800] ;  /* 0x009800006134783b */ /* 0x000fe60000000200 */
[C---:B-----5:R-:W-:Y:S08]  /*3b90*/  HMMA.16816.F32 R40, R44.reuse, R8, R40 ;  /* 0x000000082c28723c */ /* 0x060ff00000001828 */
[C---:B------:R-:W-:Y:S01]  /*3ba0*/  HMMA.16816.F32 R36, R44.reuse, R10, R36 ;  /* 0x0000000a2c24723c */ /* 0x040fe20000001824 */
[----:B------:R-:W4:Y:S07]  /*3bb0*/  LDSM.16.M88.4 R8, [R97+0x9000] ;  /* 0x009000006108783b */ /* 0x000f2e0000000200 */
[C---:B------:R-:W-:Y:S08]  /*3bc0*/  HMMA.16816.F32 R32, R44.reuse, R60, R32 ;  /* 0x0000003c2c20723c */ /* 0x040ff00000001820 */
        /* <DEDUP_REMOVED lines=14> */
[----:B------:R-:W2:Y:S07]  /*3cb0*/  LDSM.16.M88.4 R16, [R94+0x9000] ;  /* 0x009000005e10783b */ /* 0x000eae0000000200 */
[C---:B----4-:R-:W-:Y:S08]  /*3cc0*/  HMMA.16816.F32 R24, R12.reuse, R8, R24 ;  /* 0x000000080c18723c */ /* 0x050ff00000001818 */
[C---:B------:R-:W-:Y:S01]  /*3cd0*/  HMMA.16816.F32 R68, R12.reuse, R10, R68 ;  /* 0x0000000a0c44723c */ /* 0x040fe20000001844 */
[----:B------:R-:W3:Y:S07]  /*3ce0*/  LDSM.16.M88.4 R8, [R94+0x9800] ;  /* 0x009800005e08783b */ /* 0x000eee0000000200 */
[C---:B------:R-:W-:Y:S08]  /*3cf0*/  HMMA.16816.F32 R64, R12.reuse, R52, R64 ;  /* 0x000000340c40723c */ /* 0x040ff00000001840 */
[----:B------:R-:W-:Y:S01]  /*3d00*/  HMMA.16816.F32 R20, R12, R54, R20 ;  /* 0x000000360c14723c */ /* 0x000fe20000001814 */
[----:B------:R-:W-:Y:S04]  /*3d10*/  LDSM.16.M88.4 R12, [R77+0x4000] ;  /* 0x004000004d0c783b */ /* 0x000fe80000000200 */
[----:B------:R-:W4:Y:S03]  /*3d20*/  LDSM.16.M88.4 R52, [R185+UR5+0xa000] ;  /* 0x00a00005b934783b */ /* 0x000f260008000200 */
[C---:B-1----:R-:W-:Y:S01]  /*3d30*/  HMMA.16816.F32 R40, R4.reuse, R44, R40 ;  /* 0x0000002c0428723c */ /* 0x042fe20000001828 */
[----:B------:R-:W-:Y:S07]  /*3d40*/  LDSM.16.M88.4 R76, [R96+0xb000] ;  /* 0x00b00000604c783b */ /* 0x000fee0000000200 */
[C---:B------:R-:W-:Y:S01]  /*3d50*/  HMMA.16816.F32 R36, R4.reuse, R46, R36 ;  /* 0x0000002e0424723c */ /* 0x040fe20000001824 */
[----:B------:R-:W1:Y:S07]  /*3d60*/  LDSM.16.M88.4 R44, [R185+UR5+0xa800] ;  /* 0x00a80005b92c783b */ /* 0x000e6e0008000200 */
[C---:B------:R-:W-:Y:S08]  /*3d70*/  HMMA.16816.F32 R32, R4.reuse, R48, R32 ;  /* 0x000000300420723c */ /* 0x040ff00000001820 */
[C---:B------:R-:W-:Y:S01]  /*3d80*/  HMMA.16816.F32 R28, R4.reuse, R50, R28 ;  /* 0x00000032041c723c */ /* 0x040fe2000000181c */
[----:B------:R-:W5:Y:S07]  /*3d90*/  LDSM.16.M88.4 R48, [R185+UR5+0xb800] ;  /* 0x00b80005b930783b */ /* 0x000f6e0008000200 */
[C---:B--2---:R-:W-:Y:S08]  /*3da0*/  HMMA.16816.F32 R24, R4.reuse, R16, R24 ;  /* 0x000000100418723c */ /* 0x044ff00000001818 */
[C---:B------:R-:W-:Y:S01]  /*3db0*/  HMMA.16816.F32 R68, R4.reuse, R18, R68 ;  /* 0x000000120444723c */ /* 0x040fe20000001844 */
[----:B------:R-:W-:Y:S07]  /*3dc0*/  LDSM.16.M88.4 R16, [R185+UR5+0xb000] ;  /* 0x00b00005b910783b */ /* 0x000fee0008000200 */
[C---:B---3--:R-:W-:Y:S08]  /*3dd0*/  HMMA.16816.F32 R64, R4.reuse, R8, R64 ;  /* 0x000000080440723c */ /* 0x048ff00000001840 */
[----:B------:R-:W-:Y:S01]  /*3de0*/  HMMA.16816.F32 R20, R4, R10, R20 ;  /* 0x0000000a0414723c */ /* 0x000fe20000001814 */
[----:B------:R-:W2:Y:S04]  /*3df0*/  LDSM.16.M88.4 R8, [R96+0xa000] ;  /* 0x00a000006008783b */ /* 0x000ea80000000200 */
[----:B------:R-:W3:Y:S03]  /*3e00*/  LDSM.16.M88.4 R4, [R96+0xa800] ;  /* 0x00a800006004783b */ /* 0x000ee60000000200 */
[C---:B----4-:R-:W-:Y:S08]  /*3e10*/  HMMA.16816.F32 R40, R12.reuse, R52, R40 ;  /* 0x000000340c28723c */ /* 0x050ff00000001828 */
[C---:B------:R-:W-:Y:S01]  /*3e20*/  HMMA.16816.F32 R36, R12.reuse, R54, R36 ;  /* 0x000000360c24723c */ /* 0x040fe20000001824 */
[----:B------:R-:W-:Y:S07]  /*3e30*/  LDSM.16.M88.4 R52, [R97+0xa800] ;  /* 0x00a800006134783b */ /* 0x000fee0000000200 */
[C---:B-1----:R-:W-:Y:S08]  /*3e40*/  HMMA.16816.F32 R32, R12.reuse, R44, R32 ;  /* 0x0000002c0c20723c */ /* 0x042ff00000001820 */
[C---:B------:R-:W-:Y:S01]  /*3e50*/  HMMA.16816.F32 R28, R12.reuse, R46, R28 ;  /* 0x0000002e0c1c723c */ /* 0x040fe2000000181c */
[----:B------:R-:W1:Y:S07]  /*3e60*/  LDSM.16.M88.4 R44, [R97+0xb800] ;  /* 0x00b80000612c783b */ /* 0x000e6e0000000200 */
[----:B-----5:R-:W-:Y:S08]  /*3e70*/  HMMA.16816.F32 R20, R12, R50, R20 ;  /* 0x000000320c14723c */ /* 0x020ff00000001814 */
[C---:B--2---:R-:W-:Y:S08]  /*3e80*/  HMMA.16816.F32 R40, R72.reuse, R8, R40 ;  /* 0x000000084828723c */ /* 0x044ff00000001828 */
[C---:B------:R-:W-:Y:S01]  /*3e90*/  HMMA.16816.F32 R36, R72.reuse, R10, R36 ;  /* 0x0000000a4824723c */ /* 0x040fe20000001824 */
[----:B------:R-:W-:Y:S07]  /*3ea0*/  LDSM.16.M88.4 R8, [R94+0xb800] ;  /* 0x00b800005e08783b */ /* 0x000fee0000000200 */
[C---:B---3--:R-:W-:Y:S08]  /*3eb0*/  HMMA.16816.F32 R32, R72.reuse, R4, R32 ;  /* 0x000000044820723c */ /* 0x048ff00000001820 */
[C---:B------:R-:W-:Y:S01]  /*3ec0*/  HMMA.16816.F32 R28, R72.reuse, R6, R28 ;  /* 0x00000006481c723c */ /* 0x040fe2000000181c */
[----:B------:R-:W2:Y:S07]  /*3ed0*/  LDSM.16.M88.4 R4, [R95+0x4000] ;  /* 0x004000005f04783b */ /* 0x000eae0000000200 */
[----:B------:R-:W-:Y:S08]  /*3ee0*/  HMMA.16816.F32 R20, R72, R82, R20 ;  /* 0x000000524814723c */ /* 0x000ff00000001814 */
[C---:B------:R-:W-:Y:S08]  /*3ef0*/  HMMA.16816.F32 R24, R12.reuse, R16, R24 ;  /* 0x000000100c18723c */ /* 0x040ff00000001818 */
[C---:B------:R-:W-:Y:S01]  /*3f00*/  HMMA.16816.F32 R68, R12.reuse, R18, R68 ;  /* 0x000000120c44723c */ /* 0x040fe20000001844 */
[----:B------:R-:W3:Y:S07]  /*3f10*/  LDSM.16.M88.4 R16, [R94+0xa000] ;  /* 0x00a000005e10783b */ /* 0x000eee0000000200 */
[----:B------:R-:W-:Y:S01]  /*3f20*/  HMMA.16816.F32 R64, R12, R48, R64 ;  /* 0x000000300c40723c */ /* 0x000fe20000001840 */
[----:B------:R-:W4:Y:S04]  /*3f30*/  LDSM.16.M88.4 R12, [R94+0xa800] ;  /* 0x00a800005e0c783b */ /* 0x000f280000000200 */
[----:B------:R-:W5:Y:S03]  /*3f40*/  LDSM.16.M88.4 R48, [R97+0xb000] ;  /* 0x00b000006130783b */ /* 0x000f660000000200 */
[C---:B-1----:R-:W-:Y:S08]  /*3f50*/  HMMA.16816.F32 R20, R60.reuse, R46, R20 ;  /* 0x0000002e3c14723c */ /* 0x042ff00000001814 */
[C---:B------:R-:W-:Y:S08]  /*3f60*/  HMMA.16816.F32 R40, R60.reuse, R56, R40 ;  /* 0x000000383c28723c */ /* 0x040ff00000001828 */
[C---:B------:R-:W-:Y:S08]  /*3f70*/  HMMA.16816.F32 R36, R60.reuse, R58, R36 ;  /* 0x0000003a3c24723c */ /* 0x040ff00000001824 */
[----:B------:R-:W-:Y:S08]  /*3f80*/  HMMA.16816.F32 R32, R60, R52, R32 ;  /* 0x000000343c20723c */ /* 0x000ff00000001820 */
[----:B--2---:R-:W-:Y:S01]  /*3f90*/  HMMA.16816.F32 R20, R4, R10, R20 ;  /* 0x0000000a0414723c */ /* 0x004fe20000001814 */
[----:B------:R-:W-:-:S05]  /*3fa0*/  VIADD R10, R93, 0x38 ;  /* 0x000000385d0a7836 */ /* 0x000fca0000000000 */
[----:B------:R-:W-:Y:S02]  /*3fb0*/  I2FP.F32.U32 R11, R10 ;  /* 0x0000000a000b7245 */ /* 0x000fe40000201000 */
[----:B------:R-:W-:Y:S01]  /*3fc0*/  HMMA.16816.F32 R52, R60, R54, R28 ;  /* 0x000000363c34723c */ /* 0x000fe2000000181c */
[----:B------:R-:W1:Y:S01]  /*3fd0*/  LDSM.16.M88.4 R28, [R94+0xb000] ;  /* 0x00b000005e1c783b */ /* 0x000e620000000200 */
[----:B------:R-:W-:Y:S01]  /*3fe0*/  ISETP.GE.AND P3, PT, R10, R135, PT ;  /* 0x000000870a00720c */ /* 0x000fe20003f66270 */
[----:B------:R-:W-:-:S04]  /*3ff0*/  DEPBAR.LE SB0, 0x0 ;  /* 0x000080000000791a */ /* 0x000fc80000000000 */
[----:B------:R-:W-:Y:S01]  /*4000*/  ISETP.GE.AND P1, PT, R10, R134, PT ;  /* 0x000000860a00720c */ /* 0x000fe20003f26270 */
[----:B------:R-:W-:Y:S01]  /*4010*/  HMMA.16816.F32 R24, R72, R76, R24 ;  /* 0x0000004c4818723c */ /* 0x000fe20000001818 */
[----:B------:R-:W-:Y:S02]  /*4020*/  VIADD R10, R93, 0x1 ;  /* 0x000000015d0a7836 */ /* 0x000fe40000000000 */
[CC--:B------:R-:W-:Y:S01]  /*4030*/  FFMA.FTZ R20, R11.reuse, R0.reuse, R20 ;  /* 0x000000000b147223 */ /* 0x0c0fe20000010014 */
[----:B------:R-:W-:Y:S01]  /*4040*/  FFMA.FTZ R22, R11, R0, R22 ;  /* 0x000000000b167223 */ /* 0x000fe20000010016 */
[----:B------:R-:W-:Y:S01]  /*4050*/  VIADD R11, R93, 0x10 ;  /* 0x000000105d0b7836 */ /* 0x000fe20000000000 */
[C---:B------:R-:W-:Y:S02]  /*4060*/  ISETP.GE.AND P5, PT, R10.reuse, R135, PT ;  /* 0x000000870a00720c */ /* 0x040fe40003fa6270 */
[----:B---3--:R-:W-:Y:S01]  /*4070*/  HMMA.16816.F32 R40, R4, R16, R40 ;  /* 0x000000100428723c */ /* 0x008fe20000001828 */
[----:B------:R-:W-:-:S02]  /*4080*/  ISETP.GE.AND P4, PT, R10, R134, PT ;  /* 0x000000860a00720c */ /* 0x000fc40003f86270 */
[----:B------:R-:W-:Y:S02]  /*4090*/  FSEL R189, R20, -INF , !P3 ;  /* 0xff80000014bd7808 */ /* 0x000fe40005800000 */
[----:B------:R-:W-:Y:S02]  /*40a0*/  I2FP.F32.U32 R10, R10 ;  /* 0x0000000a000a7245 */ /* 0x000fe40000201000 */
[----:B------:R-:W-:Y:S01]  /*40b0*/  FSEL R175, R22, -INF , !P1 ;  /* 0xff80000016af7808 */ /* 0x000fe20004800000 */
[----:B------:R-:W-:Y:S08]  /*40c0*/  HMMA.16816.F32 R36, R4, R18, R36 ;  /* 0x000000120424723c */ /* 0x000ff00000001824 */
[----:B------:R-:W-:Y:S03]  /*40d0*/  HMMA.16816.F32 R68, R72, R78, R68 ;  /* 0x0000004e4844723c */ /* 0x000fe60000001844 */
[CC--:B------:R-:W-:Y:S01]  /*40e0*/  FFMA.FTZ R41, R10.reuse, R0.reuse, R41 ;  /* 0x000000000a297223 */ /* 0x0c0fe20000010029 */
[----:B------:R-:W-:Y:S01]  /*40f0*/  FFMA.FTZ R17, R10, R0, R43 ;  /* 0x000000000a117223 */ /* 0x000fe2000001002b */
[----:B------:R-:W-:-:S03]  /*4100*/  VIADD R10, R93, 0x11 ;  /* 0x000000115d0a7836 */ /* 0x000fc60000000000 */
[----:B----4-:R-:W-:Y:S01]  /*4110*/  HMMA.16816.F32 R32, R4, R12, R32 ;  /* 0x0000000c0420723c */ /* 0x010fe20000001820 */
[----:B------:R-:W-:Y:S01]  /*4120*/  VIADD R13, R93, 0x8 ;  /* 0x000000085d0d7836 */ /* 0x000fe20000000000 */
[----:B------:R-:W-:Y:S01]  /*4130*/  FSEL R22, R41, -INF , !P5 ;  /* 0xff80000029167808 */ /* 0x000fe20006800000 */
[----:B------:R-:W-:Y:S01]  /*4140*/  VIADD R12, R93, 0x9 ;  /* 0x000000095d0c7836 */ /* 0x000fe20000000000 */
[----:B------:R-:W-:Y:S02]  /*4150*/  FSEL R17, R17, -INF , !P4 ;  /* 0xff80000011117808 */ /* 0x000fe40006000000 */
[C---:B------:R-:W-:Y:S02]  /*4160*/  ISETP.GE.AND P2, PT, R13.reuse, R135, PT ;  /* 0x000000870d00720c */ /* 0x040fe40003f46270 */
[----:B------:R-:W-:Y:S01]  /*4170*/  ISETP.GE.AND P3, PT, R13, R134, PT ;  /* 0x000000860d00720c */ /* 0x000fe20003f66270 */
[----:B-----5:R-:W-:Y:S01]  /*4180*/  HMMA.16816.F32 R24, R60, R48, R24 ;  /* 0x000000303c18723c */ /* 0x020fe20000001818 */
[----:B------:R-:W-:-:S02]  /*4190*/  I2FP.F32.U32 R13, R13 ;  /* 0x0000000d000d7245 */ /* 0x000fc40000201000 */
[CC--:B------:R-:W-:Y:S02]  /*41a0*/  ISETP.GE.AND P1, PT, R12.reuse, R135.reuse, PT ;  /* 0x000000870c00720c */ /* 0x0c0fe40003f26270 */
[----:B------:R-:W-:Y:S01]  /*41b0*/  ISETP.GE.AND P5, PT, R12, R134, PT ;  /* 0x000000860c00720c */ /* 0x000fe20003fa6270 */
[----:B------:R-:W-:Y:S01]  /*41c0*/  FFMA.FTZ R18, R13, R0, R36 ;  /* 0x000000000d127223 */ /* 0x000fe20000010024 */
[----:B------:R-:W-:Y:S01]  /*41d0*/  I2FP.F32.U32 R12, R12 ;  /* 0x0000000c000c7245 */ /* 0x000fe20000201000 */
[----:B------:R-:W-:Y:S01]  /*41e0*/  HMMA.16816.F32 R64, R72, R80, R64 ;  /* 0x000000504840723c */ /* 0x000fe20000001840 */
[----:B------:R-:W-:Y:S01]  /*41f0*/  ISETP.GE.AND P4, PT, R11, R135, PT ;  /* 0x000000870b00720c */ /* 0x000fe20003f86270 */
[-C--:B------:R-:W-:Y:S01]  /*4200*/  FFMA.FTZ R38, R13, R0.reuse, R38 ;  /* 0x000000000d267223 */ /* 0x080fe20000010026 */
[----:B------:R-:W-:Y:S01]  /*4210*/  FSEL R18, R18, -INF , !P2 ;  /* 0xff80000012127808 */ /* 0x000fe20005000000 */
[C---:B------:R-:W-:Y:S01]  /*4220*/  FFMA.FTZ R20, R12.reuse, R0, R37 ;  /* 0x000000000c147223 */ /* 0x040fe20000010025 */
[----:B------:R-:W-:Y:S01]  /*4230*/  ISETP.GE.AND P2, PT, R11, R134, PT ;  /* 0x000000860b00720c */ /* 0x000fe20003f46270 */
[----:B------:R-:W-:Y:S01]  /*4240*/  FFMA.FTZ R19, R12, R0, R39 ;  /* 0x000000000c137223 */ /* 0x000fe20000010027 */
[----:B------:R-:W-:Y:S01]  /*4250*/  I2FP.F32.U32 R11, R11 ;  /* 0x0000000b000b7245 */ /* 0x000fe20000201000 */
[----:B------:R-:W-:Y:S01]  /*4260*/  HMMA.16816.F32 R68, R60, R50, R68 ;  /* 0x000000323c44723c */ /* 0x000fe20000001844 */
[----:B------:R-:W-:Y:S01]  /*4270*/  VIADD R13, R93, 0x18 ;  /* 0x000000185d0d7836 */ /* 0x000fe20000000000 */
[----:B------:R-:W-:-:S02]  /*4280*/  FSEL R37, R38, -INF , !P3 ;  /* 0xff80000026257808 */ /* 0x000fc40005800000 */
[CC--:B------:R-:W-:Y:S01]  /*4290*/  FFMA.FTZ R12, R11.reuse, R0.reuse, R32 ;  /* 0x000000000b0c7223 */ /* 0x0c0fe20000010020 */
[----:B------:R-:W-:Y:S01]  /*42a0*/  FSEL R20, R20, -INF , !P1 ;  /* 0xff80000014147808 */ /* 0x000fe20004800000 */
[----:B------:R-:W-:Y:S01]  /*42b0*/  FFMA.FTZ R34, R11, R0, R34 ;  /* 0x000000000b227223 */ /* 0x000fe20000010022 */
[----:B------:R-:W-:Y:S01]  /*42c0*/  FSEL R19, R19, -INF , !P5 ;  /* 0xff80000013137808 */ /* 0x000fe20006800000 */
[----:B------:R-:W-:Y:S01]  /*42d0*/  HMMA.16816.F32 R52, R4, R14, R52 ;  /* 0x0000000e0434723c */ /* 0x000fe20000001834 */
[----:B------:R-:W-:Y:S01]  /*42e0*/  FSEL R12, R12, -INF , !P4 ;  /* 0xff8000000c0c7808 */ /* 0x000fe20006000000 */
[----:B------:R-:W-:Y:S01]  /*42f0*/  VIADD R15, R93, 0x21 ;  /* 0x000000215d0f7836 */ /* 0x000fe20000000000 */
[----:B------:R-:W-:Y:S01]  /*4300*/  BAR.SYNC.DEFER_BLOCKING 0x0 ;  /* 0x0000000000007b1d */ /* 0x000fe20000010000 */
[C---:B------:R-:W-:Y:S02]  /*4310*/  ISETP.GE.AND P3, PT, R10.reuse, R135, PT ;  /* 0x000000870a00720c */ /* 0x040fe40003f66270 */
[----:B------:R-:W-:-:S02]  /*4320*/  ISETP.GE.AND P1, PT, R10, R134, PT ;  /* 0x000000860a00720c */ /* 0x000fc40003f26270 */
[----:B-1----:R-:W-:Y:S01]  /*4330*/  HMMA.16816.F32 R24, R4, R28, R24 ;  /* 0x0000001c0418723c */ /* 0x002fe20000001818 */
[C---:B------:R-:W-:Y:S02]  /*4340*/  ISETP.GE.AND P5, PT, R13.reuse, R135, PT ;  /* 0x000000870d00720c */ /* 0x040fe40003fa6270 */
[----:B------:R-:W-:Y:S02]  /*4350*/  ISETP.GE.AND P4, PT, R13, R134, PT ;  /* 0x000000860d00720c */ /* 0x000fe40003f86270 */
[----:B------:R-:W-:Y:S02]  /*4360*/  I2FP.F32.U32 R10, R10 ;  /* 0x0000000a000a7245 */ /* 0x000fe40000201000 */
[----:B------:R-:W-:Y:S01]  /*4370*/  I2FP.F32.U32 R13, R13 ;  /* 0x0000000d000d7245 */ /* 0x000fe20000201000 */
[----:B------:R-:W-:Y:S02]  /*4380*/  HMMA.16816.F32 R64, R60, R44, R64 ;  /* 0x0000002c3c40723c */ /* 0x000fe40000001840 */
[CC--:B------:R-:W-:Y:S01]  /*4390*/  FFMA.FTZ R11, R10.reuse, R0.reuse, R35 ;  /* 0x000000000a0b7223 */ /* 0x0c0fe20000010023 */
[-C--:B------:R-:W-:Y:S01]  /*43a0*/  FFMA.FTZ R16, R10, R0.reuse, R33 ;  /* 0x000000000a107223 */ /* 0x080fe20000010021 */
[----:B------:R-:W-:Y:S01]  /*43b0*/  FFMA.FTZ R14, R13, R0, R52 ;  /* 0x000000000d0e7223 */ /* 0x000fe20000010034 */
[----:B------:R-:W-:-:S02]  /*43c0*/  VIADD R10, R93, 0x19 ;  /* 0x000000195d0a7836 */ /* 0x000fc40000000000 */
[----:B------:R-:W-:Y:S01]  /*43d0*/  FFMA.FTZ R29, R13, R0, R54 ;  /* 0x000000000d1d7223 */ /* 0x000fe20000010036 */
[----:B------:R-:W-:Y:S01]  /*43e0*/  FSEL R11, R11, -INF , !P1 ;  /* 0xff8000000b0b7808 */ /* 0x000fe20004800000 */
[----:B------:R-:W-:Y:S01]  /*43f0*/  HMMA.16816.F32 R68, R4, R30, R68 ;  /* 0x0000001e0444723c */ /* 0x000fe20000001844 */
[C---:B------:R-:W-:Y:S01]  /*4400*/  VIADD R31, R93.reuse, 0x20 ;  /* 0x000000205d1f7836 */ /* 0x040fe20000000000 */
[----:B------:R-:W-:Y:S01]  /*4410*/  FSEL R14, R14, -INF , !P5 ;  /* 0xff8000000e0e7808 */ /* 0x000fe20006800000 */
[----:B------:R-:W-:Y:S01]  /*4420*/  VIADD R33, R93, 0x28 ;  /* 0x000000285d217836 */ /* 0x000fe20000000000 */
[----:B------:R-:W-:Y:S02]  /*4430*/  FSEL R13, R34, -INF , !P2 ;  /* 0xff800000220d7808 */ /* 0x000fe40005000000 */
[----:B------:R-:W-:Y:S02]  /*4440*/  FSEL R16, R16, -INF , !P3 ;  /* 0xff80000010107808 */ /* 0x000fe40005800000 */
[----:B------:R-:W-:-:S02]  /*4450*/  ISETP.GE.AND P1, PT, R31, R135, PT ;  /* 0x000000871f00720c */ /* 0x000fc40003f26270 */
[-C--:B------:R-:W-:Y:S02]  /*4460*/  ISETP.GE.AND P5, PT, R31, R134.reuse, PT ;  /* 0x000000861f00720c */ /* 0x080fe40003fa6270 */
[C---:B------:R-:W-:Y:S01]  /*4470*/  ISETP.GE.AND P2, PT, R10.reuse, R135, PT ;  /* 0x000000870a00720c */ /* 0x040fe20003f46270 */
[----:B------:R-:W-:Y:S01]  /*4480*/  HMMA.16816.F32 R64, R4, R8, R64 ;  /* 0x000000080440723c */ /* 0x000fe20000001840 */
[----:B------:R-:W-:Y:S01]  /*4490*/  ISETP.GE.AND P3, PT, R10, R134, PT ;  /* 0x000000860a00720c */ /* 0x000fe20003f66270 */
[C---:B------:R-:W-:Y:S01]  /*44a0*/  VIADD R6, R93.reuse, 0x29 ;  /* 0x000000295d067836 */ /* 0x040fe20000000000 */
[----:B------:R-:W-:Y:S01]  /*44b0*/  I2FP.F32.U32 R31, R31 ;  /* 0x0000001f001f7245 */ /* 0x000fe20000201000 */
[C---:B------:R-:W-:Y:S01]  /*44c0*/  VIADD R4, R93.reuse, 0x31 ;  /* 0x000000315d047836 */ /* 0x040fe20000000000 */
[----:B------:R-:W-:Y:S01]  /*44d0*/  I2FP.F32.U32 R10, R10 ;  /* 0x0000000a000a7245 */ /* 0x000fe20000201000 */
[----:B------:R-:W-:Y:S01]  /*44e0*/  VIADD R5, R93, 0x30 ;  /* 0x000000305d057836 */ /* 0x000fe20000000000 */
[----:B------:R-:W-:Y:S01]  /*44f0*/  FSEL R29, R29, -INF , !P4 ;  /* 0xff8000001d1d7808 */ /* 0x000fe20006000000 */
[CC--:B------:R-:W-:Y:S01]  /*4500*/  FFMA.FTZ R174, R31.reuse, R0.reuse, R24 ;  /* 0x000000001fae7223 */ /* 0x0c0fe20000010018 */
[----:B------:R-:W-:Y:S01]  /*4510*/  I2FP.F32.U32 R24, R15 ;  /* 0x0000000f00187245 */ /* 0x000fe20000201000 */
[CC--:B------:R-:W-:Y:S01]  /*4520*/  FFMA.FTZ R53, R10.reuse, R0.reuse, R53 ;  /* 0x000000000a357223 */ /* 0x0c0fe20000010035 */
[-C--:B------:R-:W-:Y:S01]  /*4530*/  FFMA.FTZ R55, R10, R0.reuse, R55 ;  /* 0x000000000a377223 */ /* 0x080fe20000010037 */
[-C--:B------:R-:W-:Y:S01]  /*4540*/  FFMA.FTZ R26, R31, R0.reuse, R26 ;  /* 0x000000001f1a7223 */ /* 0x080fe2000001001a */
[----:B------:R-:W-:Y:S01]  /*4550*/  ISETP.GE.AND P4, PT, R15, R135, PT ;  /* 0x000000870f00720c */ /* 0x000fe20003f86270 */
[CC--:B------:R-:W-:Y:S01]  /*4560*/  FFMA.FTZ R25, R24.reuse, R0.reuse, R25 ;  /* 0x0000000018197223 */ /* 0x0c0fe20000010019 */
[----:B------:R-:W-:Y:S01]  /*4570*/  FSEL R10, R53, -INF , !P2 ;  /* 0xff800000350a7808 */ /* 0x000fe20005000000 */
[----:B------:R-:W-:Y:S01]  /*4580*/  FFMA.FTZ R27, R24, R0, R27 ;  /* 0x00000000181b7223 */ /* 0x000fe2000001001b */
[----:B------:R-:W-:-:S02]  /*4590*/  ISETP.GE.AND P2, PT, R15, R134, PT ;  /* 0x000000860f00720c */ /* 0x000fc40003f46270 */
[----:B------:R-:W-:Y:S02]  /*45a0*/  FSEL R15, R55, -INF , !P3 ;  /* 0xff800000370f7808 */ /* 0x000fe40005800000 */
[----:B------:R-:W-:Y:S02]  /*45b0*/  FSEL R174, R174, -INF , !P1 ;  /* 0xff800000aeae7808 */ /* 0x000fe40004800000 */
[C---:B------:R-:W-:Y:S02]  /*45c0*/  ISETP.GE.AND P3, PT, R33.reuse, R135, PT ;  /* 0x000000872100720c */ /* 0x040fe40003f66270 */
[----:B------:R-:W-:Y:S02]  /*45d0*/  ISETP.GE.AND P1, PT, R33, R134, PT ;  /* 0x000000862100720c */ /* 0x000fe40003f26270 */
[----:B------:R-:W-:Y:S02]  /*45e0*/  I2FP.F32.U32 R33, R33 ;  /* 0x0000002100217245 */ /* 0x000fe40000201000 */
[----:B------:R-:W-:-:S02]  /*45f0*/  FSEL R225, R26, -INF , !P5 ;  /* 0xff8000001ae17808 */ /* 0x000fc40006800000 */
[----:B------:R-:W-:Y:S01]  /*4600*/  FSEL R192, R25, -INF , !P4 ;  /* 0xff80000019c07808 */ /* 0x000fe20006000000 */
[CC--:B------:R-:W-:Y:S01]  /*4610*/  FFMA.FTZ R68, R33.reuse, R0.reuse, R68 ;  /* 0x0000000021447223 */ /* 0x0c0fe20000010044 */
[CC--:B------:R-:W-:Y:S01]  /*4620*/  ISETP.GE.AND P5, PT, R6.reuse, R135.reuse, PT ;  /* 0x000000870600720c */ /* 0x0c0fe20003fa6270 */
[----:B------:R-:W-:Y:S01]  /*4630*/  FFMA.FTZ R70, R33, R0, R70 ;  /* 0x0000000021467223 */ /* 0x000fe20000010046 */
[----:B------:R-:W-:Y:S02]  /*4640*/  ISETP.GE.AND P4, PT, R6, R134, PT ;  /* 0x000000860600720c */ /* 0x000fe40003f86270 */
[----:B------:R-:W-:Y:S02]  /*4650*/  I2FP.F32.U32 R6, R6 ;  /* 0x0000000600067245 */ /* 0x000fe40000201000 */
[----:B------:R-:W-:Y:S02]  /*4660*/  I2FP.F32.U32 R8, R4 ;  /* 0x0000000400087245 */ /* 0x000fe40000201000 */
[----:B------:R-:W-:Y:S01]  /*4670*/  FSEL R217, R27, -INF , !P2 ;  /* 0xff8000001bd97808 */ /* 0x000fe20005000000 */
[-C--:B------:R-:W-:Y:S01]  /*4680*/  FFMA.FTZ R69, R6, R0.reuse, R69 ;  /* 0x0000000006457223 */ /* 0x080fe20000010045 */
[----:B------:R-:W-:Y:S01]  /*4690*/  FSEL R198, R68, -INF , !P3 ;  /* 0xff80000044c67808 */ /* 0x000fe20005800000 */
[-C--:B------:R-:W-:Y:S01]  /*46a0*/  FFMA.FTZ R67, R8, R0.reuse, R67 ;  /* 0x0000000008437223 */ /* 0x080fe20000010043 */
[C---:B------:R-:W-:Y:S01]  /*46b0*/  ISETP.GE.AND P2, PT, R5.reuse, R135, PT ;  /* 0x000000870500720c */ /* 0x040fe20003f46270 */
[----:B------:R-:W-:Y:S01]  /*46c0*/  FFMA.FTZ R71, R6, R0, R71 ;  /* 0x0000000006477223 */ /* 0x000fe20000010047 */
[----:B------:R-:W-:Y:S01]  /*46d0*/  ISETP.GE.AND P3, PT, R5, R134, PT ;  /* 0x000000860500720c */ /* 0x000fe20003f66270 */
[----:B------:R-:W-:Y:S01]  /*46e0*/  FFMA.FTZ R65, R8, R0, R65 ;  /* 0x0000000008417223 */ /* 0x000fe20000010041 */
[----:B------:R-:W-:-:S02]  /*46f0*/  I2FP.F32.U32 R5, R5 ;  /* 0x0000000500057245 */ /* 0x000fc40000201000 */
[----:B------:R-:W-:Y:S02]  /*4700*/  FSEL R196, R69, -INF , !P5 ;  /* 0xff80000045c47808 */ /* 0x000fe40006800000 */
[----:B------:R-:W-:Y:S01]  /*4710*/  ISETP.GE.AND P5, PT, R4, R134, PT ;  /* 0x000000860400720c */ /* 0x000fe20003fa6270 */
[CC--:B------:R-:W-:Y:S01]  /*4720*/  FFMA.FTZ R64, R5.reuse, R0.reuse, R64 ;  /* 0x0000000005407223 */ /* 0x0c0fe20000010040 */
[----:B------:R-:W-:Y:S01]  /*4730*/  FSEL R171, R70, -INF , !P1 ;  /* 0xff80000046ab7808 */ /* 0x000fe20004800000 */
[----:B------:R-:W-:Y:S01]  /*4740*/  FFMA.FTZ R66, R5, R0, R66 ;  /* 0x0000000005427223 */ /* 0x000fe20000010042 */
[----:B------:R-:W-:Y:S01]  /*4750*/  ISETP.GE.AND P1, PT, R4, R135, PT ;  /* 0x000000870400720c */ /* 0x000fe20003f26270 */
[----:B------:R-:W-:Y:S01]  /*4760*/  VIADD R4, R93, 0x39 ;  /* 0x000000395d047836 */ /* 0x000fe20000000000 */
[----:B------:R-:W-:Y:S02]  /*4770*/  FSEL R186, R67, -INF , !P5 ;  /* 0xff80000043ba7808 */ /* 0x000fe40006800000 */
[----:B------:R-:W-:-:S02]  /*4780*/  ISETP.NE.AND P5, PT, R176, 0x1, PT ;  /* 0x00000001b000780c */ /* 0x000fc40003fa5270 */
[----:B------:R-:W-:Y:S02]  /*4790*/  FSEL R197, R71, -INF , !P4 ;  /* 0xff80000047c57808 */ /* 0x000fe40006000000 */
[----:B------:R-:W-:Y:S02]  /*47a0*/  FSEL R191, R64, -INF , !P2 ;  /* 0xff80000040bf7808 */ /* 0x000fe40005000000 */
[----:B------:R-:W-:Y:S02]  /*47b0*/  FSEL R187, R66, -INF , !P3 ;  /* 0xff80000042bb7808 */ /* 0x000fe40005800000 */
[----:B------:R-:W-:Y:S02]  /*47c0*/  FSEL R190, R65, -INF , !P1 ;  /* 0xff80000041be7808 */ /* 0x000fe40004800000 */
[C---:B------:R-:W-:Y:S02]  /*47d0*/  ISETP.GE.AND P4, PT, R93.reuse, R135, PT ;  /* 0x000000875d00720c */ /* 0x040fe40003f86270 */
[----:B------:R-:W-:-:S02]  /*47e0*/  ISETP.GE.AND P2, PT, R93, R134, PT ;  /* 0x000000865d00720c */ /* 0x000fc40003f46270 */
[C---:B------:R-:W-:Y:S02]  /*47f0*/  ISETP.GE.AND P3, PT, R4.reuse, R135, PT ;  /* 0x000000870400720c */ /* 0x040fe40003f66270 */
[----:B------:R-:W-:Y:S02]  /*4800*/  ISETP.GE.AND P1, PT, R4, R134, PT ;  /* 0x000000860400720c */ /* 0x000fe40003f26270 */
[----:B------:R-:W-:Y:S02]  /*4810*/  I2FP.F32.U32 R93, R93 ;  /* 0x0000005d005d7245 */ /* 0x000fe40000201000 */
[----:B------:R-:W-:-:S03]  /*4820*/  I2FP.F32.U32 R4, R4 ;  /* 0x0000000400047245 */ /* 0x000fc60000201000 */
[CC--:B------:R-:W-:Y:S01]  /*4830*/  FFMA.FTZ R24, R93.reuse, R0.reuse, R40 ;  /* 0x000000005d187223 */ /* 0x0c0fe20000010028 */
[-C--:B------:R-:W-:Y:S01]  /*4840*/  FFMA.FTZ R42, R93, R0.reuse, R42 ;  /* 0x000000005d2a7223 */ /* 0x080fe2000001002a */
[CC--:B------:R-:W-:Y:S01]  /*4850*/  FFMA.FTZ R188, R4.reuse, R0.reuse, R21 ;  /* 0x0000000004bc7223 */ /* 0x0c0fe20000010015 */
[----:B------:R-:W-:Y:S02]  /*4860*/  FFMA.FTZ R23, R4, R0, R23 ;  /* 0x0000000004177223 */ /* 0x000fe40000010017 */
[----:B------:R-:W-:Y:S02]  /*4870*/  FSEL R24, R24, -INF , !P4 ;  /* 0xff80000018187808 */ /* 0x000fe40006000000 */
[----:B------:R-:W-:Y:S02]  /*4880*/  FSEL R21, R42, -INF , !P2 ;  /* 0xff8000002a157808 */ /* 0x000fe40005000000 */
[----:B------:R-:W-:Y:S02]  /*4890*/  FSEL R188, R188, -INF , !P3 ;  /* 0xff800000bcbc7808 */ /* 0x000fe40005800000 */
[----:B------:R-:W-:Y:S01]  /*48a0*/  FSEL R173, R23, -INF , !P1 ;  /* 0xff80000017ad7808 */ /* 0x000fe20004800000 */
[----:B------:R-:W-:Y:S06]  /*48b0*/  @!P5 BRA `(.L_x_585) ;  /* 0x00000004005cd947 */ /* 0x000fec0003800000 */
        /* <DEDUP_REMOVED lines=84> */
.L_x_587:
[----:B------:R3:W-:Y:S02]  /*4e00*/  STS.128 [R209+0xb800], RZ ;  /* 0x00b800ffd1007388 */ /* 0x0007e40000000c00 */
.L_x_588:
[----:B------:R-:W-:Y:S05]  /*4e10*/  BSYNC.RECONVERGENT B0 ;  /* 0x0000000000007941 */ /* 0x000fea0003800200 */
.L_x_586:
[----:B------:R-:W0:Y:S02]  /*4e20*/  LDGDEPBAR ;  /* 0x00000000000079af */ /* 0x000e240000000000 */
.L_x_585:
[----:B------:R-:W-:Y:S01]  /*4e30*/  FMNMX3.FTZ R5, R24, R22, R18, !PT ;  /* 0x0000001618057276 */ /* 0x000fe20007810012 */
[----:B------:R-:W-:Y:S01]  /*4e40*/  IMAD.SHL.U32 R228, R176, 0x2, RZ ;  /* 0x00000002b0e47824 */ /* 0x000fe200078e00ff */
[----:B------:R-:W-:Y:S01]  /*4e50*/  FMNMX3.FTZ R4, R21, R17, R37, !PT ;  /* 0x0000001115047276 */ /* 0x000fe20007810025 */
[----:B------:R-:W-:Y:S01]  /*4e60*/  IMAD.WIDE.U32 R214, R86, -0x2daee0ad, RZ ;  /* 0xd2511f5356d67825 */ /* 0x000fe200078e00ff */
[----:B------:R-:W-:Y:S01]  /*4e70*/  FMNMX3.FTZ R5, R5, R20, R12, !PT ;  /* 0x0000001405057276 */ /* 0x000fe2000781000c */
[----:B------:R-:W4:Y:S01]  /*4e80*/  LDCU UR4, c[0x0][0x45c] ;  /* 0x00008b80ff0477ac */ /* 0x000f220008000800 */
[----:B------:R-:W-:Y:S01]  /*4e90*/  FMNMX3.FTZ R4, R4, R19, R13, !PT ;  /* 0x0000001304047276 */ /* 0x000fe2000781000d */
[----:B------:R-:W-:Y:S01]  /*4ea0*/  VIADD R23, R228, 0xfffffffe ;  /* 0xfffffffee4177836 */ /* 0x000fe20000000000 */
[----:B------:R-:W-:Y:S01]  /*4eb0*/  FMNMX3.FTZ R5, R5, R16, R14, !PT ;  /* 0x0000001005057276 */ /* 0x000fe2000781000e */
[----:B-1----:R-:W-:Y:S01]  /*4ec0*/  VIADD R9, R221, 0xbb67ae85 ;  /* 0xbb67ae85dd097836 */ /* 0x002fe20000000000 */
[----:B------:R-:W-:Y:S01]  /*4ed0*/  FMNMX3.FTZ R4, R4, R11, R29, !PT ;  /* 0x0000000b04047276 */ /* 0x000fe2000781001d */
[C---:B------:R-:W-:Y:S01]  /*4ee0*/  VIADD R231, R220.reuse, 0x9e3779b9 ;  /* 0x9e3779b9dce77836 */ /* 0x040fe20000000000 */
[----:B------:R-:W-:Y:S01]  /*4ef0*/  FMNMX3.FTZ R5, R5, R10, R174, !PT ;  /* 0x0000000a05057276 */ /* 0x000fe200078100ae */
[----:B------:R-:W-:Y:S01]  /*4f00*/  VIADD R229, R220, 0x3c6ef372 ;  /* 0x3c6ef372dce57836 */ /* 0x000fe20000000000 */
[----:B------:R-:W-:Y:S01]  /*4f10*/  FMNMX3.FTZ R4, R4, R15, R225, !PT ;  /* 0x0000000f04047276 */ /* 0x000fe200078100e1 */
[----:B------:R-:W-:Y:S01]  /*4f20*/  VIADD R147, R221, 0x76cf5d0a ;  /* 0x76cf5d0add937836 */ /* 0x000fe20000000000 */
[----:B------:R-:W-:Y:S01]  /*4f30*/  FMNMX3.FTZ R5, R5, R192, R198, !PT ;  /* 0x000000c005057276 */ /* 0x000fe200078100c6 */
[----:B------:R-:W-:Y:S01]  /*4f40*/  VIADD R146, R221, 0x32370b8f ;  /* 0x32370b8fdd927836 */ /* 0x000fe20000000000 */
[----:B------:R-:W-:Y:S01]  /*4f50*/  FMNMX3.FTZ R4, R4, R217, R171, !PT ;  /* 0x000000d904047276 */ /* 0x000fe200078100ab */
[C---:B------:R-:W-:Y:S01]  /*4f60*/  VIADD R145, R220.reuse, 0xdaa66d2b ;  /* 0xdaa66d2bdc917836 */ /* 0x040fe20000000000 */
[----:B------:R-:W-:Y:S01]  /*4f70*/  FMNMX3.FTZ R5, R5, R196, R191, !PT ;  /* 0x000000c405057276 */ /* 0x000fe200078100bf */
[----:B------:R-:W-:Y:S01]  /*4f80*/  VIADD R144, R220, 0x78dde6e4 ;  /* 0x78dde6e4dc907836 */ /* 0x000fe20000000000 */
[----:B------:R-:W-:Y:S01]  /*4f90*/  FMNMX3.FTZ R4, R4, R197, R187, !PT ;  /* 0x000000c504047276 */ /* 0x000fe200078100bb */
[----:B------:R-:W1:Y:S01]  /*4fa0*/  LDC R167, c[0x0][0x4f8] ;  /* 0x00013e00ffa77b82 */ /* 0x000e620000000800 */
[----:B------:R-:W-:Y:S01]  /*4fb0*/  FMNMX3.FTZ R5, R5, R190, R189, !PT ;  /* 0x000000be05057276 */ /* 0x000fe200078100bd */
[C---:B------:R-:W-:Y:S01]  /*4fc0*/  VIADD R195, R221.reuse, 0xa9066899 ;  /* 0xa9066899ddc37836 */ /* 0x040fe20000000000 */
[----:B--2---:R-:W-:Y:S01]  /*4fd0*/  SHF.R.U32.HI R7, RZ, 0x5, R182 ;  /* 0x00000005ff077819 */ /* 0x004fe200000116b6 */
[C---:B------:R-:W-:Y:S01]  /*4fe0*/  VIADD R227, R221.reuse, 0xed9eba14 ;  /* 0xed9eba14dde37836 */ /* 0x040fe20000000000 */
[----:B------:R-:W-:Y:S01]  /*4ff0*/  FMNMX.FTZ R5, R188, R5, !PT ;  /* 0x00000005bc057209 */ /* 0x000fe20007810000 */
[----:B------:R-:W-:Y:S01]  /*5000*/  VIADD R226, R220, 0xb54cda56 ;  /* 0xb54cda56dce27836 */ /* 0x000fe20000000000 */
[----:B------:R-:W-:Y:S01]  /*5010*/  FMNMX3.FTZ R4, R4, R186, R175, !PT ;  /* 0x000000ba04047276 */ /* 0x000fe200078100af */
[----:B------:R-:W-:Y:S01]  /*5020*/  IMAD R218, R90, 0x4, R7 ;  /* 0x000000045ada7824 */ /* 0x000fe200078e0207 */
[----:B------:R-:W-:Y:S01]  /*5030*/  LOP3.LUT R32, R221, R23, R215, 0x96, !PT ;  /* 0x00000017dd207212 */ /* 0x000fe200078e96d7 */
[----:B------:R-:W2:Y:S01]  /*5040*/  SHFL.BFLY PT, R26, R5, 0x2, 0x1f ;  /* 0x0c401f00051a7f89 */ /* 0x000ea200000e0000 */
[----:B------:R-:W-:Y:S01]  /*5050*/  FMNMX.FTZ R7, R173, R4, !PT ;  /* 0x00000004ad077209 */ /* 0x000fe20007810000 */
[----:B------:R-:W-:Y:S01]  /*5060*/  IMAD.WIDE.U32 R218, R218, -0x326172a9, RZ ;  /* 0xcd9e8d57dada7825 */ /* 0x000fe200078e00ff */
[----:B------:R-:W-:-:S03]  /*5070*/  LOP3.LUT R177, R85, 0x200, R152, 0xf8, !PT ;  /* 0x0000020055b17812 */ /* 0x000fc600078ef898 */
[----:B------:R-:W5:Y:S01]  /*5080*/  SHFL.BFLY PT, R4, R7, 0x2, 0x1f ;  /* 0x0c401f0007047f89 */ /* 0x000f6200000e0000 */
[----:B------:R-:W-:Y:S01]  /*5090*/  LOP3.LUT R87, R220, R87, R219, 0x96, !PT ;  /* 0x00000057dc577212 */ /* 0x000fe200078e96db */
[----:B------:R-:W-:Y:S01]  /*50a0*/  IMAD.WIDE.U32 R32, R32, -0x326172a9, RZ ;  /* 0xcd9e8d5720207825 */ /* 0x000fe200078e00ff */
[----:B------:R-:W-:-:S03]  /*50b0*/  LEA R177, R177, UR5, 0x1 ;  /* 0x00000005b1b17c11 */ /* 0x000fc6000f8e08ff */
[----:B------:R-:W-:Y:S01]  /*50c0*/  IMAD.WIDE.U32 R212, R87, -0x2daee0ad, RZ ;  /* 0xd2511f5357d47825 */ /* 0x000fe200078e00ff */
[----:B------:R-:W-:Y:S01]  /*50d0*/  LOP3.LUT R8, R231, R218, R33, 0x96, !PT ;  /* 0x000000dae7087212 */ /* 0x000fe200078e9621 */
[----:B------:R-:W-:Y:S01]  /*50e0*/  LDSM.16.MT88.4 R64, [R177+0xe000] ;  /* 0x00e00000b140783b */ /* 0x000fe20000004200 */
[----:B-1----:R-:W-:Y:S01]  /*50f0*/  LOP3.LUT R167, R167, 0xff, RZ, 0xc0, !PT ;  /* 0x000000ffa7a77812 */ /* 0x002fe200078ec0ff */
[----:B------:R-:W-:Y:S01]  /*5100*/  IMAD.IADD R224, R84, 0x1, R177 ;  /* 0x0000000154e07824 */ /* 0x000fe200078e02b1 */
[----:B------:R-:W-:Y:S01]  /*5110*/  LOP3.LUT R210, R9, R214, R213, 0x96, !PT ;  /* 0x000000d609d27212 */ /* 0x000fe200078e96d5 */
[----:B------:R-:W-:Y:S01]  /*5120*/  IMAD.WIDE.U32 R8, R8, -0x2daee0ad, RZ ;  /* 0xd2511f5308087825 */ /* 0x000fe200078e00ff */
[----:B------:R-:W-:Y:S03]  /*5130*/  LDSM.16.MT88.4 R96, [R177+0x10000] ;  /* 0x01000000b160783b */ /* 0x000fe60000004200 */
[----:B------:R-:W-:Y:S01]  /*5140*/  IMAD.WIDE.U32 R210, R210, -0x326172a9, RZ ;  /* 0xcd9e8d57d2d27825 */ /* 0x000fe200078e00ff */
[----:B------:R-:W-:Y:S01]  /*5150*/  LDSM.16.MT88.4 R40, [R224+0xc000] ;  /* 0x00c00000e028783b */ /* 0x000fe20000004200 */
[----:B--2---:R-:W-:-:S02]  /*5160*/  FMNMX.FTZ R26, R5, R26, !PT ;  /* 0x0000001a051a7209 */ /* 0x004fc40007810000 */
[----:B------:R-:W-:Y:S01]  /*5170*/  IMAD.IADD R223, R156, 0x1, R177 ;  /* 0x000000019cdf7824 */ /* 0x000fe200078e02b1 */
[----:B------:R-:W-:Y:S01]  /*5180*/  LOP3.LUT R32, R229, R32, R211, 0x96, !PT ;  /* 0x00000020e5207212 */ /* 0x000fe200078e96d3 */
[----:B------:R-:W-:Y:S01]  /*5190*/  IMAD R167, R167, 0x10000, R167 ;  /* 0x00010000a7a77824 */ /* 0x000fe200078e02a7 */
[----:B------:R-:W1:Y:S01]  /*51a0*/  SHFL.BFLY PT, R133, R26, 0x1, 0x1f ;  /* 0x0c201f001a857f89 */ /* 0x000e6200000e0000 */
[----:B-----5:R-:W-:Y:S01]  /*51b0*/  FMNMX.FTZ R7, R7, R4, !PT ;  /* 0x0000000407077209 */ /* 0x020fe20007810000 */
[----:B------:R-:W-:Y:S01]  /*51c0*/  IMAD.IADD R222, R84, 0x1, R223 ;  /* 0x0000000154de7824 */ /* 0x000fe200078e02df */
[----:B------:R-:W-:Y:S01]  /*51d0*/  LOP3.LUT R4, R147, R212, R9, 0x96, !PT ;  /* 0x000000d493047212 */ /* 0x000fe200078e9609 */
[----:B------:R-:W-:Y:S01]  /*51e0*/  IMAD.WIDE.U32 R32, R32, -0x2daee0ad, RZ ;  /* 0xd2511f5320207825 */ /* 0x000fe200078e00ff */
[----:B------:R-:W-:Y:S03]  /*51f0*/  LDSM.16.MT88.4 R80, [R223+0xe000] ;  /* 0x00e00000df50783b */ /* 0x000fe60000004200 */
[----:B------:R-:W-:Y:S01]  /*5200*/  IMAD.WIDE.U32 R4, R4, -0x326172a9, RZ ;  /* 0xcd9e8d5704047825 */ /* 0x000fe200078e00ff */
[----:B------:R-:W2:Y:S01]  /*5210*/  SHFL.BFLY PT, R132, R7, 0x1, 0x1f ;  /* 0x0c201f0007847f89 */ /* 0x000ea200000e0000 */
[----:B------:R-:W-:-:S02]  /*5220*/  LOP3.LUT R8, R146, R8, R33, 0x96, !PT ;  /* 0x0000000892087212 */ /* 0x000fc400078e9621 */
[----:B------:R-:W-:Y:S01]  /*5230*/  VIADD R216, R220, 0x1715609d ;  /* 0x1715609ddcd87836 */ /* 0x000fe20000000000 */
[----:B------:R-:W-:Y:S01]  /*5240*/  LOP3.LUT R5, R145, R210, R5, 0x96, !PT ;  /* 0x000000d291057212 */ /* 0x000fe200078e9605 */
[----:B------:R-:W5:Y:S01]  /*5250*/  LDSM.16.MT88.4 R140, [R222+0x10000] ;  /* 0x01000000de8c783b */ /* 0x000f620000004200 */
[----:B------:R-:W-:-:S03]  /*5260*/  IMAD.WIDE.U32 R8, R8, -0x326172a9, RZ ;  /* 0xcd9e8d5708087825 */ /* 0x000fc600078e00ff */
[----:B------:R-:W3:Y:S01]  /*5270*/  LDSM.16.MT88.4 R56, [R222+0xc000] ;  /* 0x00c00000de38783b */ /* 0x000ee20000004200 */
[----:B------:R-:W-:Y:S01]  /*5280*/  IMAD.WIDE.U32 R30, R5, -0x2daee0ad, RZ ;  /* 0xd2511f53051e7825 */ /* 0x000fe200078e00ff */
[----:B------:R-:W-:Y:S02]  /*5290*/  LOP3.LUT R4, R144, R4, R9, 0x96, !PT ;  /* 0x0000000490047212 */ /* 0x000fe400078e9609 */
[----:B------:R-:W-:Y:S01]  /*52a0*/  LDSM.16.MT88.4 R88, [R222+0xe000] ;  /* 0x00e00000de58783b */ /* 0x000fe20000004200 */
[----:B------:R-:W-:Y:S01]  /*52b0*/  VIADD R208, R221, 0x646e171e ;  /* 0x646e171eddd07836 */ /* 0x000fe20000000000 */
[----:B-1----:R-:W-:Y:S01]  /*52c0*/  FMNMX.FTZ R133, R26, R133, !PT ;  /* 0x000000851a857209 */ /* 0x002fe20007810000 */
[----:B------:R-:W-:Y:S01]  /*52d0*/  IMAD.WIDE.U32 R4, R4, -0x2daee0ad, RZ ;  /* 0xd2511f5304047825 */ /* 0x000fe200078e00ff */
[----:B------:R-:W-:Y:S01]  /*52e0*/  LOP3.LUT R6, R227, R32, R31, 0x96, !PT ;  /* 0x00000020e3067212 */ /* 0x000fe200078e961f */
[----:B------:R-:W-:Y:S01]  /*52f0*/  LDSM.16.MT88.4 R112, [R223+0x10000] ;  /* 0x01000000df70783b */ /* 0x000fe20000004200 */
[C---:B------:R-:W-:Y:S01]  /*5300*/  FSETP.NEU.FTZ.AND P1, PT, R133.reuse, -INF , PT ;  /* 0xff8000008500780b */ /* 0x040fe20003f3d000 */
[----:B----4-:R-:W-:Y:S01]  /*5310*/  FMUL.FTZ R193, R133, UR4 ;  /* 0x0000000485c17c20 */ /* 0x010fe20008410000 */
[----:B------:R-:W-:Y:S01]  /*5320*/  LOP3.LUT R30, R195, R30, R5, 0x96, !PT ;  /* 0x0000001ec31e7212 */ /* 0x000fe200078e9605 */
[----:B------:R-:W-:Y:S01]  /*5330*/  LDSM.16.MT88.4 R72, [R224+0xe000] ;  /* 0x00e00000e048783b */ /* 0x000fe20000004200 */
[----:B--2---:R-:W-:Y:S01]  /*5340*/  FMNMX.FTZ R132, R7, R132, !PT ;  /* 0x0000008407847209 */ /* 0x004fe20007810000 */
[----:B------:R-:W-:Y:S01]  /*5350*/  IMAD.WIDE.U32 R6, R6, -0x326172a9, RZ ;  /* 0xcd9e8d5706067825 */ /* 0x000fe200078e00ff */
[----:B------:R-:W-:Y:S01]  /*5360*/  FSEL R193, R193, RZ, P1 ;  /* 0x000000ffc1c17208 */ /* 0x000fe20000800000 */
[----:B------:R-:W-:Y:S01]  /*5370*/  LDSM.16.MT88.4 R104, [R224+0x10000] ;  /* 0x01000000e068783b */ /* 0x000fe20000004200 */
[----:B------:R-:W-:Y:S01]  /*5380*/  FSETP.NEU.FTZ.AND P1, PT, R132, -INF , PT ;  /* 0xff8000008400780b */ /* 0x000fe20003f3d000 */
[----:B------:R-:W-:-:S04]  /*5390*/  IMAD.WIDE.U32 R30, R30, -0x326172a9, RZ ;  /* 0xcd9e8d571e1e7825 */ /* 0x000fc800078e00ff */
[----:B------:R-:W-:Y:S01]  /*53a0*/  FMUL.FTZ R194, R132, UR4 ;  /* 0x0000000484c27c20 */ /* 0x000fe20008410000 */
[--C-:B------:R-:W-:Y:S01]  /*53b0*/  FFMA.FTZ R170, R24, UR4, -R193.reuse ;  /* 0x0000000418aa7c23 */ /* 0x100fe200080108c1 */
[----:B------:R-:W-:Y:S01]  /*53c0*/  FFMA.FTZ R165, R22, UR4, -R193 ;  /* 0x0000000416a57c23 */ /* 0x000fe200080108c1 */
[----:B------:R-:W-:Y:S01]  /*53d0*/  IMAD.MOV.U32 R26, RZ, RZ, R30 ;  /* 0x000000ffff1a7224 */ /* 0x000fe200078e001e */
[----:B------:R-:W-:Y:S01]  /*53e0*/  LOP3.LUT R9, R226, R6, R31, 0x96, !PT ;  /* 0x00000006e2097212 */ /* 0x000fe200078e961f */
[--C-:B------:R-:W-:Y:S01]  /*53f0*/  FFMA.FTZ R166, R18, UR4, -R193.reuse ;  /* 0x0000000412a67c23 */ /* 0x100fe200080108c1 */
[----:B------:R-:W-:Y:S01]  /*5400*/  FSEL R194, R194, RZ, P1 ;  /* 0x000000ffc2c27208 */ /* 0x000fe20000800000 */
[----:B------:R-:W-:Y:S01]  /*5410*/  MUFU.EX2 R170, R170 ;  /* 0x000000aa00aa7308 */ /* 0x000fe20000000800 */
[----:B------:R-:W-:Y:S01]  /*5420*/  PRMT R23, R30, 0x7771, RZ ;  /* 0x000077711e177816 */ /* 0x000fe200000000ff */
[----:B------:R-:W-:Y:S01]  /*5430*/  FFMA.FTZ R161, R20, UR4, -R193 ;  /* 0x0000000414a17c23 */ /* 0x000fe200080108c1 */
[----:B------:R-:W-:Y:S01]  /*5440*/  LOP3.LUT R26, R26, 0xff, RZ, 0xc0, !PT ;  /* 0x000000ff1a1a7812 */ /* 0x000fe200078ec0ff */
[--C-:B------:R-:W-:Y:S01]  /*5450*/  FFMA.FTZ R164, R21, UR4, -R194.reuse ;  /* 0x0000000415a47c23 */ /* 0x100fe200080108c2 */
[----:B------:R-:W-:Y:S01]  /*5460*/  LOP3.LUT R22, R9, 0xffff, RZ, 0xc0, !PT ;  /* 0x0000ffff09167812 */ /* 0x000fe200078ec0ff */
[--C-:B------:R-:W-:Y:S01]  /*5470*/  FFMA.FTZ R163, R17, UR4, -R194.reuse ;  /* 0x0000000411a37c23 */ /* 0x100fe200080108c2 */
[----:B------:R-:W-:Y:S01]  /*5480*/  PRMT R6, R26, 0x5410, R23 ;  /* 0x000054101a067816 */ /* 0x000fe20000000017 */
[----:B------:R-:W1:Y:S01]  /*5490*/  MUFU.EX2 R165, R165 ;  /* 0x000000a500a57308 */ /* 0x000e620000000800 */
[C---:B------:R-:W-:Y:S01]  /*54a0*/  PRMT R28, R30.reuse, 0x7773, RZ ;  /* 0x000077731e1c7816 */ /* 0x040fe200000000ff */
[--C-:B------:R-:W-:Y:S01]  /*54b0*/  FFMA.FTZ R159, R19, UR4, -R194.reuse ;  /* 0x00000004139f7c23 */ /* 0x100fe200080108c2 */
[----:B------:R-:W-:Y:S01]  /*54c0*/  PRMT R5, R30, 0x7772, RZ ;  /* 0x000077721e057816 */ /* 0x000fe200000000ff */
[----:B------:R-:W-:Y:S01]  /*54d0*/  MUFU.EX2 R164, R164 ;  /* 0x000000a400a47308 */ /* 0x000fe20000000800 */
[----:B------:R-:W-:Y:S01]  /*54e0*/  LOP3.LUT R23, R9, 0xff, RZ, 0xc0, !PT ;  /* 0x000000ff09177812 */ /* 0x000fe200078ec0ff */
[----:B------:R-:W-:Y:S01]  /*54f0*/  FFMA.FTZ R162, R37, UR4, -R194 ;  /* 0x0000000425a27c23 */ /* 0x000fe200080108c2 */
[----:B------:R-:W-:Y:S01]  /*5500*/  SHF.R.U32.HI R18, RZ, 0x8, R22 ;  /* 0x00000008ff127819 */ /* 0x000fe20000011616 */
[----:B------:R-:W2:Y:S01]  /*5510*/  MUFU.EX2 R163, R163 ;  /* 0x000000a300a37308 */ /* 0x000ea20000000800 */
[----:B------:R-:W-:Y:S01]  /*5520*/  PRMT R19, R9, 0x7632, R19 ;  /* 0x0000763209137816 */ /* 0x000fe20000000013 */
[--C-:B------:R-:W-:Y:S01]  /*5530*/  FFMA.FTZ R155, R16, UR4, -R193.reuse ;  /* 0x00000004109b7c23 */ /* 0x100fe200080108c1 */
[----:B------:R-:W-:Y:S01]  /*5540*/  PRMT R5, R5, 0x5410, R28 ;  /* 0x0000541005057816 */ /* 0x000fe2000000001c */
[----:B------:R-:W-:Y:S01]  /*5550*/  MUFU.EX2 R166, R166 ;  /* 0x000000a600a67308 */ /* 0x000fe20000000800 */
[----:B------:R-:W-:Y:S01]  /*5560*/  PRMT R18, R23, 0x5410, R18 ;  /* 0x0000541017127816 */ /* 0x000fe20000000012 */
[----:B------:R-:W-:Y:S01]  /*5570*/  FFMA.FTZ R160, R12, UR4, -R193 ;  /* 0x000000040ca07c23 */ /* 0x000fe200080108c1 */
[----:B------:R-:W-:Y:S01]  /*5580*/  SHF.R.U32.HI R22, RZ, 0x18, R9 ;  /* 0x00000018ff167819 */ /* 0x000fe20000011609 */
[----:B------:R-:W4:Y:S01]  /*5590*/  MUFU.EX2 R161, R161 ;  /* 0x000000a100a17308 */ /* 0x000f220000000800 */
[----:B------:R-:W-:Y:S01]  /*55a0*/  LOP3.LUT R9, R19, 0xff, RZ, 0xc0, !PT ;  /* 0x000000ff13097812 */ /* 0x000fe200078ec0ff */
[--C-:B------:R-:W-:Y:S01]  /*55b0*/  FFMA.FTZ R158, R14, UR4, -R193.reuse ;  /* 0x000000040e9e7c23 */ /* 0x100fe200080108c1 */
[----:B------:R-:W-:Y:S01]  /*55c0*/  LOP3.LUT R20, R5, 0xff00ff, RZ, 0xc0, !PT ;  /* 0x00ff00ff05147812 */ /* 0x000fe200078ec0ff */
[----:B------:R-:W-:Y:S01]  /*55d0*/  MUFU.EX2 R162, R162 ;  /* 0x000000a200a27308 */ /* 0x000fe20000000800 */
[--C-:B------:R-:W-:Y:S01]  /*55e0*/  HSET2.LE.AND R5, R18, R167.reuse, PT ;  /* 0x000000a712057233 */ /* 0x100fe20003803000 */
[----:B------:R-:W-:Y:S01]  /*55f0*/  FFMA.FTZ R153, R10, UR4, -R193 ;  /* 0x000000040a997c23 */ /* 0x000fe200080108c1 */
[----:B------:R-:W-:Y:S01]  /*5600*/  PRMT R22, R9, 0x5410, R22 ;  /* 0x0000541009167816 */ /* 0x000fe20000000016 */
[----:B------:R-:W5:Y:S01]  /*5610*/  MUFU.EX2 R159, R159 ;  /* 0x0000009f009f7308 */ /* 0x000f620000000800 */
[----:B------:R-:W-:Y:S01]  /*5620*/  LOP3.LUT R18, R216, R8, R7, 0x96, !PT ;  /* 0x00000008d8127212 */ /* 0x000fe200078e9607 */
[--C-:B------:R-:W-:Y:S01]  /*5630*/  FFMA.FTZ R154, R29, UR4, -R194.reuse ;  /* 0x000000041d9a7c23 */ /* 0x100fe200080108c2 */
[----:B-1----:R-:W-:Y:S01]  /*5640*/  F2FP.F16.F32.PACK_AB R116, R165, R170 ;  /* 0x000000aaa574723e */ /* 0x002fe200000000ff */
[----:B------:R-:W-:Y:S01]  /*5650*/  FFMA.FTZ R151, R15, UR4, -R194 ;  /* 0x000000040f977c23 */ /* 0x000fe200080108c2 */
[--C-:B------:R-:W-:Y:S01]  /*5660*/  HSET2.LE.AND R9, R6, R167.reuse, PT ;  /* 0x000000a706097233 */ /* 0x100fe20003803000 */
[----:B------:R-:W-:Y:S01]  /*5670*/  IMAD.WIDE.U32 R18, R18, -0x2daee0ad, RZ ;  /* 0xd2511f5312127825 */ /* 0x000fe200078e00ff */
[----:B------:R-:W-:-:S03]  /*5680*/  HSET2.LE.AND R117, R22, R167, PT ;  /* 0x000000a716757233 */ /* 0x000fc60003803000 */
[----:B------:R-:W-:Y:S01]  /*5690*/  FFMA.FTZ R172, R13, UR4, -R194 ;  /* 0x000000040dac7c23 */ /* 0x000fe200080108c2 */
[----:B--2---:R-:W-:Y:S01]  /*56a0*/  F2FP.F16.F32.PACK_AB R6, R163, R164 ;  /* 0x000000a4a306723e */ /* 0x004fe200000000ff */
[----:B------:R-:W-:Y:S01]  /*56b0*/  IMAD.MOV.U32 R8, RZ, RZ, R18 ;  /* 0x000000ffff087224 */ /* 0x000fe200078e0012 */
[----:B------:R-:W-:Y:S01]  /*56c0*/  LOP3.LUT R116, R116, R5, RZ, 0xc0, !PT ;  /* 0x0000000574747212 */ /* 0x000fe200078ec0ff */
[----:B------:R-:W-:Y:S01]  /*56d0*/  FFMA.FTZ R157, R11, UR4, -R194 ;  /* 0x000000040b9d7c23 */ /* 0x000fe200080108c2 */
[----:B------:R-:W-:Y:S01]  /*56e0*/  LOP3.LUT R117, R6, R117, RZ, 0xc0, !PT ;  /* 0x0000007506757212 */ /* 0x000fe200078ec0ff */
[----:B------:R-:W-:Y:S01]  /*56f0*/  MUFU.EX2 R160, R160 ;  /* 0x000000a000a07308 */ /* 0x000fe20000000800 */
[----:B------:R-:W-:Y:S01]  /*5700*/  LOP3.LUT R5, R208, R4, R19, 0x96, !PT ;  /* 0x00000004d0057212 */ /* 0x000fe200078e9613 */
[----:B------:R-:W-:Y:S01]  /*5710*/  LDSM.16.MT88.4 R124, [R177+0xc000] ;  /* 0x00c00000b17c783b */ /* 0x000fe20000004200 */
[C---:B------:R-:W-:Y:S01]  /*5720*/  PRMT R6, R18.reuse, 0x7771, RZ ;  /* 0x0000777112067816 */ /* 0x040fe200000000ff */
[----:B------:R-:W-:Y:S01]  /*5730*/  MUFU.EX2 R155, R155 ;  /* 0x0000009b009b7308 */ /* 0x000fe20000000800 */
[C---:B------:R-:W-:Y:S01]  /*5740*/  PRMT R7, R18.reuse, 0x7773, RZ ;  /* 0x0000777312077816 */ /* 0x040fe200000000ff */
[----:B------:R-:W-:Y:S01]  /*5750*/  LDSM.16.MT88.4 R48, [R223+0xc000] ;  /* 0x00c00000df30783b */ /* 0x000fe20000004200 */
[----:B------:R-:W-:Y:S01]  /*5760*/  PRMT R4, R18, 0x7772, RZ ;  /* 0x0000777212047816 */ /* 0x000fe200000000ff */
[----:B------:R-:W-:Y:S01]  /*5770*/  MUFU.EX2 R158, R158 ;  /* 0x0000009e009e7308 */ /* 0x000fe20000000800 */
[----:B----4-:R-:W-:Y:S01]  /*5780*/  F2FP.F16.F32.PACK_AB R118, R161, R166 ;  /* 0x000000a6a176723e */ /* 0x010fe200000000ff */
[----:B------:R-:W1:Y:S01]  /*5790*/  LDSM.16.MT88.4 R16, [R224+0xc800] ;  /* 0x00c80000e010783b */ /* 0x000e620000004200 */
[--C-:B------:R-:W-:Y:S01]  /*57a0*/  HSET2.LE.AND R20, R20, R167.reuse, PT ;  /* 0x000000a714147233 */ /* 0x100fe20003803000 */
[----:B------:R-:W2:Y:S01]  /*57b0*/  MUFU.EX2 R153, R153 ;  /* 0x0000009900997308 */ /* 0x000ea20000000800 */
[----:B-----5:R-:W-:Y:S01]  /*57c0*/  F2FP.F16.F32.PACK_AB R119, R159, R162 ;  /* 0x000000a29f77723e */ /* 0x020fe200000000ff */
[----:B------:R-:W-:Y:S01]  /*57d0*/  LDSM.16.MT88.4 R136, [R224+0xe800] ;  /* 0x00e80000e088783b */ /* 0x000fe20000004200 */
[----:B------:R-:W-:Y:S01]  /*57e0*/  LOP3.LUT R118, R118, R9, RZ, 0xc0, !PT ;  /* 0x0000000976767212 */ /* 0x000fe200078ec0ff */
[----:B------:R-:W-:Y:S01]  /*57f0*/  MUFU.EX2 R154, R154 ;  /* 0x0000009a009a7308 */ /* 0x000fe20000000800 */
[----:B------:R-:W-:Y:S01]  /*5800*/  LOP3.LUT R9, R8, 0xff, RZ, 0xc0, !PT ;  /* 0x000000ff08097812 */ /* 0x000fe200078ec0ff */
[----:B------:R-:W-:Y:S01]  /*5810*/  LDSM.16.MT88.4 R28, [R177+0xc800] ;  /* 0x00c80000b11c783b */ /* 0x000fe20000004200 */
[----:B------:R-:W-:Y:S01]  /*5820*/  LOP3.LUT R119, R119, R20, RZ, 0xc0, !PT ;  /* 0x0000001477777212 */ /* 0x000fe200078ec0ff */
[----:B------:R-:W4:Y:S01]  /*5830*/  MUFU.EX2 R151, R151 ;  /* 0x0000009700977308 */ /* 0x000f220000000800 */
[----:B------:R-:W-:Y:S01]  /*5840*/  PRMT R4, R4, 0x5410, R7 ;  /* 0x0000541004047816 */ /* 0x000fe20000000007 */
[----:B------:R-:W5:Y:S01]  /*5850*/  LDSM.16.MT88.4 R20, [R222+0xc800] ;  /* 0x00c80000de14783b */ /* 0x000f620000004200 */
[--C-:B------:R-:W-:Y:S01]  /*5860*/  PRMT R14, R9, 0x5410, R6.reuse ;  /* 0x00005410090e7816 */ /* 0x100fe20000000006 */
[----:B------:R-:W-:Y:S01]  /*5870*/  MUFU.EX2 R172, R172 ;  /* 0x000000ac00ac7308 */ /* 0x000fe20000000800 */
[C---:B------:R-:W-:Y:S01]  /*5880*/  LOP3.LUT R7, R5.reuse, 0xffff, RZ, 0xc0, !PT ;  /* 0x0000ffff05077812 */ /* 0x040fe200078ec0ff */
[C---:B------:R-:W-:Y:S01]  /*5890*/  HMMA.16816.F32 R36, R116.reuse, R40, RZ ;  /* 0x000000287424723c */ /* 0x040fe200000018ff */
[C---:B------:R-:W-:Y:S01]  /*58a0*/  PRMT R6, R5.reuse, 0x7632, R6 ;  /* 0x0000763205067816 */ /* 0x040fe20000000006 */
[----:B------:R-:W4:Y:S01]  /*58b0*/  MUFU.EX2 R157, R157 ;  /* 0x0000009d009d7308 */ /* 0x000f220000000800 */
[----:B------:R-:W-:Y:S01]  /*58c0*/  LOP3.LUT R230, R5, 0xff, RZ, 0xc0, !PT ;  /* 0x000000ff05e67812 */ /* 0x000fe200078ec0ff */
[----:B------:R-:W5:Y:S01]  /*58d0*/  LDSM.16.MT88.4 R8, [R177+0xe800] ;  /* 0x00e80000b108783b */ /* 0x000f620000004200 */
[----:B------:R-:W-:Y:S01]  /*58e0*/  SHF.R.U32.HI R12, RZ, 0x18, R5 ;  /* 0x00000018ff0c7819 */ /* 0x000fe20000011605 */
[----:B------:R-:W-:Y:S01]  /*58f0*/  FFMA.FTZ R196, R196, UR4, -R193 ;  /* 0x00000004c4c47c23 */ /* 0x000fe200080108c1 */
[----:B------:R-:W-:Y:S01]  /*5900*/  SHF.R.U32.HI R7, RZ, 0x8, R7 ;  /* 0x00000008ff077819 */ /* 0x000fe20000011607 */
[C---:B------:R-:W-:Y:S01]  /*5910*/  HMMA.16816.F32 R40, R116.reuse, R42, RZ ;  /* 0x0000002a7428723c */ /* 0x040fe200000018ff */
[----:B------:R-:W-:Y:S01]  /*5920*/  LOP3.LUT R5, R6, 0xff, RZ, 0xc0, !PT ;  /* 0x000000ff06057812 */ /* 0x000fe200078ec0ff */
[----:B------:R-:W-:Y:S01]  /*5930*/  LDSM.16.MT88.4 R32, [R224+0x10800] ;  /* 0x01080000e020783b */ /* 0x000fe20000004200 */
[----:B------:R-:W-:Y:S01]  /*5940*/  PRMT R230, R230, 0x5410, R7 ;  /* 0x00005410e6e67816 */ /* 0x000fe20000000007 */
[----:B------:R-:W-:Y:S01]  /*5950*/  FFMA.FTZ R225, R225, UR4, -R194 ;  /* 0x00000004e1e17c23 */ /* 0x000fe200080108c2 */
[----:B------:R-:W-:Y:S01]  /*5960*/  PRMT R12, R5, 0x5410, R12 ;  /* 0x00005410050c7816 */ /* 0x000fe2000000000c */
[----:B------:R-:W-:Y:S01]  /*5970*/  LDSM.16.MT88.4 R24, [R223+0xc800] ;  /* 0x00c80000df18783b */ /* 0x000fe20000004200 */
[----:B------:R-:W-:Y:S01]  /*5980*/  LOP3.LUT R232, R4, 0xff00ff, RZ, 0xc0, !PT ;  /* 0x00ff00ff04e87812 */ /* 0x000fe200078ec0ff */
[C---:B------:R-:W-:Y:S01]  /*5990*/  HMMA.16816.F32 R120, R116.reuse, R140, RZ ;  /* 0x0000008c7478723c */ /* 0x040fe200000018ff */
[--C-:B------:R-:W-:Y:S01]  /*59a0*/  HSET2.LE.AND R14, R14, R167.reuse, PT ;  /* 0x000000a70e0e7233 */ /* 0x100fe20003803000 */
[----:B------:R-:W-:Y:S01]  /*59b0*/  FFMA.FTZ R191, R191, UR4, -R193 ;  /* 0x00000004bfbf7c23 */ /* 0x000fe200080108c1 */
[--C-:B------:R-:W-:Y:S01]  /*59c0*/  HSET2.LE.AND R230, R230, R167.reuse, PT ;  /* 0x000000a7e6e67233 */ /* 0x100fe20003803000 */
[----:B------:R-:W-:Y:S01]  /*59d0*/  FFMA.FTZ R175, R175, UR4, -R194 ;  /* 0x00000004afaf7c23 */ /* 0x000fe200080108c2 */
[--C-:B------:R-:W-:Y:S01]  /*59e0*/  HSET2.LE.AND R232, R232, R167.reuse, PT ;  /* 0x000000a7e8e87233 */ /* 0x100fe20003803000 */
[----:B------:R-:W-:Y:S01]  /*59f0*/  FADD.FTZ R165, R170, R165 ;  /* 0x000000a5aaa57221 */ /* 0x000fe20000010000 */
[----:B------:R-:W-:Y:S01]  /*5a00*/  HSET2.LE.AND R13, R12, R167, PT ;  /* 0x000000a70c0d7233 */ /* 0x000fe20003803000 */
[C---:B---3--:R-:W-:Y:S01]  /*5a10*/  HMMA.16816.F32 R52, R116.reuse, R56, RZ ;  /* 0x000000387434723c */ /* 0x048fe200000018ff */
[----:B--2---:R-:W-:Y:S01]  /*5a20*/  F2FP.F16.F32.PACK_AB R5, R153, R158 ;  /* 0x0000009e9905723e */ /* 0x004fe200000000ff */
[----:B------:R-:W-:Y:S01]  /*5a30*/  MUFU.EX2 R175, R175 ;  /* 0x000000af00af7308 */ /* 0x000fe20000000800 */
[----:B----4-:R-:W-:Y:S01]  /*5a40*/  F2FP.F16.F32.PACK_AB R15, R151, R154 ;  /* 0x0000009a970f723e */ /* 0x010fe200000000ff */
[----:B------:R-:W-:Y:S01]  /*5a50*/  FADD.FTZ R163, R164, R163 ;  /* 0x000000a3a4a37221 */ /* 0x000fe20000010000 */
[----:B------:R-:W-:Y:S01]  /*5a60*/  F2FP.F16.F32.PACK_AB R141, R155, R160 ;  /* 0x000000a09b8d723e */ /* 0x000fe200000000ff */
[----:B------:R-:W-:Y:S01]  /*5a70*/  FADD.FTZ R166, R166, R165 ;  /* 0x000000a5a6a67221 */ /* 0x000fe20000010000 */
[----:B------:R-:W-:Y:S01]  /*5a80*/  F2FP.F16.F32.PACK_AB R140, R157, R172 ;  /* 0x000000ac9d8c723e */ /* 0x000fe200000000ff */
[C---:B------:R-:W-:Y:S01]  /*5a90*/  HMMA.16816.F32 R60, R116.reuse, R64, RZ ;  /* 0x00000040743c723c */ /* 0x040fe200000018ff */
[----:B------:R-:W-:Y:S01]  /*5aa0*/  LOP3.LUT R14, R5, R14, RZ, 0xc0, !PT ;  /* 0x0000000e050e7212 */ /* 0x000fe200078ec0ff */
[----:B------:R-:W-:Y:S01]  /*5ab0*/  FADD.FTZ R162, R162, R163 ;  /* 0x000000a3a2a27221 */ /* 0x000fe20000010000 */
[----:B------:R-:W-:Y:S01]  /*5ac0*/  LOP3.LUT R15, R15, R232, RZ, 0xc0, !PT ;  /* 0x000000e80f0f7212 */ /* 0x000fe200078ec0ff */
[----:B------:R-:W-:Y:S01]  /*5ad0*/  LDSM.16.MT88.4 R4, [R223+0xe800] ;  /* 0x00e80000df04783b */ /* 0x000fe20000004200 */
        /* <DEDUP_REMOVED lines=16> */
[----:B-----5:R-:W-:Y:S01]  /*5be0*/  HMMA.16816.F32 R52, R12, R20, R52 ;  /* 0x000000140c34723c */ /* 0x020fe20000001834 */
[----:B------:R-:W-:-:S05]  /*5bf0*/  VIADD R21, R228, 0xffffffff ;  /* 0xffffffffe4157836 */ /* 0x000fca0000000000 */
[----:B------:R-:W-:Y:S02]  /*5c00*/  LOP3.LUT R21, R221, R21, R215, 0x96, !PT ;  /* 0x00000015dd157212 */ /* 0x000fe400078e96d7 */
[----:B------:R-:W-:Y:S03]  /*5c10*/  HMMA.16816.F32 R76, R116, R80, RZ ;  /* 0x00000050744c723c */ /* 0x000fe600000018ff */
[----:B------:R-:W-:-:S05]  /*5c20*/  IMAD.WIDE.U32 R20, R21, -0x326172a9, RZ ;  /* 0xcd9e8d5715147825 */ /* 0x000fca00078e00ff */
[----:B------:R-:W-:Y:S01]  /*5c30*/  HMMA.16816.F32 R84, R116, R88, RZ ;  /* 0x000000587454723c */ /* 0x000fe200000018ff */
[----:B------:R-:W-:Y:S02]  /*5c40*/  LOP3.LUT R231, R231, R218, R21, 0x96, !PT ;  /* 0x000000dae7e77212 */ /* 0x000fe400078e9615 */
[----:B------:R-:W-:-:S03]  /*5c50*/  LOP3.LUT R229, R229, R20, R211, 0x96, !PT ;  /* 0x00000014e5e57212 */ /* 0x000fc600078e96d3 */
[----:B------:R-:W-:Y:S02]  /*5c60*/  IMAD.WIDE.U32 R20, R231, -0x2daee0ad, RZ ;  /* 0xd2511f53e7147825 */ /* 0x000fe400078e00ff */
[----:B------:R-:W-:Y:S03]  /*5c70*/  HMMA.16816.F32 R80, R116, R82, RZ ;  /* 0x000000527450723c */ /* 0x000fe600000018ff */
[----:B------:R-:W-:-:S05]  /*5c80*/  LOP3.LUT R147, R147, R212, R21, 0x96, !PT ;  /* 0x000000d493937212 */ /* 0x000fca00078e9615 */
[----:B------:R-:W-:Y:S01]  /*5c90*/  HMMA.16816.F32 R60, R12, R8, R60 ;  /* 0x000000080c3c723c */ /* 0x000fe2000000183c */
[----:B------:R-:W-:-:S05]  /*5ca0*/  IMAD.WIDE.U32 R230, R147, -0x326172a9, RZ ;  /* 0xcd9e8d5793e67825 */ /* 0x000fca00078e00ff */
[----:B------:R-:W-:Y:S02]  /*5cb0*/  LOP3.LUT R145, R145, R210, R231, 0x96, !PT ;  /* 0x000000d291917212 */ /* 0x000fe400078e96e7 */
[----:B------:R-:W-:Y:S01]  /*5cc0*/  HMMA.16816.F32 R64, R12, R10, R64 ;  /* 0x0000000a0c40723c */ /* 0x000fe20000001840 */
[----:B------:R-:W2:Y:S02]  /*5cd0*/  LDSM.16.MT88.4 R8, [R177+0x10800] ;  /* 0x01080000b108783b */ /* 0x000ea40000004200 */
[----:B------:R-:W-:-:S05]  /*5ce0*/  IMAD.WIDE.U32 R232, R145, -0x2daee0ad, RZ ;  /* 0xd2511f5391e87825 */ /* 0x000fca00078e00ff */
[----:B-1----:R-:W-:Y:S01]  /*5cf0*/  HMMA.16816.F32 R84, R12, R16, R84 ;  /* 0x000000100c54723c */ /* 0x002fe20000001854 */
[----:B------:R-:W-:-:S05]  /*5d00*/  IMAD.WIDE.U32 R16, R229, -0x2daee0ad, RZ ;  /* 0xd2511f53e5107825 */ /* 0x000fca00078e00ff */
[----:B------:R-:W-:Y:S01]  /*5d10*/  LOP3.LUT R228, R146, R20, R17, 0x96, !PT ;  /* 0x0000001492e47212 */ /* 0x000fe200078e9611 */
[----:B------:R-:W-:Y:S01]  /*5d20*/  FFMA.FTZ R17, R171, UR4, -R194 ;  /* 0x00000004ab117c23 */ /* 0x000fe200080108c2 */
[----:B------:R-:W-:Y:S01]  /*5d30*/  HMMA.16816.F32 R76, R12, R4, R76 ;  /* 0x000000040c4c723c */ /* 0x000fe2000000184c */
[----:B------:R1:W-:Y:S02]  /*5d40*/  MUFU.EX2 R171, R196 ;  /* 0x000000c400ab7308 */ /* 0x0003e40000000800 */
[----:B------:R-:W-:-:S05]  /*5d50*/  IMAD.WIDE.U32 R228, R228, -0x326172a9, RZ ;  /* 0xcd9e8d57e4e47825 */ /* 0x000fca00078e00ff */
[----:B------:R-:W-:Y:S01]  /*5d60*/  HMMA.16816.F32 R80, R12, R6, R80 ;  /* 0x000000060c50723c */ /* 0x000fe20000001850 */
[----:B------:R-:W3:Y:S01]  /*5d70*/  LDSM.16.MT88.4 R4, [R223+0x10800] ;  /* 0x01080000df04783b */ /* 0x000ee20000004200 */
[----:B------:R-:W-:-:S03]  /*5d80*/  LOP3.LUT R230, R144, R230, R229, 0x96, !PT ;  /* 0x000000e690e67212 */ /* 0x000fc600078e96e5 */
[----:B------:R-:W4:Y:S02]  /*5d90*/  LDSM.16.MT88.4 R144, [R222+0x10800] ;  /* 0x01080000de90783b */ /* 0x000f240000004200 */
[----:B------:R-:W-:Y:S01]  /*5da0*/  IMAD.WIDE.U32 R230, R230, -0x2daee0ad, RZ ;  /* 0xd2511f53e6e67825 */ /* 0x000fe200078e00ff */
[----:B------:R-:W-:Y:S03]  /*5db0*/  HMMA.16816.F32 R92, R116, R96, RZ ;  /* 0x00000060745c723c */ /* 0x000fe600000018ff */
[----:B-1----:R-:W-:-:S06]  /*5dc0*/  FFMA.FTZ R196, R192, UR4, -R193 ;  /* 0x00000004c0c47c23 */ /* 0x002fcc00080108c1 */
[----:B------:R-:W-:Y:S01]  /*5dd0*/  MUFU.EX2 R196, R196 ;  /* 0x000000c400c47308 */ /* 0x000fe20000000800 */
[C---:B------:R-:W-:Y:S08]  /*5de0*/  HMMA.16816.F32 R96, R116.reuse, R98, RZ ;  /* 0x000000627460723c */ /* 0x040ff000000018ff */
[C---:B------:R-:W-:Y:S08]  /*5df0*/  HMMA.16816.F32 R108, R116.reuse, R112, RZ ;  /* 0x00000070746c723c */ /* 0x040ff000000018ff */
[----:B------:R-:W-:Y:S08]  /*5e00*/  HMMA.16816.F32 R112, R116, R114, RZ ;  /* 0x000000727470723c */ /* 0x000ff000000018ff */
[----:B--2---:R-:W-:Y:S01]  /*5e10*/  HMMA.16816.F32 R96, R12, R10, R96 ;  /* 0x0000000a0c60723c */ /* 0x004fe20000001860 */
[----:B------:R-:W-:Y:S01]  /*5e20*/  LOP3.LUT R10, R195, R232, R231, 0x96, !PT ;  /* 0x000000e8c30a7212 */ /* 0x000fe200078e96e7 */
[----:B------:R-:W-:Y:S01]  /*5e30*/  FFMA.FTZ R195, R174, UR4, -R193 ;  /* 0x00000004aec37c23 */ /* 0x000fe200080108c1 */
[----:B------:R-:W-:Y:S01]  /*5e40*/  LOP3.LUT R232, R227, R16, R233, 0x96, !PT ;  /* 0x00000010e3e87212 */ /* 0x000fe200078e96e9 */
[----:B------:R-:W-:Y:S01]  /*5e50*/  FFMA.FTZ R174, R198, UR4, -R193 ;  /* 0x00000004c6ae7c23 */ /* 0x000fe200080108c1 */
[----:B------:R-:W-:Y:S01]  /*5e60*/  FFMA.FTZ R198, R217, UR4, -R194 ;  /* 0x00000004d9c67c23 */ /* 0x000fe200080108c2 */
[----:B------:R-:W-:Y:S01]  /*5e70*/  IMAD.WIDE.U32 R10, R10, -0x326172a9, RZ ;  /* 0xcd9e8d570a0a7825 */ /* 0x000fe200078e00ff */
[----:B------:R-:W-:Y:S01]  /*5e80*/  MUFU.EX2 R217, R225 ;  /* 0x000000e100d97308 */ /* 0x000fe20000000800 */
[----:B------:R-:W-:Y:S02]  /*5e90*/  HMMA.16816.F32 R68, R116, R72, RZ ;  /* 0x000000487444723c */ /* 0x000fe400000018ff */
[----:B------:R-:W-:Y:S01]  /*5ea0*/  IMAD.WIDE.U32 R232, R232, -0x326172a9, RZ ;  /* 0xcd9e8d57e8e87825 */ /* 0x000fe200078e00ff */
[----:B------:R-:W-:Y:S01]  /*5eb0*/  PRMT R16, R10, 0x7771, RZ ;  /* 0x000077710a107816 */ /* 0x000fe200000000ff */
[----:B------:R-:W-:Y:S01]  /*5ec0*/  MUFU.EX2 R195, R195 ;  /* 0x000000c300c37308 */ /* 0x000fe20000000800 */
[----:B------:R-:W-:-:S03]  /*5ed0*/  LOP3.LUT R226, R226, R232, R11, 0x96, !PT ;  /* 0x000000e8e2e27212 */ /* 0x000fc600078e960b */
[----:B------:R-:W-:Y:S01]  /*5ee0*/  HMMA.16816.F32 R100, R116, R104, RZ ;  /* 0x000000687464723c */ /* 0x000fe200000018ff */
[----:B------:R-:W1:Y:S01]  /*5ef0*/  MUFU.EX2 R174, R174 ;  /* 0x000000ae00ae7308 */ /* 0x000e620000000800 */
[----:B------:R-:W-:-:S03]  /*5f00*/  SHF.R.U32.HI R20, RZ, 0x18, R226 ;  /* 0x00000018ff147819 */ /* 0x000fc600000116e2 */
[----:B------:R-:W-:Y:S03]  /*5f10*/  MUFU.EX2 R198, R198 ;  /* 0x000000c600c67308 */ /* 0x000fe60000000800 */
[----:B------:R-:W-:Y:S01]  /*5f20*/  HMMA.16816.F32 R128, R116, R124, RZ ;  /* 0x0000007c7480723c */ /* 0x000fe200000018ff */
[----:B-1----:R-:W-:-:S07]  /*5f30*/  F2FP.F16.F32.PACK_AB R21, R171, R174 ;  /* 0x000000aeab15723e */ /* 0x002fce00000000ff */
        /* <DEDUP_REMOVED lines=9> */
[----:B---3--:R-:W-:Y:S01]  /*5fd0*/  HMMA.16816.F32 R108, R12, R4, R108 ;  /* 0x000000040c6c723c */ /* 0x008fe2000000186c */
[----:B------:R-:W-:Y:S01]  /*5fe0*/  IMAD.MOV.U32 R5, RZ, RZ, R10 ;  /* 0x000000ffff057224 */ /* 0x000fe200078e000a */
[----:B------:R-:W-:-:S04]  /*5ff0*/  PRMT R4, R10, 0x7772, RZ ;  /* 0x000077720a047816 */ /* 0x000fc800000000ff */
[----:B------:R-:W-:Y:S02]  /*6000*/  LOP3.LUT R5, R5, 0xff, RZ, 0xc0, !PT ;  /* 0x000000ff05057812 */ /* 0x000fe400078ec0ff */
[C---:B------:R-:W-:Y:S01]  /*6010*/  HMMA.16816.F32 R92, R12.reuse, R8, R92 ;  /* 0x000000080c5c723c */ /* 0x040fe2000000185c */
[----:B------:R-:W-:Y:S02]  /*6020*/  PRMT R9, R10, 0x7773, RZ ;  /* 0x000077730a097816 */ /* 0x000fe400000000ff */
[----:B------:R-:W-:Y:S02]  /*6030*/  PRMT R16, R5, 0x5410, R16 ;  /* 0x0000541005107816 */ /* 0x000fe40000000010 */
[----:B------:R-:W-:Y:S02]  /*6040*/  PRMT R5, R226, 0x7632, R5 ;  /* 0x00007632e2057816 */ /* 0x000fe40000000005 */
[----:B------:R-:W-:Y:S01]  /*6050*/  PRMT R4, R4, 0x5410, R9 ;  /* 0x0000541004047816 */ /* 0x000fe20000000009 */
[C---:B------:R-:W-:Y:S01]  /*6060*/  HMMA.16816.F32 R112, R12.reuse, R6, R112 ;  /* 0x000000060c70723c */ /* 0x040fe20000001870 */
[----:B------:R-:W-:Y:S01]  /*6070*/  LOP3.LUT R7, R226, 0xffff, RZ, 0xc0, !PT ;  /* 0x0000ffffe2077812 */ /* 0x000fe200078ec0ff */
[----:B------:R-:W-:Y:S01]  /*6080*/  FFMA.FTZ R6, R197, UR4, -R194 ;  /* 0x00000004c5067c23 */ /* 0x000fe200080108c2 */
[----:B------:R-:W-:Y:S01]  /*6090*/  LOP3.LUT R5, R5, 0xff, RZ, 0xc0, !PT ;  /* 0x000000ff05057812 */ /* 0x000fe200078ec0ff */
[----:B------:R-:W1:Y:S01]  /*60a0*/  LDSM.16.MT88.4 R8, [R224+0xf000] ;  /* 0x00f00000e008783b */ /* 0x000e620000004200 */
[----:B------:R-:W-:Y:S01]  /*60b0*/  SHF.R.U32.HI R7, RZ, 0x8, R7 ;  /* 0x00000008ff077819 */ /* 0x000fe20000011607 */
[----:B------:R-:W-:Y:S01]  /*60c0*/  MUFU.EX2 R192, R6 ;  /* 0x0000000600c07308 */ /* 0x000fe20000000800 */
[----:B------:R-:W-:Y:S01]  /*60d0*/  PRMT R20, R5, 0x5410, R20 ;  /* 0x0000541005147816 */ /* 0x000fe20000000014 */
[C---:B------:R-:W-:Y:S02]  /*60e0*/  HMMA.16816.F32 R68, R12.reuse, R136, R68 ;  /* 0x000000880c44723c */ /* 0x040fe40000001844 */
[----:B------:R2:W3:Y:S06]  /*60f0*/  MUFU.EX2 R197, R17 ;  /* 0x0000001100c57308 */ /* 0x0004ec0000000800 */
[C---:B------:R-:W-:Y:S01]  /*6100*/  HMMA.16816.F32 R72, R12.reuse, R138, R72 ;  /* 0x0000008a0c48723c */ /* 0x040fe20000001848 */
[----:B------:R-:W-:Y:S07]  /*6110*/  LDSM.16.MT88.4 R136, [R224+0x11000] ;  /* 0x01100000e088783b */ /* 0x000fee0000004200 */
[----:B------:R-:W-:Y:S01]  /*6120*/  HMMA.16816.F32 R100, R12, R32, R100 ;  /* 0x000000200c64723c */ /* 0x000fe20000001864 */
[----:B--2---:R-:W-:Y:S01]  /*6130*/  F2FP.F16.F32.PACK_AB R17, R196, R195 ;  /* 0x000000c3c411723e */ /* 0x004fe200000000ff */
[----:B------:R-:W-:-:S04]  /*6140*/  FADD.FTZ R195, R195, R158 ;  /* 0x0000009ec3c37221 */ /* 0x000fc80000010000 */
[----:B------:R-:W-:Y:S02]  /*6150*/  FADD.FTZ R195, R196, R195 ;  /* 0x000000c3c4c37221 */ /* 0x000fe40000010000 */
[----:B------:R-:W-:Y:S01]  /*6160*/  HMMA.16816.F32 R104, R12, R34, R104 ;  /* 0x000000220c68723c */ /* 0x000fe20000001868 */
[----:B------:R-:W-:Y:S01]  /*6170*/  LDSM.16.MT88.4 R32, [R223+0xd000] ;  /* 0x00d00000df20783b */ /* 0x000fe20000004200 */
[----:B------:R-:W-:-:S04]  /*6180*/  FADD.FTZ R174, R174, R195 ;  /* 0x000000c3aeae7221 */ /* 0x000fc80000010000 */
[----:B------:R-:W-:Y:S02]  /*6190*/  FADD.FTZ R171, R171, R174 ;  /* 0x000000aeabab7221 */ /* 0x000fe40000010000 */
[C---:B------:R-:W-:Y:S08]  /*61a0*/  HMMA.16816.F32 R128, R12.reuse, R28, R128 ;  /* 0x0000001c0c80723c */ /* 0x040ff00000001880 */
[C---:B------:R-:W-:Y:S01]  /*61b0*/  HMMA.16816.F32 R124, R12.reuse, R30, R124 ;  /* 0x0000001e0c7c723c */ /* 0x040fe2000000187c */
[----:B------:R-:W-:Y:S07]  /*61c0*/  LDSM.16.MT88.4 R28, [R223+0xf000] ;  /* 0x00f00000df1c783b */ /* 0x000fee0000004200 */
[C---:B------:R-:W-:Y:S08]  /*61d0*/  HMMA.16816.F32 R44, R12.reuse, R24, R44 ;  /* 0x000000180c2c723c */ /* 0x040ff0000000182c */
[C---:B------:R-:W-:Y:S01]  /*61e0*/  HMMA.16816.F32 R48, R12.reuse, R26, R48 ;  /* 0x0000001a0c30723c */ /* 0x040fe20000001830 */
[----:B------:R-:W-:Y:S07]  /*61f0*/  LDSM.16.MT88.4 R24, [R222+0xd000] ;  /* 0x00d00000de18783b */ /* 0x000fee0000004200 */
[----:B------:R-:W-:Y:S01]  /*6200*/  HMMA.16816.F32 R56, R12, R22, R56 ;  /* 0x000000160c38723c */ /* 0x000fe20000001838 */
[----:B---3--:R-:W-:-:S07]  /*6210*/  F2FP.F16.F32.PACK_AB R22, R192, R197 ;  /* 0x000000c5c016723e */ /* 0x008fce00000000ff */
[C---:B------:R-:W-:Y:S01]  /*6220*/  HMMA.16816.F32 R88, R12.reuse, R18, R88 ;  /* 0x000000120c58723c */ /* 0x040fe20000001858 */
[----:B------:R-:W-:Y:S02]  /*6230*/  LOP3.LUT R18, R226, 0xff, RZ, 0xc0, !PT ;  /* 0x000000ffe2127812 */ /* 0x000fe400078ec0ff */
[----:B------:R-:W-:Y:S02]  /*6240*/  LOP3.LUT R226, R4, 0xff00ff, RZ, 0xc0, !PT ;  /* 0x00ff00ff04e27812 */ /* 0x000fe400078ec0ff */
[----:B------:R-:W-:Y:S02]  /*6250*/  PRMT R18, R18, 0x5410, R7 ;  /* 0x0000541012127816 */ /* 0x000fe40000000007 */
[----:B------:R-:W2:Y:S01]  /*6260*/  LDSM.16.MT88.4 R4, [R222+0xf000] ;  /* 0x00f00000de04783b */ /* 0x000ea20000004200 */
[----:B----4-:R-:W-:Y:S01]  /*6270*/  HMMA.16816.F32 R120, R12, R144, R120 ;  /* 0x000000900c78723c */ /* 0x010fe20000001878 */
[--C-:B------:R-:W-:Y:S02]  /*6280*/  HSET2.LE.AND R144, R16, R167.reuse, PT ;  /* 0x000000a710907233 */ /* 0x100fe40003803000 */
[----:B------:R-:W-:-:S02]  /*6290*/  HSET2.LE.AND R16, R18, R167, PT ;  /* 0x000000a712107233 */ /* 0x000fc40003803000 */
[--C-:B------:R-:W-:Y:S02]  /*62a0*/  HSET2.LE.AND R19, R226, R167.reuse, PT ;  /* 0x000000a7e2137233 */ /* 0x100fe40003803000 */
[----:B------:R-:W-:Y:S01]  /*62b0*/  LOP3.LUT R18, R21, R144, RZ, 0xc0, !PT ;  /* 0x0000009015127212 */ /* 0x000fe200078ec0ff */
[----:B------:R-:W-:Y:S01]  /*62c0*/  HMMA.16816.F32 R116, R12, R146, R116 ;  /* 0x000000920c74723c */ /* 0x000fe20000001874 */
[----:B------:R-:W3:Y:S01]  /*62d0*/  LDSM.16.MT88.4 R12, [R177+0xd000] ;  /* 0x00d00000b10c783b */ /* 0x000ee20000004200 */
[----:B------:R-:W-:Y:S02]  /*62e0*/  LOP3.LUT R16, R17, R16, RZ, 0xc0, !PT ;  /* 0x0000001011107212 */ /* 0x000fe400078ec0ff */
[----:B------:R-:W-:Y:S02]  /*62f0*/  HSET2.LE.AND R17, R20, R167, PT ;  /* 0x000000a714117233 */ /* 0x000fe40003803000 */
[----:B------:R-:W-:Y:S01]  /*6300*/  F2FP.F16.F32.PACK_AB R144, R198, R217 ;  /* 0x000000d9c690723e */ /* 0x000fe200000000ff */
[----:B------:R-:W-:Y:S01]  /*6310*/  FADD.FTZ R217, R217, R154 ;  /* 0x0000009ad9d97221 */ /* 0x000fe20000010000 */
[----:B------:R-:W-:-:S02]  /*6320*/  LOP3.LUT R19, R22, R19, RZ, 0xc0, !PT ;  /* 0x0000001316137212 */ /* 0x000fc400078ec0ff */
[----:B------:R-:W-:Y:S01]  /*6330*/  LOP3.LUT R17, R144, R17, RZ, 0xc0, !PT ;  /* 0x0000001190117212 */ /* 0x000fe200078ec0ff */
[----:B------:R-:W-:Y:S01]  /*6340*/  LDSM.16.MT88.4 R20, [R223+0x11000] ;  /* 0x01100000df14783b */ /* 0x000fe20000004200 */
[----:B------:R-:W-:-:S04]  /*6350*/  FADD.FTZ R198, R198, R217 ;  /* 0x000000d9c6c67221 */ /* 0x000fc80000010000 */
[----:B------:R-:W-:Y:S01]  /*6360*/  FADD.FTZ R197, R197, R198 ;  /* 0x000000c6c5c57221 */ /* 0x000fe20000010000 */
[----:B-1----:R-:W-:Y:S03]  /*6370*/  HMMA.16816.F32 R68, R16, R8, R68 ;  /* 0x000000081044723c */ /* 0x002fe60000001844 */
[----:B------:R-:W-:-:S05]  /*6380*/  FADD.FTZ R197, R192, R197 ;  /* 0x000000c5c0c57221 */ /* 0x000fca0000010000 */
[C---:B------:R-:W-:Y:S01]  /*6390*/  HMMA.16816.F32 R72, R16.reuse, R10, R72 ;  /* 0x0000000a1048723c */ /* 0x040fe20000001848 */
[----:B------:R-:W1:Y:S07]  /*63a0*/  LDSM.16.MT88.4 R8, [R177+0xf000] ;  /* 0x00f00000b108783b */ /* 0x000e6e0000004200 */
[C---:B--2---:R-:W-:Y:S08]  /*63b0*/  HMMA.16816.F32 R84, R16.reuse, R4, R84 ;  /* 0x000000041054723c */ /* 0x044ff00000001854 */
[----:B---3--:R-:W-:Y:S01]  /*63c0*/  HMMA.16816.F32 R128, R16, R12, R128 ;  /* 0x0000000c1080723c */ /* 0x008fe20000001880 */
[----:B------:R-:W-:Y:S01]  /*63d0*/  LOP3.LUT R12, R216, R228, R233, 0x96, !PT ;  /* 0x000000e4d80c7212 */ /* 0x000fe200078e96e9 */
[----:B------:R-:W-:-:S04]  /*63e0*/  IMAD.IADD R216, R156, 0x1, R177 ;  /* 0x000000019cd87824 */ /* 0x000fc800078e02b1 */
[----:B------:R-:W-:Y:S02]  /*63f0*/  IMAD.WIDE.U32 R12, R12, -0x2daee0ad, RZ ;  /* 0xd2511f530c0c7825 */ /* 0x000fe400078e00ff */
[C---:B------:R-:W-:Y:S01]  /*6400*/  HMMA.16816.F32 R124, R16.reuse, R14, R124 ;  /* 0x0000000e107c723c */ /* 0x040fe2000000187c */
[----:B------:R-:W-:Y:S02]  /*6410*/  SEL R15, R180, 0xffffffe0, !P6 ;  /* 0xffffffe0b40f7807 */ /* 0x000fe40007000000 */
[----:B------:R-:W-:Y:S02]  /*6420*/  LOP3.LUT R208, R208, R230, R13, 0x96, !PT ;  /* 0x000000e6d0d07212 */ /* 0x000fe400078e960d */
[----:B------:R-:W-:Y:S01]  /*6430*/  PRMT R13, R12, 0x7772, RZ ;  /* 0x000077720c0d7816 */ /* 0x000fe200000000ff */
[----:B------:R-:W-:Y:S02]  /*6440*/  IMAD.IADD R216, R15, 0x1, R216 ;  /* 0x000000010fd87824 */ /* 0x000fe400078e02d8 */
[C---:B------:R-:W-:Y:S01]  /*6450*/  HMMA.16816.F32 R88, R16.reuse, R6, R88 ;  /* 0x000000061058723c */ /* 0x040fe20000001858 */
[----:B------:R-:W2:Y:S04]  /*6460*/  LDSM.16.MT88.4 R4, [R177+0x11000] ;  /* 0x01100000b104783b */ /* 0x000ea80000004200 */
[----:B------:R-:W3:Y:S03]  /*6470*/  LDSM.16.MT88.4 R144, [R216+0x11000] ;  /* 0x01100000d890783b */ /* 0x000ee60000004200 */
[----:B------:R-:W-:Y:S01]  /*6480*/  HMMA.16816.F32 R76, R16, R28, R76 ;  /* 0x0000001c104c723c */ /* 0x000fe2000000184c */
[----:B------:R-:W-:-:S05]  /*6490*/  SEL R28, R180, 0xffffffe0, !P6 ;  /* 0xffffffe0b41c7807 */ /* 0x000fca0007000000 */
[----:B------:R-:W-:Y:S02]  /*64a0*/  IMAD.IADD R28, R28, 0x1, R177 ;  /* 0x000000011c1c7824 */ /* 0x000fe400078e02b1 */
[C---:B-1----:R-:W-:Y:S01]  /*64b0*/  HMMA.16816.F32 R60, R16.reuse, R8, R60 ;  /* 0x00000008103c723c */ /* 0x042fe2000000183c */
[----:B------:R-:W-:Y:S01]  /*64c0*/  PRMT R8, R12, 0x7773, RZ ;  /* 0x000077730c087816 */ /* 0x000fe200000000ff */
[--C-:B------:R-:W-:Y:S01]  /*64d0*/  FFMA.FTZ R9, R189, UR4, -R193.reuse ;  /* 0x00000004bd097c23 */ /* 0x100fe200080108c1 */
[----:B------:R-:W-:Y:S02]  /*64e0*/  FFMA.FTZ R189, R186, UR4, -R194 ;  /* 0x00000004babd7c23 */ /* 0x000fe400080108c2 */
[----:B------:R-:W-:Y:S01]  /*64f0*/  PRMT R8, R13, 0x5410, R8 ;  /* 0x000054100d087816 */ /* 0x000fe20000000008 */
[----:B------:R-:W-:Y:S02]  /*6500*/  MUFU.EX2 R186, R191 ;  /* 0x000000bf00ba7308 */ /* 0x000fe40000000800 */
[C---:B------:R-:W-:Y:S01]  /*6510*/  HMMA.16816.F32 R64, R16.reuse, R10, R64 ;  /* 0x0000000a1040723c */ /* 0x040fe20000001840 */
[----:B------:R-:W-:Y:S01]  /*6520*/  IMAD.MOV.U32 R10, RZ, RZ, R12 ;  /* 0x000000ffff0a7224 */ /* 0x000fe200078e000c */
[----:B------:R-:W-:Y:S01]  /*6530*/  PRMT R11, R12, 0x7771, RZ ;  /* 0x000077710c0b7816 */ /* 0x000fe200000000ff */
[----:B------:R-:W-:Y:S01]  /*6540*/  MUFU.EX2 R189, R189 ;  /* 0x000000bd00bd7308 */ /* 0x000fe20000000800 */
[----:B------:R-:W1:Y:S04]  /*6550*/  LDSM.16.MT88.4 R12, [R223+0xd800] ;  /* 0x00d80000df0c783b */ /* 0x000e680000004200 */
[----:B------:R-:W-:Y:S01]  /*6560*/  HMMA.16816.F32 R108, R16, R20, R108 ;  /* 0x00000014106c723c */ /* 0x000fe2000000186c */
[--C-:B------:R-:W-:Y:S01]  /*6570*/  FFMA.FTZ R21, R190, UR4, -R193.reuse ;  /* 0x00000004be157c23 */ /* 0x100fe200080108c1 */
[----:B------:R-:W-:Y:S01]  /*6580*/  FFMA.FTZ R193, R188, UR4, -R193 ;  /* 0x00000004bcc17c23 */ /* 0x000fe200080108c1 */
[--C-:B------:R-:W-:Y:S01]  /*6590*/  FFMA.FTZ R190, R173, UR4, -R194.reuse ;  /* 0x00000004adbe7c23 */ /* 0x100fe200080108c2 */
[----:B------:R4:W-:Y:S01]  /*65a0*/  MUFU.EX2 R188, R9 ;  /* 0x0000000900bc7308 */ /* 0x0009e20000000800 */
[----:B------:R-:W-:-:S03]  /*65b0*/  FFMA.FTZ R20, R187, UR4, -R194 ;  /* 0x00000004bb147c23 */ /* 0x000fc600080108c2 */
[C---:B------:R-:W-:Y:S01]  /*65c0*/  HMMA.16816.F32 R56, R16.reuse, R26, R56 ;  /* 0x0000001a1038723c */ /* 0x040fe20000001838 */
[----:B------:R-:W-:Y:S01]  /*65d0*/  LOP3.LUT R26, R8, 0xff00ff, RZ, 0xc0, !PT ;  /* 0x00ff00ff081a7812 */ /* 0x000fe200078ec0ff */
[----:B------:R-:W-:Y:S04]  /*65e0*/  MUFU.EX2 R173, R21 ;  /* 0x0000001500ad7308 */ /* 0x000fe80000000800 */
[----:B------:R-:W5:Y:S02]  /*65f0*/  MUFU.EX2 R187, R193 ;  /* 0x000000c100bb7308 */ /* 0x000f640000000800 */
[----:B--2---:R-:W-:Y:S01]  /*6600*/  HMMA.16816.F32 R92, R16, R4, R92 ;  /* 0x00000004105c723c */ /* 0x004fe2000000185c */
[----:B------:R-:W-:Y:S01]  /*6610*/  LOP3.LUT R4, R10, 0xff, RZ, 0xc0, !PT ;  /* 0x000000ff0a047812 */ /* 0x000fe200078ec0ff */
[----:B------:R-:W2:Y:S01]  /*6620*/  MUFU.EX2 R190, R190 ;  /* 0x000000be00be7308 */ /* 0x000ea20000000800 */
[----:B------:R-:W-:-:S02]  /*6630*/  PRMT R5, R208, 0x7632, R5 ;  /* 0x00007632d0057816 */ /* 0x000fc40000000005 */
[----:B------:R-:W-:Y:S01]  /*6640*/  PRMT R4, R4, 0x5410, R11 ;  /* 0x0000541004047816 */ /* 0x000fe2000000000b */
[----:B------:R-:W1:Y:S01]  /*6650*/  MUFU.EX2 R194, R20 ;  /* 0x0000001400c27308 */ /* 0x000e620000000800 */
[----:B----4-:R-:W4:Y:S01]  /*6660*/  LDSM.16.MT88.4 R8, [R28+0xf800] ;  /* 0x00f800001c08783b */ /* 0x010f220000004200 */
[----:B------:R-:W-:Y:S01]  /*6670*/  HMMA.16816.F32 R36, R16, R140, R36 ;  /* 0x0000008c1024723c */ /* 0x000fe20000001824 */
[----:B------:R-:W-:Y:S02]  /*6680*/  LOP3.LUT R5, R5, 0xff, RZ, 0xc0, !PT ;  /* 0x000000ff05057812 */ /* 0x000fe400078ec0ff */
[----:B-----5:R-:W-:-:S05]  /*6690*/  F2FP.F16.F32.PACK_AB R21, R187, R188 ;  /* 0x000000bcbb15723e */ /* 0x020fca00000000ff */
        /* <DEDUP_REMOVED lines=11> */
[----:B------:R-:W-:-:S04]  /*6750*/  LOP3.LUT R24, R208, 0xffff, RZ, 0xc0, !PT ;  /* 0x0000ffffd0187812 */ /* 0x000fc800078ec0ff */
[----:B------:R-:W-:-:S03]  /*6760*/  SHF.R.U32.HI R24, RZ, 0x8, R24 ;  /* 0x00000008ff187819 */ /* 0x000fc60000011618 */
[C---:B------:R-:W-:Y:S01]  /*6770*/  HMMA.16816.F32 R112, R16.reuse, R22, R112 ;  /* 0x000000161070723c */ /* 0x040fe20000001870 */
[----:B------:R-:W-:Y:S02]  /*6780*/  LOP3.LUT R23, R208, 0xff, RZ, 0xc0, !PT ;  /* 0x000000ffd0177812 */ /* 0x000fe400078ec0ff */
[----:B------:R-:W-:Y:S01]  /*6790*/  SHF.R.U32.HI R22, RZ, 0x18, R208 ;  /* 0x00000018ff167819 */ /* 0x000fe200000116d0 */
[----:B------:R-:W-:Y:S01]  /*67a0*/  IMAD.MOV.U32 R208, RZ, RZ, -0x1 ;  /* 0xffffffffffd07424 */ /* 0x000fe200078e00ff */
[----:B------:R-:W-:Y:S02]  /*67b0*/  PRMT R24, R23, 0x5410, R24 ;  /* 0x0000541017187816 */ /* 0x000fe40000000018 */
[----:B------:R-:W-:Y:S01]  /*67c0*/  PRMT R22, R5, 0x5410, R22 ;  /* 0x0000541005167816 */ /* 0x000fe20000000016 */
[----:B------:R-:W-:Y:S01]  /*67d0*/  HMMA.16816.F32 R96, R16, R6, R96 ;  /* 0x000000061060723c */ /* 0x000fe20000001860 */
[--C-:B------:R-:W-:Y:S02]  /*67e0*/  HSET2.LE.AND R6, R4, R167.reuse, PT ;  /* 0x000000a704067233 */ /* 0x100fe40003803000 */
[----:B------:R-:W-:-:S02]  /*67f0*/  HSET2.LE.AND R7, R26, R167, PT ;  /* 0x000000a71a077233 */ /* 0x000fc40003803000 */
[--C-:B------:R-:W-:Y:S02]  /*6800*/  HSET2.LE.AND R4, R24, R167.reuse, PT ;  /* 0x000000a718047233 */ /* 0x100fe40003803000 */
[----:B------:R-:W-:Y:S01]  /*6810*/  HSET2.LE.AND R5, R22, R167, PT ;  /* 0x000000a716057233 */ /* 0x000fe20003803000 */
[C---:B---3--:R-:W-:Y:S01]  /*6820*/  HMMA.16816.F32 R120, R16.reuse, R144, R120 ;  /* 0x000000901078723c */ /* 0x048fe20000001878 */
[----:B--2---:R-:W-:Y:S01]  /*6830*/  F2FP.F16.F32.PACK_AB R22, R190, R175 ;  /* 0x000000afbe16723e */ /* 0x004fe200000000ff */
[----:B------:R-:W-:Y:S01]  /*6840*/  LDSM.16.MT88.4 R24, [R177+0xd800] ;  /* 0x00d80000b118783b */ /* 0x000fe20000004200 */
[----:B------:R-:W-:Y:S01]  /*6850*/  F2FP.F16.F32.PACK_AB R23, R173, R186 ;  /* 0x000000baad17723e */ /* 0x000fe200000000ff */
[----:B------:R-:W-:Y:S01]  /*6860*/  FADD.FTZ R186, R186, R171 ;  /* 0x000000abbaba7221 */ /* 0x000fe20000010000 */
[----:B-1----:R-:W-:Y:S01]  /*6870*/  F2FP.F16.F32.PACK_AB R144, R189, R194 ;  /* 0x000000c2bd90723e */ /* 0x002fe200000000ff */
[----:B------:R-:W-:Y:S01]  /*6880*/  FADD.FTZ R194, R194, R197 ;  /* 0x000000c5c2c27221 */ /* 0x000fe20000010000 */
[----:B------:R-:W-:Y:S01]  /*6890*/  LOP3.LUT R6, R21, R6, RZ, 0xc0, !PT ;  /* 0x0000000615067212 */ /* 0x000fe200078ec0ff */
[----:B------:R-:W-:Y:S01]  /*68a0*/  HMMA.16816.F32 R116, R16, R146, R116 ;  /* 0x000000921074723c */ /* 0x000fe20000001874 */
[----:B------:R-:W1:Y:S01]  /*68b0*/  LDSM.16.MT88.4 R16, [R177+0xf800] ;  /* 0x00f80000b110783b */ /* 0x000e620000004200 */
[----:B------:R-:W-:Y:S01]  /*68c0*/  LOP3.LUT R7, R22, R7, RZ, 0xc0, !PT ;  /* 0x0000000716077212 */ /* 0x000fe200078ec0ff */
[----:B------:R-:W-:Y:S01]  /*68d0*/  FADD.FTZ R173, R173, R186 ;  /* 0x000000baadad7221 */ /* 0x000fe20000010000 */
[----:B------:R-:W-:Y:S01]  /*68e0*/  LOP3.LUT R4, R23, R4, RZ, 0xc0, !PT ;  /* 0x0000000417047212 */ /* 0x000fe200078ec0ff */
[----:B------:R-:W-:Y:S01]  /*68f0*/  FADD.FTZ R194, R189, R194 ;  /* 0x000000c2bdc27221 */ /* 0x000fe20000010000 */
[----:B------:R-:W-:Y:S01]  /*6900*/  LOP3.LUT R5, R144, R5, RZ, 0xc0, !PT ;  /* 0x0000000590057212 */ /* 0x000fe200078ec0ff */
[----:B------:R-:W2:Y:S01]  /*6910*/  LDSM.16.MT88.4 R20, [R216+0xd800] ;  /* 0x00d80000d814783b */ /* 0x000ea20000004200 */
[----:B------:R-:W-:Y:S01]  /*6920*/  FADD.FTZ R188, R188, R173 ;  /* 0x000000adbcbc7221 */ /* 0x000fe20000010000 */
[----:B------:R-:W-:-:S04]  /*6930*/  FADD.FTZ R175, R175, R194 ;  /* 0x000000c2afaf7221 */ /* 0x000fc80000010000 */
[----:B------:R-:W-:Y:S01]  /*6940*/  HMMA.16816.F32 R44, R4, R12, R44 ;  /* 0x0000000c042c723c */ /* 0x000fe2000000182c */
[----:B------:R-:W-:-:S07]  /*6950*/  FADD.FTZ R217, R190, R175 ;  /* 0x000000afbed97221 */ /* 0x000fce0000010000 */
[C---:B------:R-:W-:Y:S01]  /*6960*/  HMMA.16816.F32 R48, R4.reuse, R14, R48 ;  /* 0x0000000e0430723c */ /* 0x040fe20000001830 */
[----:B------:R-:W3:Y:S07]  /*6970*/  LDSM.16.MT88.4 R12, [R216+0xf800] ;  /* 0x00f80000d80c783b */ /* 0x000eee0000004200 */
[C---:B----4-:R-:W-:Y:S08]  /*6980*/  HMMA.16816.F32 R68, R4.reuse, R8, R68 ;  /* 0x000000080444723c */ /* 0x050ff00000001844 */
[C---:B------:R-:W-:Y:S01]  /*6990*/  HMMA.16816.F32 R72, R4.reuse, R10, R72 ;  /* 0x0000000a0448723c */ /* 0x040fe20000001848 */
[----:B------:R-:W4:Y:S07]  /*69a0*/  LDSM.16.MT88.4 R8, [R177+0x11800] ;  /* 0x01180000b108783b */ /* 0x000f2e0000004200 */
[C---:B-1----:R-:W-:Y:S08]  /*69b0*/  HMMA.16816.F32 R60, R4.reuse, R16, R60 ;  /* 0x00000010043c723c */ /* 0x042ff0000000183c */
[C---:B------:R-:W-:Y:S01]  /*69c0*/  HMMA.16816.F32 R64, R4.reuse, R18, R64 ;  /* 0x000000120440723c */ /* 0x040fe20000001840 */
[----:B------:R1:W5:Y:S07]  /*69d0*/  LDSM.16.MT88.4 R16, [R216+0x11800] ;  /* 0x01180000d810783b */ /* 0x00036e0000004200 */
[C---:B------:R-:W-:Y:S08]  /*69e0*/  HMMA.16816.F32 R76, R4.reuse, R140, R76 ;  /* 0x0000008c044c723c */ /* 0x040ff0000000184c */
[C---:B------:R-:W-:Y:S08]  /*69f0*/  HMMA.16816.F32 R80, R4.reuse, R142, R80 ;  /* 0x0000008e0450723c */ /* 0x040ff00000001850 */
[----:B------:R-:W-:Y:S01]  /*6a00*/  HMMA.16816.F32 R108, R4, R136, R108 ;  /* 0x00000088046c723c */ /* 0x000fe2000000186c */
[----:B-1----:R-:W-:-:S07]  /*6a10*/  FADD.FTZ R216, R187, R188 ;  /* 0x000000bcbbd87221 */ /* 0x002fce0000010000 */
        /* <DEDUP_REMOVED lines=12> */
[C---:B------:R-:W-:Y:S08]  /*6ae0*/  HMMA.16816.F32 R96, R4.reuse, R10, R96 ;  /* 0x0000000a0460723c */ /* 0x040ff00000001860 */
[C---:B-----5:R-:W-:Y:S08]  /*6af0*/  HMMA.16816.F32 R120, R4.reuse, R16, R120 ;  /* 0x000000100478723c */ /* 0x060ff00000001878 */
        /* <DEDUP_REMOVED lines=18> */
[C---:B------:R-:W-:Y:S01]  /*6c20*/  LEA.HI.X R6, R10.reuse, R9, R6, 0x6, P1 ;  /* 0x000000090a067211 */ /* 0x040fe200008f3406 */
        /* <DEDUP_REMOVED lines=31> */
[----:B------:R-:W-:Y:S02]  /*6e20*/  IMAD.IADD R189, R186, 0x1, R187 ;  /* 0x00000001babd7824 */ /* 0x000fe400078e02bb */
[C-C-:B------:R-:W-:Y:S01]  /*6e30*/  IMAD.IADD R191, R187.reuse, 0x1, R193.reuse ;  /* 0x00000001bbbf7824 */ /* 0x140fe200078e02c1 */
        /* <DEDUP_REMOVED lines=55> */
[----:B------:R-:W4:Y:S04]  /*71b0*/  LDSM.16.M88.4 R148, [R185+UR5+0x6000] ;  /* 0x00600005b994783b */ /* 0x000f280008000200 */
[----:B------:R-:W5:Y:S04]  /*71c0*/  LDSM.16.M88.4 R140, [R185+UR5+0x6800] ;  /* 0x00680005b98c783b */ /* 0x000f680008000200 */
[----:B-1----:R-:W3:Y:S04]  /*71d0*/  LDSM.16.M88.4 R12, [R185+UR5+0x7000] ;  /* 0x00700005b90c783b */ /* 0x002ee80008000200 */
[----:B------:R-:W1:Y:S04]  /*71e0*/  LDSM.16.M88.4 R4, [R185+UR5+0x7800] ;  /* 0x00780005b904783b */ /* 0x000e680008000200 */
[----:B------:R-:W-:Y:S04]  /*71f0*/  LDSM.16.M88.4 R28, [R191] ;  /* 0x00000000bf1c783b */ /* 0x000fe80000000200 */
[----:B------:R-:W1:Y:S04]  /*7200*/  LDSM.16.M88.4 R32, [R189+0x6000] ;  /* 0x00600000bd20783b */ /* 0x000e680000000200 */
[----:B------:R-:W1:Y:S04]  /*7210*/  LDSM.16.M88.4 R24, [R189+0x6800] ;  /* 0x00680000bd18783b */ /* 0x000e680000000200 */
[----:B------:R-:W1:Y:S04]  /*7220*/  LDSM.16.M88.4 R156, [R189+0x7800] ;  /* 0x00780000bd9c783b */ /* 0x000e680000000200 */
[----:B--2---:R-:W-:Y:S04]  /*7230*/  LDSM.16.M88.4 R8, [R188] ;  /* 0x00000000bc08783b */ /* 0x004fe80000000200 */
[----:B------:R-:W2:Y:S01]  /*7240*/  LDSM.16.M88.4 R20, [R186+0x6000] ;  /* 0x00600000ba14783b */ /* 0x000ea20000000200 */
[C---:B----4-:R-:W-:Y:S03]  /*7250*/  HMMA.16816.F32 R152, R136.reuse, R148, RZ ;  /* 0x000000948898723c */ /* 0x050fe600000018ff */
[----:B------:R-:W-:Y:S04]  /*7260*/  LDSM.16.M88.4 R160, [R189+0x7000] ;  /* 0x00700000bda0783b */ /* 0x000fe80000000200 */
[----:B------:R-:W-:Y:S01]  /*7270*/  LDSM.16.M88.4 R172, [R187+0x7800] ;  /* 0x00780000bbac783b */ /* 0x000fe20000000200 */
[C---:B-----5:R-:W-:Y:S03]  /*7280*/  HMMA.16816.F32 R144, R136.reuse, R140, RZ ;  /* 0x0000008c8890723c */ /* 0x060fe600000018ff */
[----:B------:R-:W-:Y:S04]  /*7290*/  LDSM.16.M88.4 R168, [R185+UR5+0x8800] ;  /* 0x00880005b9a8783b */ /* 0x000fe80008000200 */
[----:B------:R-:W0:Y:S01]  /*72a0*/  LDGDEPBAR ;  /* 0x00000000000079af */ /* 0x000e220000000000 */
[C---:B---3--:R-:W-:Y:S08]  /*72b0*/  HMMA.16816.F32 R16, R136.reuse, R12, RZ ;  /* 0x0000000c8810723c */ /* 0x048ff000000018ff */
[C---:B------:R-:W-:Y:S08]  /*72c0*/  HMMA.16816.F32 R148, R136.reuse, R150, RZ ;  /* 0x000000968894723c */ /* 0x040ff000000018ff */
[C---:B------:R-:W-:Y:S08]  /*72d0*/  HMMA.16816.F32 R140, R136.reuse, R142, RZ ;  /* 0x0000008e888c723c */ /* 0x040ff000000018ff */
[C---:B------:R-:W-:Y:S08]  /*72e0*/  HMMA.16816.F32 R12, R136.reuse, R14, RZ ;  /* 0x0000000e880c723c */ /* 0x040ff000000018ff */
[C---:B-1----:R-:W-:Y:S08]  /*72f0*/  HMMA.16816.F32 R164, R136.reuse, R4, RZ ;  /* 0x0000000488a4723c */ /* 0x042ff000000018ff */
[----:B------:R-:W-:Y:S01]  /*7300*/  HMMA.16816.F32 R136, R136, R6, RZ ;  /* 0x000000068888723c */ /* 0x000fe200000018ff */
[----:B------:R-:W1:Y:S07]  /*7310*/  LDSM.16.M88.4 R4, [R186+0x6800] ;  /* 0x00680000ba04783b */ /* 0x000e6e0000000200 */
[C---:B------:R-:W-:Y:S08]  /*7320*/  HMMA.16816.F32 R152, R28.reuse, R32, R152 ;  /* 0x000000201c98723c */ /* 0x040ff00000001898 */
[C---:B------:R-:W-:Y:S01]  /*7330*/  HMMA.16816.F32 R148, R28.reuse, R34, R148 ;  /* 0x000000221c94723c */ /* 0x040fe20000001894 */
[----:B------:R-:W-:Y:S07]  /*7340*/  LDSM.16.M88.4 R32, [R186+0x7000] ;  /* 0x00700000ba20783b */ /* 0x000fee0000000200 */
[C---:B------:R-:W-:Y:S08]  /*7350*/  HMMA.16816.F32 R144, R28.reuse, R24, R144 ;  /* 0x000000181c90723c */ /* 0x040ff00000001890 */
[C---:B------:R-:W-:Y:S01]  /*7360*/  HMMA.16816.F32 R140, R28.reuse, R26, R140 ;  /* 0x0000001a1c8c723c */ /* 0x040fe2000000188c */
[----:B------:R-:W3:Y:S07]  /*7370*/  LDSM.16.M88.4 R24, [R186+0x7800] ;  /* 0x00780000ba18783b */ /* 0x000eee0000000200 */
[C---:B------:R-:W-:Y:S08]  /*7380*/  HMMA.16816.F32 R164, R28.reuse, R156, R164 ;  /* 0x0000009c1ca4723c */ /* 0x040ff000000018a4 */
[----:B------:R-:W-:Y:S01]  /*7390*/  HMMA.16816.F32 R136, R28, R158, R136 ;  /* 0x0000009e1c88723c */ /* 0x000fe20000001888 */
[----:B------:R-:W-:Y:S07]  /*73a0*/  LDSM.16.M88.4 R156, [R190] ;  /* 0x00000000be9c783b */ /* 0x000fee0000000200 */
[C---:B--2---:R-:W-:Y:S08]  /*73b0*/  HMMA.16816.F32 R152, R8.reuse, R20, R152 ;  /* 0x000000140898723c */ /* 0x044ff00000001898 */
[C---:B------:R-:W-:Y:S01]  /*73c0*/  HMMA.16816.F32 R148, R8.reuse, R22, R148 ;  /* 0x000000160894723c */ /* 0x040fe20000001894 */
[----:B------:R-:W2:Y:S07]  /*73d0*/  LDSM.16.M88.4 R20, [R187+0x6800] ;  /* 0x00680000bb14783b */ /* 0x000eae0000000200 */
[C---:B-1----:R-:W-:Y:S08]  /*73e0*/  HMMA.16816.F32 R144, R8.reuse, R4, R144 ;  /* 0x000000040890723c */ /* 0x042ff00000001890 */
[----:B------:R-:W-:Y:S01]  /*73f0*/  HMMA.16816.F32 R140, R8, R6, R140 ;  /* 0x00000006088c723c */ /* 0x000fe2000000188c */
[----:B------:R-:W1:Y:S07]  /*7400*/  LDSM.16.M88.4 R4, [R187+0x7000] ;  /* 0x00700000bb04783b */ /* 0x000e6e0000000200 */
[C---:B------:R-:W-:Y:S08]  /*7410*/  HMMA.16816.F32 R16, R28.reuse, R160, R16 ;  /* 0x000000a01c10723c */ /* 0x040ff00000001810 */
[----:B------:R-:W-:Y:S01]  /*7420*/  HMMA.16816.F32 R12, R28, R162, R12 ;  /* 0x000000a21c0c723c */ /* 0x000fe2000000180c */
[----:B------:R-:W4:Y:S04]  /*7430*/  LDSM.16.M88.4 R28, [R187+0x6000] ;  /* 0x00600000bb1c783b */ /* 0x000f280000000200 */
[----:B------:R-:W-:Y:S03]  /*7440*/  LDSM.16.M88.4 R160, [R185+UR5+0x9000] ;  /* 0x00900005b9a0783b */ /* 0x000fe60008000200 */
[C---:B---3--:R-:W-:Y:S08]  /*7450*/  HMMA.16816.F32 R164, R8.reuse, R24, R164 ;  /* 0x0000001808a4723c */ /* 0x048ff000000018a4 */
[C---:B------:R-:W-:Y:S08]  /*7460*/  HMMA.16816.F32 R16, R8.reuse, R32, R16 ;  /* 0x000000200810723c */ /* 0x040ff00000001810 */
[C---:B------:R-:W-:Y:S01]  /*7470*/  HMMA.16816.F32 R12, R8.reuse, R34, R12 ;  /* 0x00000022080c723c */ /* 0x040fe2000000180c */
[----:B------:R-:W-:Y:S07]  /*7480*/  LDSM.16.M88.4 R32, [R185+UR5+0x9800] ;  /* 0x00980005b920783b */ /* 0x000fee0008000200 */
[----:B------:R-:W-:Y:S01]  /*7490*/  HMMA.16816.F32 R136, R8, R26, R136 ;  /* 0x0000001a0888723c */ /* 0x000fe20000001888 */
[----:B------:R-:W-:Y:S04]  /*74a0*/  LDSM.16.M88.4 R24, [R193+0x2000] ;  /* 0x00200000c118783b */ /* 0x000fe80000000200 */
[----:B------:R-:W3:Y:S03]  /*74b0*/  LDSM.16.M88.4 R8, [R185+UR5+0x8000] ;  /* 0x00800005b908783b */ /* 0x000ee60008000200 */
[C---:B--2---:R-:W-:Y:S08]  /*74c0*/  HMMA.16816.F32 R144, R156.reuse, R20, R144 ;  /* 0x000000149c90723c */ /* 0x044ff00000001890 */
[C---:B------:R-:W-:Y:S01]  /*74d0*/  HMMA.16816.F32 R140, R156.reuse, R22, R140 ;  /* 0x000000169c8c723c */ /* 0x040fe2000000188c */
[----:B------:R-:W-:Y:S07]  /*74e0*/  LDSM.16.M88.4 R20, [R189+0x8000] ;  /* 0x00800000bd14783b */ /* 0x000fee0000000200 */
[C---:B-1----:R-:W-:Y:S08]  /*74f0*/  HMMA.16816.F32 R16, R156.reuse, R4, R16 ;  /* 0x000000049c10723c */ /* 0x042ff00000001810 */
[C---:B------:R-:W-:Y:S01]  /*7500*/  HMMA.16816.F32 R12, R156.reuse, R6, R12 ;  /* 0x000000069c0c723c */ /* 0x040fe2000000180c */
[----:B------:R-:W1:Y:S07]  /*7510*/  LDSM.16.M88.4 R4, [R191+0x2000] ;  /* 0x00200000bf04783b */ /* 0x000e6e0000000200 */
[C---:B----4-:R-:W-:Y:S08]  /*7520*/  HMMA.16816.F32 R152, R156.reuse, R28, R152 ;  /* 0x0000001c9c98723c */ /* 0x050ff00000001898 */
[C---:B------:R-:W-:Y:S01]  /*7530*/  HMMA.16816.F32 R148, R156.reuse, R30, R148 ;  /* 0x0000001e9c94723c */ /* 0x040fe20000001894 */
[----:B------:R-:W2:Y:S07]  /*7540*/  LDSM.16.M88.4 R28, [R189+0x8800] ;  /* 0x00880000bd1c783b */ /* 0x000eae0000000200 */
[C---:B------:R-:W-:Y:S08]  /*7550*/  HMMA.16816.F32 R164, R156.reuse, R172, R164 ;  /* 0x000000ac9ca4723c */ /* 0x040ff000000018a4 */
        /* <DEDUP_REMOVED lines=38> */
[C---:B----4-:R-:W-:Y:S08]  /*77c0*/  HMMA.16816.F32 R164, R24.reuse, R156, R164 ;  /* 0x0000009c18a4723c */ /* 0x050ff000000018a4 */
[----:B------:R-:W-:Y:S01]  /*77d0*/  HMMA.16816.F32 R136, R24, R158, R136 ;  /* 0x0000009e1888723c */ /* 0x000fe20000001888 */
[----:B------:R-:W-:Y:S04]  /*77e0*/  LDSM.16.M88.4 R24, [R193+0x4000] ;  /* 0x00400000c118783b */ /* 0x000fe80000000200 */
[----:B------:R-:W-:Y:S03]  /*77f0*/  LDSM.16.M88.4 R156, [R186+0xa800] ;  /* 0x00a80000ba9c783b */ /* 0x000fe60000000200 */
[C---:B---3--:R-:W-:Y:S08]  /*7800*/  HMMA.16816.F32 R152, R8.reuse, R4, R152 ;  /* 0x000000040898723c */ /* 0x048ff00000001898 */
[C---:B------:R-:W-:Y:S01]  /*7810*/  HMMA.16816.F32 R148, R8.reuse, R6, R148 ;  /* 0x000000060894723c */ /* 0x040fe20000001894 */
[----:B------:R-:W3:Y:S07]  /*7820*/  LDSM.16.M88.4 R4, [R185+UR5+0xa000] ;  /* 0x00a00005b904783b */ /* 0x000eee0008000200 */
[C---:B-1----:R-:W-:Y:S08]  /*7830*/  HMMA.16816.F32 R144, R8.reuse, R20, R144 ;  /* 0x000000140890723c */ /* 0x042ff00000001890 */
[C---:B------:R-:W-:Y:S01]  /*7840*/  HMMA.16816.F32 R140, R8.reuse, R22, R140 ;  /* 0x00000016088c723c */ /* 0x040fe2000000188c */
[----:B------:R-:W1:Y:S07]  /*7850*/  LDSM.16.M88.4 R20, [R185+UR5+0xa800] ;  /* 0x00a80005b914783b */ /* 0x000e6e0008000200 */
[C---:B-----5:R-:W-:Y:S08]  /*7860*/  HMMA.16816.F32 R16, R8.reuse, R32, R16 ;  /* 0x000000200810723c */ /* 0x060ff00000001810 */
[C---:B------:R-:W-:Y:S01]  /*7870*/  HMMA.16816.F32 R12, R8.reuse, R34, R12 ;  /* 0x00000022080c723c */ /* 0x040fe2000000180c */
[----:B------:R-:W4:Y:S07]  /*7880*/  LDSM.16.M88.4 R32, [R185+UR5+0xb000] ;  /* 0x00b00005b920783b */ /* 0x000f2e0008000200 */
[C---:B--2---:R-:W-:Y:S08]  /*7890*/  HMMA.16816.F32 R164, R8.reuse, R28, R164 ;  /* 0x0000001c08a4723c */ /* 0x044ff000000018a4 */
[----:B------:R-:W-:Y:S01]  /*78a0*/  HMMA.16816.F32 R136, R8, R30, R136 ;  /* 0x0000001e0888723c */ /* 0x000fe20000001888 */
[----:B------:R-:W2:Y:S04]  /*78b0*/  LDSM.16.M88.4 R28, [R185+UR5+0xb800] ;  /* 0x00b80005b91c783b */ /* 0x000ea80008000200 */
[----:B------:R-:W5:Y:S03]  /*78c0*/  LDSM.16.M88.4 R8, [R189+0xa000] ;  /* 0x00a00000bd08783b */ /* 0x000f660000000200 */
        /* <DEDUP_REMOVED lines=8> */
[----:B------:R-:W-:Y:S07]  /*7950*/  LDSM.16.M88.4 R32, [R186+0xb800] ;  /* 0x00b80000ba20783b */ /* 0x000fee0000000200 */
[C---:B--2---:R-:W-:Y:S08]  /*7960*/  HMMA.16816.F32 R164, R24.reuse, R28, R164 ;  /* 0x0000001c18a4723c */ /* 0x044ff000000018a4 */
[----:B------:R-:W-:Y:S01]  /*7970*/  HMMA.16816.F32 R136, R24, R30, R136 ;  /* 0x0000001e1888723c */ /* 0x000fe20000001888 */
[----:B------:R-:W2:Y:S04]  /*7980*/  LDSM.16.M88.4 R24, [R188+0x4000] ;  /* 0x00400000bc18783b */ /* 0x000ea80000000200 */
[----:B------:R-:W-:Y:S03]  /*7990*/  LDSM.16.M88.4 R28, [R187+0xa000] ;  /* 0x00a00000bb1c783b */ /* 0x000fe60000000200 */
[C---:B-----5:R-:W-:Y:S08]  /*79a0*/  HMMA.16816.F32 R152, R168.reuse, R8, R152 ;  /* 0x00000008a898723c */ /* 0x060ff00000001898 */
[C---:B------:R-:W-:Y:S01]  /*79b0*/  HMMA.16816.F32 R148, R168.reuse, R10, R148 ;  /* 0x0000000aa894723c */ /* 0x040fe20000001894 */
[----:B------:R-:W4:Y:S07]  /*79c0*/  LDSM.16.M88.4 R8, [R190+0x4000] ;  /* 0x00400000be08783b */ /* 0x000f2e0000000200 */
[C---:B---3--:R-:W-:Y:S08]  /*79d0*/  HMMA.16816.F32 R144, R168.reuse, R4, R144 ;  /* 0x00000004a890723c */ /* 0x048ff00000001890 */
[C---:B------:R-:W-:Y:S01]  /*79e0*/  HMMA.16816.F32 R140, R168.reuse, R6, R140 ;  /* 0x00000006a88c723c */ /* 0x040fe2000000188c */
[----:B------:R-:W3:Y:S07]  /*79f0*/  LDSM.16.M88.4 R4, [R187+0xb800] ;  /* 0x00b80000bb04783b */ /* 0x000eee0000000200 */
[C---:B------:R-:W-:Y:S08]  /*7a00*/  HMMA.16816.F32 R136, R168.reuse, R174, R136 ;  /* 0x000000aea888723c */ /* 0x040ff00000001888 */
[C---:B-1----:R-:W-:Y:S08]  /*7a10*/  HMMA.16816.F32 R16, R168.reuse, R20, R16 ;  /* 0x00000014a810723c */ /* 0x042ff00000001810 */
[----:B------:R-:W-:Y:S01]  /*7a20*/  HMMA.16816.F32 R12, R168, R22, R12 ;  /* 0x00000016a80c723c */ /* 0x000fe2000000180c */
[----:B------:R-:W1:Y:S07]  /*7a30*/  LDSM.16.M88.4 R20, [R186+0xb000] ;  /* 0x00b00000ba14783b */ /* 0x000e6e0000000200 */
[C---:B--2---:R-:W-:Y:S08]  /*7a40*/  HMMA.16816.F32 R152, R24.reuse, R160, R152 ;  /* 0x000000a01898723c */ /* 0x044ff00000001898 */
[----:B------:R-:W-:Y:S08]  /*7a50*/  HMMA.16816.F32 R136, R24, R34, R136 ;  /* 0x000000221888723c */ /* 0x000ff00000001888 */
[----:B------:R-:W-:Y:S01]  /*7a60*/  HMMA.16816.F32 R164, R168, R172, R164 ;  /* 0x000000aca8a4723c */ /* 0x000fe200000018a4 */
[----:B------:R-:W-:-:S05]  /*7a70*/  IMAD.SHL.U32 R168, R182, 0x2, RZ ;  /* 0x00000002b6a87824 */ /* 0x000fca00078e00ff */
[----:B------:R-:W-:Y:S02]  /*7a80*/  LOP3.LUT R169, R168, 0x6, RZ, 0xc0, !PT ;  /* 0x00000006a8a97812 */ /* 0x000fe400078ec0ff */
[C---:B------:R-:W-:Y:S08]  /*7a90*/  HMMA.16816.F32 R144, R24.reuse, R156, R144 ;  /* 0x0000009c1890723c */ /* 0x040ff00000001890 */
[C---:B------:R-:W-:Y:S01]  /*7aa0*/  HMMA.16816.F32 R140, R24.reuse, R158, R140 ;  /* 0x0000009e188c723c */ /* 0x040fe2000000188c */
[----:B------:R-:W2:Y:S07]  /*7ab0*/  LDSM.16.M88.4 R156, [R187+0xa800] ;  /* 0x00a80000bb9c783b */ /* 0x000eae0000000200 */
[----:B------:R-:W-:Y:S08]  /*7ac0*/  HMMA.16816.F32 R148, R24, R162, R148 ;  /* 0x000000a21894723c */ /* 0x000ff00000001894 */
[C---:B----4-:R-:W-:Y:S08]  /*7ad0*/  HMMA.16816.F32 R152, R8.reuse, R28, R152 ;  /* 0x0000001c0898723c */ /* 0x050ff00000001898 */
[----:B---3--:R-:W-:Y:S01]  /*7ae0*/  HMMA.16816.F32 R136, R8, R6, R136 ;  /* 0x000000060888723c */ /* 0x008fe20000001888 */
[----:B------:R-:W-:-:S04]  /*7af0*/  IMAD R6, R176, 0x40, R169 ;  /* 0x00000040b0067824 */ /* 0x000fc800078e02a9 */
[C---:B------:R-:W-:Y:S02]  /*7b00*/  VIADD R7, R6.reuse, 0xffffff80 ;  /* 0xffffff8006077836 */ /* 0x040fe40000000000 */
[C---:B------:R-:W-:Y:S01]  /*7b10*/  VIADD R34, R6.reuse, 0xffffff81 ;  /* 0xffffff8106227836 */ /* 0x040fe20000000000 */
[----:B-1----:R-:W-:Y:S01]  /*7b20*/  HMMA.16816.F32 R16, R24, R20, R16 ;  /* 0x000000141810723c */ /* 0x002fe20000001810 */
[----:B------:R-:W-:Y:S01]  /*7b30*/  VIADD R20, R6, 0xffffffb8 ;  /* 0xffffffb806147836 */ /* 0x000fe20000000000 */
[----:B------:R-:W-:Y:S02]  /*7b40*/  I2FP.F32.U32 R29, R7 ;  /* 0x00000007001d7245 */ /* 0x000fe40000201000 */
[C---:B------:R-:W-:Y:S02]  /*7b50*/  ISETP.GE.AND P4, PT, R7.reuse, R135, PT ;  /* 0x000000870700720c */ /* 0x040fe40003f86270 */
[----:B------:R-:W-:Y:S01]  /*7b60*/  ISETP.GE.AND P5, PT, R7, R134, PT ;  /* 0x000000860700720c */ /* 0x000fe20003fa6270 */
[CC--:B------:R-:W-:Y:S01]  /*7b70*/  FFMA.FTZ R21, R29.reuse, R0.reuse, R152 ;  /* 0x000000001d157223 */ /* 0x0c0fe20000010098 */
[----:B------:R-:W-:Y:S01]  /*7b80*/  HMMA.16816.F32 R148, R8, R30, R148 ;  /* 0x0000001e0894723c */ /* 0x000fe20000001894 */
[----:B------:R-:W-:Y:S01]  /*7b90*/  FFMA.FTZ R7, R29, R0, R154 ;  /* 0x000000001d077223 */ /* 0x000fe2000001009a */
[----:B------:R-:W-:Y:S01]  /*7ba0*/  I2FP.F32.U32 R35, R20 ;  /* 0x0000001400237245 */ /* 0x000fe20000201000 */
[----:B------:R-:W1:Y:S01]  /*7bb0*/  LDSM.16.M88.4 R28, [R187+0xb000] ;  /* 0x00b00000bb1c783b */ /* 0x000e620000000200 */
[----:B------:R-:W-:Y:S01]  /*7bc0*/  FSEL R21, R21, -INF , !P4 ;  /* 0xff80000015157808 */ /* 0x000fe20006000000 */
[----:B------:R-:W-:-:S04]  /*7bd0*/  DEPBAR.LE SB0, 0x0 ;  /* 0x000080000000791a */ /* 0x000fc80000000000 */
[----:B------:R-:W-:Y:S01]  /*7be0*/  FSEL R7, R7, -INF , !P5 ;  /* 0xff80000007077808 */ /* 0x000fe20006800000 */
[----:B------:R-:W-:Y:S01]  /*7bf0*/  HMMA.16816.F32 R12, R24, R22, R12 ;  /* 0x00000016180c723c */ /* 0x000fe2000000180c */
[CC--:B------:R-:W-:Y:S01]  /*7c00*/  ISETP.GE.AND P4, PT, R20.reuse, R135.reuse, PT ;  /* 0x000000871400720c */ /* 0x0c0fe20003f86270 */
[C---:B------:R-:W-:Y:S01]  /*7c10*/  FFMA.FTZ R136, R35.reuse, R0, R136 ;  /* 0x0000000023887223 */ /* 0x040fe20000010088 */
[----:B------:R-:W-:Y:S01]  /*7c20*/  ISETP.GE.AND P5, PT, R20, R134, PT ;  /* 0x000000861400720c */ /* 0x000fe20003fa6270 */
[----:B------:R-:W-:Y:S02]  /*7c30*/  VIADD R20, R6, 0xffffff88 ;  /* 0xffffff8806147836 */ /* 0x000fe40000000000 */
[----:B------:R-:W-:Y:S01]  /*7c40*/  FFMA.FTZ R138, R35, R0, R138 ;  /* 0x00000000238a7223 */ /* 0x000fe2000001008a */
[----:B------:R-:W-:Y:S02]  /*7c50*/  I2FP.F32.U32 R22, R34 ;  /* 0x0000002200167245 */ /* 0x000fe40000201000 */
[----:B------:R-:W-:Y:S01]  /*7c60*/  FSEL R160, R136, -INF , !P4 ;  /* 0xff80000088a07808 */ /* 0x000fe20006000000 */
[C---:B--2---:R-:W-:Y:S01]  /*7c70*/  HMMA.16816.F32 R144, R8.reuse, R156, R144 ;  /* 0x0000009c0890723c */ /* 0x044fe20000001890 */
[----:B------:R-:W-:Y:S01]  /*7c80*/  I2FP.F32.U32 R23, R20 ;  /* 0x0000001400177245 */ /* 0x000fe20000201000 */
[-C--:B------:R-:W-:Y:S01]  /*7c90*/  FFMA.FTZ R153, R22, R0.reuse, R153 ;  /* 0x0000000016997223 */ /* 0x080fe20000010099 */
[----:B------:R-:W-:Y:S01]  /*7ca0*/  FSEL R152, R138, -INF , !P5 ;  /* 0xff8000008a987808 */ /* 0x000fe20006800000 */
[----:B------:R-:W-:Y:S01]  /*7cb0*/  FFMA.FTZ R155, R22, R0, R155 ;  /* 0x00000000169b7223 */ /* 0x000fe2000001009b */
[-C--:B------:R-:W-:Y:S01]  /*7cc0*/  ISETP.GE.AND P4, PT, R34, R135.reuse, PT ;  /* 0x000000872200720c */ /* 0x080fe20003f86270 */
[----:B------:R-:W-:Y:S01]  /*7cd0*/  VIADD R22, R6, 0xffffff89 ;  /* 0xffffff8906167836 */ /* 0x000fe20000000000 */
[----:B------:R-:W-:Y:S01]  /*7ce0*/  ISETP.GE.AND P5, PT, R34, R134, PT ;  /* 0x000000862200720c */ /* 0x000fe20003fa6270 */
[CC--:B------:R-:W-:Y:S01]  /*7cf0*/  FFMA.FTZ R148, R23.reuse, R0.reuse, R148 ;  /* 0x0000000017947223 */ /* 0x0c0fe20000010094 */
[----:B------:R-:W-:Y:S01]  /*7d00*/  FFMA.FTZ R35, R23, R0, R150 ;  /* 0x0000000017237223 */ /* 0x000fe20000010096 */
[----:B------:R-:W-:Y:S01]  /*7d10*/  FSEL R157, R153, -INF , !P4 ;  /* 0xff800000999d7808 */ /* 0x000fe20006000000 */
[----:B------:R-:W-:Y:S01]  /*7d20*/  VIADD R34, R6, 0xffffff90 ;  /* 0xffffff9006227836 */ /* 0x000fe20000000000 */
[----:B------:R-:W-:Y:S01]  /*7d30*/  FSEL R23, R155, -INF , !P5 ;  /* 0xff8000009b177808 */ /* 0x000fe20006800000 */
[----:B------:R-:W-:Y:S01]  /*7d40*/  HMMA.16816.F32 R140, R8, R158, R140 ;  /* 0x0000009e088c723c */ /* 0x000fe2000000188c */
[----:B------:R-:W-:Y:S01]  /*7d50*/  BAR.SYNC.DEFER_BLOCKING 0x0 ;  /* 0x0000000000007b1d */ /* 0x000fe20000010000 */
[----:B------:R-:W-:-:S02]  /*7d60*/  ISETP.GE.AND P4, PT, R20, R135, PT ;  /* 0x000000871400720c */ /* 0x000fc40003f86270 */
[----:B------:R-:W-:Y:S02]  /*7d70*/  ISETP.GE.AND P5, PT, R20, R134, PT ;  /* 0x000000861400720c */ /* 0x000fe40003fa6270 */
[----:B------:R-:W-:Y:S02]  /*7d80*/  I2FP.F32.U32 R20, R22 ;  /* 0x0000001600147245 */ /* 0x000fe40000201000 */
[----:B------:R-:W-:Y:S01]  /*7d90*/  FSEL R153, R148, -INF , !P4 ;  /* 0xff80000094997808 */ /* 0x000fe20006000000 */
[----:B------:R-:W-:Y:S01]  /*7da0*/  HMMA.16816.F32 R164, R24, R32, R164 ;  /* 0x0000002018a4723c */ /* 0x000fe200000018a4 */
[----:B------:R-:W-:Y:S01]  /*7db0*/  ISETP.GE.AND P4, PT, R22, R135, PT ;  /* 0x000000871600720c */ /* 0x000fe20003f86270 */
[CC--:B------:R-:W-:Y:S01]  /*7dc0*/  FFMA.FTZ R149, R20.reuse, R0.reuse, R149 ;  /* 0x0000000014957223 */ /* 0x0c0fe20000010095 */
[----:B------:R-:W-:Y:S01]  /*7dd0*/  FFMA.FTZ R151, R20, R0, R151 ;  /* 0x0000000014977223 */ /* 0x000fe20000010097 */
[C---:B------:R-:W-:Y:S01]  /*7de0*/  VIADD R20, R6.reuse, 0xffffff91 ;  /* 0xffffff9106147836 */ /* 0x040fe20000000000 */
[----:B------:R-:W-:Y:S01]  /*7df0*/  FSEL R35, R35, -INF , !P5 ;  /* 0xff80000023237808 */ /* 0x000fe20006800000 */
[----:B------:R-:W-:Y:S01]  /*7e00*/  VIADD R24, R6, 0xffffff99 ;  /* 0xffffff9906187836 */ /* 0x000fe20000000000 */
[----:B------:R-:W-:Y:S01]  /*7e10*/  FSEL R161, R149, -INF , !P4 ;  /* 0xff80000095a17808 */ /* 0x000fe20006000000 */
[----:B-1----:R-:W-:Y:S01]  /*7e20*/  HMMA.16816.F32 R16, R8, R28, R16 ;  /* 0x0000001c0810723c */ /* 0x002fe20000001810 */
[----:B------:R-:W-:-:S02]  /*7e30*/  ISETP.GE.AND P5, PT, R22, R134, PT ;  /* 0x000000861600720c */ /* 0x000fc40003fa6270 */
[----:B------:R-:W-:Y:S02]  /*7e40*/  I2FP.F32.U32 R149, R34 ;  /* 0x0000002200957245 */ /* 0x000fe40000201000 */
[----:B------:R-:W-:Y:S02]  /*7e50*/  I2FP.F32.U32 R22, R20 ;  /* 0x0000001400167245 */ /* 0x000fe40000201000 */
[----:B------:R-:W-:Y:S01]  /*7e60*/  FSEL R155, R151, -INF , !P5 ;  /* 0xff800000979b7808 */ /* 0x000fe20006800000 */
[CC--:B------:R-:W-:Y:S01]  /*7e70*/  FFMA.FTZ R144, R149.reuse, R0.reuse, R144 ;  /* 0x0000000095907223 */ /* 0x0c0fe20000010090 */
[-C--:B------:R-:W-:Y:S01]  /*7e80*/  FFMA.FTZ R146, R149, R0.reuse, R146 ;  /* 0x0000000095927223 */ /* 0x080fe20000010092 */
[----:B------:R-:W-:Y:S01]  /*7e90*/  ISETP.GE.AND P4, PT, R34, R135, PT ;  /* 0x000000872200720c */ /* 0x000fe20003f86270 */
[----:B------:R-:W-:Y:S01]  /*7ea0*/  FFMA.FTZ R145, R22, R0, R145 ;  /* 0x0000000016917223 */ /* 0x000fe20000010091 */
[----:B------:R-:W-:Y:S01]  /*7eb0*/  ISETP.GE.AND P5, PT, R34, R134, PT ;  /* 0x000000862200720c */ /* 0x000fe20003fa6270 */
[----:B------:R-:W-:Y:S01]  /*7ec0*/  FFMA.FTZ R147, R22, R0, R147 ;  /* 0x0000000016937223 */ /* 0x000fe20000010093 */
[----:B------:R-:W-:Y:S01]  /*7ed0*/  VIADD R22, R6, 0xffffff98 ;  /* 0xffffff9806167836 */ /* 0x000fe20000000000 */
[----:B------:R-:W-:Y:S01]  /*7ee0*/  FSEL R231, R144, -INF , !P4 ;  /* 0xff80000090e77808 */ /* 0x000fe20006000000 */
[----:B------:R-:W-:Y:S01]  /*7ef0*/  HMMA.16816.F32 R12, R8, R30, R12 ;  /* 0x0000001e080c723c */ /* 0x000fe2000000180c */
[----:B------:R-:W-:-:S02]  /*7f00*/  FSEL R191, R146, -INF , !P5 ;  /* 0xff80000092bf7808 */ /* 0x000fc40006800000 */
[CC--:B------:R-:W-:Y:S02]  /*7f10*/  ISETP.GE.AND P4, PT, R20.reuse, R135.reuse, PT ;  /* 0x000000871400720c */ /* 0x0c0fe40003f86270 */
[----:B------:R-:W-:Y:S01]  /*7f20*/  ISETP.GE.AND P5, PT, R20, R134, PT ;  /* 0x000000861400720c */ /* 0x000fe20003fa6270 */
[C---:B------:R-:W-:Y:S01]  /*7f30*/  VIADD R20, R6.reuse, 0xffffffa0 ;  /* 0xffffffa006147836 */ /* 0x040fe20000000000 */
[----:B------:R-:W-:Y:S01]  /*7f40*/  I2FP.F32.U32 R29, R22 ;  /* 0x00000016001d7245 */ /* 0x000fe20000201000 */
[----:B------:R-:W-:Y:S01]  /*7f50*/  HMMA.16816.F32 R164, R8, R4, R164 ;  /* 0x0000000408a4723c */ /* 0x000fe200000018a4 */
[----:B------:R-:W-:Y:S01]  /*7f60*/  FSEL R187, R145, -INF , !P4 ;  /* 0xff80000091bb7808 */ /* 0x000fe20006000000 */
[----:B------:R-:W-:Y:S01]  /*7f70*/  VIADD R4, R6, 0xffffffa9 ;  /* 0xffffffa906047836 */ /* 0x000fe20000000000 */
[----:B------:R-:W-:Y:S01]  /*7f80*/  FSEL R189, R147, -INF , !P5 ;  /* 0xff80000093bd7808 */ /* 0x000fe20006800000 */
[CC--:B------:R-:W-:Y:S01]  /*7f90*/  FFMA.FTZ R140, R29.reuse, R0.reuse, R140 ;  /* 0x000000001d8c7223 */ /* 0x0c0fe2000001008c */
[C---:B------:R-:W-:Y:S01]  /*7fa0*/  ISETP.GE.AND P4, PT, R22.reuse, R135, PT ;  /* 0x000000871600720c */ /* 0x040fe20003f86270 */
[----:B------:R-:W-:Y:S01]  /*7fb0*/  FFMA.FTZ R142, R29, R0, R142 ;  /* 0x000000001d8e7223 */ /* 0x000fe2000001008e */
[----:B------:R-:W-:-:S02]  /*7fc0*/  ISETP.GE.AND P5, PT, R22, R134, PT ;  /* 0x000000861600720c */ /* 0x000fc40003fa6270 */
[----:B------:R-:W-:Y:S02]  /*7fd0*/  I2FP.F32.U32 R22, R24 ;  /* 0x0000001800167245 */ /* 0x000fe40000201000 */
[----:B------:R-:W-:Y:S02]  /*7fe0*/  I2FP.F32.U32 R25, R20 ;  /* 0x0000001400197245 */ /* 0x000fe40000201000 */
[----:B------:R-:W-:Y:S01]  /*7ff0*/  FSEL R233, R140, -INF , !P4 ;  /* 0xff8000008ce97808 */ /* 0x000fe20006000000 */
[-C--:B------:R-:W-:Y:S01]  /*8000*/  FFMA.FTZ R141, R22, R0.reuse, R141 ;  /* 0x00000000168d7223 */ /* 0x080fe2000001008d */
[----:B------:R-:W-:Y:S01]  /*8010*/  FSEL R227, R142, -INF , !P5 ;  /* 0xff8000008ee37808 */ /* 0x000fe20006800000 */
[-C--:B------:R-:W-:Y:S01]  /*8020*/  FFMA.FTZ R143, R22, R0.reuse, R143 ;  /* 0x00000000168f7223 */ /* 0x080fe2000001008f */
[C---:B------:R-:W-:Y:S01]  /*8030*/  ISETP.GE.AND P4, PT, R24.reuse, R135, PT ;  /* 0x000000871800720c */ /* 0x040fe20003f86270 */
[C---:B------:R-:W-:Y:S01]  /*8040*/  FFMA.FTZ R145, R25.reuse, R0, R16 ;  /* 0x0000000019917223 */ /* 0x040fe20000010010 */
[----:B------:R-:W-:Y:S01]  /*8050*/  ISETP.GE.AND P5, PT, R24, R134, PT ;  /* 0x000000861800720c */ /* 0x000fe20003fa6270 */
[----:B------:R-:W-:Y:S01]  /*8060*/  FFMA.FTZ R25, R25, R0, R18 ;  /* 0x0000000019197223 */ /* 0x000fe20000010012 */
[----:B------:R-:W-:Y:S01]  /*8070*/  FSEL R235, R141, -INF , !P4 ;  /* 0xff8000008deb7808 */ /* 0x000fe20006000000 */
[----:B------:R-:W-:Y:S01]  /*8080*/  VIADD R16, R6, 0xffffffa1 ;  /* 0xffffffa106107836 */ /* 0x000fe20000000000 */
[----:B------:R-:W-:-:S02]  /*8090*/  FSEL R229, R143, -INF , !P5 ;  /* 0xff8000008fe57808 */ /* 0x000fc40006800000 */
[CC--:B------:R-:W-:Y:S02]  /*80a0*/  ISETP.GE.AND P4, PT, R20.reuse, R135.reuse, PT ;  /* 0x000000871400720c */ /* 0x0c0fe40003f86270 */
[----:B------:R-:W-:Y:S02]  /*80b0*/  ISETP.GE.AND P5, PT, R20, R134, PT ;  /* 0x000000861400720c */ /* 0x000fe40003fa6270 */
[----:B------:R-:W-:Y:S02]  /*80c0*/  FSEL R145, R145, -INF , !P4 ;  /* 0xff80000091917808 */ /* 0x000fe40006000000 */
[----:B------:R-:W-:Y:S02]  /*80d0*/  FSEL R141, R25, -INF , !P5 ;  /* 0xff800000198d7808 */ /* 0x000fe40006800000 */
[----:B------:R-:W-:Y:S02]  /*80e0*/  I2FP.F32.U32 R18, R16 ;  /* 0x0000001000127245 */ /* 0x000fe40000201000 */
[----:B------:R-:W-:-:S02]  /*80f0*/  ISETP.GE.AND P4, PT, R16, R135, PT ;  /* 0x000000871000720c */ /* 0x000fc40003f86270 */
[----:B------:R-:W-:Y:S01]  /*8100*/  ISETP.GE.AND P5, PT, R16, R134, PT ;  /* 0x000000861000720c */ /* 0x000fe20003fa6270 */
[----:B------:R-:W-:Y:S02]  /*8110*/  VIADD R16, R6, 0xffffffa8 ;  /* 0xffffffa806107836 */ /* 0x000fe40000000000 */
[CC--:B------:R-:W-:Y:S01]  /*8120*/  FFMA.FTZ R17, R18.reuse, R0.reuse, R17 ;  /* 0x0000000012117223 */ /* 0x0c0fe20000010011 */
[----:B------:R-:W-:Y:S01]  /*8130*/  FFMA.FTZ R19, R18, R0, R19 ;  /* 0x0000000012137223 */ /* 0x000fe20000010013 */
[----:B------:R-:W-:Y:S02]  /*8140*/  I2FP.F32.U32 R8, R4 ;  /* 0x0000000400087245 */ /* 0x000fe40000201000 */
[----:B------:R-:W-:Y:S02]  /*8150*/  I2FP.F32.U32 R5, R16 ;  /* 0x0000001000057245 */ /* 0x000fe40000201000 */
[----:B------:R-:W-:Y:S01]  /*8160*/  FSEL R151, R17, -INF , !P4 ;  /* 0xff80000011977808 */ /* 0x000fe20006000000 */
[-C--:B------:R-:W-:Y:S01]  /*8170*/  FFMA.FTZ R13, R8, R0.reuse, R13 ;  /* 0x00000000080d7223 */ /* 0x080fe2000001000d */
[----:B------:R-:W-:Y:S01]  /*8180*/  FSEL R149, R19, -INF , !P5 ;  /* 0xff80000013957808 */ /* 0x000fe20006800000 */
[CC--:B------:R-:W-:Y:S01]  /*8190*/  FFMA.FTZ R12, R5.reuse, R0.reuse, R12 ;  /* 0x00000000050c7223 */ /* 0x0c0fe2000001000c */
[-C--:B------:R-:W-:Y:S01]  /*81a0*/  FFMA.FTZ R14, R5, R0.reuse, R14 ;  /* 0x00000000050e7223 */ /* 0x080fe2000001000e */
[----:B------:R-:W-:Y:S01]  /*81b0*/  ISETP.GE.AND P4, PT, R16, R135, PT ;  /* 0x000000871000720c */ /* 0x000fe20003f86270 */
[----:B------:R-:W-:Y:S01]  /*81c0*/  FFMA.FTZ R15, R8, R0, R15 ;  /* 0x00000000080f7223 */ /* 0x000fe2000001000f */
        /* <DEDUP_REMOVED lines=8> */
[----:B------:R-:W-:-:S02]  /*8250*/  I2FP.F32.U32 R9, R5 ;  /* 0x0000000500097245 */ /* 0x000fc40000201000 */
[C---:B------:R-:W-:Y:S02]  /*8260*/  ISETP.GE.AND P4, PT, R5.reuse, R135, PT ;  /* 0x000000870500720c */ /* 0x040fe40003f86270 */
[----:B------:R-:W-:Y:S01]  /*8270*/  ISETP.GE.AND P5, PT, R5, R134, PT ;  /* 0x000000860500720c */ /* 0x000fe20003fa6270 */
[C---:B------:R-:W-:Y:S02]  /*8280*/  VIADD R5, R6.reuse, 0xffffffb1 ;  /* 0xffffffb106057836 */ /* 0x040fe40000000000 */
[CC--:B------:R-:W-:Y:S01]  /*8290*/  FFMA.FTZ R164, R9.reuse, R0.reuse, R164 ;  /* 0x0000000009a47223 */ /* 0x0c0fe200000100a4 */
[----:B------:R-:W-:Y:S02]  /*82a0*/  VIADD R6, R6, 0xffffffb9 ;  /* 0xffffffb906067836 */ /* 0x000fe40000000000 */
[----:B------:R-:W-:Y:S01]  /*82b0*/  FFMA.FTZ R166, R9, R0, R166 ;  /* 0x0000000009a67223 */ /* 0x000fe200000100a6 */
[----:B------:R-:W-:Y:S02]  /*82c0*/  I2FP.F32.U32 R8, R5 ;  /* 0x0000000500087245 */ /* 0x000fe40000201000 */
[----:B------:R-:W-:-:S02]  /*82d0*/  FSEL R172, R164, -INF , !P4 ;  /* 0xff800000a4ac7808 */ /* 0x000fc40006000000 */
[----:B------:R-:W-:Y:S01]  /*82e0*/  I2FP.F32.U32 R4, R6 ;  /* 0x0000000600047245 */ /* 0x000fe20000201000 */
[CC--:B------:R-:W-:Y:S01]  /*82f0*/  FFMA.FTZ R165, R8.reuse, R0.reuse, R165 ;  /* 0x0000000008a57223 */ /* 0x0c0fe200000100a5 */
[-C--:B------:R-:W-:Y:S01]  /*8300*/  ISETP.GE.AND P4, PT, R5, R135.reuse, PT ;  /* 0x000000870500720c */ /* 0x080fe20003f86270 */
[-C--:B------:R-:W-:Y:S01]  /*8310*/  FFMA.FTZ R167, R8, R0.reuse, R167 ;  /* 0x0000000008a77223 */ /* 0x080fe200000100a7 */
[----:B------:R-:W-:Y:S01]  /*8320*/  FSEL R170, R166, -INF , !P5 ;  /* 0xff800000a6aa7808 */ /* 0x000fe20006800000 */
[CC--:B------:R-:W-:Y:S01]  /*8330*/  FFMA.FTZ R137, R4.reuse, R0.reuse, R137 ;  /* 0x0000000004897223 */ /* 0x0c0fe20000010089 */
[----:B------:R-:W-:Y:S01]  /*8340*/  FSEL R175, R165, -INF , !P4 ;  /* 0xff800000a5af7808 */ /* 0x000fe20006000000 */
[----:B------:R-:W-:Y:S01]  /*8350*/  FFMA.FTZ R139, R4, R0, R139 ;  /* 0x00000000048b7223 */ /* 0x000fe2000001008b */
[----:B------:R-:W-:Y:S02]  /*8360*/  ISETP.GE.AND P4, PT, R6, R135, PT ;  /* 0x000000870600720c */ /* 0x000fe40003f86270 */
[----:B------:R-:W-:-:S02]  /*8370*/  ISETP.GE.AND P5, PT, R5, R134, PT ;  /* 0x000000860500720c */ /* 0x000fc40003fa6270 */
[----:B------:R-:W-:Y:S02]  /*8380*/  FSEL R185, R137, -INF , !P4 ;  /* 0xff80000089b97808 */ /* 0x000fe40006000000 */
[----:B------:R-:W-:Y:S02]  /*8390*/  ISETP.GE.U32.AND P4, PT, R176, 0x3, PT ;  /* 0x00000003b000780c */ /* 0x000fe40003f86070 */
[----:B------:R-:W-:Y:S02]  /*83a0*/  FSEL R171, R167, -INF , !P5 ;  /* 0xff800000a7ab7808 */ /* 0x000fe40006800000 */
[----:B------:R-:W-:-:S04]  /*83b0*/  ISETP.GE.AND P5, PT, R6, R134, PT ;  /* 0x000000860600720c */ /* 0x000fc80003fa6270 */
[----:B------:R-:W-:-:S05]  /*83c0*/  FSEL R173, R139, -INF , !P5 ;  /* 0xff8000008bad7808 */ /* 0x000fca0006800000 */
[----:B------:R-:W-:Y:S05]  /*83d0*/  @!P4 BRA `(.L_x_590) ;  /* 0x000000040050c947 */ /* 0x000fea0003800000 */
[----:B------:R-:W-:Y:S01]  /*83e0*/  VIADD R4, R176, 0xfffffffd ;  /* 0xfffffffdb0047836 */ /* 0x000fe20000000000 */
[----:B------:R-:W-:Y:S03]  /*83f0*/  BSSY.RECONVERGENT B0, `(.L_x_591) ;  /* 0x0000051000007945 */ /* 0x000fe60003800200 */
[C---:B------:R-:W-:Y:S02]  /*8400*/  IMAD R5, R4.reuse, R3, RZ ;  /* 0x0000000304057224 */ /* 0x040fe400078e02ff */
[----:B------:R-:W-:-:S04]  /*8410*/  IMAD.WIDE.U32 R10, R4, R2, RZ ;  /* 0x00000002040a7225 */ /* 0x000fc800078e00ff */
[----:B------:R-:W-:Y:S01]  /*8420*/  IMAD.IADD R6, R11, 0x1, R5 ;  /* 0x000000010b067824 */ /* 0x000fe200078e0205 */
[C---:B------:R-:W-:Y:S01]  /*8430*/  LEA R8, P5, R10.reuse, R206, 0x7 ;  /* 0x000000ce0a087211 */ /* 0x040fe200078a38ff */
        /* <DEDUP_REMOVED lines=10> */
[--C-:B------:R-:W-:Y:S01]  /*84e0*/  IMAD.X R178, R178, 0x1, R5.reuse, P4 ;  /* 0x00000001b2b27824 */ /* 0x100fe200020e0605 */
[----:B------:R-:W-:Y:S01]  /*84f0*/  LEA.HI.X R11, R4, R205, R5, 0x1, P5 ;  /* 0x000000cd040b7211 */ /* 0x000fe200028f0c05 */
[----:B------:R1:W-:Y:S01]  /*8500*/  @P3 STS.128 [R209+0x6000], RZ ;  /* 0x006000ffd1003388 */ /* 0x0003e20000000c00 */
[C---:B------:R-:W-:Y:S02]  /*8510*/  LEA R6, P4, R2.reuse, R4, 0x5 ;  /* 0x0000000402067211 */ /* 0x040fe400078828ff */
[CC--:B------:R-:W-:Y:S01]  /*8520*/  LEA R4, P5, R179.reuse, R206.reuse, 0x1 ;  /* 0x000000ceb3047211 */ /* 0x0c0fe200078a08ff */
[----:B------:R-:W-:Y:S01]  /*8530*/  @!PT LDS RZ, [RZ] ;  /* 0x00000000fffff984 */ /* 0x000fe20000000800 */
[----:B------:R-:W-:Y:S01]  /*8540*/  @!PT LDS RZ, [RZ] ;  /* 0x00000000fffff984 */ /* 0x000fe20000000800 */
[----:B------:R-:W-:Y:S01]  /*8550*/  @!PT LDS RZ, [RZ] ;  /* 0x00000000fffff984 */ /* 0x000fe20000000800 */
[----:B------:R1:W-:Y:S01]  /*8560*/  @!P2 LDGSTS.E.BYPASS.LTC128B.128 [R209+0x8000], desc[UR14][R8.64+0x80] ;  /* 0x0800008008d1afae */ /* 0x0003e2000b981a0e */
[----:B------:R-:W-:Y:S02]  /*8570*/  LEA.HI.X R2, R2, R5, R3, 0x5, P4 ;  /* 0x0000000502027211 */ /* 0x000fe400020f2c03 */
[----:B------:R-:W-:Y:S01]  /*8580*/  LEA.HI.X R5, R179, R205, R178, 0x1, P5 ;  /* 0x000000cdb3057211 */ /* 0x000fe200028f0cb2 */
[----:B------:R1:W-:Y:S01]  /*8590*/  @P2 STS.128 [R209+0x8000], RZ ;  /* 0x008000ffd1002388 */ /* 0x0003e20000000c00 */
        /* <DEDUP_REMOVED lines=53> */
.L_x_592:
[----:B------:R2:W-:Y:S02]  /*88f0*/  STS.128 [R209+0xb800], RZ ;  /* 0x00b800ffd1007388 */ /* 0x0005e40000000c00 */
.L_x_593:
[----:B------:R-:W-:Y:S05]  /*8900*/  BSYNC.RECONVERGENT B0 ;  /* 0x0000000000007941 */ /* 0x000fea0003800200 */
.L_x_591:
[----:B------:R-:W0:Y:S02]  /*8910*/  LDGDEPBAR ;  /* 0x00000000000079af */ /* 0x000e240000000000 */
.L_x_590:
[----:B-1----:R-:W-:Y:S01]  /*8920*/  FMNMX3.FTZ R4, R133, R21, R157, !PT ;  /* 0x0000001585047276 */ /* 0x002fe2000781009d */
[----:B------:R-:W1:Y:S01]  /*8930*/  LDCU UR4, c[0x0][0x45c] ;  /* 0x00008b80ff0477ac */ /* 0x000e620008000800 */
[----:B------:R-:W-:Y:S01]  /*8940*/  FMNMX3.FTZ R2, R132, R7, R23, !PT ;  /* 0x0000000784027276 */ /* 0x000fe20007810017 */
[----:B------:R-:W4:Y:S01]  /*8950*/  LDC R10, c[0x0][0x4f8] ;  /* 0x00013e00ff0a7b82 */ /* 0x000f220000000800 */
        /* <DEDUP_REMOVED lines=15> */
[----:B------:R-:W5:Y:S01]  /*8a50*/  SHFL.BFLY PT, R6, R3, 0x2, 0x1f ;  /* 0x0c401f0003067f89 */ /* 0x000f6200000e0000 */
[----:B------:R-:W-:-:S02]  /*8a60*/  IADD3 R225, PT, PT, R220, -0x61c88647, RZ ;  /* 0x9e3779b9dce17810 */ /* 0x000fc40007ffe0ff */
[----:B------:R-:W-:Y:S01]  /*8a70*/  IADD3 R9, PT, PT, R140, -0x4, RZ ;  /* 0xfffffffc8c097810 */ /* 0x000fe20007ffe0ff */
[----:B------:R-:W3:Y:S01]  /*8a80*/  SHFL.BFLY PT, R5, R2, 0x2, 0x1f ;  /* 0x0c401f0002057f89 */ /* 0x000ee200000e0000 */
[----:B------:R-:W-:Y:S02]  /*8a90*/  IADD3 R223, PT, PT, R220, 0x3c6ef372, RZ ;  /* 0x3c6ef372dcdf7810 */ /* 0x000fe40007ffe0ff */
[C---:B------:R-:W-:Y:S02]  /*8aa0*/  LOP3.LUT R4, R221.reuse, R9, R215, 0x96, !PT ;  /* 0x00000009dd047212 */ /* 0x040fe400078e96d7 */
[C---:B------:R-:W-:Y:S02]  /*8ab0*/  IADD3 R197, PT, PT, R221.reuse, 0x76cf5d0a, RZ ;  /* 0x76cf5d0addc57810 */ /* 0x040fe40007ffe0ff */
[----:B------:R-:W-:Y:S01]  /*8ac0*/  IADD3 R139, PT, PT, R221, 0x32370b8f, RZ ;  /* 0x32370b8fdd8b7810 */ /* 0x000fe20007ffe0ff */
[----:B------:R-:W-:Y:S01]  /*8ad0*/  IMAD.WIDE.U32 R178, R4, -0x326172a9, RZ ;  /* 0xcd9e8d5704b27825 */ /* 0x000fe200078e00ff */
[----:B------:R-:W-:-:S02]  /*8ae0*/  IADD3 R137, PT, PT, R220, -0x255992d5, RZ ;  /* 0xdaa66d2bdc897810 */ /* 0x000fc40007ffe0ff */
[----:B------:R-:W-:Y:S02]  /*8af0*/  IADD3 R138, PT, PT, R220, 0x78dde6e4, RZ ;  /* 0x78dde6e4dc8a7810 */ /* 0x000fe40007ffe0ff */
[----:B------:R-:W-:Y:S02]  /*8b00*/  LOP3.LUT R238, R225, R218, R179, 0x96, !PT ;  /* 0x000000dae1ee7212 */ /* 0x000fe400078e96b3 */
[----:B------:R-:W-:Y:S02]  /*8b10*/  LOP3.LUT R178, R223, R178, R211, 0x96, !PT ;  /* 0x000000b2dfb27212 */ /* 0x000fe400078e96d3 */
[C---:B------:R-:W-:Y:S01]  /*8b20*/  IADD3 R136, PT, PT, R221.reuse, -0x126145ec, RZ ;  /* 0xed9eba14dd887810 */ /* 0x040fe20007ffe0ff */
[----:B------:R-:W-:Y:S01]  /*8b30*/  IMAD.WIDE.U32 R238, R238, -0x2daee0ad, RZ ;  /* 0xd2511f53eeee7825 */ /* 0x000fe200078e00ff */
[----:B------:R-:W-:Y:S02]  /*8b40*/  IADD3 R135, PT, PT, R221, -0x56f99767, RZ ;  /* 0xa9066899dd877810 */ /* 0x000fe40007ffe0ff */
[----:B-----5:R-:W-:Y:S01]  /*8b50*/  FMNMX.FTZ R6, R3, R6, !PT ;  /* 0x0000000603067209 */ /* 0x020fe20007810000 */
[----:B------:R-:W-:Y:S01]  /*8b60*/  IMAD.WIDE.U32 R178, R178, -0x2daee0ad, RZ ;  /* 0xd2511f53b2b27825 */ /* 0x000fe200078e00ff */
[----:B------:R-:W-:-:S02]  /*8b70*/  LOP3.LUT R4, R197, R212, R239, 0x96, !PT ;  /* 0x000000d4c5047212 */ /* 0x000fc400078e96ef */
[----:B---3--:R-:W-:Y:S01]  /*8b80*/  FMNMX.FTZ R5, R2, R5, !PT ;  /* 0x0000000502057209 */ /* 0x008fe20007810000 */
[----:B------:R-:W3:Y:S01]  /*8b90*/  SHFL.BFLY PT, R3, R6, 0x1, 0x1f ;  /* 0x0c201f0006037f89 */ /* 0x000ee200000e0000 */
[----:B------:R-:W-:Y:S01]  /*8ba0*/  LOP3.LUT R238, R139, R238, R179, 0x96, !PT ;  /* 0x000000ee8bee7212 */ /* 0x000fe200078e96b3 */
[----:B------:R-:W-:Y:S01]  /*8bb0*/  IMAD.WIDE.U32 R236, R4, -0x326172a9, RZ ;  /* 0xcd9e8d5704ec7825 */ /* 0x000fe200078e00ff */
[----:B------:R-:W-:Y:S01]  /*8bc0*/  IADD3 R134, PT, PT, R220, -0x4ab325aa, RZ ;  /* 0xb54cda56dc867810 */ /* 0x000fe20007ffe0ff */
[----:B------:R-:W5:Y:S01]  /*8bd0*/  SHFL.BFLY PT, R2, R5, 0x1, 0x1f ;  /* 0x0c201f0005027f89 */ /* 0x000f6200000e0000 */
[----:B------:R-:W-:Y:S01]  /*8be0*/  SEL R164, R180, 0xffffffe0, !P6 ;  /* 0xffffffe0b4a47807 */ /* 0x000fe20007000000 */
[----:B------:R-:W-:Y:S01]  /*8bf0*/  IMAD.WIDE.U32 R238, R238, -0x326172a9, RZ ;  /* 0xcd9e8d57eeee7825 */ /* 0x000fe200078e00ff */
[----:B------:R-:W-:Y:S02]  /*8c00*/  LOP3.LUT R4, R137, R210, R237, 0x96, !PT ;  /* 0x000000d289047212 */ /* 0x000fe400078e96ed */
[----:B------:R-:W-:-:S02]  /*8c10*/  IADD3 R16, PT, PT, R177, 0xc000, RZ ;  /* 0x0000c000b1107810 */ /* 0x000fc40007ffe0ff */
[----:B------:R-:W-:Y:S01]  /*8c20*/  LOP3.LUT R236, R138, R236, R239, 0x96, !PT ;  /* 0x000000ec8aec7212 */ /* 0x000fe200078e96ef */
[----:B------:R-:W-:Y:S01]  /*8c30*/  IMAD.WIDE.U32 R8, R4, -0x2daee0ad, RZ ;  /* 0xd2511f5304087825 */ /* 0x000fe200078e00ff */
[----:B----4-:R-:W-:Y:S02]  /*8c40*/  LOP3.LUT R10, R10, 0xff, RZ, 0xc0, !PT ;  /* 0x000000ff0a0a7812 */ /* 0x010fe400078ec0ff */
[----:B------:R-:W-:Y:S01]  /*8c50*/  IADD3 R167, PT, PT, R164, R177, RZ ;  /* 0x000000b1a4a77210 */ /* 0x000fe20007ffe0ff */
[----:B------:R-:W-:Y:S01]  /*8c60*/  IMAD.WIDE.U32 R236, R236, -0x2daee0ad, RZ ;  /* 0xd2511f53ecec7825 */ /* 0x000fe200078e00ff */
[----:B------:R-:W-:Y:S02]  /*8c70*/  LOP3.LUT R178, R136, R178, R9, 0x96, !PT ;  /* 0x000000b288b27212 */ /* 0x000fe400078e9609 */
[----:B------:R-:W-:Y:S02]  /*8c80*/  IADD3 R165, PT, PT, R177, 0xc040, RZ ;  /* 0x0000c040b1a57810 */ /* 0x000fe40007ffe0ff */
[----:B------:R-:W-:Y:S01]  /*8c90*/  LOP3.LUT R4, R135, R8, R237, 0x96, !PT ;  /* 0x0000000887047212 */ /* 0x000fe200078e96ed */
[----:B------:R-:W-:Y:S01]  /*8ca0*/  IMAD.WIDE.U32 R178, R178, -0x326172a9, RZ ;  /* 0xcd9e8d57b2b27825 */ /* 0x000fe200078e00ff */
[----:B------:R-:W-:-:S02]  /*8cb0*/  @P0 IADD3 R165, PT, PT, R16, -0x40, RZ ;  /* 0xffffffc010a50810 */ /* 0x000fc40007ffe0ff */
[----:B---3--:R-:W-:Y:S01]  /*8cc0*/  FMNMX.FTZ R3, R6, R3, !PT ;  /* 0x0000000306037209 */ /* 0x008fe20007810000 */
[----:B------:R-:W-:Y:S01]  /*8cd0*/  IMAD.WIDE.U32 R8, R4, -0x326172a9, RZ ;  /* 0xcd9e8d5704087825 */ /* 0x000fe200078e00ff */
[----:B------:R-:W-:Y:S01]  /*8ce0*/  LEA R166, R10, R10, 0x10 ;  /* 0x0000000a0aa67211 */ /* 0x000fe200078e80ff */
[----:B------:R-:W-:Y:S01]  /*8cf0*/  LDSM.16.MT88.4 R28, [R165] ;  /* 0x00000000a51c783b */ /* 0x000fe20000004200 */
[----:B-----5:R-:W-:Y:S01]  /*8d00*/  FMNMX.FTZ R2, R5, R2, !PT ;  /* 0x0000000205027209 */ /* 0x020fe20007810000 */
[C---:B-1----:R-:W-:Y:S01]  /*8d10*/  FMUL.FTZ R5, R3.reuse, UR4 ;  /* 0x0000000403057c20 */ /* 0x042fe20008410000 */
[----:B------:R-:W-:Y:S02]  /*8d20*/  FSETP.NEU.FTZ.AND P1, PT, R3, -INF , PT ;  /* 0xff8000000300780b */ /* 0x000fe40003f3d000 */
[----:B------:R-:W-:Y:S01]  /*8d30*/  LOP3.LUT R6, R134, R178, R9, 0x96, !PT ;  /* 0x000000b286067212 */ /* 0x000fe200078e9609 */
[----:B------:R-:W-:Y:S01]  /*8d40*/  FMUL.FTZ R174, R2, UR4 ;  /* 0x0000000402ae7c20 */ /* 0x000fe20008410000 */
[----:B------:R-:W-:-:S02]  /*8d50*/  PRMT R11, R8, 0x7773, RZ ;  /* 0x00007773080b7816 */ /* 0x000fc400000000ff */
[C---:B------:R-:W-:Y:S02]  /*8d60*/  PRMT R4, R8.reuse, 0x7772, RZ ;  /* 0x0000777208047816 */ /* 0x040fe400000000ff */
[----:B------:R-:W-:Y:S02]  /*8d70*/  MOV R12, R8 ;  /* 0x00000008000c7202 */ /* 0x000fe40000000f00 */
[----:B------:R-:W-:Y:S02]  /*8d80*/  PRMT R9, R8, 0x7771, RZ ;  /* 0x0000777108097816 */ /* 0x000fe400000000ff */
[----:B------:R-:W-:Y:S02]  /*8d90*/  FSEL R8, R3, RZ, P1 ;  /* 0x000000ff03087208 */ /* 0x000fe40000800000 */
[----:B------:R-:W-:Y:S02]  /*8da0*/  FSEL R178, R5, RZ, P1 ;  /* 0x000000ff05b27208 */ /* 0x000fe40000800000 */
[----:B------:R-:W-:Y:S01]  /*8db0*/  FSETP.NEU.FTZ.AND P1, PT, R2, -INF , PT ;  /* 0xff8000000200780b */ /* 0x000fe20003f3d000 */
[----:B------:R-:W-:Y:S01]  /*8dc0*/  FADD.FTZ R8, R133, -R8 ;  /* 0x8000000885087221 */ /* 0x000fe20000010000 */
[----:B------:R-:W-:Y:S01]  /*8dd0*/  PRMT R4, R4, 0x5410, R11 ;  /* 0x0000541004047816 */ /* 0x000fe2000000000b */
[--C-:B------:R-:W-:Y:S01]  /*8de0*/  FFMA.FTZ R158, R161, UR4, -R178.reuse ;  /* 0x00000004a19e7c23 */ /* 0x100fe200080108b2 */
[----:B------:R-:W-:Y:S01]  /*8df0*/  FSEL R11, R2, RZ, P1 ;  /* 0x000000ff020b7208 */ /* 0x000fe20000800000 */
[----:B------:R-:W-:Y:S01]  /*8e00*/  FMUL.FTZ R8, R8, UR4 ;  /* 0x0000000408087c20 */ /* 0x000fe20008410000 */
[----:B------:R-:W-:Y:S01]  /*8e10*/  FSEL R174, R174, RZ, P1 ;  /* 0x000000ffaeae7208 */ /* 0x000fe20000800000 */
[----:B------:R-:W-:Y:S01]  /*8e20*/  FFMA.FTZ R154, R157, UR4, -R178 ;  /* 0x000000049d9a7c23 */ /* 0x000fe200080108b2 */
[----:B------:R-:W-:Y:S01]  /*8e30*/  LOP3.LUT R14, R6, 0xffff, RZ, 0xc0, !PT ;  /* 0x0000ffff060e7812 */ /* 0x000fe200078ec0ff */
[----:B------:R-:W-:Y:S01]  /*8e40*/  FADD.FTZ R11, R132, -R11 ;  /* 0x8000000b840b7221 */ /* 0x000fe20000010000 */
[----:B------:R-:W1:Y:S01]  /*8e50*/  MUFU.EX2 R163, R8 ;  /* 0x0000000800a37308 */ /* 0x000e620000000800 */
[----:B------:R-:W-:Y:S01]  /*8e60*/  FFMA.FTZ R162, R7, UR4, -R174 ;  /* 0x0000000407a27c23 */ /* 0x000fe200080108ae */
[C---:B------:R-:W-:Y:S01]  /*8e70*/  PRMT R7, R6.reuse, 0x7632, R7 ;  /* 0x0000763206077816 */ /* 0x040fe20000000007 */
[----:B------:R-:W-:Y:S01]  /*8e80*/  FMUL.FTZ R161, R11, UR4 ;  /* 0x000000040ba17c20 */ /* 0x000fe20008410000 */
[----:B------:R-:W-:Y:S01]  /*8e90*/  LOP3.LUT R5, R6, 0xff, RZ, 0xc0, !PT ;  /* 0x000000ff06057812 */ /* 0x000fe200078ec0ff */
[----:B------:R-:W-:Y:S01]  /*8ea0*/  FFMA.FTZ R159, R21, UR4, -R178 ;  /* 0x00000004159f7c23 */ /* 0x000fe200080108b2 */
[----:B------:R-:W-:Y:S01]  /*8eb0*/  SHF.R.U32.HI R14, RZ, 0x8, R14 ;  /* 0x00000008ff0e7819 */ /* 0x000fe2000001160e */
[----:B------:R-:W-:Y:S01]  /*8ec0*/  FFMA.FTZ R157, R23, UR4, -R174 ;  /* 0x00000004179d7c23 */ /* 0x000fe200080108ae */
[----:B------:R-:W-:Y:S01]  /*8ed0*/  SHF.R.U32.HI R17, RZ, 0x18, R6 ;  /* 0x00000018ff117819 */ /* 0x000fe20000011606 */
[----:B------:R-:W3:Y:S01]  /*8ee0*/  MUFU.EX2 R161, R161 ;  /* 0x000000a100a17308 */ /* 0x000ee20000000800 */
[----:B------:R-:W-:Y:S01]  /*8ef0*/  LOP3.LUT R6, R7, 0xff, RZ, 0xc0, !PT ;  /* 0x000000ff07067812 */ /* 0x000fe200078ec0ff */
[----:B------:R-:W4:Y:S01]  /*8f00*/  LDSM.16.MT88.4 R20, [R167+0xc000] ;  /* 0x00c00000a714783b */ /* 0x000f220000004200 */
[----:B------:R-:W-:Y:S01]  /*8f10*/  PRMT R5, R5, 0x5410, R14 ;  /* 0x0000541005057816 */ /* 0x000fe2000000000e */
[----:B------:R-:W-:Y:S01]  /*8f20*/  FFMA.FTZ R153, R153, UR4, -R178 ;  /* 0x0000000499997c23 */ /* 0x000fe200080108b2 */
[----:B------:R-:W-:Y:S01]  /*8f30*/  PRMT R17, R6, 0x5410, R17 ;  /* 0x0000541006117816 */ /* 0x000fe20000000011 */
[----:B-1----:R-:W-:Y:S01]  /*8f40*/  FMUL.FTZ R16, R36, R163 ;  /* 0x000000a324107220 */ /* 0x002fe20000410000 */
[----:B------:R-:W-:Y:S01]  /*8f50*/  IADD3 R164, PT, PT, R164, R165, RZ ;  /* 0x000000a5a4a47210 */ /* 0x000fe20007ffe0ff */
[--C-:B------:R-:W-:Y:S01]  /*8f60*/  FFMA.FTZ R156, R35, UR4, -R174.reuse ;  /* 0x00000004239c7c23 */ /* 0x100fe200080108ae */
[----:B------:R-:W-:Y:S01]  /*8f70*/  LOP3.LUT R7, R4, 0xff00ff, RZ, 0xc0, !PT ;  /* 0x00ff00ff04077812 */ /* 0x000fe200078ec0ff */
[----:B------:R-:W-:Y:S01]  /*8f80*/  FFMA.FTZ R155, R155, UR4, -R174 ;  /* 0x000000049b9b7c23 */ /* 0x000fe200080108ae */
[--C-:B------:R-:W-:Y:S01]  /*8f90*/  HSET2.LE.AND R4, R5, R166.reuse, PT ;  /* 0x000000a605047233 */ /* 0x100fe20003803000 */
[-C--:B------:R-:W-:Y:S01]  /*8fa0*/  FMUL.FTZ R32, R52, R163.reuse ;  /* 0x000000a334207220 */ /* 0x080fe20000410000 */
[--C-:B------:R-:W-:Y:S01]  /*8fb0*/  HSET2.LE.AND R5, R17, R166.reuse, PT ;  /* 0x000000a611057233 */ /* 0x100fe20003803000 */
[----:B------:R-:W-:Y:S01]  /*8fc0*/  FMUL.FTZ R17, R37, R163 ;  /* 0x000000a325117220 */ /* 0x000fe20000410000 */
[-C--:B---3--:R-:W-:Y:S01]  /*8fd0*/  FMUL.FTZ R18, R38, R161.reuse ;  /* 0x000000a126127220 */ /* 0x088fe20000410000 */
[----:B------:R-:W-:Y:S01]  /*8fe0*/  FMUL.FTZ R19, R39, R161 ;  /* 0x000000a127137220 */ /* 0x000fe20000410000 */
[----:B------:R-:W-:Y:S01]  /*8ff0*/  FMUL.FTZ R33, R53, R163 ;  /* 0x000000a335217220 */ /* 0x000fe20000410000 */
[----:B------:R-:W1:Y:S01]  /*9000*/  LDSM.16.MT88.4 R36, [R164] ;  /* 0x00000000a424783b */ /* 0x000e620000004200 */
[-C--:B------:R-:W-:Y:S01]  /*9010*/  FMUL.FTZ R34, R54, R161.reuse ;  /* 0x000000a136227220 */ /* 0x080fe20000410000 */
[----:B------:R-:W-:Y:S01]  /*9020*/  FMUL.FTZ R35, R55, R161 ;  /* 0x000000a137237220 */ /* 0x000fe20000410000 */
[----:B------:R-:W-:Y:S01]  /*9030*/  MUFU.EX2 R159, R159 ;  /* 0x0000009f009f7308 */ /* 0x000fe20000000800 */
[----:B------:R-:W3:Y:S01]  /*9040*/  LDSM.16.MT88.4 R52, [R167+0xe000] ;  /* 0x00e00000a734783b */ /* 0x000ee20000004200 */
[-C--:B------:R-:W-:Y:S01]  /*9050*/  FMUL.FTZ R24, R44, R163.reuse ;  /* 0x000000a32c187220 */ /* 0x080fe20000410000 */
[----:B------:R-:W-:Y:S01]  /*9060*/  FMUL.FTZ R25, R45, R163 ;  /* 0x000000a32d197220 */ /* 0x000fe20000410000 */
[----:B------:R-:W5:Y:S01]  /*9070*/  MUFU.EX2 R154, R154 ;  /* 0x0000009a009a7308 */ /* 0x000f620000000800 */
[-C--:B------:R-:W-:Y:S01]  /*9080*/  FMUL.FTZ R26, R46, R161.reuse ;  /* 0x000000a12e1a7220 */ /* 0x080fe20000410000 */
[----:B------:R-:W-:Y:S01]  /*9090*/  FMUL.FTZ R27, R47, R161 ;  /* 0x000000a12f1b7220 */ /* 0x000fe20000410000 */
[----:B------:R-:W-:Y:S01]  /*90a0*/  LOP3.LUT R12, R12, 0xff, RZ, 0xc0, !PT ;  /* 0x000000ff0c0c7812 */ /* 0x000fe200078ec0ff */
[----:B------:R-:W-:Y:S01]  /*90b0*/  MUFU.EX2 R153, R153 ;  /* 0x0000009900997308 */ /* 0x000fe20000000800 */
[----:B------:R-:W2:Y:S01]  /*90c0*/  LDSM.16.MT88.4 R44, [R177+0xe000] ;  /* 0x00e00000b12c783b */ /* 0x000ea20000004200 */
[--C-:B------:R-:W-:Y:S01]  /*90d0*/  HSET2.LE.AND R7, R7, R166.reuse, PT ;  /* 0x000000a607077233 */ /* 0x100fe20003803000 */
[-C--:B------:R-:W-:Y:S01]  /*90e0*/  FMUL.FTZ R40, R40, R163.reuse ;  /* 0x000000a328287220 */ /* 0x080fe20000410000 */
[----:B------:R-:W4:Y:S01]  /*90f0*/  MUFU.EX2 R158, R158 ;  /* 0x0000009e009e7308 */ /* 0x000f220000000800 */
[----:B------:R-:W-:Y:S01]  /*9100*/  PRMT R9, R12, 0x5410, R9 ;  /* 0x000054100c097816 */ /* 0x000fe20000000009 */
[----:B------:R-:W-:Y:S01]  /*9110*/  FMUL.FTZ R41, R41, R163 ;  /* 0x000000a329297220 */ /* 0x000fe20000410000 */
[-C--:B------:R-:W-:Y:S01]  /*9120*/  FMUL.FTZ R42, R42, R161.reuse ;  /* 0x000000a12a2a7220 */ /* 0x080fe20000410000 */
[----:B------:R-:W-:Y:S01]  /*9130*/  MUFU.EX2 R162, R162 ;  /* 0x000000a200a27308 */ /* 0x000fe20000000800 */
[----:B------:R-:W-:Y:S01]  /*9140*/  FMUL.FTZ R43, R43, R161 ;  /* 0x000000a12b2b7220 */ /* 0x000fe20000410000 */
[----:B------:R-:W-:Y:S01]  /*9150*/  HSET2.LE.AND R6, R9, R166, PT ;  /* 0x000000a609067233 */ /* 0x000fe20003803000 */
[----:B------:R-:W-:Y:S01]  /*9160*/  FMUL.FTZ R48, R48, R163 ;  /* 0x000000a330307220 */ /* 0x000fe20000410000 */
[----:B------:R-:W-:Y:S01]  /*9170*/  MUFU.EX2 R156, R156 ;  /* 0x0000009c009c7308 */ /* 0x000fe20000000800 */
[----:B-----5:R-:W-:Y:S01]  /*9180*/  F2FP.F16.F32.PACK_AB R9, R154, R159 ;  /* 0x0000009f9a09723e */ /* 0x020fe200000000ff */
[----:B------:R-:W-:Y:S01]  /*9190*/  FMUL.FTZ R49, R49, R163 ;  /* 0x000000a331317220 */ /* 0x000fe20000410000 */
[-C--:B------:R-:W-:Y:S01]  /*91a0*/  FMUL.FTZ R50, R50, R161.reuse ;  /* 0x000000a132327220 */ /* 0x080fe20000410000 */
[----:B------:R-:W5:Y:S01]  /*91b0*/  MUFU.EX2 R155, R155 ;  /* 0x0000009b009b7308 */ /* 0x000f620000000800 */
[----:B------:R-:W-:Y:S01]  /*91c0*/  LOP3.LUT R4, R9, R4, RZ, 0xc0, !PT ;  /* 0x0000000409047212 */ /* 0x000fe200078ec0ff */
[----:B------:R-:W-:Y:S01]  /*91d0*/  FMUL.FTZ R51, R51, R161 ;  /* 0x000000a133337220 */ /* 0x000fe20000410000 */
[----:B----4-:R-:W-:Y:S01]  /*91e0*/  F2FP.F16.F32.PACK_AB R11, R158, R153 ;  /* 0x000000999e0b723e */ /* 0x010fe200000000ff */
[----:B------:R-:W4:Y:S01]  /*91f0*/  MUFU.EX2 R157, R157 ;  /* 0x0000009d009d7308 */ /* 0x000f220000000800 */
[-C--:B------:R-:W-:Y:S01]  /*9200*/  FMUL.FTZ R56, R56, R163.reuse ;  /* 0x000000a338387220 */ /* 0x080fe20000410000 */
[----:B------:R-:W-:Y:S01]  /*9210*/  FMUL.FTZ R57, R57, R163 ;  /* 0x000000a339397220 */ /* 0x000fe20000410000 */
[----:B------:R-:W-:Y:S01]  /*9220*/  LOP3.LUT R6, R11, R6, RZ, 0xc0, !PT ;  /* 0x000000060b067212 */ /* 0x000fe200078ec0ff */
[-C--:B------:R-:W-:Y:S01]  /*9230*/  FMUL.FTZ R58, R58, R161.reuse ;  /* 0x000000a13a3a7220 */ /* 0x080fe20000410000 */
        /* <DEDUP_REMOVED lines=9> */
[----:B----4-:R-:W-:Y:S01]  /*92d0*/  F2FP.F16.F32.PACK_AB R8, R157, R162 ;  /* 0x000000a29d08723e */ /* 0x010fe200000000ff */
[----:B------:R-:W-:Y:S01]  /*92e0*/  FMUL.FTZ R67, R67, R161 ;  /* 0x000000a143437220 */ /* 0x000fe20000410000 */
[----:B------:R-:W-:Y:S01]  /*92f0*/  LOP3.LUT R7, R10, R7, RZ, 0xc0, !PT ;  /* 0x000000070a077212 */ /* 0x000fe200078ec0ff */
[----:B------:R-:W-:Y:S01]  /*9300*/  FMUL.FTZ R80, R80, R163 ;  /* 0x000000a350507220 */ /* 0x000fe20000410000 */
[----:B------:R-:W-:Y:S01]  /*9310*/  LOP3.LUT R5, R8, R5, RZ, 0xc0, !PT ;  /* 0x0000000508057212 */ /* 0x000fe200078ec0ff */
        /* <DEDUP_REMOVED lines=8> */
[----:B------:R-:W-:Y:S01]  /*93a0*/  IADD3 R196, PT, PT, R220, 0x1715609d, RZ ;  /* 0x1715609ddcc47810 */ /* 0x000fe20007ffe0ff */
[-C--:B------:R-:W-:Y:S01]  /*93b0*/  FMUL.FTZ R96, R96, R163.reuse ;  /* 0x000000a360607220 */ /* 0x080fe20000410000 */
[----:B------:R-:W-:Y:S01]  /*93c0*/  FMUL.FTZ R97, R97, R163 ;  /* 0x000000a361617220 */ /* 0x000fe20000410000 */
[-C--:B------:R-:W-:Y:S01]  /*93d0*/  FMUL.FTZ R98, R98, R161.reuse ;  /* 0x000000a162627220 */ /* 0x080fe20000410000 */
[----:B------:R-:W-:Y:S01]  /*93e0*/  FMUL.FTZ R99, R99, R161 ;  /* 0x000000a163637220 */ /* 0x000fe20000410000 */
[----:B------:R-:W-:Y:S01]  /*93f0*/  LOP3.LUT R179, R196, R238, R179, 0x96, !PT ;  /* 0x000000eec4b37212 */ /* 0x000fe200078e96b3 */
[C---:B------:R-:W-:Y:S01]  /*9400*/  HMMA.16816.F32 R20, R4.reuse, R22, R40 ;  /* 0x000000160414723c */ /* 0x040fe20000001828 */
[-C--:B------:R-:W-:Y:S01]  /*9410*/  FMUL.FTZ R40, R60, R163.reuse ;  /* 0x000000a33c287220 */ /* 0x080fe20000410000 */
[----:B------:R-:W-:Y:S01]  /*9420*/  FMUL.FTZ R41, R61, R163 ;  /* 0x000000a33d297220 */ /* 0x000fe20000410000 */
[-C--:B------:R-:W-:Y:S01]  /*9430*/  FMUL.FTZ R42, R62, R161.reuse ;  /* 0x000000a13e2a7220 */ /* 0x080fe20000410000 */
[----:B------:R-:W-:Y:S01]  /*9440*/  FMUL.FTZ R43, R63, R161 ;  /* 0x000000a13f2b7220 */ /* 0x000fe20000410000 */
[----:B------:R-:W-:Y:S01]  /*9450*/  LDSM.16.MT88.4 R12, [R177+0xc000] ;  /* 0x00c00000b10c783b */ /* 0x000fe20000004200 */
[----:B------:R-:W-:Y:S01]  /*9460*/  IADD3 R194, PT, PT, R221, 0x646e171e, RZ ;  /* 0x646e171eddc27810 */ /* 0x000fe20007ffe0ff */
[-C--:B------:R-:W-:Y:S01]  /*9470*/  FMUL.FTZ R104, R104, R163.reuse ;  /* 0x000000a368687220 */ /* 0x080fe20000410000 */
[C---:B------:R-:W-:Y:S01]  /*9480*/  HMMA.16816.F32 R24, R4.reuse, R28, R24 ;  /* 0x0000001c0418723c */ /* 0x040fe20000001818 */
[----:B------:R-:W4:Y:S01]  /*9490*/  LDSM.16.MT88.4 R60, [R165+0x2000] ;  /* 0x00200000a53c783b */ /* 0x000f220000004200 */
        /* <DEDUP_REMOVED lines=12> */
[----:B------:R-:W5:Y:S01]  /*9560*/  LDSM.16.MT88.4 R68, [R164+0x2000] ;  /* 0x00200000a444783b */ /* 0x000f620000004200 */
[--C-:B------:R-:W-:Y:S01]  /*9570*/  FFMA.FTZ R188, R187, UR4, -R178.reuse ;  /* 0x00000004bbbc7c23 */ /* 0x100fe200080108b2 */
[C---:B-1----:R-:W-:Y:S01]  /*9580*/  HMMA.16816.F32 R32, R4.reuse, R36, R32 ;  /* 0x000000240420723c */ /* 0x042fe20000001820 */
[--C-:B------:R-:W-:Y:S01]  /*9590*/  FFMA.FTZ R187, R233, UR4, -R178.reuse ;  /* 0x00000004e9bb7c23 */ /* 0x100fe200080108b2 */
[----:B------:R-:W-:Y:S01]  /*95a0*/  FFMA.FTZ R186, R235, UR4, -R178 ;  /* 0x00000004ebba7c23 */ /* 0x000fe200080108b2 */
[--C-:B------:R-:W-:Y:S01]  /*95b0*/  FFMA.FTZ R190, R227, UR4, -R174.reuse ;  /* 0x00000004e3be7c23 */ /* 0x100fe200080108ae */
[--C-:B------:R-:W-:Y:S01]  /*95c0*/  FFMA.FTZ R229, R229, UR4, -R174.reuse ;  /* 0x00000004e5e57c23 */ /* 0x100fe200080108ae */
[--C-:B------:R-:W-:Y:S01]  /*95d0*/  FFMA.FTZ R192, R191, UR4, -R174.reuse ;  /* 0x00000004bfc07c23 */ /* 0x100fe200080108ae */
[----:B------:R-:W-:Y:S01]  /*95e0*/  FFMA.FTZ R191, R189, UR4, -R174 ;  /* 0x00000004bdbf7c23 */ /* 0x000fe200080108ae */
[----:B------:R-:W-:Y:S01]  /*95f0*/  MUFU.EX2 R187, R187 ;  /* 0x000000bb00bb7308 */ /* 0x000fe20000000800 */
[C---:B------:R-:W-:Y:S01]  /*9600*/  HMMA.16816.F32 R36, R4.reuse, R38, R56 ;  /* 0x000000260424723c */ /* 0x040fe20000001838 */
[-C--:B------:R-:W-:Y:S01]  /*9610*/  FMUL.FTZ R56, R76, R163.reuse ;  /* 0x000000a34c387220 */ /* 0x080fe20000410000 */
[----:B------:R-:W-:Y:S01]  /*9620*/  FMUL.FTZ R57, R77, R163 ;  /* 0x000000a34d397220 */ /* 0x000fe20000410000 */
[-C--:B------:R-:W-:Y:S01]  /*9630*/  FMUL.FTZ R58, R78, R161.reuse ;  /* 0x000000a14e3a7220 */ /* 0x080fe20000410000 */
[----:B------:R-:W-:Y:S01]  /*9640*/  FMUL.FTZ R59, R79, R161 ;  /* 0x000000a14f3b7220 */ /* 0x000fe20000410000 */
[----:B------:R-:W-:Y:S01]  /*9650*/  MUFU.EX2 R186, R186 ;  /* 0x000000ba00ba7308 */ /* 0x000fe20000000800 */
[----:B------:R-:W1:Y:S01]  /*9660*/  LDSM.16.MT88.4 R76, [R177+0x10000] ;  /* 0x01000000b14c783b */ /* 0x000e620000004200 */
[-C--:B------:R-:W-:Y:S01]  /*9670*/  FMUL.FTZ R8, R128, R163.reuse ;  /* 0x000000a380087220 */ /* 0x080fe20000410000 */
[C---:B---3--:R-:W-:Y:S01]  /*9680*/  HMMA.16816.F32 R48, R4.reuse, R52, R48 ;  /* 0x000000340430723c */ /* 0x048fe20000001830 */
[----:B------:R-:W-:Y:S01]  /*9690*/  MUFU.EX2 R190, R190 ;  /* 0x000000be00be7308 */ /* 0x000fe20000000800 */
[----:B------:R-:W-:Y:S01]  /*96a0*/  FMUL.FTZ R9, R129, R163 ;  /* 0x000000a381097220 */ /* 0x000fe20000410000 */
[-C--:B------:R-:W-:Y:S01]  /*96b0*/  FMUL.FTZ R10, R130, R161.reuse ;  /* 0x000000a1820a7220 */ /* 0x080fe20000410000 */
[----:B------:R-:W-:Y:S01]  /*96c0*/  FMUL.FTZ R11, R131, R161 ;  /* 0x000000a1830b7220 */ /* 0x000fe20000410000 */
[----:B------:R-:W-:Y:S01]  /*96d0*/  MUFU.EX2 R189, R229 ;  /* 0x000000e500bd7308 */ /* 0x000fe20000000800 */
        /* <DEDUP_REMOVED lines=9> */
[----:B------:R-:W-:Y:S01]  /*9770*/  FMUL.FTZ R127, R127, R161 ;  /* 0x000000a17f7f7220 */ /* 0x000fe20000410000 */
[C---:B--2---:R-:W-:Y:S01]  /*9780*/  HMMA.16816.F32 R40, R4.reuse, R44, R40 ;  /* 0x0000002c0428723c */ /* 0x044fe20000001828 */
[----:B------:R-:W-:Y:S01]  /*9790*/  MUFU.EX2 R188, R188 ;  /* 0x000000bc00bc7308 */ /* 0x000fe20000000800 */
[----:B------:R-:W-:Y:S01]  /*97a0*/  LDSM.16.MT88.4 R128, [R167+0xc800] ;  /* 0x00c80000a780783b */ /* 0x000fe20000004200 */
[--C-:B------:R-:W-:Y:S01]  /*97b0*/  FFMA.FTZ R208, R145, UR4, -R178.reuse ;  /* 0x0000000491d07c23 */ /* 0x100fe200080108b2 */
[--C-:B------:R-:W-:Y:S01]  /*97c0*/  FFMA.FTZ R151, R151, UR4, -R178.reuse ;  /* 0x0000000497977c23 */ /* 0x100fe200080108b2 */
[----:B------:R-:W-:Y:S01]  /*97d0*/  MUFU.EX2 R192, R192 ;  /* 0x000000c000c07308 */ /* 0x000fe20000000800 */
[--C-:B------:R-:W-:Y:S01]  /*97e0*/  FFMA.FTZ R198, R195, UR4, -R178.reuse ;  /* 0x00000004c3c67c23 */ /* 0x100fe200080108b2 */
[----:B------:R-:W-:Y:S01]  /*97f0*/  FFMA.FTZ R193, R193, UR4, -R178 ;  /* 0x00000004c1c17c23 */ /* 0x000fe200080108b2 */
        /* <DEDUP_REMOVED lines=8> */
[C---:B----4-:R-:W-:Y:S01]  /*9880*/  HMMA.16816.F32 R56, R4.reuse, R60, R56 ;  /* 0x0000003c0438723c */ /* 0x050fe20000001838 */
[----:B------:R-:W-:Y:S01]  /*9890*/  MUFU.EX2 R208, R208 ;  /* 0x000000d000d07308 */ /* 0x000fe20000000800 */
[--C-:B------:R-:W-:Y:S01]  /*98a0*/  FFMA.FTZ R152, R152, UR4, -R174.reuse ;  /* 0x0000000498987c23 */ /* 0x100fe200080108ae */
[----:B------:R-:W-:Y:S01]  /*98b0*/  FFMA.FTZ R173, R173, UR4, -R174 ;  /* 0x00000004adad7c23 */ /* 0x000fe200080108ae */
[----:B------:R-:W-:Y:S01]  /*98c0*/  FFMA.FTZ R175, R175, UR4, -R178 ;  /* 0x00000004afaf7c23 */ /* 0x000fe200080108b2 */
[----:B------:R-:W-:Y:S01]  /*98d0*/  MUFU.EX2 R195, R151 ;  /* 0x0000009700c37308 */ /* 0x000fe20000000800 */
[----:B------:R-:W-:Y:S01]  /*98e0*/  FFMA.FTZ R159, R216, R163, R159 ;  /* 0x000000a3d89f7223 */ /* 0x000fe2000001009f */
[----:B------:R-:W-:Y:S01]  /*98f0*/  FFMA.FTZ R162, R217, R161, R162 ;  /* 0x000000a1d9a27223 */ /* 0x000fe200000100a2 */
        /* <DEDUP_REMOVED lines=8> */
[----:B-----5:R-:W-:Y:S01]  /*9980*/  HMMA.16816.F32 R64, R4, R68, R64 ;  /* 0x000000440440723c */ /* 0x020fe20000001840 */
[----:B------:R-:W-:Y:S01]  /*9990*/  MUFU.EX2 R193, R193 ;  /* 0x000000c100c17308 */ /* 0x000fe20000000800 */
[----:B------:R-:W-:Y:S01]  /*99a0*/  FADD.FTZ R157, R157, R162 ;  /* 0x000000a29d9d7221 */ /* 0x000fe20000010000 */
[----:B------:R-:W-:-:S02]  /*99b0*/  FADD.FTZ R153, R153, R154 ;  /* 0x0000009a99997221 */ /* 0x000fc40000010000 */
[----:B------:R-:W-:Y:S01]  /*99c0*/  MUFU.EX2 R222, R222 ;  /* 0x000000de00de7308 */ /* 0x000fe20000000800 */
[----:B------:R-:W-:Y:S01]  /*99d0*/  FADD.FTZ R156, R156, R157 ;  /* 0x0000009d9c9c7221 */ /* 0x000fe20000010000 */
[----:B------:R-:W-:Y:S01]  /*99e0*/  FADD.FTZ R158, R158, R153 ;  /* 0x000000999e9e7221 */ /* 0x000fe20000010000 */
        /* <DEDUP_REMOVED lines=8> */
[----:B-1----:R-:W-:Y:S01]  /*9a70*/  HMMA.16816.F32 R72, R4, R76, R72 ;  /* 0x0000004c0448723c */ /* 0x002fe20000001848 */
[----:B------:R-:W-:Y:S01]  /*9a80*/  FMUL.FTZ R111, R119, R161 ;  /* 0x000000a1776f7220 */ /* 0x000fe20000410000 */
[----:B------:R-:W-:Y:S01]  /*9a90*/  MUFU.EX2 R152, R152 ;  /* 0x0000009800987308 */ /* 0x000fe20000000800 */
[----:B------:R-:W-:Y:S01]  /*9aa0*/  LDSM.16.MT88.4 R116, [R177+0xe800] ;  /* 0x00e80000b174783b */ /* 0x000fe20000004200 */
[----:B------:R-:W-:-:S02]  /*9ab0*/  FADD.FTZ R155, R155, R156 ;  /* 0x0000009c9b9b7221 */ /* 0x000fc40000010000 */
[----:B------:R-:W-:Y:S02]  /*9ac0*/  MUFU.EX2 R173, R173 ;  /* 0x000000ad00ad7308 */ /* 0x000fe40000000800 */
[----:B------:R-:W-:Y:S01]  /*9ad0*/  HMMA.16816.F32 R76, R4, R78, R96 ;  /* 0x0000004e044c723c */ /* 0x000fe20000001860 */
[----:B------:R-:W-:-:S04]  /*9ae0*/  IMAD.WIDE.U32 R98, R179, -0x2daee0ad, RZ ;  /* 0xd2511f53b3627825 */ /* 0x000fc800078e00ff */
[----:B------:R-:W-:Y:S01]  /*9af0*/  FFMA.FTZ R179, R231, UR4, -R178 ;  /* 0x00000004e7b37c23 */ /* 0x000fe200080108b2 */
[----:B------:R-:W-:Y:S01]  /*9b00*/  FMUL.FTZ R97, R121, R163 ;  /* 0x000000a379617220 */ /* 0x000fe20000410000 */
[----:B------:R-:W-:Y:S01]  /*9b10*/  MUFU.EX2 R175, R175 ;  /* 0x000000af00af7308 */ /* 0x000fe20000000800 */
[----:B------:R-:W-:Y:S01]  /*9b20*/  LOP3.LUT R236, R194, R236, R99, 0x96, !PT ;  /* 0x000000ecc2ec7212 */ /* 0x000fe200078e9663 */
[----:B------:R-:W-:Y:S01]  /*9b30*/  FMUL.FTZ R99, R123, R161 ;  /* 0x000000a17b637220 */ /* 0x000fe20000410000 */
[----:B---3--:R-:W-:Y:S01]  /*9b40*/  HMMA.16816.F32 R88, R4, R92, R88 ;  /* 0x0000005c0458723c */ /* 0x008fe20000001858 */
[C---:B------:R-:W-:Y:S01]  /*9b50*/  PRMT R93, R98.reuse, 0x7773, RZ ;  /* 0x00007773625d7816 */ /* 0x040fe200000000ff */
[----:B------:R-:W1:Y:S01]  /*9b60*/  MUFU.EX2 R179, R179 ;  /* 0x000000b300b37308 */ /* 0x000e620000000800 */
[----:B------:R-:W-:Y:S02]  /*9b70*/  PRMT R132, R98, 0x7772, RZ ;  /* 0x0000777262847816 */ /* 0x000fe400000000ff */
[----:B------:R-:W-:-:S02]  /*9b80*/  MOV R96, R98 ;  /* 0x0000006200607202 */ /* 0x000fc40000000f00 */
[----:B------:R-:W-:Y:S01]  /*9b90*/  LOP3.LUT R133, R236, 0xffff, RZ, 0xc0, !PT ;  /* 0x0000ffffec857812 */ /* 0x000fe200078ec0ff */
[C---:B--2---:R-:W-:Y:S01]  /*9ba0*/  HMMA.16816.F32 R80, R4.reuse, R84, R80 ;  /* 0x000000540450723c */ /* 0x044fe20000001850 */
[----:B------:R-:W-:Y:S02]  /*9bb0*/  PRMT R132, R132, 0x5410, R93 ;  /* 0x0000541084847816 */ /* 0x000fe4000000005d */
[----:B------:R-:W-:Y:S02]  /*9bc0*/  SHF.R.U32.HI R133, RZ, 0x8, R133 ;  /* 0x00000008ff857819 */ /* 0x000fe40000011685 */
[----:B------:R-:W-:Y:S02]  /*9bd0*/  LOP3.LUT R227, R132, 0xff00ff, RZ, 0xc0, !PT ;  /* 0x00ff00ff84e37812 */ /* 0x000fe400078ec0ff */
[----:B------:R-:W-:Y:S01]  /*9be0*/  F2FP.F16.F32.PACK_AB R132, R191, R192 ;  /* 0x000000c0bf84723e */ /* 0x000fe200000000ff */
[----:B------:R-:W-:Y:S01]  /*9bf0*/  HMMA.16816.F32 R84, R4, R86, R104 ;  /* 0x000000560454723c */ /* 0x000fe20000001868 */
[----:B------:R-:W-:Y:S01]  /*9c00*/  PRMT R104, R98, 0x7771, RZ ;  /* 0x0000777162687816 */ /* 0x000fe200000000ff */
[----:B------:R-:W-:Y:S01]  /*9c10*/  FMUL.FTZ R98, R122, R161 ;  /* 0x000000a17a627220 */ /* 0x000fe20000410000 */
[----:B------:R-:W-:Y:S01]  /*9c20*/  LOP3.LUT R106, R236, 0xff, RZ, 0xc0, !PT ;  /* 0x000000ffec6a7812 */ /* 0x000fe200078ec0ff */
[----:B------:R-:W-:-:S03]  /*9c30*/  FADD.FTZ R192, R192, R155 ;  /* 0x0000009bc0c07221 */ /* 0x000fc60000010000 */
[----:B------:R-:W-:Y:S01]  /*9c40*/  PRMT R133, R106, 0x5410, R133 ;  /* 0x000054106a857816 */ /* 0x000fe20000000085 */
[C---:B------:R-:W-:Y:S01]  /*9c50*/  HMMA.16816.F32 R92, R4.reuse, R94, R112 ;  /* 0x0000005e045c723c */ /* 0x040fe20000001870 */
[----:B------:R-:W-:Y:S01]  /*9c60*/  LOP3.LUT R113, R96, 0xff, RZ, 0xc0, !PT ;  /* 0x000000ff60717812 */ /* 0x000fe200078ec0ff */
[----:B------:R-:W-:Y:S01]  /*9c70*/  FMUL.FTZ R96, R120, R163 ;  /* 0x000000a378607220 */ /* 0x000fe20000410000 */
[----:B------:R-:W-:Y:S01]  /*9c80*/  PRMT R112, R236, 0x7632, R112 ;  /* 0x00007632ec707816 */ /* 0x000fe20000000070 */
[----:B------:R-:W-:Y:S01]  /*9c90*/  LDSM.16.MT88.4 R120, [R164+0x800] ;  /* 0x00080000a478783b */ /* 0x000fe20000004200 */
[----:B------:R-:W-:Y:S01]  /*9ca0*/  PRMT R113, R113, 0x5410, R104 ;  /* 0x0000541071717816 */ /* 0x000fe20000000068 */
[----:B------:R-:W-:Y:S01]  /*9cb0*/  FADD.FTZ R191, R191, R192 ;  /* 0x000000c0bfbf7221 */ /* 0x000fe20000010000 */
[----:B------:R-:W-:Y:S01]  /*9cc0*/  LOP3.LUT R112, R112, 0xff, RZ, 0xc0, !PT ;  /* 0x000000ff70707812 */ /* 0x000fe200078ec0ff */
[----:B------:R-:W2:Y:S01]  /*9cd0*/  LDSM.16.MT88.4 R104, [R177+0xc800] ;  /* 0x00c80000b168783b */ /* 0x000ea20000004200 */
[----:B----4-:R-:W-:Y:S01]  /*9ce0*/  HMMA.16816.F32 R96, R4, R100, R96 ;  /* 0x000000640460723c */ /* 0x010fe20000001860 */
[----:B------:R-:W-:-:S02]  /*9cf0*/  SHF.R.U32.HI R101, RZ, 0x18, R236 ;  /* 0x00000018ff657819 */ /* 0x000fc400000116ec */
[--C-:B------:R-:W-:Y:S02]  /*9d00*/  HSET2.LE.AND R113, R113, R166.reuse, PT ;  /* 0x000000a671717233 */ /* 0x100fe40003803000 */
[----:B------:R-:W-:Y:S02]  /*9d10*/  F2FP.F16.F32.PACK_AB R100, R186, R187 ;  /* 0x000000bbba64723e */ /* 0x000fe400000000ff */
[----:B------:R-:W-:Y:S01]  /*9d20*/  PRMT R101, R112, 0x5410, R101 ;  /* 0x0000541070657816 */ /* 0x000fe20000000065 */
[----:B------:R-:W-:Y:S01]  /*9d30*/  HMMA.16816.F32 R8, R4, R12, R8 ;  /* 0x0000000c0408723c */ /* 0x000fe20000001808 */
[----:B------:R-:W-:-:S03]  /*9d40*/  HSET2.LE.AND R133, R133, R166, PT ;  /* 0x000000a685857233 */ /* 0x000fc60003803000 */
[----:B------:R-:W-:-:S04]  /*9d50*/  HSET2.LE.AND R101, R101, R166, PT ;  /* 0x000000a665657233 */ /* 0x000fc80003803000 */
[C---:B------:R-:W-:Y:S01]  /*9d60*/  HMMA.16816.F32 R12, R4.reuse, R14, R124 ;  /* 0x0000000e040c723c */ /* 0x040fe2000000187c */
[----:B------:R-:W-:Y:S01]  /*9d70*/  LOP3.LUT R101, R132, R101, RZ, 0xc0, !PT ;  /* 0x0000006584657212 */ /* 0x000fe200078ec0ff */
[----:B------:R-:W-:Y:S06]  /*9d80*/  LDSM.16.MT88.4 R124, [R165+0x800] ;  /* 0x00080000a57c783b */ /* 0x000fec0000004200 */
[----:B------:R-:W-:Y:S01]  /*9d90*/  HMMA.16816.F32 R4, R4, R102, R108 ;  /* 0x000000660404723c */ /* 0x000fe2000000186c */
[----:B------:R-:W-:Y:S02]  /*9da0*/  HSET2.LE.AND R103, R227, R166, PT ;  /* 0x000000a6e3677233 */ /* 0x000fe40003803000 */
[----:B------:R-:W-:Y:S01]  /*9db0*/  F2FP.F16.F32.PACK_AB R108, R189, R190 ;  /* 0x000000bebd6c723e */ /* 0x000fe200000000ff */
[----:B------:R-:W-:Y:S01]  /*9dc0*/  FADD.FTZ R190, R190, R191 ;  /* 0x000000bfbebe7221 */ /* 0x000fe20000010000 */
[----:B------:R-:W-:-:S02]  /*9dd0*/  LOP3.LUT R102, R100, R113, RZ, 0xc0, !PT ;  /* 0x0000007164667212 */ /* 0x000fc400078ec0ff */
[----:B------:R-:W3:Y:S01]  /*9de0*/  LDSM.16.MT88.4 R112, [R167+0xe800] ;  /* 0x00e80000a770783b */ /* 0x000ee20000004200 */
[----:B-1----:R-:W-:Y:S01]  /*9df0*/  F2FP.F16.F32.PACK_AB R100, R188, R179 ;  /* 0x000000b3bc64723e */ /* 0x002fe200000000ff */
[----:B------:R-:W-:Y:S01]  /*9e00*/  FADD.FTZ R179, R179, R158 ;  /* 0x0000009eb3b37221 */ /* 0x000fe20000010000 */
[----:B------:R-:W-:Y:S01]  /*9e10*/  LOP3.LUT R103, R108, R103, RZ, 0xc0, !PT ;  /* 0x000000676c677212 */ /* 0x000fe200078ec0ff */
[----:B------:R-:W-:Y:S01]  /*9e20*/  FADD.FTZ R189, R189, R190 ;  /* 0x000000bebdbd7221 */ /* 0x000fe20000010000 */
[----:B------:R-:W1:Y:S01]  /*9e30*/  LDSM.16.MT88.4 R108, [R165+0x2800] ;  /* 0x00280000a56c783b */ /* 0x000e620000004200 */
[----:B------:R-:W-:Y:S01]  /*9e40*/  LOP3.LUT R100, R100, R133, RZ, 0xc0, !PT ;  /* 0x0000008564647212 */ /* 0x000fe200078ec0ff */
        /* <DEDUP_REMOVED lines=8> */
[----:B------:R-:W-:Y:S07]  /*9ed0*/  LDSM.16.MT88.4 R120, [R177+0x10800] ;  /* 0x01080000b178783b */ /* 0x000fee0000004200 */
[----:B---3--:R-:W-:Y:S01]  /*9ee0*/  HMMA.16816.F32 R48, R100, R112, R48 ;  /* 0x000000706430723c */ /* 0x008fe20000001830 */
[----:B------:R-:W-:-:S07]  /*9ef0*/  IADD3 R113, PT, PT, R140, -0x3, RZ ;  /* 0xfffffffd8c717810 */ /* 0x000fce0007ffe0ff */
[----:B-1----:R-:W-:Y:S01]  /*9f00*/  HMMA.16816.F32 R56, R100, R108, R56 ;  /* 0x0000006c6438723c */ /* 0x002fe20000001838 */
[----:B------:R-:W-:-:S05]  /*9f10*/  LOP3.LUT R108, R221, R113, R215, 0x96, !PT ;  /* 0x00000071dd6c7212 */ /* 0x000fca00078e96d7 */
[----:B------:R-:W-:Y:S02]  /*9f20*/  IMAD.WIDE.U32 R108, R108, -0x326172a9, RZ ;  /* 0xcd9e8d576c6c7825 */ /* 0x000fe400078e00ff */
[----:B------:R-:W-:Y:S01]  /*9f30*/  HMMA.16816.F32 R52, R100, R114, R52 ;  /* 0x000000726434723c */ /* 0x000fe20000001834 */
[----:B------:R-:W1:Y:S02]  /*9f40*/  LDSM.16.MT88.4 R112, [R167+0x10800] ;  /* 0x01080000a770783b */ /* 0x000e640000004200 */
[----:B------:R-:W-:-:S05]  /*9f50*/  LOP3.LUT R225, R225, R218, R109, 0x96, !PT ;  /* 0x000000dae1e17212 */ /* 0x000fca00078e966d */
[----:B--2---:R-:W-:Y:S01]  /*9f60*/  HMMA.16816.F32 R64, R100, R104, R64 ;  /* 0x000000686440723c */ /* 0x004fe20000001840 */
[----:B------:R-:W-:Y:S01]  /*9f70*/  LOP3.LUT R104, R223, R108, R211, 0x96, !PT ;  /* 0x0000006cdf687212 */ /* 0x000fe200078e96d3 */
[----:B------:R-:W-:-:S04]  /*9f80*/  IMAD.WIDE.U32 R228, R225, -0x2daee0ad, RZ ;  /* 0xd2511f53e1e47825 */ /* 0x000fc800078e00ff */
[----:B------:R-:W-:Y:S02]  /*9f90*/  FFMA.FTZ R223, R149, UR4, -R174 ;  /* 0x0000000495df7c23 */ /* 0x000fe400080108ae */
[----:B------:R-:W-:Y:S01]  /*9fa0*/  LDSM.16.MT88.4 R148, [R167+0xd000] ;  /* 0x00d00000a794783b */ /* 0x000fe20000004200 */
[----:B------:R-:W-:Y:S01]  /*9fb0*/  IMAD.WIDE.U32 R104, R104, -0x2daee0ad, RZ ;  /* 0xd2511f5368687825 */ /* 0x000fe200078e00ff */
[----:B------:R-:W-:Y:S01]  /*9fc0*/  LOP3.LUT R197, R197, R212, R229, 0x96, !PT ;  /* 0x000000d4c5c57212 */ /* 0x000fe200078e96e5 */
[----:B------:R-:W-:Y:S01]  /*9fd0*/  HMMA.16816.F32 R16, R100, R128, R16 ;  /* 0x000000806410723c */ /* 0x000fe20000001810 */
[----:B------:R-:W2:Y:S02]  /*9fe0*/  MUFU.EX2 R223, R223 ;  /* 0x000000df00df7308 */ /* 0x000ea40000000800 */
[----:B------:R-:W-:Y:S01]  /*9ff0*/  LOP3.LUT R228, R139, R228, R105, 0x96, !PT ;  /* 0x000000e48be47212 */ /* 0x000fe200078e9669 */
[----:B------:R-:W-:-:S04]  /*a000*/  IMAD.WIDE.U32 R226, R197, -0x326172a9, RZ ;  /* 0xcd9e8d57c5e27825 */ /* 0x000fc800078e00ff */
[----:B------:R-:W-:Y:S02]  /*a010*/  FFMA.FTZ R197, R147, UR4, -R174 ;  /* 0x0000000493c57c23 */ /* 0x000fe400080108ae */
[----:B------:R-:W-:Y:S01]  /*a020*/  LDSM.16.MT88.4 R144, [R165+0x1000] ;  /* 0x00100000a590783b */ /* 0x000fe20000004200 */
[----:B------:R-:W-:Y:S01]  /*a030*/  IMAD.WIDE.U32 R228, R228, -0x326172a9, RZ ;  /* 0xcd9e8d57e4e47825 */ /* 0x000fe200078e00ff */
[----:B------:R-:W-:Y:S01]  /*a040*/  LOP3.LUT R137, R137, R210, R227, 0x96, !PT ;  /* 0x000000d289897212 */ /* 0x000fe200078e96e3 */
[----:B------:R-:W-:Y:S01]  /*a050*/  HMMA.16816.F32 R20, R100, R130, R20 ;  /* 0x000000826414723c */ /* 0x000fe20000001814 */
[----:B------:R-:W3:Y:S01]  /*a060*/  LDSM.16.MT88.4 R128, [R164+0x4800] ;  /* 0x00480000a480783b */ /* 0x000ee20000004200 */
[----:B------:R-:W-:Y:S01]  /*a070*/  MUFU.EX2 R197, R197 ;  /* 0x000000c500c57308 */ /* 0x000fe20000000800 */
[----:B------:R-:W-:Y:S01]  /*a080*/  LOP3.LUT R226, R138, R226, R229, 0x96, !PT ;  /* 0x000000e28ae27212 */ /* 0x000fe200078e96e5 */
[----:B------:R-:W-:Y:S01]  /*a090*/  IMAD.WIDE.U32 R224, R137, -0x2daee0ad, RZ ;  /* 0xd2511f5389e07825 */ /* 0x000fe200078e00ff */
[----:B--2---:R-:W-:-:S03]  /*a0a0*/  F2FP.F16.F32.PACK_AB R230, R223, R222 ;  /* 0x000000dedfe6723e */ /* 0x004fc600000000ff */
[----:B------:R-:W-:Y:S01]  /*a0b0*/  FADD.FTZ R222, R222, R189 ;  /* 0x000000bddede7221 */ /* 0x000fe20000010000 */
[----:B------:R-:W-:Y:S01]  /*a0c0*/  IMAD.WIDE.U32 R226, R226, -0x2daee0ad, RZ ;  /* 0xd2511f53e2e27825 */ /* 0x000fe200078e00ff */
[C---:B------:R-:W-:Y:S03]  /*a0d0*/  HMMA.16816.F32 R68, R100.reuse, R106, R68 ;  /* 0x0000006a6444723c */ /* 0x040fe60000001844 */
[----:B------:R-:W-:Y:S01]  /*a0e0*/  FADD.FTZ R223, R223, R222 ;  /* 0x000000dedfdf7221 */ /* 0x000fe20000010000 */
[----:B------:R-:W-:Y:S02]  /*a0f0*/  LOP3.LUT R108, R135, R224, R227, 0x96, !PT ;  /* 0x000000e0876c7212 */ /* 0x000fe400078e96e3 */
[----:B------:R-:W-:Y:S02]  /*a100*/  LOP3.LUT R224, R136, R104, R225, 0x96, !PT ;  /* 0x0000006888e07212 */ /* 0x000fe400078e96e1 */
[----:B-1----:R-:W-:Y:S01]  /*a110*/  HMMA.16816.F32 R104, R100, R114, R84 ;  /* 0x000000726468723c */ /* 0x002fe20000001854 */
[----:B------:R-:W-:Y:S01]  /*a120*/  IMAD.WIDE.U32 R108, R108, -0x326172a9, RZ ;  /* 0xcd9e8d576c6c7825 */ /* 0x000fe200078e00ff */
[----:B------:R-:W-:Y:S03]  /*a130*/  LDSM.16.MT88.4 R136, [R167+0xf000] ;  /* 0x00f00000a788783b */ /* 0x000fe60000004200 */
[----:B------:R-:W-:Y:S01]  /*a140*/  IMAD.WIDE.U32 R224, R224, -0x326172a9, RZ ;  /* 0xcd9e8d57e0e07825 */ /* 0x000fe200078e00ff */
[----:B------:R-:W-:-:S02]  /*a150*/  MOV R84, R108 ;  /* 0x0000006c00547202 */ /* 0x000fc40000000f00 */
[C---:B------:R-:W-:Y:S01]  /*a160*/  HMMA.16816.F32 R40, R100.reuse, R116, R40 ;  /* 0x000000746428723c */ /* 0x040fe20000001828 */
[----:B------:R-:W-:Y:S02]  /*a170*/  PRMT R85, R108, 0x7773, RZ ;  /* 0x000077736c557816 */ /* 0x000fe400000000ff */
[----:B------:R-:W-:Y:S02]  /*a180*/  LOP3.LUT R84, R84, 0xff, RZ, 0xc0, !PT ;  /* 0x000000ff54547812 */ /* 0x000fe400078ec0ff */
[----:B------:R-:W-:Y:S01]  /*a190*/  LOP3.LUT R134, R134, R224, R109, 0x96, !PT ;  /* 0x000000e086867212 */ /* 0x000fe200078e966d */
[----:B------:R-:W-:Y:S02]  /*a1a0*/  FFMA.FTZ R224, R143, UR4, -R174 ;  /* 0x000000048fe07c23 */ /* 0x000fe400080108ae */
[----:B------:R-:W-:Y:S01]  /*a1b0*/  HMMA.16816.F32 R44, R100, R118, R44 ;  /* 0x00000076642c723c */ /* 0x000fe2000000182c */
[----:B------:R-:W1:Y:S01]  /*a1c0*/  LDSM.16.MT88.4 R116, [R165+0x4800] ;  /* 0x00480000a574783b */ /* 0x000e620000004200 */
[----:B------:R-:W-:-:S02]  /*a1d0*/  LOP3.LUT R86, R134, 0xffff, RZ, 0xc0, !PT ;  /* 0x0000ffff86567812 */ /* 0x000fc400078ec0ff */
[----:B------:R-:W2:Y:S01]  /*a1e0*/  MUFU.EX2 R224, R224 ;  /* 0x000000e000e07308 */ /* 0x000ea20000000800 */
[----:B------:R-:W-:Y:S01]  /*a1f0*/  LDSM.16.MT88.4 R140, [R164+0x1000] ;  /* 0x00100000a48c783b */ /* 0x000fe20000004200 */
[----:B------:R-:W-:Y:S02]  /*a200*/  SHF.R.U32.HI R86, RZ, 0x8, R86 ;  /* 0x00000008ff567819 */ /* 0x000fe40000011656 */
[C---:B------:R-:W-:Y:S01]  /*a210*/  HMMA.16816.F32 R72, R100.reuse, R120, R72 ;  /* 0x000000786448723c */ /* 0x040fe20000001848 */
[----:B------:R-:W-:Y:S02]  /*a220*/  PRMT R121, R108, 0x7771, RZ ;  /* 0x000077716c797816 */ /* 0x000fe400000000ff */
[C---:B------:R-:W-:Y:S01]  /*a230*/  F2FP.F16.F32.PACK_AB R120, R195.reuse, R208 ;  /* 0x000000d0c378723e */ /* 0x040fe200000000ff */
[----:B------:R-:W-:Y:S01]  /*a240*/  FADD.FTZ R208, R208, R187 ;  /* 0x000000bbd0d07221 */ /* 0x000fe20000010000 */
[----:B------:R-:W-:Y:S02]  /*a250*/  PRMT R121, R84, 0x5410, R121 ;  /* 0x0000541054797816 */ /* 0x000fe40000000079 */
[----:B------:R-:W-:Y:S01]  /*a260*/  PRMT R84, R134, 0x7632, R84 ;  /* 0x0000763286547816 */ /* 0x000fe20000000054 */
[----:B------:R-:W-:Y:S01]  /*a270*/  HMMA.16816.F32 R76, R100, R122, R76 ;  /* 0x0000007a644c723c */ /* 0x000fe2000000184c */
[----:B------:R-:W-:Y:S01]  /*a280*/  PRMT R122, R108, 0x7772, RZ ;  /* 0x000077726c7a7816 */ /* 0x000fe200000000ff */
[----:B------:R-:W-:Y:S01]  /*a290*/  FADD.FTZ R195, R195, R208 ;  /* 0x000000d0c3c37221 */ /* 0x000fe20000010000 */
[----:B------:R-:W-:-:S02]  /*a2a0*/  SHF.R.U32.HI R123, RZ, 0x18, R134 ;  /* 0x00000018ff7b7819 */ /* 0x000fc40000011686 */
[----:B------:R-:W-:Y:S02]  /*a2b0*/  PRMT R122, R122, 0x5410, R85 ;  /* 0x000054107a7a7816 */ /* 0x000fe40000000055 */
[----:B------:R-:W-:Y:S01]  /*a2c0*/  LOP3.LUT R85, R134, 0xff, RZ, 0xc0, !PT ;  /* 0x000000ff86557812 */ /* 0x000fe200078ec0ff */
[C---:B------:R-:W-:Y:S01]  /*a2d0*/  HMMA.16816.F32 R24, R100.reuse, R124, R24 ;  /* 0x0000007c6418723c */ /* 0x040fe20000001818 */
[----:B------:R-:W4:Y:S01]  /*a2e0*/  LDSM.16.MT88.4 R132, [R177+0xd000] ;  /* 0x00d00000b184783b */ /* 0x000f220000004200 */
[----:B------:R-:W-:Y:S02]  /*a2f0*/  LOP3.LUT R84, R84, 0xff, RZ, 0xc0, !PT ;  /* 0x000000ff54547812 */ /* 0x000fe400078ec0ff */
[----:B------:R-:W-:Y:S02]  /*a300*/  PRMT R85, R85, 0x5410, R86 ;  /* 0x0000541055557816 */ /* 0x000fe40000000056 */
[----:B------:R-:W-:Y:S02]  /*a310*/  PRMT R123, R84, 0x5410, R123 ;  /* 0x00005410547b7816 */ /* 0x000fe4000000007b */
[----:B------:R-:W-:Y:S01]  /*a320*/  HMMA.16816.F32 R28, R100, R126, R28 ;  /* 0x0000007e641c723c */ /* 0x000fe2000000181c */
[----:B------:R-:W5:Y:S01]  /*a330*/  LDSM.16.MT88.4 R124, [R165+0x3000] ;  /* 0x00300000a57c783b */ /* 0x000f620000004200 */
[----:B------:R-:W-:-:S02]  /*a340*/  LOP3.LUT R227, R122, 0xff00ff, RZ, 0xc0, !PT ;  /* 0x00ff00ff7ae37812 */ /* 0x000fc400078ec0ff */
[--C-:B------:R-:W-:Y:S02]  /*a350*/  HSET2.LE.AND R85, R85, R166.reuse, PT ;  /* 0x000000a655557233 */ /* 0x100fe40003803000 */
[--C-:B------:R-:W-:Y:S02]  /*a360*/  HSET2.LE.AND R122, R121, R166.reuse, PT ;  /* 0x000000a6797a7233 */ /* 0x100fe40003803000 */
[--C-:B------:R-:W-:Y:S01]  /*a370*/  HSET2.LE.AND R121, R123, R166.reuse, PT ;  /* 0x000000a67b797233 */ /* 0x100fe20003803000 */
[C---:B---3--:R-:W-:Y:S01]  /*a380*/  HMMA.16816.F32 R96, R100.reuse, R128, R96 ;  /* 0x000000806460723c */ /* 0x048fe20000001860 */
[----:B------:R-:W-:Y:S02]  /*a390*/  HSET2.LE.AND R123, R227, R166, PT ;  /* 0x000000a6e37b7233 */ /* 0x000fe40003803000 */
[----:B------:R-:W-:Y:S01]  /*a3a0*/  F2FP.F16.F32.PACK_AB R129, R193, R198 ;  /* 0x000000c6c181723e */ /* 0x000fe200000000ff */
[----:B------:R-:W-:Y:S01]  /*a3b0*/  FADD.FTZ R198, R198, R195 ;  /* 0x000000c3c6c67221 */ /* 0x000fe20000010000 */
[----:B--2---:R-:W-:Y:S01]  /*a3c0*/  F2FP.F16.F32.PACK_AB R128, R197, R224 ;  /* 0x000000e0c580723e */ /* 0x004fe200000000ff */
[----:B------:R-:W-:Y:S01]  /*a3d0*/  FADD.FTZ R224, R224, R223 ;  /* 0x000000dfe0e07221 */ /* 0x000fe20000010000 */
[----:B------:R-:W-:Y:S01]  /*a3e0*/  LOP3.LUT R120, R120, R85, RZ, 0xc0, !PT ;  /* 0x0000005578787212 */ /* 0x000fe200078ec0ff */
[----:B------:R-:W-:Y:S01]  /*a3f0*/  HMMA.16816.F32 R60, R100, R110, R60 ;  /* 0x0000006e643c723c */ /* 0x000fe2000000183c */
[----:B------:R-:W2:Y:S01]  /*a400*/  LDSM.16.MT88.4 R84, [R177+0xf000] ;  /* 0x00f00000b154783b */ /* 0x000ea20000004200 */
[----:B------:R-:W-:Y:S01]  /*a410*/  LOP3.LUT R121, R230, R121, RZ, 0xc0, !PT ;  /* 0x00000079e6797212 */ /* 0x000fe200078ec0ff */
[----:B------:R-:W-:Y:S01]  /*a420*/  FADD.FTZ R193, R193, R198 ;  /* 0x000000c6c1c17221 */ /* 0x000fe20000010000 */
[----:B------:R-:W-:Y:S01]  /*a430*/  LOP3.LUT R122, R129, R122, RZ, 0xc0, !PT ;  /* 0x0000007a817a7212 */ /* 0x000fe200078ec0ff */
[----:B------:R-:W-:Y:S01]  /*a440*/  FADD.FTZ R224, R197, R224 ;  /* 0x000000e0c5e07221 */ /* 0x000fe20000010000 */
[----:B------:R-:W-:-:S02]  /*a450*/  LOP3.LUT R123, R128, R123, RZ, 0xc0, !PT ;  /* 0x0000007b807b7212 */ /* 0x000fc400078ec0ff */
[----:B-1----:R-:W-:Y:S01]  /*a460*/  HMMA.16816.F32 R108, R100, R116, R88 ;  /* 0x00000074646c723c */ /* 0x002fe20000001858 */
[----:B------:R-:W1:Y:S01]  /*a470*/  LDSM.16.MT88.4 R88, [R164+0x3000] ;  /* 0x00300000a458783b */ /* 0x000e620000004200 */
[----:B------:R-:W-:-:S06]  /*a480*/  IADD3 R208, PT, PT, R176, -0x3, RZ ;  /* 0xfffffffdb0d07810 */ /* 0x000fcc0007ffe0ff */
[C---:B------:R-:W-:Y:S01]  /*a490*/  HMMA.16816.F32 R92, R100.reuse, R118, R92 ;  /* 0x00000076645c723c */ /* 0x040fe2000000185c */
[----:B------:R-:W3:Y:S07]  /*a4a0*/  LDSM.16.MT88.4 R116, [R177+0x11000] ;  /* 0x01100000b174783b */ /* 0x000eee0000004200 */
[C---:B------:R-:W-:Y:S01]  /*a4b0*/  HMMA.16816.F32 R80, R100.reuse, R112, R80 ;  /* 0x000000706450723c */ /* 0x040fe20000001850 */
[----:B------:R-:W3:Y:S07]  /*a4c0*/  LDSM.16.MT88.4 R112, [R167+0x11000] ;  /* 0x01100000a770783b */ /* 0x000eee0000004200 */
[----:B------:R-:W-:Y:S08]  /*a4d0*/  HMMA.16816.F32 R100, R100, R130, R4 ;  /* 0x000000826464723c */ /* 0x000ff00000001804 */
[C---:B----4-:R-:W-:Y:S08]  /*a4e0*/  HMMA.16816.F32 R128, R120.reuse, R132, R8 ;  /* 0x000000847880723c */ /* 0x050ff00000001808 */
[C---:B------:R-:W-:Y:S01]  /*a4f0*/  HMMA.16816.F32 R12, R120.reuse, R134, R12 ;  /* 0x00000086780c723c */ /* 0x040fe2000000180c */
[----:B------:R-:W4:Y:S07]  /*a500*/  LDSM.16.MT88.4 R132, [R165+0x5000] ;  /* 0x00500000a584783b */ /* 0x000f2e0000004200 */
[C---:B------:R-:W-:Y:S08]  /*a510*/  HMMA.16816.F32 R48, R120.reuse, R136, R48 ;  /* 0x000000887830723c */ /* 0x040ff00000001830 */
[C---:B------:R-:W-:Y:S01]  /*a520*/  HMMA.16816.F32 R52, R120.reuse, R138, R52 ;  /* 0x0000008a7834723c */ /* 0x040fe20000001834 */
[----:B------:R-:W4:Y:S07]  /*a530*/  LDSM.16.MT88.4 R136, [R164+0x5000] ;  /* 0x00500000a488783b */ /* 0x000f2e0000004200 */
[----:B-----5:R-:W-:Y:S01]  /*a540*/  HMMA.16816.F32 R8, R120, R126, R60 ;  /* 0x0000007e7808723c */ /* 0x020fe2000000183c */
[----:B------:R-:W-:-:S05]  /*a550*/  LOP3.LUT R60, R196, R228, R225, 0x96, !PT ;  /* 0x000000e4c43c7212 */ /* 0x000fca00078e96e1 */
[----:B------:R-:W-:Y:S02]  /*a560*/  IMAD.WIDE.U32 R60, R60, -0x2daee0ad, RZ ;  /* 0xd2511f533c3c7825 */ /* 0x000fe400078e00ff */
[C---:B--2---:R-:W-:Y:S03]  /*a570*/  HMMA.16816.F32 R40, R120.reuse, R84, R40 ;  /* 0x000000547828723c */ /* 0x044fe60000001828 */
[----:B------:R-:W-:Y:S02]  /*a580*/  LOP3.LUT R194, R194, R226, R61, 0x96, !PT ;  /* 0x000000e2c2c27212 */ /* 0x000fe400078e963d */
[----:B------:R-:W-:Y:S02]  /*a590*/  MOV R63, R60 ;  /* 0x0000003c003f7202 */ /* 0x000fe40000000f00 */
[C---:B------:R-:W-:Y:S01]  /*a5a0*/  PRMT R62, R60.reuse, 0x7773, RZ ;  /* 0x000077733c3e7816 */ /* 0x040fe200000000ff */
[----:B------:R-:W-:Y:S01]  /*a5b0*/  HMMA.16816.F32 R44, R120, R86, R44 ;  /* 0x00000056782c723c */ /* 0x000fe2000000182c */
[----:B------:R-:W-:-:S07]  /*a5c0*/  PRMT R61, R60, 0x7771, RZ ;  /* 0x000077713c3d7816 */ /* 0x000fce00000000ff */
[C---:B-1----:R-:W-:Y:S01]  /*a5d0*/  HMMA.16816.F32 R84, R120.reuse, R88, R64 ;  /* 0x000000587854723c */ /* 0x042fe20000001840 */
[--C-:B------:R-:W-:Y:S01]  /*a5e0*/  FFMA.FTZ R65, R172, UR4, -R178.reuse ;  /* 0x00000004ac417c23 */ /* 0x100fe200080108b2 */
[--C-:B------:R-:W-:Y:S01]  /*a5f0*/  FFMA.FTZ R64, R160, UR4, -R178.reuse ;  /* 0x00000004a0407c23 */ /* 0x100fe200080108b2 */
[----:B------:R-:W-:Y:S01]  /*a600*/  FFMA.FTZ R178, R185, UR4, -R178 ;  /* 0x00000004b9b27c23 */ /* 0x000fe200080108b2 */
[--C-:B------:R-:W-:Y:S01]  /*a610*/  FFMA.FTZ R185, R170, UR4, -R174.reuse ;  /* 0x00000004aab97c23 */ /* 0x100fe200080108ae */
[----:B------:R-:W-:Y:S01]  /*a620*/  FFMA.FTZ R172, R171, UR4, -R174 ;  /* 0x00000004abac7c23 */ /* 0x000fe200080108ae */
[----:B------:R-:W-:Y:S02]  /*a630*/  MUFU.EX2 R160, R65 ;  /* 0x0000004100a07308 */ /* 0x000fe40000000800 */
[----:B------:R-:W-:Y:S01]  /*a640*/  HMMA.16816.F32 R88, R120, R90, R68 ;  /* 0x0000005a7858723c */ /* 0x000fe20000001844 */
[C---:B------:R-:W-:Y:S01]  /*a650*/  LOP3.LUT R70, R194.reuse, 0xffff, RZ, 0xc0, !PT ;  /* 0x0000ffffc2467812 */ /* 0x040fe200078ec0ff */
[----:B------:R1:W-:Y:S01]  /*a660*/  MUFU.EX2 R170, R64 ;  /* 0x0000004000aa7308 */ /* 0x0003e20000000800 */
[----:B------:R-:W-:-:S02]  /*a670*/  PRMT R68, R194, 0x7632, R68 ;  /* 0x00007632c2447816 */ /* 0x000fc40000000044 */
[----:B------:R-:W-:Y:S01]  /*a680*/  PRMT R69, R60, 0x7772, RZ ;  /* 0x000077723c457816 */ /* 0x000fe200000000ff */
[----:B------:R-:W2:Y:S01]  /*a690*/  MUFU.EX2 R171, R178 ;  /* 0x000000b200ab7308 */ /* 0x000ea20000000800 */
[----:B------:R-:W-:Y:S01]  /*a6a0*/  SHF.R.U32.HI R70, RZ, 0x8, R70 ;  /* 0x00000008ff467819 */ /* 0x000fe20000011646 */
[----:B------:R-:W-:Y:S01]  /*a6b0*/  HMMA.16816.F32 R4, R120, R142, R36 ;  /* 0x0000008e7804723c */ /* 0x000fe20000001824 */
[----:B------:R-:W-:Y:S01]  /*a6c0*/  LOP3.LUT R68, R68, 0xff, RZ, 0xc0, !PT ;  /* 0x000000ff44447812 */ /* 0x000fe200078ec0ff */
[----:B------:R-:W-:Y:S01]  /*a6d0*/  MUFU.EX2 R185, R185 ;  /* 0x000000b900b97308 */ /* 0x000fe20000000800 */
[----:B------:R-:W-:-:S03]  /*a6e0*/  PRMT R60, R69, 0x5410, R62 ;  /* 0x00005410453c7816 */ /* 0x000fc6000000003e */
[----:B------:R-:W5:Y:S02]  /*a6f0*/  MUFU.EX2 R172, R172 ;  /* 0x000000ac00ac7308 */ /* 0x000f640000000800 */
[C---:B---3--:R-:W-:Y:S01]  /*a700*/  HMMA.16816.F32 R36, R120.reuse, R118, R76 ;  /* 0x000000767824723c */ /* 0x048fe2000000184c */
[----:B------:R-:W-:Y:S01]  /*a710*/  LOP3.LUT R76, R63, 0xff, RZ, 0xc0, !PT ;  /* 0x000000ff3f4c7812 */ /* 0x000fe200078ec0ff */
[----:B-1----:R-:W-:Y:S01]  /*a720*/  LDSM.16.MT88.4 R64, [R177+0xf800] ;  /* 0x00f80000b140783b */ /* 0x002fe20000004200 */
[----:B------:R-:W-:Y:S02]  /*a730*/  LOP3.LUT R63, R194, 0xff, RZ, 0xc0, !PT ;  /* 0x000000ffc23f7812 */ /* 0x000fe400078ec0ff */
[----:B------:R-:W-:Y:S02]  /*a740*/  LOP3.LUT R77, R60, 0xff00ff, RZ, 0xc0, !PT ;  /* 0x00ff00ff3c4d7812 */ /* 0x000fe400078ec0ff */
[----:B------:R-:W-:Y:S01]  /*a750*/  PRMT R63, R63, 0x5410, R70 ;  /* 0x000054103f3f7816 */ /* 0x000fe20000000046 */
[----:B------:R-:W-:Y:S01]  /*a760*/  HMMA.16816.F32 R72, R120, R116, R72 ;  /* 0x000000747848723c */ /* 0x000fe20000001848 */
[----:B------:R-:W-:-:S02]  /*a770*/  SHF.R.U32.HI R117, RZ, 0x18, R194 ;  /* 0x00000018ff757819 */ /* 0x000fc400000116c2 */
[----:B------:R-:W-:Y:S02]  /*a780*/  PRMT R61, R76, 0x5410, R61 ;  /* 0x000054104c3d7816 */ /* 0x000fe4000000003d */
[----:B------:R-:W-:Y:S02]  /*a790*/  PRMT R117, R68, 0x5410, R117 ;  /* 0x0000541044757816 */ /* 0x000fe40000000075 */
[----:B------:R-:W-:Y:S01]  /*a7a0*/  LDSM.16.MT88.4 R68, [R167+0xd800] ;  /* 0x00d80000a744783b */ /* 0x000fe20000004200 */
[----:B------:R-:W-:Y:S01]  /*a7b0*/  HMMA.16816.F32 R80, R120, R112, R80 ;  /* 0x000000707850723c */ /* 0x000fe20000001850 */
[--C-:B------:R-:W-:Y:S02]  /*a7c0*/  HSET2.LE.AND R60, R77, R166.reuse, PT ;  /* 0x000000a64d3c7233 */ /* 0x100fe40003803000 */
[----:B------:R-:W-:Y:S01]  /*a7d0*/  F2FP.F16.F32.PACK_AB R119, R173, R152 ;  /* 0x00000098ad77723e */ /* 0x000fe200000000ff */
[----:B------:R-:W-:Y:S01]  /*a7e0*/  LDSM.16.MT88.4 R76, [R165+0x1800] ;  /* 0x00180000a54c783b */ /* 0x000fe20000004200 */
[----:B------:R-:W-:-:S02]  /*a7f0*/  HSET2.LE.AND R61, R61, R166, PT ;  /* 0x000000a63d3d7233 */ /* 0x000fc40003803000 */
[--C-:B------:R-:W-:Y:S01]  /*a800*/  HSET2.LE.AND R63, R63, R166.reuse, PT ;  /* 0x000000a63f3f7233 */ /* 0x100fe20003803000 */
[C---:B------:R-:W-:Y:S01]  /*a810*/  HMMA.16816.F32 R104, R120.reuse, R114, R104 ;  /* 0x000000727868723c */ /* 0x040fe20000001868 */
[----:B------:R-:W-:Y:S02]  /*a820*/  HSET2.LE.AND R117, R117, R166, PT ;  /* 0x000000a675757233 */ /* 0x000fe40003803000 */
[----:B------:R-:W-:Y:S02]  /*a830*/  LOP3.LUT R119, R119, R60, RZ, 0xc0, !PT ;  /* 0x0000003c77777212 */ /* 0x000fe400078ec0ff */
[----:B--2---:R-:W-:Y:S02]  /*a840*/  F2FP.F16.F32.PACK_AB R118, R171, R170 ;  /* 0x000000aaab76723e */ /* 0x004fe400000000ff */
[----:B------:R-:W-:Y:S01]  /*a850*/  F2FP.F16.F32.PACK_AB R116, R175, R160 ;  /* 0x000000a0af74723e */ /* 0x000fe200000000ff */
[C---:B----4-:R-:W-:Y:S01]  /*a860*/  HMMA.16816.F32 R108, R120.reuse, R132, R108 ;  /* 0x00000084786c723c */ /* 0x050fe2000000186c */
[----:B-----5:R-:W-:Y:S01]  /*a870*/  F2FP.F16.F32.PACK_AB R60, R172, R185 ;  /* 0x000000b9ac3c723e */ /* 0x020fe200000000ff */
[----:B------:R-:W-:Y:S01]  /*a880*/  FADD.FTZ R160, R160, R193 ;  /* 0x000000c1a0a07221 */ /* 0x000fe20000010000 */
[----:B------:R-:W-:Y:S01]  /*a890*/  LOP3.LUT R118, R118, R61, RZ, 0xc0, !PT ;  /* 0x0000003d76767212 */ /* 0x000fe200078ec0ff */
[----:B------:R-:W-:Y:S01]  /*a8a0*/  FADD.FTZ R185, R185, R224 ;  /* 0x000000e0b9b97221 */ /* 0x000fe20000010000 */
[----:B------:R-:W-:Y:S01]  /*a8b0*/  LOP3.LUT R116, R116, R63, RZ, 0xc0, !PT ;  /* 0x0000003f74747212 */ /* 0x000fe200078ec0ff */
[----:B------:R-:W-:Y:S01]  /*a8c0*/  FADD.FTZ R175, R175, R160 ;  /* 0x000000a0afaf7221 */ /* 0x000fe20000010000 */
[----:B------:R-:W-:Y:S01]  /*a8d0*/  LOP3.LUT R117, R60, R117, RZ, 0xc0, !PT ;  /* 0x000000753c757212 */ /* 0x000fe200078ec0ff */
[----:B------:R-:W-:Y:S01]  /*a8e0*/  HMMA.16816.F32 R112, R120, R134, R92 ;  /* 0x000000867870723c */ /* 0x000fe2000000185c */
[----:B------:R-:W-:Y:S01]  /*a8f0*/  FADD.FTZ R185, R172, R185 ;  /* 0x000000b9acb97221 */ /* 0x000fe20000010000 */
[----:B------:R-:W-:-:S03]  /*a900*/  FADD.FTZ R170, R170, R175 ;  /* 0x000000afaaaa7221 */ /* 0x000fc60000010000 */
[----:B------:R-:W-:Y:S01]  /*a910*/  FADD.FTZ R152, R152, R185 ;  /* 0x000000b998987221 */ /* 0x000fe20000010000 */
[----:B------:R-:W-:Y:S02]  /*a920*/  FADD.FTZ R216, R171, R170 ;  /* 0x000000aaabd87221 */ /* 0x000fe40000010000 */
[----:B------:R-:W-:Y:S01]  /*a930*/  HMMA.16816.F32 R132, R120, R136, R96 ;  /* 0x000000887884723c */ /* 0x000fe20000001860 */
[----:B------:R-:W1:Y:S01]  /*a940*/  LDSM.16.MT88.4 R96, [R177+0x11800] ;  /* 0x01180000b160783b */ /* 0x000e620000004200 */
[----:B------:R-:W-:-:S06]  /*a950*/  FADD.FTZ R217, R173, R152 ;  /* 0x00000098add97221 */ /* 0x000fcc0000010000 */
[C---:B------:R-:W-:Y:S08]  /*a960*/  HMMA.16816.F32 R24, R120.reuse, R144, R24 ;  /* 0x000000907818723c */ /* 0x040ff00000001818 */
[C---:B------:R-:W-:Y:S01]  /*a970*/  HMMA.16816.F32 R28, R120.reuse, R146, R28 ;  /* 0x00000092781c723c */ /* 0x040fe2000000181c */
[----:B------:R-:W-:Y:S07]  /*a980*/  LDSM.16.MT88.4 R144, [R167+0x11800] ;  /* 0x01180000a790783b */ /* 0x000fee0000004200 */
[C---:B------:R-:W-:Y:S01]  /*a990*/  HMMA.16816.F32 R56, R120.reuse, R124, R56 ;  /* 0x0000007c7838723c */ /* 0x040fe20000001838 */
[----:B------:R-:W2:Y:S07]  /*a9a0*/  LDSM.16.MT88.4 R124, [R177+0xd800] ;  /* 0x00d80000b17c783b */ /* 0x000eae0000004200 */
[C---:B------:R-:W-:Y:S01]  /*a9b0*/  HMMA.16816.F32 R32, R120.reuse, R140, R32 ;  /* 0x0000008c7820723c */ /* 0x040fe20000001820 */
[----:B------:R-:W3:Y:S07]  /*a9c0*/  LDSM.16.MT88.4 R140, [R165+0x3800] ;  /* 0x00380000a58c783b */ /* 0x000eee0000004200 */
[C---:B------:R-:W-:Y:S08]  /*a9d0*/  HMMA.16816.F32 R16, R120.reuse, R148, R16 ;  /* 0x000000947810723c */ /* 0x040ff00000001810 */
[C---:B------:R-:W-:Y:S01]  /*a9e0*/  HMMA.16816.F32 R20, R120.reuse, R150, R20 ;  /* 0x000000967814723c */ /* 0x040fe20000001814 */
[----:B------:R-:W4:Y:S07]  /*a9f0*/  LDSM.16.MT88.4 R148, [R167+0xf800] ;  /* 0x00f80000a794783b */ /* 0x000f2e0000004200 */
        /* <DEDUP_REMOVED lines=16> */
[C---:B------:R-:W-:Y:S08]  /*ab00*/  HMMA.16816.F32 R44, R116.reuse, R76, R24 ;  /* 0x0000004c742c723c */ /* 0x040ff00000001818 */
[C---:B------:R-:W-:Y:S08]  /*ab10*/  HMMA.16816.F32 R48, R116.reuse, R78, R28 ;  /* 0x0000004e7430723c */ /* 0x040ff0000000181c */
[C---:B------:R-:W-:Y:S08]  /*ab20*/  HMMA.16816.F32 R72, R116.reuse, R150, R52 ;  /* 0x000000967448723c */ /* 0x040ff00000001834 */
[C---:B------:R-:W-:Y:S08]  /*ab30*/  HMMA.16816.F32 R76, R116.reuse, R140, R56 ;  /* 0x0000008c744c723c */ /* 0x040ff00000001838 */
[C---:B-----5:R-:W-:Y:S08]  /*ab40*/  HMMA.16816.F32 R108, R116.reuse, R120, R108 ;  /* 0x00000078746c723c */ /* 0x060ff0000000186c */
[C---:B------:R-:W-:Y:S08]  /*ab50*/  HMMA.16816.F32 R112, R116.reuse, R122, R112 ;  /* 0x0000007a7470723c */ /* 0x040ff00000001870 */
[C---:B------:R-:W-:Y:S08]  /*ab60*/  HMMA.16816.F32 R104, R116.reuse, R146, R104 ;  /* 0x000000927468723c */ /* 0x040ff00000001868 */
[C---:B-1----:R-:W-:Y:S08]  /*ab70*/  HMMA.16816.F32 R52, R116.reuse, R12, R32 ;  /* 0x0000000c7434723c */ /* 0x042ff00000001820 */
[C---:B------:R-:W-:Y:S08]  /*ab80*/  HMMA.16816.F32 R56, R116.reuse, R14, R4 ;  /* 0x0000000e7438723c */ /* 0x040ff00000001804 */
[C---:B--2---:R-:W-:Y:S08]  /*ab90*/  HMMA.16816.F32 R84, R116.reuse, R16, R84 ;  /* 0x000000107454723c */ /* 0x044ff00000001854 */
[C---:B------:R-:W-:Y:S08]  /*aba0*/  HMMA.16816.F32 R88, R116.reuse, R18, R88 ;  /* 0x000000127458723c */ /* 0x040ff00000001858 */
[----:B---3--:R-:W-:Y:S01]  /*abb0*/  HMMA.16816.F32 R120, R116, R8, R132 ;  /* 0x000000087478723c */ /* 0x008fe20000001884 */
[----:B------:R-:W-:-:S02]  /*abc0*/  MOV R132, R2 ;  /* 0x0000000200847202 */ /* 0x000fc40000000f00 */
[----:B------:R-:W-:-:S05]  /*abd0*/  MOV R133, R3 ;  /* 0x0000000300857202 */ /* 0x000fca0000000f00 */
[----:B------:R-:W-:-:S15]  /*abe0*/  HMMA.16816.F32 R116, R116, R10, R136 ;  /* 0x0000000a7474723c */ /* 0x000fde0000001888 */
[----:B------:R-:W-:-:S05]  /*abf0*/  NOP ;  /* 0x0000000000007918 */ /* 0x000fca0000000000 */
.L_x_589:
        /* <DEDUP_REMOVED lines=22> */
.L_x_597:
[----:B------:R-:W1:Y:S01]  /*ad60*/  LDC.64 R134, c[0x0][0x3b8] ;  /* 0x0000ee00ff867b82 */ /* 0x000e620000000a00 */
[----:B------:R-:W-:Y:S01]  /*ad70*/  VIADD R137, R208, 0xffffffff ;  /* 0xffffffffd0897836 */ /* 0x000fe20000000000 */
[----:B------:R-:W-:Y:S04]  /*ad80*/  LOP3.LUT R141, R202, 0x1f8, RZ, 0xc0, !PT ;  /* 0x000001f8ca8d7812 */ /* 0x000fe800078ec0ff */
[----:B------:R-:W-:Y:S04]  /*ad90*/  LOP3.LUT R141, R141, 0x38, R182, 0x78, !PT ;  /* 0x000000388d8d7812 */ /* 0x000fe800078e78b6 */
[----:B------:R-:W-:Y:S04]  /*ada0*/  LOP3.LUT R141, R141, 0x1e00, R202, 0xf8, !PT ;  /* 0x00001e008d8d7812 */ /* 0x000fe800078ef8ca */
[----:B------:R-:W-:Y:S01]  /*adb0*/  LEA R209, R141, UR5, 0x1 ;  /* 0x000000058dd17c11 */ /* 0x000fe2000f8e08ff */
        /* <DEDUP_REMOVED lines=10> */
[----:B------:R1:W-:Y:S01]  /*ae60*/  @!P1 LDGSTS.E.BYPASS.LTC128B.128 [R209+0x6000], desc[UR14][R142.64] ;  /* 0x060000008ed19fae */ /* 0x0003e2000b981a0e */
[----:B------:R-:W-:Y:S02]  /*ae70*/  LEA.HI.X R132, R144, R139, R140, 0x6, P5 ;  /* 0x0000008b90847211 */ /* 0x000fe400028f348c */
[CC--:B------:R-:W-:Y:S01]  /*ae80*/  LEA R140, P6, R137.reuse, R206.reuse, 0x1 ;  /* 0x000000ce898c7211 */ /* 0x0c0fe200078c08ff */
[----:B------:R1:W-:Y:S01]  /*ae90*/  @P1 STS.128 [R209+0x6000], RZ ;  /* 0x006000ffd1001388 */ /* 0x0003e20000000c00 */
[----:B------:R-:W-:Y:S02]  /*aea0*/  IADD3 R138, P4, PT, R138, R137, RZ ;  /* 0x000000898a8a7210 */ /* 0x000fe40007f9e0ff */
[--C-:B------:R-:W-:Y:S01]  /*aeb0*/  LEA.HI.X R141, R137, R205, R132.reuse, 0x1, P6 ;  /* 0x000000cd898d7211 */ /* 0x100fe200030f0c84 */
[----:B------:R-:W-:Y:S01]  /*aec0*/  @!PT LDS RZ, [RZ] ;  /* 0x00000000fffff984 */ /* 0x000fe20000000800 */
[----:B------:R-:W-:Y:S01]  /*aed0*/  @!PT LDS RZ, [RZ] ;  /* 0x00000000fffff984 */ /* 0x000fe20000000800 */
[----:B------:R-:W-:Y:S01]  /*aee0*/  @!PT LDS RZ, [RZ] ;  /* 0x00000000fffff984 */ /* 0x000fe20000000800 */
[----:B------:R1:W-:Y:S01]  /*aef0*/  @!P3 LDGSTS.E.BYPASS.LTC128B.128 [R209+0x8000], desc[UR14][R142.64+0x80] ;  /* 0x080000808ed1bfae */ /* 0x0003e2000b981a0e */
[----:B------:R-:W-:Y:S01]  /*af00*/  LEA R136, P5, R134, R137, 0x5 ;  /* 0x0000008986887211 */ /* 0x000fe200078a28ff */
[----:B------:R-:W-:Y:S02]  /*af10*/  IMAD.X R139, R139, 0x1, R132, P4 ;  /* 0x000000018b8b7824 */ /* 0x000fe400020e0684 */
[----:B------:R1:W-:Y:S01]  /*af20*/  @P3 STS.128 [R209+0x8000], RZ ;  /* 0x008000ffd1003388 */ /* 0x0003e20000000c00 */
[----:B------:R-:W-:Y:S02]  /*af30*/  LEA R144, P4, R136, R206, 0x1 ;  /* 0x000000ce88907211 */ /* 0x000fe400078808ff */
[----:B------:R-:W-:Y:S01]  /*af40*/  LEA.HI.X R134, R134, R132, R135, 0x5, P5 ;  /* 0x0000008486867211 */ /* 0x000fe200028f2c87 */
[----:B------:R-:W-:Y:S01]  /*af50*/  @!PT LDS RZ, [RZ] ;  /* 0x00000000fffff984 */ /* 0x000fe20000000800 */
[----:B------:R-:W-:Y:S01]  /*af60*/  @!PT LDS RZ, [RZ] ;  /* 0x00000000fffff984 */ /* 0x000fe20000000800 */
[----:B------:R-:W-:Y:S01]  /*af70*/  @!PT LDS RZ, [RZ] ;  /* 0x00000000fffff984 */ /* 0x000fe20000000800 */
[----:B------:R1:W-:Y:S01]  /*af80*/  @!P2 LDGSTS.E.BYPASS.LTC128B.128 [R209+0xa000], desc[UR14][R142.64+0x100] ;  /* 0x0a0001008ed1afae */ /* 0x0003e2000b981a0e */
[----:B------:R-:W-:Y:S02]  /*af90*/  LEA R146, P5, R138, R206, 0x1 ;  /* 0x000000ce8a927211 */ /* 0x000fe400078a08ff */
[-C--:B------:R-:W-:Y:S01]  /*afa0*/  LEA.HI.X R145, R136, R205.reuse, R134, 0x1, P4 ;  /* 0x000000cd88917211 */ /* 0x080fe200020f0c86 */
[----:B------:R1:W-:Y:S01]  /*afb0*/  @P2 STS.128 [R209+0xa000], RZ ;  /* 0x00a000ffd1002388 */ /* 0x0003e20000000c00 */
[----:B------:R-:W-:Y:S03]  /*afc0*/  LEA.HI.X R147, R138, R205, R139, 0x1, P5 ;  /* 0x000000cd8a937211 */ /* 0x000fe600028f0c8b */
        /* <DEDUP_REMOVED lines=47> */
.L_x_595:
        /* <DEDUP_REMOVED lines=8> */
[-C--:B------:R-:W-:Y:S01]  /*b340*/  LEA R174, P2, R132, R204.reuse, 0x7 ;  /* 0x000000cc84ae7211 */ /* 0x080fe200078438ff */
[----:B------:R-:W-:Y:S01]  /*b350*/  IMAD.SHL.U32 R233, R208, 0x2, RZ ;  /* 0x00000002d0e97824 */ /* 0x000fe200078e00ff */
        /* <DEDUP_REMOVED lines=12> */
[C---:B------:R-:W-:Y:S02]  /*b420*/  IADD3 R165, P4, PT, R166.reuse, R197, RZ ;  /* 0x000000c5a6a57210 */ /* 0x040fe40007f9e0ff */
[----:B------:R-:W-:Y:S01]  /*b430*/  @P1 STS.128 [R209+0xc000], RZ ;  /* 0x00c000ffd1001388 */ /* 0x000fe20000000c00 */
[----:B------:R-:W-:Y:S02]  /*b440*/  ISETP.GE.AND P1, PT, R181, UR6, PT ;  /* 0x00000006b5007c0c */ /* 0x000fe4000bf26270 */
[-C--:B------:R-:W-:Y:S02]  /*b450*/  LEA.HI.X R173, R166, R203.reuse, R133, 0x1, P5 ;  /* 0x000000cba6ad7211 */ /* 0x080fe400028f0c85 */
[----:B------:R-:W-:Y:S01]  /*b460*/  @!PT LDS RZ, [RZ] ;  /* 0x00000000fffff984 */ /* 0x000fe20000000800 */
[----:B------:R-:W-:Y:S01]  /*b470*/  @!PT LDS RZ, [RZ] ;  /* 0x00000000fffff984 */ /* 0x000fe20000000800 */
[----:B------:R-:W-:Y:S01]  /*b480*/  @!PT LDS RZ, [RZ] ;  /* 0x00000000fffff984 */ /* 0x000fe20000000800 */
[----:B------:R-:W-:Y:S01]  /*b490*/  @!P3 LDGSTS.E.BYPASS.LTC128B.128 [R209+0xe000], desc[UR14][R174.64+0x80] ;  /* 0x0e000080aed1bfae */ /* 0x000fe2000b981a0e */
[----:B------:R-:W-:Y:S01]  /*b4a0*/  IMAD.X R168, R133, 0x1, R198, P4 ;  /* 0x0000000185a87824 */ /* 0x000fe200020e06c6 */
[C---:B------:R-:W-:Y:S03]  /*b4b0*/  LEA R164, P4, R165.reuse, R204, 0x1 ;  /* 0x000000cca5a47211 */ /* 0x040fe600078808ff */
[----:B------:R-:W-:Y:S01]  /*b4c0*/  @P3 STS.128 [R209+0xe000], RZ ;  /* 0x00e000ffd1003388 */ /* 0x000fe20000000c00 */
[C---:B------:R-:W-:Y:S02]  /*b4d0*/  LEA R167, P0, R194.reuse, R166, 0x5 ;  /* 0x000000a6c2a77211 */ /* 0x040fe400078028ff */
[----:B------:R-:W-:Y:S02]  /*b4e0*/  LEA.HI.X R165, R165, R203, R168, 0x1, P4 ;  /* 0x000000cba5a57211 */ /* 0x000fe400020f0ca8 */
[----:B------:R-:W-:Y:S01]  /*b4f0*/  @!PT LDS RZ, [RZ] ;  /* 0x00000000fffff984 */ /* 0x000fe20000000800 */
[----:B------:R-:W-:Y:S01]  /*b500*/  @!PT LDS RZ, [RZ] ;  /* 0x00000000fffff984 */ /* 0x000fe20000000800 */
[----:B------:R-:W-:Y:S01]  /*b510*/  @!PT LDS RZ, [RZ] ;  /* 0x00000000fffff984 */ /* 0x000fe20000000800 */
[----:B------:R-:W-:Y:S01]  /*b520*/  @!P2 LDGSTS.E.BYPASS.LTC128B.128 [R209+0x10000], desc[UR14][R174.64+0x100] ;  /* 0x10000100aed1afae */ /* 0x000fe2000b981a0e */
[----:B------:R-:W-:Y:S02]  /*b530*/  LEA.HI.X R170, R194, R133, R195, 0x5, P0 ;  /* 0x00000085c2aa7211 */ /* 0x000fe400000f2cc3 */
[C---:B------:R-:W-:Y:S02]  /*b540*/  LEA R132, P0, R167.reuse, R204, 0x1 ;  /* 0x000000cca7847211 */ /* 0x040fe400078008ff */
[----:B------:R-:W-:Y:S01]  /*b550*/  @P2 STS.128 [R209+0x10000], RZ ;  /* 0x010000ffd1002388 */ /* 0x000fe20000000c00 */
[----:B------:R-:W-:Y:S02]  /*b560*/  LOP3.LUT R136, R184, 0x8, RZ, 0xc0, !PT ;  /* 0x00000008b8887812 */ /* 0x000fe400078ec0ff */
[----:B------:R-:W-:Y:S02]  /*b570*/  LEA.HI.X R133, R167, R203, R170, 0x1, P0 ;  /* 0x000000cba7857211 */ /* 0x000fe400000f0caa */
[----:B------:R-:W-:Y:S01]  /*b580*/  @!PT LDS RZ, [RZ] ;  /* 0x00000000fffff984 */ /* 0x000fe20000000800 */
[----:B------:R-:W-:Y:S01]  /*b590*/  @!PT LDS RZ, [RZ] ;  /* 0x00000000fffff984 */ /* 0x000fe20000000800 */
[----:B------:R-:W-:Y:S01]  /*b5a0*/  @!PT LDS RZ, [RZ] ;  /* 0x00000000fffff984 */ /* 0x000fe20000000800 */
[----:B------:R-:W-:Y:S01]  /*b5b0*/  @!P1 LDGSTS.E.BYPASS.LTC128B.128 [R209+0xc800], desc[UR14][R172.64] ;  /* 0x0c800000acd19fae */ /* 0x000fe2000b981a0e */
[--C-:B------:R-:W-:Y:S02]  /*b5c0*/  LOP3.LUT R135, R181, 0x1c0, R178.reuse, 0xf8, !PT ;  /* 0x000001c0b5877812 */ /* 0x100fe400078ef8b2 */
[----:B------:R-:W-:Y:S02]  /*b5d0*/  LOP3.LUT R134, R183, 0x200, R178, 0xf8, !PT ;  /* 0x00000200b7867812 */ /* 0x000fe400078ef8b2 */
[----:B------:R-:W-:Y:S01]  /*b5e0*/  @P1 STS.128 [R209+0xc800], RZ ;  /* 0x00c800ffd1001388 */ /* 0x000fe20000000c00 */
[C---:B------:R-:W-:Y:S02]  /*b5f0*/  LOP3.LUT R185, R135.reuse, R136, RZ, 0x3c, !PT ;  /* 0x0000008887b97212 */ /* 0x040fe400078e3cff */
[----:B------:R-:W-:Y:S02]  /*b600*/  LOP3.LUT R192, R135, 0x8, R182, 0x78, !PT ;  /* 0x0000000887c07812 */ /* 0x000fe400078e78b6 */
[----:B------:R-:W-:Y:S01]  /*b610*/  @!PT LDS RZ, [RZ] ;  /* 0x00000000fffff984 */ /* 0x000fe20000000800 */
[----:B------:R-:W-:Y:S01]  /*b620*/  @!PT LDS RZ, [RZ] ;  /* 0x00000000fffff984 */ /* 0x000fe20000000800 */
[----:B------:R-:W-:Y:S01]  /*b630*/  @!PT LDS RZ, [RZ] ;  /* 0x00000000fffff984 */ /* 0x000fe20000000800 */
[----:B------:R-:W-:Y:S01]  /*b640*/  @!P3 LDGSTS.E.BYPASS.LTC128B.128 [R209+0xe800], desc[UR14][R172.64+0x80] ;  /* 0x0e800080acd1bfae */ /* 0x000fe2000b981a0e */
[----:B------:R-:W-:Y:S02]  /*b650*/  LOP3.LUT R193, R134, R185, RZ, 0xfc, !PT ;  /* 0x000000b986c17212 */ /* 0x000fe400078efcff */
        /* <DEDUP_REMOVED lines=8> */
[----:B------:R-:W-:Y:S01]  /*b6e0*/  VIADD R187, R192, UR5 ;  /* 0x00000005c0bb7c36 */ /* 0x000fe20008000000 */
[----:B------:R-:W-:Y:S01]  /*b6f0*/  SEL R134, R179, 0xffffffc0, !P0 ;  /* 0xffffffc0b3867807 */ /* 0x000fe20004000000 */
[--C-:B------:R-:W-:Y:S02]  /*b700*/  IMAD.IADD R191, R176, 0x1, R193.reuse ;  /* 0x00000001b0bf7824 */ /* 0x100fe400078e02c1 */
[----:B------:R-:W-:Y:S01]  /*b710*/  @P2 STS.128 [R209+0x10800], RZ ;  /* 0x010800ffd1002388 */ /* 0x000fe20000000c00 */
[C---:B------:R-:W-:Y:S01]  /*b720*/  IMAD.IADD R188, R187.reuse, 0x1, R176 ;  /* 0x00000001bbbc7824 */ /* 0x040fe200078e02b0 */
[----:B------:R-:W-:Y:S01]  /*b730*/  ISETP.NE.AND P4, PT, R208, RZ, PT ;  /* 0x000000ffd000720c */ /* 0x000fe20003f85270 */
[----:B------:R-:W-:Y:S02]  /*b740*/  IMAD.IADD R189, R134, 0x1, R193 ;  /* 0x0000000186bd7824 */ /* 0x000fe400078e02c1 */
[----:B------:R-:W-:Y:S01]  /*b750*/  @!PT LDS RZ, [RZ] ;  /* 0x00000000fffff984 */ /* 0x000fe20000000800 */
[----:B------:R-:W-:Y:S01]  /*b760*/  @!PT LDS RZ, [RZ] ;  /* 0x00000000fffff984 */ /* 0x000fe20000000800 */
[----:B------:R-:W-:Y:S01]  /*b770*/  @!PT LDS RZ, [RZ] ;  /* 0x00000000fffff984 */ /* 0x000fe20000000800 */
[----:B------:R-:W-:Y:S01]  /*b780*/  @!P1 LDGSTS.E.BYPASS.LTC128B.128 [R209+0xd000], desc[UR14][R164.64] ;  /* 0x0d000000a4d19fae */ /* 0x000fe2000b981a0e */
[----:B------:R-:W-:Y:S02]  /*b790*/  IMAD.IADD R187, R187, 0x1, R134 ;  /* 0x00000001bbbb7824 */ /* 0x000fe400078e0286 */
[C---:B------:R-:W-:Y:S02]  /*b7a0*/  IMAD.IADD R190, R176.reuse, 0x1, R189 ;  /* 0x00000001b0be7824 */ /* 0x040fe400078e02bd */
        /* <DEDUP_REMOVED lines=35> */
[----:B-1----:R-:W-:Y:S05]  /*b9e0*/  LDSM.16.M88.4 R132, [R187+0x7000] ;  /* 0x00700000bb84783b */ /* 0x002fea0000000200 */
[----:B------:R-:W-:Y:S01]  /*b9f0*/  LDSM.16.M88.4 R164, [R192+UR5+0x8000] ;  /* 0x00800005c0a4783b */ /* 0x000fe20008000200 */
[C---:B--2---:R-:W-:Y:S04]  /*ba00*/  HMMA.16816.F32 R4, R136.reuse, R140, RZ ;  /* 0x0000008c8804723c */ /* 0x044fe800000018ff */
[----:B------:R-:W-:Y:S04]  /*ba10*/  LDSM.16.M88.4 R168, [R192+UR5+0x8800] ;  /* 0x00880005c0a8783b */ /* 0x000fe80008000200 */
[C---:B------:R-:W-:Y:S01]  /*ba20*/  HMMA.16816.F32 R8, R136.reuse, R142, RZ ;  /* 0x0000008e8808723c */ /* 0x040fe200000018ff */
[----:B------:R-:W1:Y:S05]  /*ba30*/  LDSM.16.M88.4 R140, [R188+0x6800] ;  /* 0x00680000bc8c783b */ /* 0x000e6a0000000200 */
[----:B------:R-:W-:Y:S02]  /*ba40*/  LDSM.16.M88.4 R172, [R187+0x8000] ;  /* 0x00800000bbac783b */ /* 0x000fe40000000200 */
        /* <DEDUP_REMOVED lines=21> */
[----:B------:R-:W-:Y:S05]  /*bba0*/  LDSM.16.M88.4 R136, [R190] ;  /* 0x00000000be88783b */ /* 0x000fea0000000200 */
[----:B------:R-:W3:Y:S02]  /*bbb0*/  LDSM.16.M88.4 R156, [R186+0x6000] ;  /* 0x00600000ba9c783b */ /* 0x000ee40000000200 */
[C---:B----4-:R-:W-:Y:S08]  /*bbc0*/  HMMA.16816.F32 R4, R148.reuse, R152, R4 ;  /* 0x000000989404723c */ /* 0x050ff00000001804 */
[C---:B------:R-:W-:Y:S01]  /*bbd0*/  HMMA.16816.F32 R8, R148.reuse, R154, R8 ;  /* 0x0000009a9408723c */ /* 0x040fe20000001808 */
[----:B------:R-:W4:Y:S07]  /*bbe0*/  LDSM.16.M88.4 R152, [R186+0x7000] ;  /* 0x00700000ba98783b */ /* 0x000f2e0000000200 */
[C---:B-1----:R-:W-:Y:S08]  /*bbf0*/  HMMA.16816.F32 R12, R148.reuse, R140, R12 ;  /* 0x0000008c940c723c */ /* 0x042ff0000000180c */
[C---:B------:R-:W-:Y:S01]  /*bc00*/  HMMA.16816.F32 R16, R148.reuse, R142, R16 ;  /* 0x0000008e9410723c */ /* 0x040fe20000001810 */
[----:B------:R-:W-:Y:S07]  /*bc10*/  LDSM.16.M88.4 R140, [R193+0x2000] ;  /* 0x00200000c18c783b */ /* 0x000fee0000000200 */
[C---:B------:R-:W-:Y:S08]  /*bc20*/  HMMA.16816.F32 R20, R148.reuse, R132, R20 ;  /* 0x000000849414723c */ /* 0x040ff00000001814 */
[C---:B------:R-:W-:Y:S01]  /*bc30*/  HMMA.16816.F32 R24, R148.reuse, R134, R24 ;  /* 0x000000869418723c */ /* 0x040fe20000001818 */
[----:B------:R-:W1:Y:S07]  /*bc40*/  LDSM.16.M88.4 R132, [R186+0x7800] ;  /* 0x00780000ba84783b */ /* 0x000e6e0000000200 */
[C---:B--2---:R-:W-:Y:S08]  /*bc50*/  HMMA.16816.F32 R28, R148.reuse, R144, R28 ;  /* 0x00000090941c723c */ /* 0x044ff0000000181c */
[----:B------:R-:W-:Y:S01]  /*bc60*/  HMMA.16816.F32 R32, R148, R146, R32 ;  /* 0x000000929420723c */ /* 0x000fe20000001820 */
[----:B------:R-:W2:Y:S05]  /*bc70*/  LDSM.16.M88.4 R144, [R192+UR5+0x9000] ;  /* 0x00900005c090783b */ /* 0x000eaa0008000200 */
[----:B------:R-:W5:Y:S02]  /*bc80*/  LDSM.16.M88.4 R148, [R192+UR5+0x9800] ;  /* 0x00980005c094783b */ /* 0x000f640008000200 */
[C---:B---3--:R-:W-:Y:S08]  /*bc90*/  HMMA.16816.F32 R4, R136.reuse, R156, R4 ;  /* 0x0000009c8804723c */ /* 0x048ff00000001804 */
[C---:B------:R-:W-:Y:S01]  /*bca0*/  HMMA.16816.F32 R8, R136.reuse, R158, R8 ;  /* 0x0000009e8808723c */ /* 0x040fe20000001808 */
[----:B------:R-:W-:Y:S07]  /*bcb0*/  LDSM.16.M88.4 R156, [R191+0x2000] ;  /* 0x00200000bf9c783b */ /* 0x000fee0000000200 */
[C---:B------:R-:W-:Y:S08]  /*bcc0*/  HMMA.16816.F32 R12, R136.reuse, R160, R12 ;  /* 0x000000a0880c723c */ /* 0x040ff0000000180c */
[C---:B------:R-:W-:Y:S01]  /*bcd0*/  HMMA.16816.F32 R16, R136.reuse, R162, R16 ;  /* 0x000000a28810723c */ /* 0x040fe20000001810 */
[----:B------:R-:W3:Y:S07]  /*bce0*/  LDSM.16.M88.4 R160, [R188+0x8000] ;  /* 0x00800000bca0783b */ /* 0x000eee0000000200 */
[C---:B----4-:R-:W-:Y:S08]  /*bcf0*/  HMMA.16816.F32 R20, R136.reuse, R152, R20 ;  /* 0x000000988814723c */ /* 0x050ff00000001814 */
[C---:B------:R-:W-:Y:S01]  /*bd00*/  HMMA.16816.F32 R24, R136.reuse, R154, R24 ;  /* 0x0000009a8818723c */ /* 0x040fe20000001818 */
[----:B------:R-:W-:Y:S07]  /*bd10*/  LDSM.16.M88.4 R152, [R188+0x9800] ;  /* 0x00980000bc98783b */ /* 0x000fee0000000200 */
[C---:B-1----:R-:W-:Y:S08]  /*bd20*/  HMMA.16816.F32 R28, R136.reuse, R132, R28 ;  /* 0x00000084881c723c */ /* 0x042ff0000000181c */
[----:B------:R-:W-:Y:S01]  /*bd30*/  HMMA.16816.F32 R32, R136, R134, R32 ;  /* 0x000000868820723c */ /* 0x000fe20000001820 */
[----:B------:R-:W1:Y:S05]  /*bd40*/  LDSM.16.M88.4 R132, [R188+0x8800] ;  /* 0x00880000bc84783b */ /* 0x000e6a0000000200 */
[----:B------:R-:W4:Y:S02]  /*bd50*/  LDSM.16.M88.4 R136, [R188+0x9000] ;  /* 0x00900000bc88783b */ /* 0x000f240000000200 */
[C---:B------:R-:W-:Y:S08]  /*bd60*/  HMMA.16816.F32 R4, R140.reuse, R164, R4 ;  /* 0x000000a48c04723c */ /* 0x040ff00000001804 */
        /* <DEDUP_REMOVED lines=8> */
[C---:B-----5:R-:W-:Y:S08]  /*bdf0*/  HMMA.16816.F32 R28, R140.reuse, R148, R28 ;  /* 0x000000948c1c723c */ /* 0x060ff0000000181c */
[----:B------:R-:W-:Y:S01]  /*be00*/  HMMA.16816.F32 R32, R140, R150, R32 ;  /* 0x000000968c20723c */ /* 0x000fe20000001820 */
[----:B------:R-:W2:Y:S05]  /*be10*/  LDSM.16.M88.4 R140, [R187+0x8800] ;  /* 0x00880000bb8c783b */ /* 0x000eaa0000000200 */
[----:B------:R-:W5:Y:S02]  /*be20*/  LDSM.16.M88.4 R148, [R187+0x9800] ;  /* 0x00980000bb94783b */ /* 0x000f640000000200 */
[C---:B---3--:R-:W-:Y:S08]  /*be30*/  HMMA.16816.F32 R4, R156.reuse, R160, R4 ;  /* 0x000000a09c04723c */ /* 0x048ff00000001804 */
[C---:B------:R-:W-:Y:S01]  /*be40*/  HMMA.16816.F32 R8, R156.reuse, R162, R8 ;  /* 0x000000a29c08723c */ /* 0x040fe20000001808 */
[----:B------:R-:W-:Y:S07]  /*be50*/  LDSM.16.M88.4 R160, [R192+UR5+0xa000] ;  /* 0x00a00005c0a0783b */ /* 0x000fee0008000200 */
[C---:B-1----:R-:W-:Y:S08]  /*be60*/  HMMA.16816.F32 R12, R156.reuse, R132, R12 ;  /* 0x000000849c0c723c */ /* 0x042ff0000000180c */
[C---:B------:R-:W-:Y:S01]  /*be70*/  HMMA.16816.F32 R16, R156.reuse, R134, R16 ;  /* 0x000000869c10723c */ /* 0x040fe20000001810 */
[----:B------:R-:W-:Y:S07]  /*be80*/  LDSM.16.M88.4 R132, [R190+0x2000] ;  /* 0x00200000be84783b */ /* 0x000fee0000000200 */
[C---:B----4-:R-:W-:Y:S08]  /*be90*/  HMMA.16816.F32 R20, R156.reuse, R136, R20 ;  /* 0x000000889c14723c */ /* 0x050ff00000001814 */
[C---:B------:R-:W-:Y:S01]  /*bea0*/  HMMA.16816.F32 R24, R156.reuse, R138, R24 ;  /* 0x0000008a9c18723c */ /* 0x040fe20000001818 */
[----:B------:R-:W1:Y:S07]  /*beb0*/  LDSM.16.M88.4 R136, [R186+0x8000] ;  /* 0x00800000ba88783b */ /* 0x000e6e0000000200 */
[C---:B------:R-:W-:Y:S08]  /*bec0*/  HMMA.16816.F32 R28, R156.reuse, R152, R28 ;  /* 0x000000989c1c723c */ /* 0x040ff0000000181c */
[----:B------:R-:W-:Y:S01]  /*bed0*/  HMMA.16816.F32 R32, R156, R154, R32 ;  /* 0x0000009a9c20723c */ /* 0x000fe20000001820 */
[----:B------:R-:W3:Y:S05]  /*bee0*/  LDSM.16.M88.4 R152, [R186+0x8800] ;  /* 0x00880000ba98783b */ /* 0x000eea0000000200 */
[----:B------:R-:W-:Y:S02]  /*bef0*/  LDSM.16.M88.4 R156, [R193+0x4000] ;  /* 0x00400000c19c783b */ /* 0x000fe40000000200 */
[C---:B------:R-:W-:Y:S08]  /*bf00*/  HMMA.16816.F32 R4, R164.reuse, R172, R4 ;  /* 0x000000aca404723c */ /* 0x040ff00000001804 */
[C---:B------:R-:W-:Y:S08]  /*bf10*/  HMMA.16816.F32 R8, R164.reuse, R174, R8 ;  /* 0x000000aea408723c */ /* 0x040ff00000001808 */
[C---:B--2---:R-:W-:Y:S08]  /*bf20*/  HMMA.16816.F32 R12, R164.reuse, R140, R12 ;  /* 0x0000008ca40c723c */ /* 0x044ff0000000180c */
[C---:B------:R-:W-:Y:S01]  /*bf30*/  HMMA.16816.F32 R16, R164.reuse, R142, R16 ;  /* 0x0000008ea410723c */ /* 0x040fe20000001810 */
[----:B------:R-:W2:Y:S07]  /*bf40*/  LDSM.16.M88.4 R140, [R186+0x9000] ;  /* 0x00900000ba8c783b */ /* 0x000eae0000000200 */
[C---:B------:R-:W-:Y:S08]  /*bf50*/  HMMA.16816.F32 R20, R164.reuse, R144, R20 ;  /* 0x00000090a414723c */ /* 0x040ff00000001814 */
[C---:B------:R-:W-:Y:S01]  /*bf60*/  HMMA.16816.F32 R24, R164.reuse, R146, R24 ;  /* 0x00000092a418723c */ /* 0x040fe20000001818 */
[----:B------:R-:W4:Y:S07]  /*bf70*/  LDSM.16.M88.4 R144, [R186+0x9800] ;  /* 0x00980000ba90783b */ /* 0x000f2e0000000200 */
[C---:B-----5:R-:W-:Y:S08]  /*bf80*/  HMMA.16816.F32 R28, R164.reuse, R148, R28 ;  /* 0x00000094a41c723c */ /* 0x060ff0000000181c */
[----:B------:R-:W-:Y:S01]  /*bf90*/  HMMA.16816.F32 R32, R164, R150, R32 ;  /* 0x00000096a420723c */ /* 0x000fe20000001820 */
[----:B------:R-:W5:Y:S05]  /*bfa0*/  LDSM.16.M88.4 R148, [R192+UR5+0xa800] ;  /* 0x00a80005c094783b */ /* 0x000f6a0008000200 */
[----:B------:R-:W-:Y:S02]  /*bfb0*/  LDSM.16.M88.4 R164, [R192+UR5+0xb800] ;  /* 0x00b80005c0a4783b */ /* 0x000fe40008000200 */
[C---:B-1----:R-:W-:Y:S08]  /*bfc0*/  HMMA.16816.F32 R4, R132.reuse, R136, R4 ;  /* 0x000000888404723c */ /* 0x042ff00000001804 */
[C---:B------:R-:W-:Y:S01]  /*bfd0*/  HMMA.16816.F32 R8, R132.reuse, R138, R8 ;  /* 0x0000008a8408723c */ /* 0x040fe20000001808 */
[----:B------:R-:W1:Y:S07]  /*bfe0*/  LDSM.16.M88.4 R136, [R192+UR5+0xb000] ;  /* 0x00b00005c088783b */ /* 0x000e6e0008000200 */
[C---:B---3--:R-:W-:Y:S08]  /*bff0*/  HMMA.16816.F32 R12, R132.reuse, R152, R12 ;  /* 0x00000098840c723c */ /* 0x048ff0000000180c */
[C---:B------:R-:W-:Y:S01]  /*c000*/  HMMA.16816.F32 R16, R132.reuse, R154, R16 ;  /* 0x0000009a8410723c */ /* 0x040fe20000001810 */
[----:B------:R-:W3:Y:S07]  /*c010*/  LDSM.16.M88.4 R152, [R191+0x4000] ;  /* 0x00400000bf98783b */ /* 0x000eee0000000200 */
[C---:B--2---:R-:W-:Y:S08]  /*c020*/  HMMA.16816.F32 R20, R132.reuse, R140, R20 ;  /* 0x0000008c8414723c */ /* 0x044ff00000001814 */
[C---:B------:R-:W-:Y:S01]  /*c030*/  HMMA.16816.F32 R24, R132.reuse, R142, R24 ;  /* 0x0000008e8418723c */ /* 0x040fe20000001818 */
[----:B------:R-:W-:Y:S07]  /*c040*/  LDSM.16.M88.4 R140, [R188+0xb800] ;  /* 0x00b80000bc8c783b */ /* 0x000fee0000000200 */
[C---:B----4-:R-:W-:Y:S08]  /*c050*/  HMMA.16816.F32 R28, R132.reuse, R144, R28 ;  /* 0x00000090841c723c */ /* 0x050ff0000000181c */
[----:B------:R-:W-:Y:S01]  /*c060*/  HMMA.16816.F32 R32, R132, R146, R32 ;  /* 0x000000928420723c */ /* 0x000fe20000001820 */
[----:B------:R-:W2:Y:S05]  /*c070*/  LDSM.16.M88.4 R132, [R188+0xa800] ;  /* 0x00a80000bc84783b */ /* 0x000eaa0000000200 */
[----:B------:R-:W-:Y:S02]  /*c080*/  LDSM.16.M88.4 R144, [R189+0x4000] ;  /* 0x00400000bd90783b */ /* 0x000fe40000000200 */
[C---:B------:R-:W-:Y:S08]  /*c090*/  HMMA.16816.F32 R4, R156.reuse, R160, R4 ;  /* 0x000000a09c04723c */ /* 0x040ff00000001804 */
[C---:B------:R-:W-:Y:S01]  /*c0a0*/  HMMA.16816.F32 R8, R156.reuse, R162, R8 ;  /* 0x000000a29c08723c */ /* 0x040fe20000001808 */
[----:B------:R-:W-:Y:S07]  /*c0b0*/  LDSM.16.M88.4 R160, [R187+0xb000] ;  /* 0x00b00000bba0783b */ /* 0x000fee0000000200 */
[C---:B-----5:R-:W-:Y:S08]  /*c0c0*/  HMMA.16816.F32 R12, R156.reuse, R148, R12 ;  /* 0x000000949c0c723c */ /* 0x060ff0000000180c */
[C---:B------:R-:W-:Y:S01]  /*c0d0*/  HMMA.16816.F32 R16, R156.reuse, R150, R16 ;  /* 0x000000969c10723c */ /* 0x040fe20000001810 */
[----:B------:R-:W-:Y:S07]  /*c0e0*/  LDSM.16.M88.4 R148, [R187+0xa000] ;  /* 0x00a00000bb94783b */ /* 0x000fee0000000200 */
[C---:B-1----:R-:W-:Y:S08]  /*c0f0*/  HMMA.16816.F32 R20, R156.reuse, R136, R20 ;  /* 0x000000889c14723c */ /* 0x042ff00000001814 */
[C---:B------:R-:W-:Y:S01]  /*c100*/  HMMA.16816.F32 R24, R156.reuse, R138, R24 ;  /* 0x0000008a9c18723c */ /* 0x040fe20000001818 */
[----:B------:R-:W1:Y:S07]  /*c110*/  LDSM.16.M88.4 R136, [R188+0xb000] ;  /* 0x00b00000bc88783b */ /* 0x000e6e0000000200 */
[C---:B------:R-:W-:Y:S08]  /*c120*/  HMMA.16816.F32 R28, R156.reuse, R164, R28 ;  /* 0x000000a49c1c723c */ /* 0x040ff0000000181c */
[----:B------:R-:W-:Y:S01]  /*c130*/  HMMA.16816.F32 R32, R156, R166, R32 ;  /* 0x000000a69c20723c */ /* 0x000fe20000001820 */
[----:B------:R-:W4:Y:S05]  /*c140*/  LDSM.16.M88.4 R156, [R187+0xa800] ;  /* 0x00a80000bb9c783b */ /* 0x000f2a0000000200 */
[----:B------:R-:W-:Y:S02]  /*c150*/  LDSM.16.M88.4 R164, [R190+0x4000] ;  /* 0x00400000bea4783b */ /* 0x000fe40000000200 */
[C---:B---3--:R-:W-:Y:S08]  /*c160*/  HMMA.16816.F32 R4, R152.reuse, R168, R4 ;  /* 0x000000a89804723c */ /* 0x048ff00000001804 */
[C---:B------:R-:W-:Y:S01]  /*c170*/  HMMA.16816.F32 R8, R152.reuse, R170, R8 ;  /* 0x000000aa9808723c */ /* 0x040fe20000001808 */
[----:B------:R-:W-:Y:S07]  /*c180*/  LDSM.16.M88.4 R168, [R186+0xa000] ;  /* 0x00a00000baa8783b */ /* 0x000fee0000000200 */
[C---:B--2---:R-:W-:Y:S08]  /*c190*/  HMMA.16816.F32 R12, R152.reuse, R132, R12 ;  /* 0x00000084980c723c */ /* 0x044ff0000000180c */
[C---:B------:R-:W-:Y:S01]  /*c1a0*/  HMMA.16816.F32 R16, R152.reuse, R134, R16 ;  /* 0x000000869810723c */ /* 0x040fe20000001810 */
[----:B------:R-:W2:Y:S07]  /*c1b0*/  LDSM.16.M88.4 R132, [R187+0xb800] ;  /* 0x00b80000bb84783b */ /* 0x000eae0000000200 */
[C---:B-1----:R-:W-:Y:S08]  /*c1c0*/  HMMA.16816.F32 R20, R152.reuse, R136, R20 ;  /* 0x000000889814723c */ /* 0x042ff00000001814 */
[C---:B------:R-:W-:Y:S01]  /*c1d0*/  HMMA.16816.F32 R24, R152.reuse, R138, R24 ;  /* 0x0000008a9818723c */ /* 0x040fe20000001818 */
[----:B------:R-:W1:Y:S07]  /*c1e0*/  LDSM.16.M88.4 R136, [R186+0xa800] ;  /* 0x00a80000ba88783b */ /* 0x000e6e0000000200 */
[C---:B------:R-:W-:Y:S08]  /*c1f0*/  HMMA.16816.F32 R28, R152.reuse, R140, R28 ;  /* 0x0000008c981c723c */ /* 0x040ff0000000181c */
[----:B------:R-:W-:Y:S01]  /*c200*/  HMMA.16816.F32 R32, R152, R142, R32 ;  /* 0x0000008e9820723c */ /* 0x000fe20000001820 */
[----:B------:R-:W3:Y:S07]  /*c210*/  LDSM.16.M88.4 R140, [R186+0xb000] ;  /* 0x00b00000ba8c783b */ /* 0x000eee0000000200 */
[C---:B------:R-:W-:Y:S08]  /*c220*/  HMMA.16816.F32 R4, R144.reuse, R148, R4 ;  /* 0x000000949004723c */ /* 0x040ff00000001804 */
[C---:B------:R-:W-:Y:S08]  /*c230*/  HMMA.16816.F32 R8, R144.reuse, R150, R8 ;  /* 0x000000969008723c */ /* 0x040ff00000001808 */
[C---:B----4-:R-:W-:Y:S08]  /*c240*/  HMMA.16816.F32 R12, R144.reuse, R156, R12 ;  /* 0x0000009c900c723c */ /* 0x050ff0000000180c */
[C---:B------:R-:W-:Y:S08]  /*c250*/  HMMA.16816.F32 R16, R144.reuse, R158, R16 ;  /* 0x0000009e9010723c */ /* 0x040ff00000001810 */
[C---:B------:R-:W-:Y:S08]  /*c260*/  HMMA.16816.F32 R20, R144.reuse, R160, R20 ;  /* 0x000000a09014723c */ /* 0x040ff00000001814 */
[C---:B------:R-:W-:Y:S08]  /*c270*/  HMMA.16816.F32 R24, R144.reuse, R162, R24 ;  /* 0x000000a29018723c */ /* 0x040ff00000001818 */
[C---:B--2---:R-:W-:Y:S08]  /*c280*/  HMMA.16816.F32 R28, R144.reuse, R132, R28 ;  /* 0x00000084901c723c */ /* 0x044ff0000000181c */
[----:B------:R-:W-:Y:S01]  /*c290*/  HMMA.16816.F32 R32, R144, R134, R32 ;  /* 0x000000869020723c */ /* 0x000fe20000001820 */
[----:B------:R-:W2:Y:S01]  /*c2a0*/  LDSM.16.M88.4 R132, [R186+0xb800] ;  /* 0x00b80000ba84783b */ /* 0x000ea20000000200 */
[----:B------:R-:W-:Y:S04]  /*c2b0*/  DEPBAR.LE SB0, 0x0 ;  /* 0x000080000000791a */ /* 0x000fe80000000000 */
[----:B------:R-:W-:Y:S02]  /*c2c0*/  BAR.SYNC.DEFER_BLOCKING 0x0 ;  /* 0x0000000000007b1d */ /* 0x000fe40000010000 */
[C---:B------:R-:W-:Y:S05]  /*c2d0*/  HMMA.16816.F32 R4, R164.reuse, R168, R4 ;  /* 0x000000a8a404723c */ /* 0x040fea0000001804 */
[----:B------:R-:W-:Y:S03]  /*c2e0*/  IMAD.SHL.U32 R168, R182, 0x2, RZ ;  /* 0x00000002b6a87824 */ /* 0x000fe600078e00ff */
[C---:B------:R-:W-:Y:S03]  /*c2f0*/  HMMA.16816.F32 R8, R164.reuse, R170, R8 ;  /* 0x000000aaa408723c */ /* 0x040fe60000001808 */
[----:B------:R-:W-:Y:S05]  /*c300*/  LOP3.LUT R169, R168, 0x6, RZ, 0xc0, !PT ;  /* 0x00000006a8a97812 */ /* 0x000fea00078ec0ff */
[C---:B-1----:R-:W-:Y:S03]  /*c310*/  HMMA.16816.F32 R12, R164.reuse, R136, R12 ;  /* 0x00000088a40c723c */ /* 0x042fe6000000180c */
[----:B------:R-:W-:Y:S04]  /*c320*/  IMAD R170, R208, 0x40, R169 ;  /* 0x00000040d0aa7824 */ /* 0x000fe800078e02a9 */
[C---:B------:R-:W-:Y:S01]  /*c330*/  VIADD R171, R170.reuse, 0x8 ;  /* 0x00000008aaab7836 */ /* 0x040fe20000000000 */
[----:B------:R-:W-:Y:S01]  /*c340*/  I2FP.F32.U32 R173, R170 ;  /* 0x000000aa00ad7245 */ /* 0x000fe20000201000 */
[C---:B------:R-:W-:Y:S03]  /*c350*/  HMMA.16816.F32 R16, R164.reuse, R138, R16 ;  /* 0x0000008aa410723c */ /* 0x040fe60000001810 */
[C---:B------:R-:W-:Y:S02]  /*c360*/  VIADD R172, R170.reuse, 0x1 ;  /* 0x00000001aaac7836 */ /* 0x040fe40000000000 */
[CC--:B------:R-:W-:Y:S01]  /*c370*/  FFMA.FTZ R4, R173.reuse, R0.reuse, R4 ;  /* 0x00000000ad047223 */ /* 0x0c0fe20000010004 */
[----:B------:R-:W-:Y:S01]  /*c380*/  FFMA.FTZ R6, R173, R0, R6 ;  /* 0x00000000ad067223 */ /* 0x000fe20000010006 */
[----:B------:R-:W-:Y:S01]  /*c390*/  I2FP.F32.U32 R173, R171 ;  /* 0x000000ab00ad7245 */ /* 0x000fe20000201000 */
[C---:B------:R-:W-:Y:S01]  /*c3a0*/  VIADD R171, R170.reuse, 0x10 ;  /* 0x00000010aaab7836 */ /* 0x040fe20000000000 */
[----:B------:R-:W-:Y:S01]  /*c3b0*/  I2FP.F32.U32 R172, R172 ;  /* 0x000000ac00ac7245 */ /* 0x000fe20000201000 */
[C---:B---3--:R-:W-:Y:S03]  /*c3c0*/  HMMA.16816.F32 R20, R164.reuse, R140, R20 ;  /* 0x0000008ca414723c */ /* 0x048fe60000001814 */
[CC--:B------:R-:W-:Y:S01]  /*c3d0*/  FFMA.FTZ R8, R173.reuse, R0.reuse, R8 ;  /* 0x00000000ad087223 */ /* 0x0c0fe20000010008 */
[-C--:B------:R-:W-:Y:S01]  /*c3e0*/  FFMA.FTZ R10, R173, R0.reuse, R10 ;  /* 0x00000000ad0a7223 */ /* 0x080fe2000001000a */
[----:B------:R-:W-:Y:S01]  /*c3f0*/  I2FP.F32.U32 R173, R171 ;  /* 0x000000ab00ad7245 */ /* 0x000fe20000201000 */
[----:B------:R-:W-:Y:S02]  /*c400*/  VIADD R174, R170, 0x9 ;  /* 0x00000009aaae7836 */ /* 0x000fe40000000000 */
[-C--:B------:R-:W-:Y:S01]  /*c410*/  FFMA.FTZ R5, R172, R0.reuse, R5 ;  /* 0x00000000ac057223 */ /* 0x080fe20000010005 */
[----:B------:R-:W-:Y:S01]  /*c420*/  VIADD R171, R170, 0x18 ;  /* 0x00000018aaab7836 */ /* 0x000fe20000000000 */
[C---:B------:R-:W-:Y:S03]  /*c430*/  HMMA.16816.F32 R24, R164.reuse, R142, R24 ;  /* 0x0000008ea418723c */ /* 0x040fe60000001818 */
[----:B------:R-:W-:Y:S01]  /*c440*/  FFMA.FTZ R7, R172, R0, R7 ;  /* 0x00000000ac077223 */ /* 0x000fe20000010007 */
[----:B------:R-:W-:Y:S01]  /*c450*/  I2FP.F32.U32 R172, R174 ;  /* 0x000000ae00ac7245 */ /* 0x000fe20000201000 */
[CC--:B------:R-:W-:Y:S01]  /*c460*/  FFMA.FTZ R12, R173.reuse, R0.reuse, R12 ;  /* 0x00000000ad0c7223 */ /* 0x0c0fe2000001000c */
[-C--:B------:R-:W-:Y:S01]  /*c470*/  FFMA.FTZ R14, R173, R0.reuse, R14 ;  /* 0x00000000ad0e7223 */ /* 0x080fe2000001000e */
[----:B------:R-:W-:Y:S01]  /*c480*/  I2FP.F32.U32 R173, R171 ;  /* 0x000000ab00ad7245 */ /* 0x000fe20000201000 */
[C---:B------:R-:W-:Y:S01]  /*c490*/  VIADD R174, R170.reuse, 0x11 ;  /* 0x00000011aaae7836 */ /* 0x040fe20000000000 */
[C---:B--2---:R-:W-:Y:S03]  /*c4a0*/  HMMA.16816.F32 R28, R164.reuse, R132, R28 ;  /* 0x00000084a41c723c */ /* 0x044fe6000000181c */
[----:B------:R-:W-:Y:S02]  /*c4b0*/  VIADD R171, R170, 0x20 ;  /* 0x00000020aaab7836 */ /* 0x000fe40000000000 */
[CC--:B------:R-:W-:Y:S01]  /*c4c0*/  FFMA.FTZ R9, R172.reuse, R0.reuse, R9 ;  /* 0x00000000ac097223 */ /* 0x0c0fe20000010009 */
[----:B------:R-:W-:Y:S01]  /*c4d0*/  FFMA.FTZ R11, R172, R0, R11 ;  /* 0x00000000ac0b7223 */ /* 0x000fe2000001000b */
[----:B------:R-:W-:Y:S01]  /*c4e0*/  I2FP.F32.U32 R172, R174 ;  /* 0x000000ae00ac7245 */ /* 0x000fe20000201000 */
[C---:B------:R-:W-:Y:S01]  /*c4f0*/  VIADD R174, R170.reuse, 0x19 ;  /* 0x00000019aaae7836 */ /* 0x040fe20000000000 */
[----:B------:R-:W-:Y:S01]  /*c500*/  I2FP.F32.U32 R133, R171 ;  /* 0x000000ab00857245 */ /* 0x000fe20000201000 */
[----:B------:R-:W-:Y:S01]  /*c510*/  VIADD R132, R170, 0x21 ;  /* 0x00000021aa847836 */ /* 0x000fe20000000000 */
[----:B------:R-:W-:Y:S03]  /*c520*/  HMMA.16816.F32 R32, R164, R134, R32 ;  /* 0x00000086a420723c */ /* 0x000fe60000001820 */
[----:B------:R-:W-:Y:S01]  /*c530*/  FMNMX3.FTZ R165, R2, R4, R5, !PT ;  /* 0x0000000402a57276 */ /* 0x000fe20007810005 */
[C---:B------:R-:W-:Y:S01]  /*c540*/  FFMA.FTZ R13, R172.reuse, R0, R13 ;  /* 0x00000000ac0d7223 */ /* 0x040fe2000001000d */
[----:B------:R-:W-:Y:S01]  /*c550*/  I2FP.F32.U32 R132, R132 ;  /* 0x0000008400847245 */ /* 0x000fe20000201000 */
[----:B------:R-:W-:Y:S01]  /*c560*/  FFMA.FTZ R15, R172, R0, R15 ;  /* 0x00000000ac0f7223 */ /* 0x000fe2000001000f */
[----:B------:R-:W-:Y:S01]  /*c570*/  I2FP.F32.U32 R172, R174 ;  /* 0x000000ae00ac7245 */ /* 0x000fe20000201000 */
[----:B------:R-:W-:Y:S01]  /*c580*/  FFMA.FTZ R20, R133, R0, R20 ;  /* 0x0000000085147223 */ /* 0x000fe20000010014 */
[----:B------:R-:W-:Y:S01]  /*c590*/  FMNMX3.FTZ R165, R165, R8, R9, !PT ;  /* 0x00000008a5a57276 */ /* 0x000fe20007810009 */
[----:B------:R-:W-:Y:S01]  /*c5a0*/  FFMA.FTZ R22, R133, R0, R22 ;  /* 0x0000000085167223 */ /* 0x000fe20000010016 */
[----:B------:R-:W-:Y:S01]  /*c5b0*/  FMNMX3.FTZ R164, R3, R6, R7, !PT ;  /* 0x0000000603a47276 */ /* 0x000fe20007810007 */
[----:B------:R-:W-:Y:S01]  /*c5c0*/  VIADD R133, R170, 0x30 ;  /* 0x00000030aa857836 */ /* 0x000fe20000000000 */
[----:B------:R-:W-:Y:S01]  /*c5d0*/  FMNMX3.FTZ R165, R165, R12, R13, !PT ;  /* 0x0000000ca5a57276 */ /* 0x000fe2000781000d */
[----:B------:R-:W-:Y:S01]  /*c5e0*/  FFMA.FTZ R17, R172, R0, R17 ;  /* 0x00000000ac117223 */ /* 0x000fe20000010011 */
[----:B------:R-:W-:Y:S01]  /*c5f0*/  FMNMX3.FTZ R164, R164, R10, R11, !PT ;  /* 0x0000000aa4a47276 */ /* 0x000fe2000781000b */
[----:B------:R-:W-:Y:S01]  /*c600*/  FFMA.FTZ R19, R172, R0, R19 ;  /* 0x00000000ac137223 */ /* 0x000fe20000010013 */
[----:B------:R-:W-:Y:S01]  /*c610*/  I2FP.F32.U32 R133, R133 ;  /* 0x0000008500857245 */ /* 0x000fe20000201000 */
[----:B------:R-:W-:Y:S01]  /*c620*/  VIADD R172, R170, 0x29 ;  /* 0x00000029aaac7836 */ /* 0x000fe20000000000 */
[----:B------:R-:W-:Y:S01]  /*c630*/  FMNMX3.FTZ R164, R164, R14, R15, !PT ;  /* 0x0000000ea4a47276 */ /* 0x000fe2000781000f */
[----:B------:R-:W-:Y:S02]  /*c640*/  VIADD R171, R170, 0x28 ;  /* 0x00000028aaab7836 */ /* 0x000fe40000000000 */
[CC--:B------:R-:W-:Y:S01]  /*c650*/  FFMA.FTZ R21, R132.reuse, R0.reuse, R21 ;  /* 0x0000000084157223 */ /* 0x0c0fe20000010015 */
[----:B------:R-:W-:Y:S01]  /*c660*/  FFMA.FTZ R23, R132, R0, R23 ;  /* 0x0000000084177223 */ /* 0x000fe20000010017 */
[----:B------:R-:W-:Y:S01]  /*c670*/  I2FP.F32.U32 R132, R172 ;  /* 0x000000ac00847245 */ /* 0x000fe20000201000 */
[-C--:B------:R-:W-:Y:S01]  /*c680*/  FFMA.FTZ R16, R173, R0.reuse, R16 ;  /* 0x00000000ad107223 */ /* 0x080fe20000010010 */
[----:B------:R-:W-:Y:S01]  /*c690*/  I2FP.F32.U32 R171, R171 ;  /* 0x000000ab00ab7245 */ /* 0x000fe20000201000 */
[CC--:B------:R-:W-:Y:S01]  /*c6a0*/  FFMA.FTZ R28, R133.reuse, R0.reuse, R28 ;  /* 0x00000000851c7223 */ /* 0x0c0fe2000001001c */
[----:B------:R-:W-:Y:S01]  /*c6b0*/  FFMA.FTZ R30, R133, R0, R30 ;  /* 0x00000000851e7223 */ /* 0x000fe2000001001e */
[C---:B------:R-:W-:Y:S01]  /*c6c0*/  VIADD R133, R170.reuse, 0x38 ;  /* 0x00000038aa857836 */ /* 0x040fe20000000000 */
[----:B------:R-:W-:Y:S01]  /*c6d0*/  FMNMX3.FTZ R165, R165, R16, R17, !PT ;  /* 0x00000010a5a57276 */ /* 0x000fe20007810011 */
[----:B------:R-:W-:Y:S02]  /*c6e0*/  VIADD R166, R170, 0x31 ;  /* 0x00000031aaa67836 */ /* 0x000fe40000000000 */
[CC--:B------:R-:W-:Y:S01]  /*c6f0*/  FFMA.FTZ R25, R132.reuse, R0.reuse, R25 ;  /* 0x0000000084197223 */ /* 0x0c0fe20000010019 */
[----:B------:R-:W-:Y:S01]  /*c700*/  FFMA.FTZ R27, R132, R0, R27 ;  /* 0x00000000841b7223 */ /* 0x000fe2000001001b */
[----:B------:R-:W-:Y:S01]  /*c710*/  I2FP.F32.U32 R133, R133 ;  /* 0x0000008500857245 */ /* 0x000fe20000201000 */
[----:B------:R-:W-:Y:S01]  /*c720*/  VIADD R132, R170, 0x39 ;  /* 0x00000039aa847836 */ /* 0x000fe20000000000 */
[----:B------:R-:W-:Y:S01]  /*c730*/  I2FP.F32.U32 R166, R166 ;  /* 0x000000a600a67245 */ /* 0x000fe20000201000 */
[----:B------:R-:W-:Y:S01]  /*c740*/  FFMA.FTZ R18, R173, R0, R18 ;  /* 0x00000000ad127223 */ /* 0x000fe20000010012 */
[----:B------:R-:W-:Y:S01]  /*c750*/  FMNMX3.FTZ R165, R165, R20, R21, !PT ;  /* 0x00000014a5a57276 */ /* 0x000fe20007810015 */
[----:B------:R-:W-:Y:S01]  /*c760*/  FFMA.FTZ R24, R171, R0, R24 ;  /* 0x00000000ab187223 */ /* 0x000fe20000010018 */
[----:B------:R-:W-:Y:S01]  /*c770*/  I2FP.F32.U32 R132, R132 ;  /* 0x0000008400847245 */ /* 0x000fe20000201000 */
[CC--:B------:R-:W-:Y:S01]  /*c780*/  FFMA.FTZ R32, R133.reuse, R0.reuse, R32 ;  /* 0x0000000085207223 */ /* 0x0c0fe20000010020 */
[----:B------:R-:W-:Y:S01]  /*c790*/  FFMA.FTZ R34, R133, R0, R34 ;  /* 0x0000000085227223 */ /* 0x000fe20000010022 */
[----:B------:R-:W-:Y:S01]  /*c7a0*/  FMNMX3.FTZ R133, R164, R18, R19, !PT ;  /* 0x00000012a4857276 */ /* 0x000fe20007810013 */
        /* <DEDUP_REMOVED lines=10> */
[----:B------:R-:W-:Y:S06]  /*c850*/  @P4 BRA `(.L_x_597) ;  /* 0xffffffe400404947 */ /* 0x000fec000383ffff */
.L_x_596:
[----:B------:R-:W-:Y:S01]  /*c860*/  FMNMX3.FTZ R133, R133, R30, R31, !PT ;  /* 0x0000001e85857276 */ /* 0x000fe2000781001f */
[----:B------:R-:W2:Y:S01]  /*c870*/  SHFL.BFLY PT, R137, R164, 0x2, 0x1f ;  /* 0x0c401f00a4897f89 */ /* 0x000ea200000e0000 */
[----:B------:R-:W-:Y:S02]  /*c880*/  LOP3.LUT R134, R233, R215, R221, 0x96, !PT ;  /* 0x000000d7e9867212 */ /* 0x000fe400078e96dd */
[----:B------:R-:W-:Y:S02]  /*c890*/  FMNMX3.FTZ R132, R133, R34, R35, !PT ;  /* 0x0000002285847276 */ /* 0x000fe40007810023 */
[----:B------:R-:W-:Y:S01]  /*c8a0*/  IADD3 R231, PT, PT, R220, -0x61c88647, RZ ;  /* 0x9e3779b9dce77810 */ /* 0x000fe20007ffe0ff */
[----:B------:R-:W-:Y:S01]  /*c8b0*/  IMAD.WIDE.U32 R152, R134, -0x326172a9, RZ ;  /* 0xcd9e8d5786987825 */ /* 0x000fe200078e00ff */
[----:B------:R-:W-:Y:S01]  /*c8c0*/  IADD3 R229, PT, PT, R220, 0x3c6ef372, RZ ;  /* 0x3c6ef372dce57810 */ /* 0x000fe20007ffe0ff */
[----:B------:R-:W3:Y:S01]  /*c8d0*/  SHFL.BFLY PT, R135, R132, 0x2, 0x1f ;  /* 0x0c401f0084877f89 */ /* 0x000ee200000e0000 */
[----:B------:R-:W-:Y:S02]  /*c8e0*/  IADD3 R226, PT, PT, R221, 0x32370b8f, RZ ;  /* 0x32370b8fdde27810 */ /* 0x000fe40007ffe0ff */
[----:B------:R-:W-:Y:S02]  /*c8f0*/  LOP3.LUT R133, R218, R231, R153, 0x96, !PT ;  /* 0x000000e7da857212 */ /* 0x000fe400078e9699 */
[----:B------:R-:W-:Y:S02]  /*c900*/  LOP3.LUT R152, R211, R229, R152, 0x96, !PT ;  /* 0x000000e5d3987212 */ /* 0x000fe400078e9698 */
[----:B------:R-:W-:Y:S01]  /*c910*/  IADD3 R227, PT, PT, R221, 0x76cf5d0a, RZ ;  /* 0x76cf5d0adde37810 */ /* 0x000fe20007ffe0ff */
[----:B------:R-:W-:Y:S01]  /*c920*/  IMAD.WIDE.U32 R150, R133, -0x2daee0ad, RZ ;  /* 0xd2511f5385967825 */ /* 0x000fe200078e00ff */
[C---:B------:R-:W-:Y:S02]  /*c930*/  IADD3 R166, PT, PT, R220.reuse, 0x78dde6e4, RZ ;  /* 0x78dde6e4dca67810 */ /* 0x040fe40007ffe0ff */
[----:B------:R-:W-:Y:S01]  /*c940*/  IADD3 R225, PT, PT, R220, -0x255992d5, RZ ;  /* 0xdaa66d2bdce17810 */ /* 0x000fe20007ffe0ff */
[----:B------:R-:W-:Y:S01]  /*c950*/  IMAD.WIDE.U32 R152, R152, -0x2daee0ad, RZ ;  /* 0xd2511f5398987825 */ /* 0x000fe200078e00ff */
[----:B------:R-:W-:Y:S02]  /*c960*/  LOP3.LUT R136, R212, R227, R151, 0x96, !PT ;  /* 0x000000e3d4887212 */ /* 0x000fe400078e9697 */
[C---:B------:R-:W-:Y:S02]  /*c970*/  IADD3 R162, PT, PT, R221.reuse, -0x56f99767, RZ ;  /* 0xa9066899dda27810 */ /* 0x040fe40007ffe0ff */
[----:B------:R-:W-:Y:S01]  /*c980*/  LOP3.LUT R150, R226, R150, R153, 0x96, !PT ;  /* 0x00000096e2967212 */ /* 0x000fe200078e9699 */
[----:B------:R-:W-:Y:S01]  /*c990*/  IMAD.WIDE.U32 R148, R136, -0x326172a9, RZ ;  /* 0xcd9e8d5788947825 */ /* 0x000fe200078e00ff */
[----:B------:R-:W-:Y:S02]  /*c9a0*/  IADD3 R163, PT, PT, R221, -0x126145ec, RZ ;  /* 0xed9eba14dda37810 */ /* 0x000fe40007ffe0ff */
[----:B------:R-:W-:Y:S01]  /*c9b0*/  IADD3 R161, PT, PT, R220, -0x4ab325aa, RZ ;  /* 0xb54cda56dca17810 */ /* 0x000fe20007ffe0ff */
[----:B------:R-:W-:Y:S01]  /*c9c0*/  IMAD.WIDE.U32 R150, R150, -0x326172a9, RZ ;  /* 0xcd9e8d5796967825 */ /* 0x000fe200078e00ff */
[----:B------:R-:W-:Y:S02]  /*c9d0*/  LOP3.LUT R136, R210, R225, R149, 0x96, !PT ;  /* 0x000000e1d2887212 */ /* 0x000fe400078e9695 */
[----:B--2---:R-:W-:Y:S02]  /*c9e0*/  FMNMX.FTZ R134, R164, R137, !PT ;  /* 0x00000089a4867209 */ /* 0x004fe40007810000 */
[----:B---3--:R-:W-:Y:S01]  /*c9f0*/  FMNMX.FTZ R135, R132, R135, !PT ;  /* 0x0000008784877209 */ /* 0x008fe20007810000 */
[----:B------:R-:W-:Y:S01]  /*ca00*/  IMAD.WIDE.U32 R136, R136, -0x2daee0ad, RZ ;  /* 0xd2511f5388887825 */ /* 0x000fe200078e00ff */
[----:B------:R-:W-:Y:S01]  /*ca10*/  LOP3.LUT R148, R166, R148, R151, 0x96, !PT ;  /* 0x00000094a6947212 */ /* 0x000fe200078e9697 */
[----:B------:R-:W2:Y:S01]  /*ca20*/  SHFL.BFLY PT, R133, R134, 0x1, 0x1f ;  /* 0x0c201f0086857f89 */ /* 0x000ea200000e0000 */
[----:B------:R-:W-:Y:S02]  /*ca30*/  LOP3.LUT R165, R185, 0x200, R178, 0xf8, !PT ;  /* 0x00000200b9a57812 */ /* 0x000fe400078ef8b2 */
[----:B------:R-:W-:Y:S05]  /*ca40*/  LOP3.LUT R152, R163, R152, R137, 0x96, !PT ;  /* 0x00000098a3987212 */ /* 0x000fea00078e9689 */
[----:B------:R-:W3:Y:S01]  /*ca50*/  SHFL.BFLY PT, R132, R135, 0x1, 0x1f ;  /* 0x0c201f0087847f89 */ /* 0x000ee200000e0000 */
[----:B------:R-:W-:Y:S01]  /*ca60*/  IMAD.WIDE.U32 R148, R148, -0x2daee0ad, RZ ;  /* 0xd2511f5394947825 */ /* 0x000fe200078e00ff */
[----:B------:R-:W-:Y:S02]  /*ca70*/  LEA R165, R165, UR5, 0x1 ;  /* 0x00000005a5a57c11 */ /* 0x000fe4000f8e08ff */
[----:B------:R-:W-:Y:S01]  /*ca80*/  IADD3 R228, PT, PT, R220, 0x1715609d, RZ ;  /* 0x1715609ddce47810 */ /* 0x000fe20007ffe0ff */
[----:B------:R-:W-:Y:S01]  /*ca90*/  IMAD.WIDE.U32 R152, R152, -0x326172a9, RZ ;  /* 0xcd9e8d5798987825 */ /* 0x000fe200078e00ff */
[----:B-1----:R-:W-:Y:S02]  /*caa0*/  LOP3.LUT R140, R162, R136, R149, 0x96, !PT ;  /* 0x00000088a28c7212 */ /* 0x002fe400078e9695 */
[----:B------:R-:W-:Y:S02]  /*cab0*/  IADD3 R230, PT, PT, R221, 0x646e171e, RZ ;  /* 0x646e171edde67810 */ /* 0x000fe40007ffe0ff */
[----:B------:R-:W-:Y:S01]  /*cac0*/  LOP3.LUT R150, R228, R150, R153, 0x96, !PT ;  /* 0x00000096e4967212 */ /* 0x000fe200078e9699 */
[----:B------:R-:W-:Y:S01]  /*cad0*/  IMAD.WIDE.U32 R140, R140, -0x326172a9, RZ ;  /* 0xcd9e8d578c8c7825 */ /* 0x000fe200078e00ff */
[----:B------:R-:W-:Y:S03]  /*cae0*/  IADD3 R233, PT, PT, R233, 0x1, RZ ;  /* 0x00000001e9e97810 */ /* 0x000fe60007ffe0ff */
[----:B------:R-:W-:Y:S01]  /*caf0*/  IMAD.WIDE.U32 R150, R150, -0x2daee0ad, RZ ;  /* 0xd2511f5396967825 */ /* 0x000fe200078e00ff */
[----:B------:R-:W-:Y:S02]  /*cb00*/  LOP3.LUT R137, R161, R152, R141, 0x96, !PT ;  /* 0x00000098a1897212 */ /* 0x000fe400078e968d */
[----:B------:R-:W-:Y:S01]  /*cb10*/  PRMT R139, R140, 0x7773, RZ ;  /* 0x000077738c8b7816 */ /* 0x000fe200000000ff */
[----:B------:R-:W-:Y:S01]  /*cb20*/  LDSM.16.MT88.4 R152, [R165+0xe800] ;  /* 0x00e80000a598783b */ /* 0x000fe20000004200 */
[----:B--2---:R-:W-:Y:S02]  /*cb30*/  FMNMX.FTZ R133, R134, R133, !PT ;  /* 0x0000008586857209 */ /* 0x004fe40007810000 */
[----:B------:R-:W-:Y:S02]  /*cb40*/  PRMT R134, R140, 0x7772, RZ ;  /* 0x000077728c867816 */ /* 0x000fe400000000ff */
[----:B---3--:R-:W-:Y:S01]  /*cb50*/  FMNMX.FTZ R132, R135, R132, !PT ;  /* 0x0000008487847209 */ /* 0x008fe20007810000 */
[C---:B------:R-:W-:Y:S01]  /*cb60*/  FMUL.FTZ R188, R133.reuse, UR4 ;  /* 0x0000000485bc7c20 */ /* 0x040fe20008410000 */
[C---:B------:R-:W-:Y:S01]  /*cb70*/  FSETP.NEU.FTZ.AND P2, PT, R133.reuse, -INF , PT ;  /* 0xff8000008500780b */ /* 0x040fe20003f5d000 */
[----:B------:R-:W1:Y:S01]  /*cb80*/  LDC R135, c[0x0][0x4f8] ;  /* 0x00013e00ff877b82 */ /* 0x000e620000000800 */
[----:B------:R-:W-:Y:S01]  /*cb90*/  MOV R136, R140 ;  /* 0x0000008c00887202 */ /* 0x000fe20000000f00 */
[----:B------:R-:W-:Y:S01]  /*cba0*/  FMUL.FTZ R187, R132, UR4 ;  /* 0x0000000484bb7c20 */ /* 0x000fe20008410000 */
[----:B------:R-:W-:Y:S01]  /*cbb0*/  FSEL R188, R188, RZ, P2 ;  /* 0x000000ffbcbc7208 */ /* 0x000fe20001000000 */
[----:B------:R-:W-:Y:S01]  /*cbc0*/  FADD.FTZ R2, -R133, R2 ;  /* 0x0000000285027221 */ /* 0x000fe20000010100 */
[----:B------:R-:W-:Y:S02]  /*cbd0*/  PRMT R138, R140, 0x7771, RZ ;  /* 0x000077718c8a7816 */ /* 0x000fe400000000ff */
[----:B------:R-:W-:Y:S01]  /*cbe0*/  LOP3.LUT R140, R137, 0xffff, RZ, 0xc0, !PT ;  /* 0x0000ffff898c7812 */ /* 0x000fe200078ec0ff */
[--C-:B------:R-:W-:Y:S01]  /*cbf0*/  FFMA.FTZ R170, R8, UR4, -R188.reuse ;  /* 0x0000000408aa7c23 */ /* 0x100fe200080108bc */
[----:B------:R-:W-:Y:S01]  /*cc00*/  FSETP.NEU.FTZ.AND P2, PT, R132, -INF , PT ;  /* 0xff8000008400780b */ /* 0x000fe20003f5d000 */
[----:B------:R-:W-:Y:S01]  /*cc10*/  FFMA.FTZ R167, R9, UR4, -R188 ;  /* 0x0000000409a77c23 */ /* 0x000fe200080108bc */
[----:B------:R-:W-:Y:S01]  /*cc20*/  PRMT R8, R137, 0x7632, R8 ;  /* 0x0000763289087816 */ /* 0x000fe20000000008 */
[----:B------:R-:W-:Y:S01]  /*cc30*/  FFMA.FTZ R186, R4, UR4, -R188 ;  /* 0x0000000404ba7c23 */ /* 0x000fe200080108bc */
[----:B------:R-:W-:Y:S01]  /*cc40*/  SHF.R.U32.HI R9, RZ, 0x8, R140 ;  /* 0x00000008ff097819 */ /* 0x000fe2000001168c */
[--C-:B------:R-:W-:Y:S01]  /*cc50*/  FFMA.FTZ R174, R5, UR4, -R188.reuse ;  /* 0x0000000405ae7c23 */ /* 0x100fe200080108bc */
[----:B------:R-:W-:Y:S01]  /*cc60*/  PRMT R134, R134, 0x5410, R139 ;  /* 0x0000541086867816 */ /* 0x000fe2000000008b */
[----:B------:R-:W2:Y:S01]  /*cc70*/  LDSM.16.MT88.4 R140, [R165+0xc000] ;  /* 0x00c00000a58c783b */ /* 0x000ea20000004200 */
[----:B------:R-:W-:Y:S01]  /*cc80*/  FSEL R187, R187, RZ, P2 ;  /* 0x000000ffbbbb7208 */ /* 0x000fe20001000000 */
[----:B------:R-:W-:Y:S01]  /*cc90*/  MUFU.EX2 R170, R170 ;  /* 0x000000aa00aa7308 */ /* 0x000fe20000000800 */
[----:B------:R-:W-:Y:S01]  /*cca0*/  LOP3.LUT R139, R136, 0xff, RZ, 0xc0, !PT ;  /* 0x000000ff888b7812 */ /* 0x000fe200078ec0ff */
[----:B------:R-:W-:Y:S01]  /*ccb0*/  FFMA.FTZ R222, R12, UR4, -R188 ;  /* 0x000000040cde7c23 */ /* 0x000fe200080108bc */
[----:B------:R-:W-:Y:S01]  /*ccc0*/  LOP3.LUT R136, R137, 0xff, RZ, 0xc0, !PT ;  /* 0x000000ff89887812 */ /* 0x000fe200078ec0ff */
[----:B------:R-:W-:Y:S01]  /*ccd0*/  FFMA.FTZ R175, R6, UR4, -R187 ;  /* 0x0000000406af7c23 */ /* 0x000fe200080108bb */
[----:B------:R-:W-:Y:S01]  /*cce0*/  SHF.R.U32.HI R137, RZ, 0x18, R137 ;  /* 0x00000018ff897819 */ /* 0x000fe20000011689 */
[--C-:B------:R-:W-:Y:S01]  /*ccf0*/  FFMA.FTZ R171, R10, UR4, -R187.reuse ;  /* 0x000000040aab7c23 */ /* 0x100fe200080108bb */
[----:B------:R-:W-:Y:S01]  /*cd00*/  LOP3.LUT R4, R8, 0xff, RZ, 0xc0, !PT ;  /* 0x000000ff08047812 */ /* 0x000fe200078ec0ff */
[--C-:B------:R-:W-:Y:S01]  /*cd10*/  FFMA.FTZ R172, R11, UR4, -R187.reuse ;  /* 0x000000040bac7c23 */ /* 0x100fe200080108bb */
[----:B------:R-:W-:Y:S01]  /*cd20*/  FFMA.FTZ R173, R7, UR4, -R187 ;  /* 0x0000000407ad7c23 */ /* 0x000fe200080108bb */
[----:B------:R-:W-:Y:S01]  /*cd30*/  LOP3.LUT R8, R134, 0xff00ff, RZ, 0xc0, !PT ;  /* 0x00ff00ff86087812 */ /* 0x000fe200078ec0ff */
[----:B------:R-:W3:Y:S01]  /*cd40*/  MUFU.EX2 R167, R167 ;  /* 0x000000a700a77308 */ /* 0x000ee20000000800 */
[----:B------:R-:W-:Y:S01]  /*cd50*/  PRMT R6, R4, 0x5410, R137 ;  /* 0x0000541004067816 */ /* 0x000fe20000000089 */
[----:B------:R-:W-:Y:S01]  /*cd60*/  FADD.FTZ R4, -R132, R3 ;  /* 0x0000000384047221 */ /* 0x000fe20000010100 */
[----:B------:R-:W-:Y:S01]  /*cd70*/  FMUL.FTZ R3, R2, UR4 ;  /* 0x0000000402037c20 */ /* 0x000fe20008410000 */
[----:B------:R-:W-:Y:S06]  /*cd80*/  IADD3 R134, PT, PT, R176, R165, RZ ;  /* 0x000000a5b0867210 */ /* 0x000fec0007ffe0ff */
[----:B------:R-:W-:Y:S01]  /*cd90*/  MUFU.EX2 R171, R171 ;  /* 0x000000ab00ab7308 */ /* 0x000fe20000000800 */
[----:B------:R-:W-:Y:S01]  /*cda0*/  FMUL.FTZ R2, R4, UR4 ;  /* 0x0000000404027c20 */ /* 0x000fe20008410000 */
[----:B-1----:R-:W-:Y:S01]  /*cdb0*/  LOP3.LUT R135, R135, 0xff, RZ, 0xc0, !PT ;  /* 0x000000ff87877812 */ /* 0x002fe200078ec0ff */
[--C-:B------:R-:W-:Y:S07]  /*cdc0*/  FFMA.FTZ R234, R26, UR4, -R187.reuse ;  /* 0x000000041aea7c23 */ /* 0x100fee00080108bb */
[----:B------:R-:W1:Y:S01]  /*cdd0*/  MUFU.EX2 R172, R172 ;  /* 0x000000ac00ac7308 */ /* 0x000e620000000800 */
[----:B------:R-:W4:Y:S01]  /*cde0*/  LDSM.16.MT88.4 R144, [R134+0xc000] ;  /* 0x00c000008690783b */ /* 0x000f220000004200 */
[----:B------:R-:W-:Y:S01]  /*cdf0*/  LEA R185, R135, R135, 0x10 ;  /* 0x0000008787b97211 */ /* 0x000fe200078e80ff */
[----:B------:R-:W-:Y:S07]  /*ce00*/  FFMA.FTZ R191, R18, UR4, -R187 ;  /* 0x0000000412bf7c23 */ /* 0x000fee00080108bb */
[----:B------:R-:W-:Y:S01]  /*ce10*/  MUFU.EX2 R186, R186 ;  /* 0x000000ba00ba7308 */ /* 0x000fe20000000800 */
[----:B------:R-:W-:Y:S01]  /*ce20*/  PRMT R136, R136, 0x5410, R9 ;  /* 0x0000541088887816 */ /* 0x000fe20000000009 */
[--C-:B------:R-:W-:Y:S01]  /*ce30*/  FFMA.FTZ R192, R19, UR4, -R187.reuse ;  /* 0x0000000413c07c23 */ /* 0x100fe200080108bb */
[----:B------:R-:W-:Y:S07]  /*ce40*/  PRMT R138, R139, 0x5410, R138 ;  /* 0x000054108b8a7816 */ /* 0x000fee000000008a */
[----:B------:R-:W5:Y:S01]  /*ce50*/  MUFU.EX2 R174, R174 ;  /* 0x000000ae00ae7308 */ /* 0x000f620000000800 */
[--C-:B------:R-:W-:Y:S01]  /*ce60*/  HSET2.LE.AND R139, R8, R185.reuse, PT ;  /* 0x000000b9088b7233 */ /* 0x100fe20003803000 */
[----:B------:R-:W-:Y:S01]  /*ce70*/  LDSM.16.MT88.4 R156, [R134+0xe800] ;  /* 0x00e80000869c783b */ /* 0x000fe20000004200 */
[----:B------:R-:W-:Y:S07]  /*ce80*/  IADD3 R8, PT, PT, R165, 0xc000, RZ ;  /* 0x0000c000a5087810 */ /* 0x000fee0007ffe0ff */
[----:B------:R-:W-:Y:S01]  /*ce90*/  MUFU.EX2 R175, R175 ;  /* 0x000000af00af7308 */ /* 0x000fe20000000800 */
[--C-:B------:R-:W-:Y:S01]  /*cea0*/  HSET2.LE.AND R138, R138, R185.reuse, PT ;  /* 0x000000b98a8a7233 */ /* 0x100fe20003803000 */
[--C-:B------:R-:W-:Y:S01]  /*ceb0*/  FFMA.FTZ R223, R13, UR4, -R188.reuse ;  /* 0x000000040ddf7c23 */ /* 0x100fe200080108bc */
[--C-:B------:R-:W-:Y:S07]  /*cec0*/  HSET2.LE.AND R136, R136, R185.reuse, PT ;  /* 0x000000b988887233 */ /* 0x100fee0003803000 */
[----:B------:R-:W2:Y:S01]  /*ced0*/  MUFU.EX2 R173, R173 ;  /* 0x000000ad00ad7308 */ /* 0x000ea20000000800 */
[--C-:B------:R-:W-:Y:S01]  /*cee0*/  HSET2.LE.AND R137, R6, R185.reuse, PT ;  /* 0x000000b906897233 */ /* 0x100fe20003803000 */
[--C-:B------:R-:W-:Y:S01]  /*cef0*/  FFMA.FTZ R224, R14, UR4, -R187.reuse ;  /* 0x000000040ee07c23 */ /* 0x100fe200080108bb */
[----:B---3--:R-:W-:Y:S07]  /*cf00*/  F2FP.F16.F32.PACK_AB R7, R167, R170 ;  /* 0x000000aaa707723e */ /* 0x008fee00000000ff */
[----:B------:R-:W3:Y:S01]  /*cf10*/  MUFU.EX2 R3, R3 ;  /* 0x0000000300037308 */ /* 0x000ee20000000800 */
[----:B-1----:R-:W-:Y:S01]  /*cf20*/  F2FP.F16.F32.PACK_AB R6, R172, R171 ;  /* 0x000000abac06723e */ /* 0x002fe200000000ff */
[--C-:B------:R-:W-:Y:S01]  /*cf30*/  FFMA.FTZ R193, R15, UR4, -R187.reuse ;  /* 0x000000040fc17c23 */ /* 0x100fe200080108bb */
[----:B-----5:R-:W-:Y:S07]  /*cf40*/  F2FP.F16.F32.PACK_AB R5, R174, R186 ;  /* 0x000000baae05723e */ /* 0x020fee00000000ff */
[----:B------:R-:W1:Y:S01]  /*cf50*/  MUFU.EX2 R2, R2 ;  /* 0x0000000200027308 */ /* 0x000e620000000800 */
[----:B------:R-:W-:Y:S01]  /*cf60*/  IADD3 R135, PT, PT, R165, 0xc040, RZ ;  /* 0x0000c040a5877810 */ /* 0x000fe20007ffe0ff */
[----:B------:R-:W-:Y:S01]  /*cf70*/  FFMA.FTZ R236, R22, UR4, -R187 ;  /* 0x0000000416ec7c23 */ /* 0x000fe200080108bb */
[----:B------:R-:W-:Y:S07]  /*cf80*/  @P0 IADD3 R135, PT, PT, R8, -0x40, RZ ;  /* 0xffffffc008870810 */ /* 0x000fee0007ffe0ff */
[----:B------:R-:W-:Y:S01]  /*cf90*/  MUFU.EX2 R191, R191 ;  /* 0x000000bf00bf7308 */ /* 0x000fe20000000800 */
[----:B------:R-:W-:Y:S01]  /*cfa0*/  LOP3.LUT R138, R7, R138, RZ, 0xc0, !PT ;  /* 0x0000008a078a7212 */ /* 0x000fe200078ec0ff */
[----:B------:R-:W-:Y:S01]  /*cfb0*/  FFMA.FTZ R189, R16, UR4, -R188 ;  /* 0x0000000410bd7c23 */ /* 0x000fe200080108bc */
[----:B--2---:R-:W-:Y:S07]  /*cfc0*/  F2FP.F16.F32.PACK_AB R4, R173, R175 ;  /* 0x000000afad04723e */ /* 0x004fee00000000ff */
[----:B------:R-:W2:Y:S01]  /*cfd0*/  MUFU.EX2 R192, R192 ;  /* 0x000000c000c07308 */ /* 0x000ea20000000800 */
[----:B------:R-:W-:Y:S01]  /*cfe0*/  LOP3.LUT R139, R6, R139, RZ, 0xc0, !PT ;  /* 0x0000008b068b7212 */ /* 0x000fe200078ec0ff */
[----:B---3--:R-:W-:Y:S01]  /*cff0*/  FMUL.FTZ R8, R3, R124 ;  /* 0x0000007c03087220 */ /* 0x008fe20000410000 */
[----:B------:R-:W-:Y:S01]  /*d000*/  LOP3.LUT R136, R5, R136, RZ, 0xc0, !PT ;  /* 0x0000008805887212 */ /* 0x000fe200078ec0ff */
[C---:B------:R-:W-:Y:S01]  /*d010*/  FMUL.FTZ R5, R3.reuse, R129 ;  /* 0x0000008103057220 */ /* 0x040fe20000410000 */
[----:B------:R-:W-:Y:S01]  /*d020*/  LOP3.LUT R137, R4, R137, RZ, 0xc0, !PT ;  /* 0x0000008904897212 */ /* 0x000fe200078ec0ff */
[C---:B------:R-:W-:Y:S01]  /*d030*/  FMUL.FTZ R4, R3.reuse, R128 ;  /* 0x0000008003047220 */ /* 0x040fe20000410000 */
[C---:B-1----:R-:W-:Y:S01]  /*d040*/  FMUL.FTZ R6, R2.reuse, R130 ;  /* 0x0000008202067220 */ /* 0x042fe20000410000 */
[C---:B------:R-:W-:Y:S01]  /*d050*/  FMUL.FTZ R7, R2.reuse, R131 ;  /* 0x0000008302077220 */ /* 0x040fe20000410000 */
[C---:B------:R-:W-:Y:S01]  /*d060*/  FMUL.FTZ R9, R3.reuse, R125 ;  /* 0x0000007d03097220 */ /* 0x040fe20000410000 */
[----:B------:R-:W1:Y:S01]  /*d070*/  LDSM.16.MT88.4 R128, [R135] ;  /* 0x000000008780783b */ /* 0x000e620000004200 */
[C---:B------:R-:W-:Y:S01]  /*d080*/  FMUL.FTZ R10, R2.reuse, R126 ;  /* 0x0000007e020a7220 */ /* 0x040fe20000410000 */
[----:B------:R-:W-:Y:S01]  /*d090*/  FMUL.FTZ R11, R2, R127 ;  /* 0x0000007f020b7220 */ /* 0x000fe20000410000 */
[----:B------:R-:W-:Y:S01]  /*d0a0*/  IADD3 R164, PT, PT, R176, R135, RZ ;  /* 0x00000087b0a47210 */ /* 0x000fe20007ffe0ff */
[C---:B------:R-:W-:Y:S01]  /*d0b0*/  FMUL.FTZ R12, R3.reuse, R120 ;  /* 0x00000078030c7220 */ /* 0x040fe20000410000 */
[C---:B------:R-:W-:Y:S01]  /*d0c0*/  HMMA.16816.F32 R4, R136.reuse, R140, R4 ;  /* 0x0000008c8804723c */ /* 0x040fe20000001804 */
[----:B------:R-:W-:Y:S02]  /*d0d0*/  MUFU.EX2 R222, R222 ;  /* 0x000000de00de7308 */ /* 0x000fe40000000800 */
[----:B------:R-:W3:Y:S02]  /*d0e0*/  LDSM.16.MT88.4 R124, [R164] ;  /* 0x00000000a47c783b */ /* 0x000ee40000004200 */
[----:B------:R-:W-:Y:S01]  /*d0f0*/  LOP3.LUT R148, R230, R148, R151, 0x96, !PT ;  /* 0x00000094e6947212 */ /* 0x000fe200078e9697 */
[C---:B------:R-:W-:Y:S01]  /*d100*/  FMUL.FTZ R13, R3.reuse, R121 ;  /* 0x00000079030d7220 */ /* 0x040fe20000410000 */
[C---:B------:R-:W-:Y:S01]  /*d110*/  FMUL.FTZ R14, R2.reuse, R122 ;  /* 0x0000007a020e7220 */ /* 0x040fe20000410000 */
[C---:B------:R-:W-:Y:S03]  /*d120*/  HMMA.16816.F32 R8, R136.reuse, R142, R8 ;  /* 0x0000008e8808723c */ /* 0x040fe60000001808 */
[----:B------:R-:W-:Y:S01]  /*d130*/  MUFU.EX2 R223, R223 ;  /* 0x000000df00df7308 */ /* 0x000fe20000000800 */
[C---:B------:R-:W-:Y:S01]  /*d140*/  FMUL.FTZ R36, R3.reuse, R36 ;  /* 0x0000002403247220 */ /* 0x040fe20000410000 */
[C---:B------:R-:W-:Y:S01]  /*d150*/  FMUL.FTZ R37, R3.reuse, R37 ;  /* 0x0000002503257220 */ /* 0x040fe20000410000 */
[C---:B------:R-:W-:Y:S01]  /*d160*/  FMUL.FTZ R38, R2.reuse, R38 ;  /* 0x0000002602267220 */ /* 0x040fe20000410000 */
[C---:B------:R-:W-:Y:S01]  /*d170*/  FMUL.FTZ R39, R2.reuse, R39 ;  /* 0x0000002702277220 */ /* 0x040fe20000410000 */
[----:B------:R-:W5:Y:S01]  /*d180*/  LDSM.16.MT88.4 R140, [R165+0xe000] ;  /* 0x00e00000a58c783b */ /* 0x000f620000004200 */
[C---:B------:R-:W-:Y:S01]  /*d190*/  FMUL.FTZ R15, R2.reuse, R123 ;  /* 0x0000007b020f7220 */ /* 0x040fe20000410000 */
[----:B------:R-:W-:Y:S01]  /*d1a0*/  FMUL.FTZ R19, R2, R119 ;  /* 0x0000007702137220 */ /* 0x000fe20000410000 */
[----:B--2---:R-:W-:Y:S01]  /*d1b0*/  F2FP.F16.F32.PACK_AB R160, R192, R191 ;  /* 0x000000bfc0a0723e */ /* 0x004fe200000000ff */
[C---:B------:R-:W-:Y:S01]  /*d1c0*/  FMUL.FTZ R40, R3.reuse, R40 ;  /* 0x0000002803287220 */ /* 0x040fe20000410000 */
[C---:B------:R-:W-:Y:S01]  /*d1d0*/  FMUL.FTZ R41, R3.reuse, R41 ;  /* 0x0000002903297220 */ /* 0x040fe20000410000 */
[C---:B----4-:R-:W-:Y:S01]  /*d1e0*/  HMMA.16816.F32 R36, R136.reuse, R144, R36 ;  /* 0x000000908824723c */ /* 0x050fe20000001824 */
[----:B------:R-:W-:Y:S01]  /*d1f0*/  MUFU.EX2 R224, R224 ;  /* 0x000000e000e07308 */ /* 0x000fe20000000800 */
[----:B------:R-:W-:Y:S01]  /*d200*/  LDSM.16.MT88.4 R120, [R135+0x800] ;  /* 0x000800008778783b */ /* 0x000fe20000004200 */
[C---:B------:R-:W-:Y:S01]  /*d210*/  FMUL.FTZ R42, R2.reuse, R42 ;  /* 0x0000002a022a7220 */ /* 0x040fe20000410000 */
[----:B------:R-:W-:Y:S01]  /*d220*/  FMUL.FTZ R43, R2, R43 ;  /* 0x0000002b022b7220 */ /* 0x000fe20000410000 */
[----:B------:R-:W-:Y:S01]  /*d230*/  LOP3.LUT R145, R148, 0xff, RZ, 0xc0, !PT ;  /* 0x000000ff94917812 */ /* 0x000fe200078ec0ff */
[C---:B------:R-:W-:Y:S01]  /*d240*/  FMUL.FTZ R44, R3.reuse, R44 ;  /* 0x0000002c032c7220 */ /* 0x040fe20000410000 */
[C---:B------:R-:W-:Y:S01]  /*d250*/  FMUL.FTZ R45, R3.reuse, R45 ;  /* 0x0000002d032d7220 */ /* 0x040fe20000410000 */
[C---:B------:R-:W-:Y:S01]  /*d260*/  FMUL.FTZ R46, R2.reuse, R46 ;  /* 0x0000002e022e7220 */ /* 0x040fe20000410000 */
[C---:B------:R-:W-:Y:S01]  /*d270*/  FMUL.FTZ R47, R2.reuse, R47 ;  /* 0x0000002f022f7220 */ /* 0x040fe20000410000 */
[C---:B------:R-:W-:Y:S01]  /*d280*/  FMUL.FTZ R48, R3.reuse, R48 ;  /* 0x0000003003307220 */ /* 0x040fe20000410000 */
[C---:B------:R-:W-:Y:S01]  /*d290*/  HMMA.16816.F32 R40, R136.reuse, R146, R40 ;  /* 0x000000928828723c */ /* 0x040fe20000001828 */
[----:B------:R-:W-:Y:S02]  /*d2a0*/  MUFU.EX2 R193, R193 ;  /* 0x000000c100c17308 */ /* 0x000fe40000000800 */
[C---:B------:R-:W-:Y:S01]  /*d2b0*/  FMUL.FTZ R49, R3.reuse, R49 ;  /* 0x0000003103317220 */ /* 0x040fe20000410000 */
[C---:B------:R-:W-:Y:S01]  /*d2c0*/  FMUL.FTZ R50, R2.reuse, R50 ;  /* 0x0000003202327220 */ /* 0x040fe20000410000 */
[C---:B------:R-:W-:Y:S01]  /*d2d0*/  FMUL.FTZ R51, R2.reuse, R51 ;  /* 0x0000003302337220 */ /* 0x040fe20000410000 */
[C---:B------:R-:W-:Y:S01]  /*d2e0*/  FMUL.FTZ R52, R3.reuse, R52 ;  /* 0x0000003403347220 */ /* 0x040fe20000410000 */
[C---:B------:R-:W-:Y:S01]  /*d2f0*/  FMUL.FTZ R53, R3.reuse, R53 ;  /* 0x0000003503357220 */ /* 0x040fe20000410000 */
[C---:B-1----:R-:W-:Y:S03]  /*d300*/  HMMA.16816.F32 R44, R136.reuse, R128, R44 ;  /* 0x00000080882c723c */ /* 0x042fe6000000182c */
[----:B------:R-:W-:Y:S01]  /*d310*/  MUFU.EX2 R236, R236 ;  /* 0x000000ec00ec7308 */ /* 0x000fe20000000800 */
[C---:B------:R-:W-:Y:S01]  /*d320*/  FMUL.FTZ R54, R2.reuse, R54 ;  /* 0x0000003602367220 */ /* 0x040fe20000410000 */
[C---:B------:R-:W-:Y:S01]  /*d330*/  FMUL.FTZ R55, R2.reuse, R55 ;  /* 0x0000003702377220 */ /* 0x040fe20000410000 */
[C---:B------:R-:W-:Y:S01]  /*d340*/  FMUL.FTZ R56, R3.reuse, R56 ;  /* 0x0000003803387220 */ /* 0x040fe20000410000 */
[C---:B------:R-:W-:Y:S01]  /*d350*/  FMUL.FTZ R57, R3.reuse, R57 ;  /* 0x0000003903397220 */ /* 0x040fe20000410000 */
[C---:B------:R-:W-:Y:S01]  /*d360*/  FMUL.FTZ R58, R2.reuse, R58 ;  /* 0x0000003a023a7220 */ /* 0x040fe20000410000 */
[C---:B------:R-:W-:Y:S01]  /*d370*/  HMMA.16816.F32 R48, R136.reuse, R130, R48 ;  /* 0x000000828830723c */ /* 0x040fe20000001830 */
[----:B------:R-:W1:Y:S03]  /*d380*/  LDSM.16.MT88.4 R128, [R134+0xe000] ;  /* 0x00e000008680783b */ /* 0x000e660000004200 */
[----:B------:R-:W-:Y:S01]  /*d390*/  MUFU.EX2 R189, R189 ;  /* 0x000000bd00bd7308 */ /* 0x000fe20000000800 */
[C---:B------:R-:W-:Y:S01]  /*d3a0*/  FMUL.FTZ R59, R2.reuse, R59 ;  /* 0x0000003b023b7220 */ /* 0x040fe20000410000 */
[C---:B------:R-:W-:Y:S01]  /*d3b0*/  FMUL.FTZ R60, R3.reuse, R60 ;  /* 0x0000003c033c7220 */ /* 0x040fe20000410000 */
[C---:B------:R-:W-:Y:S01]  /*d3c0*/  FMUL.FTZ R61, R3.reuse, R61 ;  /* 0x0000003d033d7220 */ /* 0x040fe20000410000 */
[C---:B------:R-:W-:Y:S01]  /*d3d0*/  FMUL.FTZ R62, R2.reuse, R62 ;  /* 0x0000003e023e7220 */ /* 0x040fe20000410000 */
[C---:B------:R-:W-:Y:S01]  /*d3e0*/  FMUL.FTZ R63, R2.reuse, R63 ;  /* 0x0000003f023f7220 */ /* 0x040fe20000410000 */
[C---:B---3--:R-:W-:Y:S04]  /*d3f0*/  HMMA.16816.F32 R52, R136.reuse, R124, R52 ;  /* 0x0000007c8834723c */ /* 0x048fe80000001834 */
[----:B------:R-:W-:Y:S01]  /*d400*/  MUFU.EX2 R234, R234 ;  /* 0x000000ea00ea7308 */ /* 0x000fe20000000800 */
[C---:B------:R-:W-:Y:S01]  /*d410*/  FMUL.FTZ R64, R3.reuse, R64 ;  /* 0x0000004003407220 */ /* 0x040fe20000410000 */
[C---:B------:R-:W-:Y:S01]  /*d420*/  FMUL.FTZ R65, R3.reuse, R65 ;  /* 0x0000004103417220 */ /* 0x040fe20000410000 */
[C---:B------:R-:W-:Y:S01]  /*d430*/  FMUL.FTZ R66, R2.reuse, R66 ;  /* 0x0000004202427220 */ /* 0x040fe20000410000 */
[C---:B------:R-:W-:Y:S01]  /*d440*/  FMUL.FTZ R67, R2.reuse, R67 ;  /* 0x0000004302437220 */ /* 0x040fe20000410000 */
[C---:B------:R-:W-:Y:S01]  /*d450*/  FMUL.FTZ R68, R3.reuse, R68 ;  /* 0x0000004403447220 */ /* 0x040fe20000410000 */
[C---:B------:R-:W-:Y:S01]  /*d460*/  HMMA.16816.F32 R56, R136.reuse, R126, R56 ;  /* 0x0000007e8838723c */ /* 0x040fe20000001838 */
[----:B------:R-:W2:Y:S02]  /*d470*/  LDSM.16.MT88.4 R124, [R135+0x2000] ;  /* 0x00200000877c783b */ /* 0x000ea40000004200 */
[C---:B------:R-:W-:Y:S01]  /*d480*/  FMUL.FTZ R69, R3.reuse, R69 ;  /* 0x0000004503457220 */ /* 0x040fe20000410000 */
[C---:B------:R-:W-:Y:S01]  /*d490*/  FMUL.FTZ R70, R2.reuse, R70 ;  /* 0x0000004602467220 */ /* 0x040fe20000410000 */
[C---:B------:R-:W-:Y:S01]  /*d4a0*/  FMUL.FTZ R71, R2.reuse, R71 ;  /* 0x0000004702477220 */ /* 0x040fe20000410000 */
[C---:B------:R-:W-:Y:S01]  /*d4b0*/  FMUL.FTZ R72, R3.reuse, R72 ;  /* 0x0000004803487220 */ /* 0x040fe20000410000 */
[C---:B------:R-:W-:Y:S01]  /*d4c0*/  FMUL.FTZ R73, R3.reuse, R73 ;  /* 0x0000004903497220 */ /* 0x040fe20000410000 */
[C---:B-----5:R-:W-:Y:S03]  /*d4d0*/  HMMA.16816.F32 R60, R136.reuse, R140, R60 ;  /* 0x0000008c883c723c */ /* 0x060fe6000000183c */
[C---:B------:R-:W-:Y:S01]  /*d4e0*/  FMUL.FTZ R74, R2.reuse, R74 ;  /* 0x0000004a024a7220 */ /* 0x040fe20000410000 */
[C---:B------:R-:W-:Y:S01]  /*d4f0*/  FMUL.FTZ R75, R2.reuse, R75 ;  /* 0x0000004b024b7220 */ /* 0x040fe20000410000 */
[C---:B------:R-:W-:Y:S01]  /*d500*/  FMUL.FTZ R76, R3.reuse, R76 ;  /* 0x0000004c034c7220 */ /* 0x040fe20000410000 */
[C---:B------:R-:W-:Y:S01]  /*d510*/  FMUL.FTZ R77, R3.reuse, R77 ;  /* 0x0000004d034d7220 */ /* 0x040fe20000410000 */
[C---:B------:R-:W-:Y:S01]  /*d520*/  FMUL.FTZ R78, R2.reuse, R78 ;  /* 0x0000004e024e7220 */ /* 0x040fe20000410000 */
[C---:B------:R-:W-:Y:S01]  /*d530*/  HMMA.16816.F32 R64, R136.reuse, R142, R64 ;  /* 0x0000008e8840723c */ /* 0x040fe20000001840 */
[----:B------:R-:W3:Y:S02]  /*d540*/  LDSM.16.MT88.4 R140, [R164+0x2000] ;  /* 0x00200000a48c783b */ /* 0x000ee40000004200 */
[C---:B------:R-:W-:Y:S01]  /*d550*/  FMUL.FTZ R79, R2.reuse, R79 ;  /* 0x0000004f024f7220 */ /* 0x040fe20000410000 */
[C---:B------:R-:W-:Y:S01]  /*d560*/  FMUL.FTZ R80, R3.reuse, R80 ;  /* 0x0000005003507220 */ /* 0x040fe20000410000 */
[C---:B------:R-:W-:Y:S01]  /*d570*/  FMUL.FTZ R81, R3.reuse, R81 ;  /* 0x0000005103517220 */ /* 0x040fe20000410000 */
[C---:B------:R-:W-:Y:S01]  /*d580*/  FMUL.FTZ R82, R2.reuse, R82 ;  /* 0x0000005202527220 */ /* 0x040fe20000410000 */
[C---:B------:R-:W-:Y:S01]  /*d590*/  FMUL.FTZ R83, R2.reuse, R83 ;  /* 0x0000005302537220 */ /* 0x040fe20000410000 */
[C---:B------:R-:W-:Y:S01]  /*d5a0*/  FMUL.FTZ R84, R3.reuse, R84 ;  /* 0x0000005403547220 */ /* 0x040fe20000410000 */
[C---:B-1----:R-:W-:Y:S03]  /*d5b0*/  HMMA.16816.F32 R68, R136.reuse, R128, R68 ;  /* 0x000000808844723c */ /* 0x042fe60000001844 */
[C---:B------:R-:W-:Y:S01]  /*d5c0*/  FMUL.FTZ R85, R3.reuse, R85 ;  /* 0x0000005503557220 */ /* 0x040fe20000410000 */
[C---:B------:R-:W-:Y:S01]  /*d5d0*/  FMUL.FTZ R86, R2.reuse, R86 ;  /* 0x0000005602567220 */ /* 0x040fe20000410000 */
[C---:B------:R-:W-:Y:S01]  /*d5e0*/  FMUL.FTZ R87, R2.reuse, R87 ;  /* 0x0000005702577220 */ /* 0x040fe20000410000 */
[C---:B------:R-:W-:Y:S01]  /*d5f0*/  FMUL.FTZ R88, R3.reuse, R88 ;  /* 0x0000005803587220 */ /* 0x040fe20000410000 */
[C---:B------:R-:W-:Y:S01]  /*d600*/  FMUL.FTZ R89, R3.reuse, R89 ;  /* 0x0000005903597220 */ /* 0x040fe20000410000 */
[C---:B------:R-:W-:Y:S01]  /*d610*/  HMMA.16816.F32 R72, R136.reuse, R130, R72 ;  /* 0x000000828848723c */ /* 0x040fe20000001848 */
[----:B------:R-:W1:Y:S02]  /*d620*/  LDSM.16.MT88.4 R128, [R165+0x10000] ;  /* 0x01000000a580783b */ /* 0x000e640000004200 */
[C---:B------:R-:W-:Y:S01]  /*d630*/  FMUL.FTZ R90, R2.reuse, R90 ;  /* 0x0000005a025a7220 */ /* 0x040fe20000410000 */
[C---:B------:R-:W-:Y:S01]  /*d640*/  FMUL.FTZ R91, R2.reuse, R91 ;  /* 0x0000005b025b7220 */ /* 0x040fe20000410000 */
[C---:B------:R-:W-:Y:S01]  /*d650*/  FMUL.FTZ R92, R3.reuse, R92 ;  /* 0x0000005c035c7220 */ /* 0x040fe20000410000 */
[C---:B------:R-:W-:Y:S01]  /*d660*/  FMUL.FTZ R93, R3.reuse, R93 ;  /* 0x0000005d035d7220 */ /* 0x040fe20000410000 */
[C---:B------:R-:W-:Y:S01]  /*d670*/  FMUL.FTZ R94, R2.reuse, R94 ;  /* 0x0000005e025e7220 */ /* 0x040fe20000410000 */
[C---:B--2---:R-:W-:Y:S03]  /*d680*/  HMMA.16816.F32 R76, R136.reuse, R124, R76 ;  /* 0x0000007c884c723c */ /* 0x044fe6000000184c */
        /* <DEDUP_REMOVED lines=10> */
[----:B------:R-:W-:Y:S01]  /*d730*/  FMUL.FTZ R103, R2, R103 ;  /* 0x0000006702677220 */ /* 0x000fe20000410000 */
[C---:B------:R-:W-:Y:S01]  /*d740*/  FMUL.FTZ R104, R3.reuse, R104 ;  /* 0x0000006803687220 */ /* 0x040fe20000410000 */
[C---:B---3--:R-:W-:Y:S03]  /*d750*/  HMMA.16816.F32 R84, R136.reuse, R140, R84 ;  /* 0x0000008c8854723c */ /* 0x048fe60000001854 */
[C---:B------:R-:W-:Y:S01]  /*d760*/  PRMT R141, R150.reuse, 0x7772, RZ ;  /* 0x00007772968d7816 */ /* 0x040fe200000000ff */
[C---:B------:R-:W-:Y:S01]  /*d770*/  FMUL.FTZ R105, R3.reuse, R105 ;  /* 0x0000006903697220 */ /* 0x040fe20000410000 */
[----:B------:R-:W-:Y:S01]  /*d780*/  PRMT R140, R150, 0x7771, RZ ;  /* 0x00007771968c7816 */ /* 0x000fe200000000ff */
[C---:B------:R-:W-:Y:S01]  /*d790*/  FMUL.FTZ R106, R2.reuse, R106 ;  /* 0x0000006a026a7220 */ /* 0x040fe20000410000 */
[----:B------:R-:W-:Y:S01]  /*d7a0*/  FMUL.FTZ R107, R2, R107 ;  /* 0x0000006b026b7220 */ /* 0x000fe20000410000 */
[C---:B------:R-:W-:Y:S03]  /*d7b0*/  HMMA.16816.F32 R88, R136.reuse, R142, R88 ;  /* 0x0000008e8858723c */ /* 0x040fe60000001858 */
[----:B------:R-:W-:Y:S01]  /*d7c0*/  PRMT R142, R150, 0x7773, RZ ;  /* 0x00007773968e7816 */ /* 0x000fe200000000ff */
[C---:B------:R-:W-:Y:S01]  /*d7d0*/  FMUL.FTZ R108, R3.reuse, R108 ;  /* 0x0000006c036c7220 */ /* 0x040fe20000410000 */
[C---:B------:R-:W-:Y:S01]  /*d7e0*/  FMUL.FTZ R109, R3.reuse, R109 ;  /* 0x0000006d036d7220 */ /* 0x040fe20000410000 */
[C---:B------:R-:W-:Y:S01]  /*d7f0*/  FMUL.FTZ R110, R2.reuse, R110 ;  /* 0x0000006e026e7220 */ /* 0x040fe20000410000 */
[----:B------:R-:W-:Y:S01]  /*d800*/  FMUL.FTZ R111, R2, R111 ;  /* 0x0000006f026f7220 */ /* 0x000fe20000410000 */
[----:B------:R-:W-:Y:S01]  /*d810*/  PRMT R16, R148, 0x7632, R16 ;  /* 0x0000763294107816 */ /* 0x000fe20000000010 */
[C---:B-1----:R-:W-:Y:S03]  /*d820*/  HMMA.16816.F32 R92, R136.reuse, R128, R92 ;  /* 0x00000080885c723c */ /* 0x042fe6000000185c */
[C---:B------:R-:W-:Y:S01]  /*d830*/  FMUL.FTZ R112, R3.reuse, R112 ;  /* 0x0000007003707220 */ /* 0x040fe20000410000 */
[----:B------:R-:W-:Y:S01]  /*d840*/  FMUL.FTZ R113, R3, R113 ;  /* 0x0000007103717220 */ /* 0x000fe20000410000 */
[C---:B------:R-:W-:Y:S01]  /*d850*/  FMUL.FTZ R114, R2.reuse, R114 ;  /* 0x0000007202727220 */ /* 0x040fe20000410000 */
[----:B------:R-:W-:Y:S01]  /*d860*/  FMUL.FTZ R115, R2, R115 ;  /* 0x0000007302737220 */ /* 0x000fe20000410000 */
[----:B------:R-:W-:Y:S01]  /*d870*/  LOP3.LUT R144, R148, 0xffff, RZ, 0xc0, !PT ;  /* 0x0000ffff94907812 */ /* 0x000fe200078ec0ff */
[C---:B------:R-:W-:Y:S01]  /*d880*/  HMMA.16816.F32 R96, R136.reuse, R130, R96 ;  /* 0x000000828860723c */ /* 0x040fe20000001860 */
[----:B------:R-:W1:Y:S02]  /*d890*/  LDSM.16.MT88.4 R128, [R135+0x4000] ;  /* 0x004000008780783b */ /* 0x000e640000004200 */
[----:B------:R-:W-:Y:S01]  /*d8a0*/  SHF.R.U32.HI R148, RZ, 0x18, R148 ;  /* 0x00000018ff947819 */ /* 0x000fe20000011694 */
[----:B------:R-:W-:Y:S01]  /*d8b0*/  FFMA.FTZ R190, R17, UR4, -R188 ;  /* 0x0000000411be7c23 */ /* 0x000fe200080108bc */
[----:B------:R-:W-:Y:S01]  /*d8c0*/  SHF.R.U32.HI R144, RZ, 0x8, R144 ;  /* 0x00000008ff907819 */ /* 0x000fe20000011690 */
[----:B------:R-:W-:Y:S01]  /*d8d0*/  FFMA.FTZ R186, R3, R216, R186 ;  /* 0x000000d803ba7223 */ /* 0x000fe200000100ba */
[----:B------:R-:W-:Y:S01]  /*d8e0*/  PRMT R141, R141, 0x5410, R142 ;  /* 0x000054108d8d7816 */ /* 0x000fe2000000008e */
[C---:B--2---:R-:W-:Y:S02]  /*d8f0*/  HMMA.16816.F32 R100, R136.reuse, R124, R100 ;  /* 0x0000007c8864723c */ /* 0x044fe40000001864 */
[----:B------:R-:W2:Y:S01]  /*d900*/  MUFU.EX2 R190, R190 ;  /* 0x000000be00be7308 */ /* 0x000ea20000000800 */
[----:B------:R-:W-:Y:S01]  /*d910*/  MOV R124, R150 ;  /* 0x00000096007c7202 */ /* 0x000fe20000000f00 */
[----:B------:R-:W-:Y:S01]  /*d920*/  FFMA.FTZ R175, R2, R217, R175 ;  /* 0x000000d902af7223 */ /* 0x000fe200000100af */
[----:B------:R-:W-:Y:S02]  /*d930*/  LOP3.LUT R18, R141, 0xff00ff, RZ, 0xc0, !PT ;  /* 0x00ff00ff8d127812 */ /* 0x000fe400078ec0ff */
[----:B------:R-:W-:Y:S01]  /*d940*/  LOP3.LUT R143, R124, 0xff, RZ, 0xc0, !PT ;  /* 0x000000ff7c8f7812 */ /* 0x000fe200078ec0ff */
[C---:B------:R-:W-:Y:S01]  /*d950*/  HMMA.16816.F32 R104, R136.reuse, R126, R104 ;  /* 0x0000007e8868723c */ /* 0x040fe20000001868 */
[----:B------:R-:W3:Y:S02]  /*d960*/  LDSM.16.MT88.4 R124, [R164+0x4000] ;  /* 0x00400000a47c783b */ /* 0x000ee40000004200 */
[----:B------:R-:W-:Y:S02]  /*d970*/  PRMT R142, R143, 0x5410, R140 ;  /* 0x000054108f8e7816 */ /* 0x000fe4000000008c */
[----:B------:R-:W-:Y:S02]  /*d980*/  PRMT R140, R145, 0x5410, R144 ;  /* 0x00005410918c7816 */ /* 0x000fe40000000090 */
[--C-:B------:R-:W-:Y:S01]  /*d990*/  HSET2.LE.AND R143, R18, R185.reuse, PT ;  /* 0x000000b9128f7233 */ /* 0x100fe20003803000 */
[----:B------:R-:W-:Y:S01]  /*d9a0*/  FMUL.FTZ R18, R2, R118 ;  /* 0x0000007602127220 */ /* 0x000fe20000410000 */
[----:B------:R-:W-:Y:S01]  /*d9b0*/  LDSM.16.MT88.4 R144, [R134+0xc800] ;  /* 0x00c800008690783b */ /* 0x000fe20000004200 */
[--C-:B------:R-:W-:Y:S01]  /*d9c0*/  HSET2.LE.AND R142, R142, R185.reuse, PT ;  /* 0x000000b98e8e7233 */ /* 0x100fe20003803000 */
[----:B------:R-:W-:Y:S01]  /*d9d0*/  FADD.FTZ R2, R173, R175 ;  /* 0x000000afad027221 */ /* 0x000fe20000010000 */
[----:B------:R-:W-:Y:S02]  /*d9e0*/  LOP3.LUT R143, R160, R143, RZ, 0xc0, !PT ;  /* 0x0000008fa08f7212 */ /* 0x000fe400078ec0ff */
[----:B--2---:R-:W-:Y:S01]  /*d9f0*/  F2FP.F16.F32.PACK_AB R17, R190, R189 ;  /* 0x000000bdbe11723e */ /* 0x004fe200000000ff */
[----:B------:R-:W-:Y:S01]  /*da00*/  FADD.FTZ R171, R171, R2 ;  /* 0x00000002abab7221 */ /* 0x000fe20000010000 */
[--C-:B------:R-:W-:Y:S02]  /*da10*/  HSET2.LE.AND R140, R140, R185.reuse, PT ;  /* 0x000000b98c8c7233 */ /* 0x100fe40003803000 */
[----:B------:R-:W-:Y:S01]  /*da20*/  LOP3.LUT R142, R17, R142, RZ, 0xc0, !PT ;  /* 0x0000008e118e7212 */ /* 0x000fe200078ec0ff */
[----:B------:R-:W-:Y:S01]  /*da30*/  FMUL.FTZ R17, R3, R117 ;  /* 0x0000007503117220 */ /* 0x000fe20000410000 */
[----:B------:R-:W-:Y:S01]  /*da40*/  FADD.FTZ R171, R172, R171 ;  /* 0x000000abacab7221 */ /* 0x000fe20000010000 */
[C---:B------:R-:W-:Y:S02]  /*da50*/  ISETP.NE.AND P2, PT, R208.reuse, RZ, PT ;  /* 0x000000ffd000720c */ /* 0x040fe40003f45270 */
[----:B------:R-:W-:Y:S01]  /*da60*/  IADD3 R208, PT, PT, R208, -0x1, RZ ;  /* 0xffffffffd0d07810 */ /* 0x000fe20007ffe0ff */
[C---:B-1----:R-:W-:Y:S03]  /*da70*/  HMMA.16816.F32 R108, R136.reuse, R128, R108 ;  /* 0x00000080886c723c */ /* 0x042fe6000000186c */
[----:B------:R-:W-:Y:S04]  /*da80*/  LOP3.LUT R129, R16, 0xff, RZ, 0xc0, !PT ;  /* 0x000000ff10817812 */ /* 0x000fe800078ec0ff */
[----:B------:R-:W-:Y:S01]  /*da90*/  PRMT R16, R129, 0x5410, R148 ;  /* 0x0000541081107816 */ /* 0x000fe20000000094 */
[C---:B------:R-:W-:Y:S01]  /*daa0*/  HMMA.16816.F32 R112, R136.reuse, R130, R112 ;  /* 0x000000828870723c */ /* 0x040fe20000001870 */
[----:B------:R-:W1:Y:S03]  /*dab0*/  LDSM.16.MT88.4 R128, [R165+0xc800] ;  /* 0x00c80000a580783b */ /* 0x000e660000004200 */
[--C-:B------:R-:W-:Y:S01]  /*dac0*/  HSET2.LE.AND R141, R16, R185.reuse, PT ;  /* 0x000000b9108d7233 */ /* 0x100fe20003803000 */
[----:B------:R-:W-:Y:S01]  /*dad0*/  FMUL.FTZ R16, R3, R116 ;  /* 0x0000007403107220 */ /* 0x000fe20000410000 */
[----:B------:R-:W-:Y:S02]  /*dae0*/  FADD.FTZ R3, R174, R186 ;  /* 0x000000baae037221 */ /* 0x000fe40000010000 */
[C---:B---3--:R-:W-:Y:S01]  /*daf0*/  HMMA.16816.F32 R12, R136.reuse, R124, R12 ;  /* 0x0000007c880c723c */ /* 0x048fe2000000180c */
[----:B------:R-:W2:Y:S02]  /*db00*/  LDSM.16.MT88.4 R148, [R164+0x800] ;  /* 0x00080000a494783b */ /* 0x000ea40000004200 */
[----:B------:R-:W-:Y:S01]  /*db10*/  F2FP.F16.F32.PACK_AB R125, R223, R222 ;  /* 0x000000dedf7d723e */ /* 0x000fe200000000ff */
[----:B------:R-:W-:Y:S01]  /*db20*/  FADD.FTZ R170, R170, R3 ;  /* 0x00000003aaaa7221 */ /* 0x000fe20000010000 */
[----:B------:R-:W-:Y:S01]  /*db30*/  F2FP.F16.F32.PACK_AB R124, R193, R224 ;  /* 0x000000e0c17c723e */ /* 0x000fe200000000ff */
[----:B------:R-:W-:Y:S01]  /*db40*/  FADD.FTZ R224, R224, R171 ;  /* 0x000000abe0e07221 */ /* 0x000fe20000010000 */
[----:B------:R-:W-:Y:S01]  /*db50*/  LOP3.LUT R140, R125, R140, RZ, 0xc0, !PT ;  /* 0x0000008c7d8c7212 */ /* 0x000fe200078ec0ff */
[----:B------:R-:W-:Y:S01]  /*db60*/  HMMA.16816.F32 R16, R136, R126, R16 ;  /* 0x0000007e8810723c */ /* 0x000fe20000001810 */
[----:B------:R-:W3:Y:S02]  /*db70*/  LDSM.16.MT88.4 R116, [R135+0x2800] ;  /* 0x002800008774783b */ /* 0x000ee40000004200 */
[----:B------:R-:W-:Y:S01]  /*db80*/  LOP3.LUT R141, R124, R141, RZ, 0xc0, !PT ;  /* 0x0000008d7c8d7212 */ /* 0x000fe200078ec0ff */
[----:B------:R-:W-:Y:S01]  /*db90*/  FADD.FTZ R167, R167, R170 ;  /* 0x000000aaa7a77221 */ /* 0x000fe20000010000 */
[----:B------:R-:W-:Y:S03]  /*dba0*/  FADD.FTZ R224, R193, R224 ;  /* 0x000000e0c1e07221 */ /* 0x000fe60000010000 */
[----:B------:R-:W-:Y:S01]  /*dbb0*/  FADD.FTZ R2, R222, R167 ;  /* 0x000000a7de027221 */ /* 0x000fe20000010000 */
[----:B------:R-:W4:Y:S01]  /*dbc0*/  LDSM.16.MT88.4 R124, [R164+0x2800] ;  /* 0x00280000a47c783b */ /* 0x000f220000004200 */
[----:B------:R-:W-:Y:S02]  /*dbd0*/  FADD.FTZ R191, R191, R224 ;  /* 0x000000e0bfbf7221 */ /* 0x000fe40000010000 */
[----:B------:R-:W-:Y:S02]  /*dbe0*/  FADD.FTZ R2, R223, R2 ;  /* 0x00000002df027221 */ /* 0x000fe40000010000 */
[----:B------:R-:W-:Y:S02]  /*dbf0*/  FADD.FTZ R191, R192, R191 ;  /* 0x000000bfc0bf7221 */ /* 0x000fe40000010000 */
[----:B------:R-:W-:Y:S01]  /*dc00*/  FADD.FTZ R189, R189, R2 ;  /* 0x00000002bdbd7221 */ /* 0x000fe20000010000 */
[----:B------:R-:W-:Y:S01]  /*dc10*/  LDSM.16.MT88.4 R136, [R164+0x1000] ;  /* 0x00100000a488783b */ /* 0x000fe20000004200 */
[----:B------:R-:W-:Y:S02]  /*dc20*/  MOV R2, R133 ;  /* 0x0000008500027202 */ /* 0x000fe40000000f00 */
[----:B------:R-:W-:Y:S01]  /*dc30*/  FADD.FTZ R190, R190, R189 ;  /* 0x000000bdbebe7221 */ /* 0x000fe20000010000 */
[C---:B-1----:R-:W-:Y:S05]  /*dc40*/  HMMA.16816.F32 R4, R140.reuse, R128, R4 ;  /* 0x000000808c04723c */ /* 0x042fea0000001804 */
[----:B------:R-:W-:Y:S03]  /*dc50*/  LOP3.LUT R128, R215, R221, R233, 0x96, !PT ;  /* 0x000000ddd7807212 */ /* 0x000fe600078e96e9 */
[C---:B------:R-:W-:Y:S03]  /*dc60*/  HMMA.16816.F32 R8, R140.reuse, R130, R8 ;  /* 0x000000828c08723c */ /* 0x040fe60000001808 */
[----:B------:R-:W-:Y:S05]  /*dc70*/  IMAD.WIDE.U32 R128, R128, -0x326172a9, RZ ;  /* 0xcd9e8d5780807825 */ /* 0x000fea00078e00ff */
[C---:B------:R-:W-:Y:S03]  /*dc80*/  HMMA.16816.F32 R36, R140.reuse, R144, R36 ;  /* 0x000000908c24723c */ /* 0x040fe60000001824 */
[----:B------:R-:W-:Y:S02]  /*dc90*/  LOP3.LUT R231, R218, R231, R129, 0x96, !PT ;  /* 0x000000e7dae77212 */ /* 0x000fe400078e9681 */
[----:B------:R-:W-:Y:S01]  /*dca0*/  LOP3.LUT R128, R211, R229, R128, 0x96, !PT ;  /* 0x000000e5d3807212 */ /* 0x000fe200078e9680 */
[----:B------:R-:W-:Y:S02]  /*dcb0*/  FFMA.FTZ R229, R23, UR4, -R187 ;  /* 0x0000000417e57c23 */ /* 0x000fe400080108bb */
[C---:B------:R-:W-:Y:S01]  /*dcc0*/  HMMA.16816.F32 R40, R140.reuse, R146, R40 ;  /* 0x000000928c28723c */ /* 0x040fe20000001828 */
[----:B------:R-:W-:Y:S02]  /*dcd0*/  LDSM.16.MT88.4 R144, [R165+0xf000] ;  /* 0x00f00000a590783b */ /* 0x000fe40000004200 */
[----:B------:R-:W-:Y:S01]  /*dce0*/  IMAD.WIDE.U32 R128, R128, -0x2daee0ad, RZ ;  /* 0xd2511f5380807825 */ /* 0x000fe200078e00ff */
[----:B------:R-:W-:Y:S03]  /*dcf0*/  MUFU.EX2 R229, R229 ;  /* 0x000000e500e57308 */ /* 0x000fe60000000800 */
[----:B------:R-:W-:Y:S01]  /*dd00*/  IMAD.WIDE.U32 R240, R231, -0x2daee0ad, RZ ;  /* 0xd2511f53e7f07825 */ /* 0x000fe200078e00ff */
[C---:B------:R-:W-:Y:S03]  /*dd10*/  HMMA.16816.F32 R44, R140.reuse, R120, R44 ;  /* 0x000000788c2c723c */ /* 0x040fe6000000182c */
[--C-:B------:R-:W-:Y:S01]  /*dd20*/  FFMA.FTZ R231, R24, UR4, -R188.reuse ;  /* 0x0000000418e77c23 */ /* 0x100fe200080108bc */
[----:B------:R-:W-:Y:S01]  /*dd30*/  LOP3.LUT R240, R226, R240, R129, 0x96, !PT ;  /* 0x000000f0e2f07212 */ /* 0x000fe200078e9681 */
[--C-:B------:R-:W-:Y:S01]  /*dd40*/  FFMA.FTZ R226, R21, UR4, -R188.reuse ;  /* 0x0000000415e27c23 */ /* 0x100fe200080108bc */
[----:B------:R-:W-:Y:S02]  /*dd50*/  LOP3.LUT R227, R212, R227, R241, 0x96, !PT ;  /* 0x000000e3d4e37212 */ /* 0x000fe400078e96f1 */
[C---:B------:R-:W-:Y:S01]  /*dd60*/  HMMA.16816.F32 R48, R140.reuse, R122, R48 ;  /* 0x0000007a8c30723c */ /* 0x040fe20000001830 */
[----:B------:R-:W1:Y:S01]  /*dd70*/  LDSM.16.MT88.4 R120, [R165+0x10800] ;  /* 0x01080000a578783b */ /* 0x000e620000004200 */
[----:B------:R-:W-:Y:S01]  /*dd80*/  MUFU.EX2 R231, R231 ;  /* 0x000000e700e77308 */ /* 0x000fe20000000800 */
[----:B------:R-:W-:Y:S04]  /*dd90*/  IMAD.WIDE.U32 R238, R227, -0x326172a9, RZ ;  /* 0xcd9e8d57e3ee7825 */ /* 0x000fe800078e00ff */
[----:B------:R-:W-:Y:S05]  /*dda0*/  FFMA.FTZ R227, R27, UR4, -R187 ;  /* 0x000000041be37c23 */ /* 0x000fea00080108bb */
[----:B------:R-:W-:Y:S01]  /*ddb0*/  MUFU.EX2 R226, R226 ;  /* 0x000000e200e27308 */ /* 0x000fe20000000800 */
[----:B------:R-:W-:Y:S01]  /*ddc0*/  IMAD.WIDE.U32 R240, R240, -0x326172a9, RZ ;  /* 0xcd9e8d57f0f07825 */ /* 0x000fe200078e00ff */
[C---:B--2---:R-:W-:Y:S08]  /*ddd0*/  HMMA.16816.F32 R52, R140.reuse, R148, R52 ;  /* 0x000000948c34723c */ /* 0x044ff00000001834 */
[----:B------:R-:W-:Y:S01]  /*dde0*/  MUFU.EX2 R227, R227 ;  /* 0x000000e300e37308 */ /* 0x000fe20000000800 */
[----:B------:R-:W-:Y:S02]  /*ddf0*/  LOP3.LUT R225, R210, R225, R239, 0x96, !PT ;  /* 0x000000e1d2e17212 */ /* 0x000fe400078e96ef */
[----:B------:R-:W-:Y:S01]  /*de00*/  LOP3.LUT R238, R166, R238, R241, 0x96, !PT ;  /* 0x000000eea6ee7212 */ /* 0x000fe200078e96f1 */
[C---:B------:R-:W-:Y:S01]  /*de10*/  HMMA.16816.F32 R56, R140.reuse, R150, R56 ;  /* 0x000000968c38723c */ /* 0x040fe20000001838 */
[----:B------:R-:W-:Y:S03]  /*de20*/  LDSM.16.MT88.4 R148, [R134+0xf000] ;  /* 0x00f000008694783b */ /* 0x000fe60000004200 */
[----:B------:R-:W-:Y:S04]  /*de30*/  IMAD.WIDE.U32 R238, R238, -0x2daee0ad, RZ ;  /* 0xd2511f53eeee7825 */ /* 0x000fe800078e00ff */
        /* <DEDUP_REMOVED lines=8> */
[----:B------:R-:W2:Y:S07]  /*dec0*/  LDSM.16.MT88.4 R116, [R134+0x10800] ;  /* 0x010800008674783b */ /* 0x000eae0000004200 */
[C---:B----4-:R-:W-:Y:S08]  /*ded0*/  HMMA.16816.F32 R84, R140.reuse, R124, R84 ;  /* 0x0000007c8c54723c */ /* 0x050ff00000001854 */
[C---:B------:R-:W-:Y:S01]  /*dee0*/  HMMA.16816.F32 R88, R140.reuse, R126, R88 ;  /* 0x0000007e8c58723c */ /* 0x040fe20000001858 */
[----:B------:R-:W3:Y:S07]  /*def0*/  LDSM.16.MT88.4 R124, [R135+0x4800] ;  /* 0x00480000877c783b */ /* 0x000eee0000004200 */
[C---:B-1----:R-:W-:Y:S03]  /*df00*/  HMMA.16816.F32 R92, R140.reuse, R120, R92 ;  /* 0x000000788c5c723c */ /* 0x042fe6000000185c */
[----:B------:R-:W-:Y:S04]  /*df10*/  IMAD.WIDE.U32 R120, R225, -0x2daee0ad, RZ ;  /* 0xd2511f53e1787825 */ /* 0x000fe800078e00ff */
[--C-:B------:R-:W-:Y:S01]  /*df20*/  FFMA.FTZ R225, R20, UR4, -R188.reuse ;  /* 0x0000000414e17c23 */ /* 0x100fe200080108bc */
[C---:B------:R-:W-:Y:S05]  /*df30*/  HMMA.16816.F32 R96, R140.reuse, R122, R96 ;  /* 0x0000007a8c60723c */ /* 0x040fea0000001860 */
[----:B------:R-:W1:Y:S01]  /*df40*/  MUFU.EX2 R225, R225 ;  /* 0x000000e100e17308 */ /* 0x000e620000000800 */
[----:B------:R-:W-:Y:S02]  /*df50*/  LOP3.LUT R232, R163, R128, R121, 0x96, !PT ;  /* 0x00000080a3e87212 */ /* 0x000fe400078e9679 */
[----:B------:R-:W-:Y:S01]  /*df60*/  LDSM.16.MT88.4 R128, [R135+0x1000] ;  /* 0x001000008780783b */ /* 0x000fe20000004200 */
[----:B------:R-:W-:Y:S02]  /*df70*/  LOP3.LUT R162, R162, R120, R239, 0x96, !PT ;  /* 0x00000078a2a27212 */ /* 0x000fe400078e96ef */
[----:B------:R-:W-:Y:S01]  /*df80*/  IMAD.WIDE.U32 R232, R232, -0x326172a9, RZ ;  /* 0xcd9e8d57e8e87825 */ /* 0x000fe200078e00ff */
[C---:B--2---:R-:W-:Y:S03]  /*df90*/  HMMA.16816.F32 R100, R140.reuse, R116, R100 ;  /* 0x000000748c64723c */ /* 0x044fe60000001864 */
[----:B------:R-:W-:Y:S01]  /*dfa0*/  IMAD.WIDE.U32 R162, R162, -0x326172a9, RZ ;  /* 0xcd9e8d57a2a27825 */ /* 0x000fe200078e00ff */
[----:B-1----:R-:W-:Y:S04]  /*dfb0*/  F2FP.F16.F32.PACK_AB R23, R226, R225 ;  /* 0x000000e1e217723e */ /* 0x002fe800000000ff */
[C---:B------:R-:W-:Y:S01]  /*dfc0*/  HMMA.16816.F32 R104, R140.reuse, R118, R104 ;  /* 0x000000768c68723c */ /* 0x040fe20000001868 */
[----:B------:R-:W1:Y:S02]  /*dfd0*/  LDSM.16.MT88.4 R116, [R164+0x4800] ;  /* 0x00480000a474783b */ /* 0x000e640000004200 */
[----:B------:R-:W-:Y:S01]  /*dfe0*/  LOP3.LUT R161, R161, R232, R163, 0x96, !PT ;  /* 0x000000e8a1a17212 */ /* 0x000fe200078e96a3 */
[----:B------:R-:W-:Y:S01]  /*dff0*/  FFMA.FTZ R232, R25, UR4, -R188 ;  /* 0x0000000419e87c23 */ /* 0x000fe200080108bc */
[----:B------:R-:W-:Y:S01]  /*e000*/  MOV R122, R162 ;  /* 0x000000a2007a7202 */ /* 0x000fe20000000f00 */
[----:B------:R-:W-:Y:S01]  /*e010*/  FADD.FTZ R225, R225, R190 ;  /* 0x000000bee1e17221 */ /* 0x000fe20000010000 */
[----:B------:R-:W-:Y:S01]  /*e020*/  PRMT R120, R162, 0x7773, RZ ;  /* 0x00007773a2787816 */ /* 0x000fe200000000ff */
[C---:B---3--:R-:W-:Y:S01]  /*e030*/  HMMA.16816.F32 R108, R140.reuse, R124, R108 ;  /* 0x0000007c8c6c723c */ /* 0x048fe2000000186c */
[----:B------:R-:W-:Y:S01]  /*e040*/  LDSM.16.MT88.4 R24, [R135+0x3000] ;  /* 0x003000008718783b */ /* 0x000fe20000004200 */
[----:B------:R-:W2:Y:S01]  /*e050*/  MUFU.EX2 R232, R232 ;  /* 0x000000e800e87308 */ /* 0x000ea20000000800 */
[----:B------:R-:W-:Y:S01]  /*e060*/  LOP3.LUT R124, R161, 0xffff, RZ, 0xc0, !PT ;  /* 0x0000ffffa17c7812 */ /* 0x000fe200078ec0ff */
[----:B------:R-:W-:Y:S01]  /*e070*/  FADD.FTZ R226, R226, R225 ;  /* 0x000000e1e2e27221 */ /* 0x000fe20000010000 */
[C---:B------:R-:W-:Y:S02]  /*e080*/  PRMT R235, R162.reuse, 0x7772, RZ ;  /* 0x00007772a2eb7816 */ /* 0x040fe400000000ff */
[----:B------:R-:W-:Y:S01]  /*e090*/  PRMT R166, R162, 0x7771, RZ ;  /* 0x00007771a2a67816 */ /* 0x000fe200000000ff */
[C---:B------:R-:W-:Y:S03]  /*e0a0*/  HMMA.16816.F32 R112, R140.reuse, R126, R112 ;  /* 0x0000007e8c70723c */ /* 0x040fe60000001870 */
[----:B------:R-:W-:Y:S01]  /*e0b0*/  LOP3.LUT R123, R122, 0xff, RZ, 0xc0, !PT ;  /* 0x000000ff7a7b7812 */ /* 0x000fe200078ec0ff */
[----:B------:R-:W-:Y:S01]  /*e0c0*/  FADD.FTZ R3, R231, R226 ;  /* 0x000000e2e7037221 */ /* 0x000fe20000010000 */
[----:B------:R-:W-:Y:S02]  /*e0d0*/  LOP3.LUT R121, R161, 0xff, RZ, 0xc0, !PT ;  /* 0x000000ffa1797812 */ /* 0x000fe400078ec0ff */
[----:B------:R-:W-:Y:S01]  /*e0e0*/  SHF.R.U32.HI R20, RZ, 0x8, R124 ;  /* 0x00000008ff147819 */ /* 0x000fe2000001167c */
[----:B--2---:R-:W-:Y:S01]  /*e0f0*/  FADD.FTZ R3, R232, R3 ;  /* 0x00000003e8037221 */ /* 0x004fe20000010000 */
[----:B------:R-:W-:Y:S01]  /*e100*/  PRMT R235, R235, 0x5410, R120 ;  /* 0x00005410ebeb7816 */ /* 0x000fe20000000078 */
[----:B------:R-:W-:Y:S01]  /*e110*/  LDSM.16.MT88.4 R124, [R134+0xd000] ;  /* 0x00d00000867c783b */ /* 0x000fe20000004200 */
[----:B------:R-:W-:Y:S02]  /*e120*/  PRMT R166, R123, 0x5410, R166 ;  /* 0x000054107ba67816 */ /* 0x000fe400000000a6 */
[----:B------:R-:W-:Y:S02]  /*e130*/  PRMT R20, R121, 0x5410, R20 ;  /* 0x0000541079147816 */ /* 0x000fe40000000014 */
[----:B------:R-:W-:Y:S02]  /*e140*/  PRMT R21, R161, 0x7632, R21 ;  /* 0x00007632a1157816 */ /* 0x000fe40000000015 */
[----:B------:R-:W-:Y:S01]  /*e150*/  SHF.R.U32.HI R22, RZ, 0x18, R161 ;  /* 0x00000018ff167819 */ /* 0x000fe200000116a1 */
[----:B------:R-:W2:Y:S01]  /*e160*/  LDSM.16.MT88.4 R120, [R165+0xd000] ;  /* 0x00d00000a578783b */ /* 0x000ea20000004200 */
[----:B------:R-:W-:Y:S02]  /*e170*/  LOP3.LUT R21, R21, 0xff, RZ, 0xc0, !PT ;  /* 0x000000ff15157812 */ /* 0x000fe400078ec0ff */
[--C-:B------:R-:W-:Y:S02]  /*e180*/  HSET2.LE.AND R20, R20, R185.reuse, PT ;  /* 0x000000b914147233 */ /* 0x100fe40003803000 */
[----:B------:R-:W-:Y:S01]  /*e190*/  PRMT R22, R21, 0x5410, R22 ;  /* 0x0000541015167816 */ /* 0x000fe20000000016 */
[C---:B-1----:R-:W-:Y:S02]  /*e1a0*/  HMMA.16816.F32 R12, R140.reuse, R116, R12 ;  /* 0x000000748c0c723c */ /* 0x042fe4000000180c */
[----:B------:R-:W1:Y:S01]  /*e1b0*/  LDSM.16.MT88.4 R160, [R134+0x11000] ;  /* 0x0110000086a0783b */ /* 0x000e620000004200 */
[----:B------:R-:W-:Y:S02]  /*e1c0*/  LOP3.LUT R242, R235, 0xff00ff, RZ, 0xc0, !PT ;  /* 0x00ff00ffebf27812 */ /* 0x000fe400078ec0ff */
[----:B------:R-:W-:Y:S02]  /*e1d0*/  LOP3.LUT R20, R23, R20, RZ, 0xc0, !PT ;  /* 0x0000001417147212 */ /* 0x000fe400078ec0ff */
[--C-:B------:R-:W-:Y:S01]  /*e1e0*/  HSET2.LE.AND R21, R22, R185.reuse, PT ;  /* 0x000000b916157233 */ /* 0x100fe20003803000 */
[----:B------:R-:W-:Y:S02]  /*e1f0*/  HMMA.16816.F32 R16, R140, R118, R16 ;  /* 0x000000768c10723c */ /* 0x000fe40000001810 */
[----:B------:R-:W-:Y:S01]  /*e200*/  LDSM.16.MT88.4 R140, [R134+0xf800] ;  /* 0x00f80000868c783b */ /* 0x000fe20000004200 */
[--C-:B------:R-:W-:Y:S02]  /*e210*/  HSET2.LE.AND R22, R166, R185.reuse, PT ;  /* 0x000000b9a6167233 */ /* 0x100fe40003803000 */
[--C-:B------:R-:W-:Y:S02]  /*e220*/  HSET2.LE.AND R23, R242, R185.reuse, PT ;  /* 0x000000b9f2177233 */ /* 0x100fe40003803000 */
[----:B------:R-:W-:Y:S01]  /*e230*/  F2FP.F16.F32.PACK_AB R116, R229, R236 ;  /* 0x000000ece574723e */ /* 0x000fe200000000ff */
[----:B------:R-:W-:Y:S01]  /*e240*/  FADD.FTZ R236, R236, R191 ;  /* 0x000000bfecec7221 */ /* 0x000fe20000010000 */
[----:B------:R-:W-:Y:S02]  /*e250*/  F2FP.F16.F32.PACK_AB R117, R232, R231 ;  /* 0x000000e7e875723e */ /* 0x000fe400000000ff */
[----:B------:R-:W-:Y:S01]  /*e260*/  F2FP.F16.F32.PACK_AB R166, R227, R234 ;  /* 0x000000eae3a6723e */ /* 0x000fe200000000ff */
[----:B------:R-:W-:Y:S01]  /*e270*/  FADD.FTZ R229, R229, R236 ;  /* 0x000000ece5e57221 */ /* 0x000fe20000010000 */
[----:B------:R-:W-:Y:S02]  /*e280*/  LOP3.LUT R21, R116, R21, RZ, 0xc0, !PT ;  /* 0x0000001574157212 */ /* 0x000fe400078ec0ff */
[----:B------:R-:W-:Y:S01]  /*e290*/  LOP3.LUT R22, R117, R22, RZ, 0xc0, !PT ;  /* 0x0000001675167212 */ /* 0x000fe200078ec0ff */
[----:B------:R-:W-:Y:S01]  /*e2a0*/  FADD.FTZ R234, R234, R229 ;  /* 0x000000e5eaea7221 */ /* 0x000fe20000010000 */
[----:B------:R-:W-:Y:S01]  /*e2b0*/  LOP3.LUT R23, R166, R23, RZ, 0xc0, !PT ;  /* 0x00000017a6177212 */ /* 0x000fe200078ec0ff */
[----:B------:R-:W3:Y:S02]  /*e2c0*/  LDSM.16.MT88.4 R116, [R135+0x5000] ;  /* 0x005000008774783b */ /* 0x000ee40000004200 */
[----:B------:R-:W-:Y:S04]  /*e2d0*/  FADD.FTZ R227, R227, R234 ;  /* 0x000000eae3e37221 */ /* 0x000fe80000010000 */
[C---:B--2---:R-:W-:Y:S08]  /*e2e0*/  HMMA.16816.F32 R4, R20.reuse, R120, R4 ;  /* 0x000000781404723c */ /* 0x044ff00000001804 */
[C---:B------:R-:W-:Y:S03]  /*e2f0*/  HMMA.16816.F32 R8, R20.reuse, R122, R8 ;  /* 0x0000007a1408723c */ /* 0x040fe60000001808 */
[----:B------:R-:W-:Y:S05]  /*e300*/  LOP3.LUT R122, R228, R240, R233, 0x96, !PT ;  /* 0x000000f0e47a7212 */ /* 0x000fea00078e96e9 */
[C---:B------:R-:W-:Y:S03]  /*e310*/  HMMA.16816.F32 R36, R20.reuse, R124, R36 ;  /* 0x0000007c1424723c */ /* 0x040fe60000001824 */
[----:B------:R-:W-:Y:S05]  /*e320*/  IMAD.WIDE.U32 R122, R122, -0x2daee0ad, RZ ;  /* 0xd2511f537a7a7825 */ /* 0x000fea00078e00ff */
[C---:B------:R-:W-:Y:S01]  /*e330*/  HMMA.16816.F32 R40, R20.reuse, R126, R40 ;  /* 0x0000007e1428723c */ /* 0x040fe20000001828 */
[----:B------:R-:W-:Y:S02]  /*e340*/  LDSM.16.MT88.4 R124, [R165+0xd800] ;  /* 0x00d80000a57c783b */ /* 0x000fe40000004200 */
[----:B------:R-:W-:Y:S02]  /*e350*/  MOV R120, R122 ;  /* 0x0000007a00787202 */ /* 0x000fe40000000f00 */
[C---:B------:R-:W-:Y:S03]  /*e360*/  PRMT R121, R122.reuse, 0x7773, RZ ;  /* 0x000077737a797816 */ /* 0x040fe600000000ff */
[C---:B------:R-:W-:Y:S03]  /*e370*/  HMMA.16816.F32 R44, R20.reuse, R128, R44 ;  /* 0x00000080142c723c */ /* 0x040fe6000000182c */
[----:B------:R-:W-:Y:S04]  /*e380*/  PRMT R128, R122, 0x7772, RZ ;  /* 0x000077727a807816 */ /* 0x000fe800000000ff */
[----:B------:R-:W-:Y:S01]  /*e390*/  PRMT R128, R128, 0x5410, R121 ;  /* 0x0000541080807816 */ /* 0x000fe20000000079 */
[C---:B------:R-:W-:Y:S03]  /*e3a0*/  HMMA.16816.F32 R48, R20.reuse, R130, R48 ;  /* 0x000000821430723c */ /* 0x040fe60000001830 */
[----:B------:R-:W-:Y:S02]  /*e3b0*/  LOP3.LUT R130, R230, R238, R123, 0x96, !PT ;  /* 0x000000eee6827212 */ /* 0x000fe400078e967b */
[----:B------:R-:W-:Y:S03]  /*e3c0*/  LOP3.LUT R128, R128, 0xff00ff, RZ, 0xc0, !PT ;  /* 0x00ff00ff80807812 */ /* 0x000fe600078ec0ff */
        /* <DEDUP_REMOVED lines=11> */
[----:B------:R-:W2:Y:S07]  /*e480*/  LDSM.16.MT88.4 R24, [R164+0x5000] ;  /* 0x00500000a418783b */ /* 0x000eae0000004200 */
[C---:B------:R-:W-:Y:S03]  /*e490*/  HMMA.16816.F32 R84, R20.reuse, R152, R84 ;  /* 0x000000981454723c */ /* 0x040fe60000001854 */
[--C-:B------:R-:W-:Y:S01]  /*e4a0*/  FFMA.FTZ R153, R31, UR4, -R187.reuse ;  /* 0x000000041f997c23 */ /* 0x100fe200080108bb */
[--C-:B------:R-:W-:Y:S04]  /*e4b0*/  FFMA.FTZ R152, R28, UR4, -R188.reuse ;  /* 0x000000041c987c23 */ /* 0x100fe800080108bc */
[C---:B------:R-:W-:Y:S01]  /*e4c0*/  HMMA.16816.F32 R88, R20.reuse, R154, R88 ;  /* 0x0000009a1458723c */ /* 0x040fe20000001858 */
[----:B------:R-:W-:Y:S02]  /*e4d0*/  MUFU.EX2 R153, R153 ;  /* 0x0000009900997308 */ /* 0x000fe40000000800 */
[--C-:B------:R-:W-:Y:S01]  /*e4e0*/  FFMA.FTZ R154, R32, UR4, -R188.reuse ;  /* 0x00000004209a7c23 */ /* 0x100fe200080108bc */
[----:B------:R-:W-:Y:S07]  /*e4f0*/  LOP3.LUT R32, R130, 0xffff, RZ, 0xc0, !PT ;  /* 0x0000ffff82207812 */ /* 0x000fee00078ec0ff */
[----:B------:R-:W-:Y:S01]  /*e500*/  MUFU.EX2 R152, R152 ;  /* 0x0000009800987308 */ /* 0x000fe20000000800 */
[C---:B------:R-:W-:Y:S09]  /*e510*/  HMMA.16816.F32 R92, R20.reuse, R156, R92 ;  /* 0x0000009c145c723c */ /* 0x040ff2000000185c */
[----:B------:R-:W-:Y:S01]  /*e520*/  MUFU.EX2 R154, R154 ;  /* 0x0000009a009a7308 */ /* 0x000fe20000000800 */
[----:B------:R-:W-:Y:S01]  /*e530*/  FFMA.FTZ R157, R29, UR4, -R188 ;  /* 0x000000041d9d7c23 */ /* 0x000fe200080108bc */
[----:B------:R-:W-:Y:S01]  /*e540*/  FFMA.FTZ R156, R34, UR4, -R187 ;  /* 0x00000004229c7c23 */ /* 0x000fe200080108bb */
[----:B------:R-:W-:Y:S01]  /*e550*/  SHF.R.U32.HI R32, RZ, 0x8, R32 ;  /* 0x00000008ff207819 */ /* 0x000fe20000011620 */
[----:B------:R-:W-:Y:S01]  /*e560*/  FFMA.FTZ R188, R33, UR4, -R188 ;  /* 0x0000000421bc7c23 */ /* 0x000fe200080108bc */
[----:B------:R-:W-:Y:S01]  /*e570*/  PRMT R33, R130, 0x7632, R33 ;  /* 0x0000763282217816 */ /* 0x000fe20000000021 */
[C---:B------:R-:W-:Y:S04]  /*e580*/  HMMA.16816.F32 R96, R20.reuse, R158, R96 ;  /* 0x0000009e1460723c */ /* 0x040fe80000001860 */
[----:B------:R-:W4:Y:S01]  /*e590*/  MUFU.EX2 R157, R157 ;  /* 0x0000009d009d7308 */ /* 0x000f220000000800 */
[--C-:B------:R-:W-:Y:S01]  /*e5a0*/  FFMA.FTZ R158, R30, UR4, -R187.reuse ;  /* 0x000000041e9e7c23 */ /* 0x100fe200080108bb */
[----:B------:R-:W-:Y:S01]  /*e5b0*/  FFMA.FTZ R187, R35, UR4, -R187 ;  /* 0x0000000423bb7c23 */ /* 0x000fe200080108bb */
[----:B------:R-:W5:Y:S01]  /*e5c0*/  LDSM.16.MT88.4 R28, [R134+0xd800] ;  /* 0x00d80000861c783b */ /* 0x000f620000004200 */
[----:B------:R-:W-:Y:S06]  /*e5d0*/  LOP3.LUT R33, R33, 0xff, RZ, 0xc0, !PT ;  /* 0x000000ff21217812 */ /* 0x000fec00078ec0ff */
[----:B------:R-:W-:Y:S01]  /*e5e0*/  MUFU.EX2 R155, R188 ;  /* 0x000000bc009b7308 */ /* 0x000fe20000000800 */
[C---:B-1----:R-:W-:Y:S09]  /*e5f0*/  HMMA.16816.F32 R100, R20.reuse, R160, R100 ;  /* 0x000000a01464723c */ /* 0x042ff20000001864 */
[----:B------:R-:W1:Y:S01]  /*e600*/  MUFU.EX2 R158, R158 ;  /* 0x0000009e009e7308 */ /* 0x000e620000000800 */
[C---:B----4-:R-:W-:Y:S01]  /*e610*/  F2FP.F16.F32.PACK_AB R129, R157.reuse, R152 ;  /* 0x000000989d81723e */ /* 0x050fe200000000ff */
[C---:B------:R-:W-:Y:S08]  /*e620*/  HMMA.16816.F32 R104, R20.reuse, R162, R104 ;  /* 0x000000a21468723c */ /* 0x040ff00000001868 */
[----:B------:R-:W-:Y:S01]  /*e630*/  MUFU.EX2 R156, R156 ;  /* 0x0000009c009c7308 */ /* 0x000fe20000000800 */
[----:B------:R-:W-:Y:S01]  /*e640*/  FADD.FTZ R152, R152, R3 ;  /* 0x0000000398987221 */ /* 0x000fe20000010000 */
[----:B------:R-:W-:Y:S08]  /*e650*/  MOV R3, R132 ;  /* 0x0000008400037202 */ /* 0x000ff00000000f00 */
[----:B------:R-:W4:Y:S01]  /*e660*/  MUFU.EX2 R187, R187 ;  /* 0x000000bb00bb7308 */ /* 0x000f220000000800 */
[----:B------:R-:W-:Y:S01]  /*e670*/  FADD.FTZ R157, R157, R152 ;  /* 0x000000989d9d7221 */ /* 0x000fe20000010000 */
[C---:B---3--:R-:W-:Y:S03]  /*e680*/  HMMA.16816.F32 R108, R20.reuse, R116, R108 ;  /* 0x00000074146c723c */ /* 0x048fe6000000186c */
[----:B------:R-:W-:Y:S02]  /*e690*/  PRMT R116, R122, 0x7771, RZ ;  /* 0x000077717a747816 */ /* 0x000fe400000000ff */
[----:B------:R-:W-:Y:S02]  /*e6a0*/  LOP3.LUT R117, R120, 0xff, RZ, 0xc0, !PT ;  /* 0x000000ff78757812 */ /* 0x000fe400078ec0ff */
[----:B------:R-:W3:Y:S01]  /*e6b0*/  LDSM.16.MT88.4 R120, [R135+0x1800] ;  /* 0x001800008778783b */ /* 0x000ee20000004200 */
[C---:B------:R-:W-:Y:S03]  /*e6c0*/  HMMA.16816.F32 R112, R20.reuse, R118, R112 ;  /* 0x000000761470723c */ /* 0x040fe60000001870 */
[----:B------:R-:W-:Y:S02]  /*e6d0*/  LOP3.LUT R119, R130, 0xff, RZ, 0xc0, !PT ;  /* 0x000000ff82777812 */ /* 0x000fe400078ec0ff */
[----:B------:R-:W-:Y:S02]  /*e6e0*/  SHF.R.U32.HI R130, RZ, 0x18, R130 ;  /* 0x00000018ff827819 */ /* 0x000fe40000011682 */
[----:B------:R-:W-:Y:S01]  /*e6f0*/  PRMT R118, R117, 0x5410, R116 ;  /* 0x0000541075767816 */ /* 0x000fe20000000074 */
[C---:B--2---:R-:W-:Y:S03]  /*e700*/  HMMA.16816.F32 R12, R20.reuse, R24, R12 ;  /* 0x00000018140c723c */ /* 0x044fe6000000180c */
[----:B------:R-:W-:Y:S02]  /*e710*/  PRMT R130, R33, 0x5410, R130 ;  /* 0x0000541021827816 */ /* 0x000fe40000000082 */
[----:B------:R-:W-:Y:S02]  /*e720*/  PRMT R116, R119, 0x5410, R32 ;  /* 0x0000541077747816 */ /* 0x000fe40000000020 */
[C---:B-1----:R-:W-:Y:S01]  /*e730*/  F2FP.F16.F32.PACK_AB R24, R153.reuse, R158 ;  /* 0x0000009e9918723e */ /* 0x042fe200000000ff */
[----:B------:R-:W-:Y:S01]  /*e740*/  HMMA.16816.F32 R16, R20, R26, R16 ;  /* 0x0000001a1410723c */ /* 0x000fe20000001810 */
[----:B------:R-:W1:Y:S02]  /*e750*/  LDSM.16.MT88.4 R32, [R165+0xf800] ;  /* 0x00f80000a520783b */ /* 0x000e640000004200 */
[--C-:B------:R-:W-:Y:S01]  /*e760*/  HSET2.LE.AND R117, R130, R185.reuse, PT ;  /* 0x000000b982757233 */ /* 0x100fe20003803000 */
[----:B------:R-:W-:Y:S01]  /*e770*/  FADD.FTZ R158, R158, R227 ;  /* 0x000000e39e9e7221 */ /* 0x000fe20000010000 */
[--C-:B------:R-:W-:Y:S02]  /*e780*/  HSET2.LE.AND R119, R128, R185.reuse, PT ;  /* 0x000000b980777233 */ /* 0x100fe40003803000 */
[--C-:B------:R-:W-:Y:S01]  /*e790*/  HSET2.LE.AND R118, R118, R185.reuse, PT ;  /* 0x000000b976767233 */ /* 0x100fe20003803000 */
[----:B------:R-:W-:Y:S01]  /*e7a0*/  FADD.FTZ R153, R153, R158 ;  /* 0x0000009e99997221 */ /* 0x000fe20000010000 */
[----:B------:R-:W-:Y:S01]  /*e7b0*/  LOP3.LUT R117, R24, R117, RZ, 0xc0, !PT ;  /* 0x0000007518757212 */ /* 0x000fe200078ec0ff */
[----:B------:R-:W2:Y:S01]  /*e7c0*/  LDSM.16.MT88.4 R20, [R165+0x11800] ;  /* 0x01180000a514783b */ /* 0x000ea20000004200 */
[----:B------:R-:W-:Y:S02]  /*e7d0*/  HSET2.LE.AND R116, R116, R185, PT ;  /* 0x000000b974747233 */ /* 0x000fe40003803000 */
[----:B------:R-:W-:Y:S01]  /*e7e0*/  F2FP.F16.F32.PACK_AB R25, R155, R154 ;  /* 0x0000009a9b19723e */ /* 0x000fe200000000ff */
[----:B------:R-:W-:Y:S01]  /*e7f0*/  FADD.FTZ R154, R154, R157 ;  /* 0x0000009d9a9a7221 */ /* 0x000fe20000010000 */
[----:B----4-:R-:W-:Y:S01]  /*e800*/  F2FP.F16.F32.PACK_AB R24, R187, R156 ;  /* 0x0000009cbb18723e */ /* 0x010fe200000000ff */
[----:B------:R-:W-:Y:S01]  /*e810*/  FADD.FTZ R156, R156, R153 ;  /* 0x000000999c9c7221 */ /* 0x000fe20000010000 */
[----:B------:R-:W-:Y:S01]  /*e820*/  LOP3.LUT R116, R129, R116, RZ, 0xc0, !PT ;  /* 0x0000007481747212 */ /* 0x000fe200078ec0ff */
[----:B------:R-:W-:Y:S01]  /*e830*/  FADD.FTZ R216, R155, R154 ;  /* 0x0000009a9bd87221 */ /* 0x000fe20000010000 */
[----:B------:R-:W-:Y:S01]  /*e840*/  LOP3.LUT R118, R25, R118, RZ, 0xc0, !PT ;  /* 0x0000007619767212 */ /* 0x000fe200078ec0ff */
[----:B------:R-:W-:Y:S01]  /*e850*/  FADD.FTZ R217, R187, R156 ;  /* 0x0000009cbbd97221 */ /* 0x000fe20000010000 */
[----:B------:R-:W-:Y:S07]  /*e860*/  LOP3.LUT R119, R24, R119, RZ, 0xc0, !PT ;  /* 0x0000007718777212 */ /* 0x000fee00078ec0ff */
[C---:B------:R-:W-:Y:S01]  /*e870*/  HMMA.16816.F32 R128, R116.reuse, R124, R4 ;  /* 0x0000007c7480723c */ /* 0x040fe20000001804 */
[----:B------:R-:W4:Y:S07]  /*e880*/  LDSM.16.MT88.4 R4, [R134+0x11800] ;  /* 0x011800008604783b */ /* 0x000f2e0000004200 */
[C---:B------:R-:W-:Y:S01]  /*e890*/  HMMA.16816.F32 R124, R116.reuse, R126, R8 ;  /* 0x0000007e747c723c */ /* 0x040fe20000001808 */
[----:B------:R-:W4:Y:S07]  /*e8a0*/  LDSM.16.MT88.4 R8, [R135+0x5800] ;  /* 0x005800008708783b */ /* 0x000f2e0000004200 */
[C---:B-----5:R-:W-:Y:S08]  /*e8b0*/  HMMA.16816.F32 R36, R116.reuse, R28, R36 ;  /* 0x0000001c7424723c */ /* 0x060ff00000001824 */
[C---:B------:R-:W-:Y:S08]  /*e8c0*/  HMMA.16816.F32 R40, R116.reuse, R30, R40 ;  /* 0x0000001e7428723c */ /* 0x040ff00000001828 */
[C---:B---3--:R-:W-:Y:S08]  /*e8d0*/  HMMA.16816.F32 R44, R116.reuse, R120, R44 ;  /* 0x00000078742c723c */ /* 0x048ff0000000182c */
        /* <DEDUP_REMOVED lines=12> */
[C---:B------:R-:W-:Y:S01]  /*e9a0*/  HMMA.16816.F32 R96, R116.reuse, R22, R96 ;  /* 0x000000167460723c */ /* 0x040fe20000001860 */
[----:B------:R-:W1:Y:S07]  /*e9b0*/  LDSM.16.MT88.4 R20, [R164+0x5800] ;  /* 0x00580000a414783b */ /* 0x000e6e0000004200 */
[C---:B----4-:R-:W-:Y:S08]  /*e9c0*/  HMMA.16816.F32 R100, R116.reuse, R4, R100 ;  /* 0x000000047464723c */ /* 0x050ff00000001864 */
[C---:B------:R-:W-:Y:S08]  /*e9d0*/  HMMA.16816.F32 R104, R116.reuse, R6, R104 ;  /* 0x000000067468723c */ /* 0x040ff00000001868 */
[C---:B------:R-:W-:Y:S08]  /*e9e0*/  HMMA.16816.F32 R108, R116.reuse, R8, R108 ;  /* 0x00000008746c723c */ /* 0x040ff0000000186c */
[C---:B------:R-:W-:Y:S08]  /*e9f0*/  HMMA.16816.F32 R112, R116.reuse, R10, R112 ;  /* 0x0000000a7470723c */ /* 0x040ff00000001870 */
[C---:B-1----:R-:W-:Y:S08]  /*ea00*/  HMMA.16816.F32 R120, R116.reuse, R20, R12 ;  /* 0x000000147478723c */ /* 0x042ff0000000180c */
[----:B------:R-:W-:Y:S01]  /*ea10*/  HMMA.16816.F32 R116, R116, R22, R16 ;  /* 0x000000167474723c */ /* 0x000fe20000001810 */
[----:B------:R-:W-:Y:S08]  /*ea20*/  @!UPT UIADD3 URZ, UPT, UPT, URZ, URZ, URZ ;  /* 0x000000fffffff290 */ /* 0x000ff0000fffe0ff */
[----:B------:R-:W-:Y:S11]  /*ea30*/  @P2 BRA `(.L_x_595) ;  /* 0xffffffc800202947 */ /* 0x000ff6000383ffff */
.L_x_594:
[----:B------:R-:W1:Y:S01]  /*ea40*/  SHFL.BFLY PT, R3, R216, 0x2, 0x1f ;  /* 0x0c401f00d8037f89 */ /* 0x000e6200000e0000 */
[----:B------:R-:W2:Y:S01]  /*ea50*/  LDCU UR4, c[0x0][0x4fc] ;  /* 0x00009f80ff0477ac */ /* 0x000ea20008000800 */
[C---:B------:R-:W-:Y:S01]  /*ea60*/  SHF.L.U32 R5, R182.reuse, 0x4, RZ ;  /* 0x00000004b6057819 */ /* 0x040fe200000006ff */
[----:B------:R-:W3:Y:S01]  /*ea70*/  LDC R12, c[0x0][0x434] ;  /* 0x00010d00ff0c7b82 */ /* 0x000ee20000000800 */
[----:B------:R-:W4:Y:S01]  /*ea80*/  SHFL.BFLY PT, R0, R217, 0x2, 0x1f ;  /* 0x0c401f00d9007f89 */ /* 0x000f2200000e0000 */
[C---:B------:R-:W-:Y:S02]  /*ea90*/  LOP3.LUT P3, RZ, R182.reuse, 0x10, RZ, 0xc0, !PT ;  /* 0x00000010b6ff7812 */ /* 0x040fe4000786c0ff */
[----:B------:R-:W-:Y:S02]  /*eaa0*/  LOP3.LUT R5, R5, 0x1c0, RZ, 0xc0, !PT ;  /* 0x000001c005057812 */ /* 0x000fe400078ec0ff */
[----:B------:R-:W-:Y:S02]  /*eab0*/  LOP3.LUT P4, RZ, R182, 0x8, RZ, 0xc0, !PT ;  /* 0x00000008b6ff7812 */ /* 0x000fe4000788c0ff */
[----:B------:R-:W-:Y:S01]  /*eac0*/  LOP3.LUT R168, R5, 0x38, R168, 0xf8, !PT ;  /* 0x0000003805a87812 */ /* 0x000fe200078ef8a8 */
[----:B------:R-:W3:Y:S01]  /*ead0*/  LDC R14, c[0x0][0x434] ;  /* 0x00010d00ff0e7b82 */ /* 0x000ee20000000800 */
[----:B------:R-:W-:-:S02]  /*eae0*/  SEL R180, R180, 0xffffffe0, !P4 ;  /* 0xffffffe0b4b47807 */ /* 0x000fc40006000000 */
[----:B------:R-:W-:-:S04]  /*eaf0*/  LOP3.LUT R168, R168, R169, R183, 0xfe, !PT ;  /* 0x000000a9a8a87212 */ /* 0x000fc800078efeb7 */
[----:B------:R-:W-:Y:S01]  /*eb00*/  LEA R5, R168, UR5, 0x1 ;  /* 0x00000005a8057c11 */ /* 0x000fe2000f8e08ff */
[----:B------:R-:W2:Y:S03]  /*eb10*/  LDC.U8 R20, c[0x0][0x548] ;  /* 0x00015200ff147b82 */ /* 0x000ea60000000000 */
[----:B------:R-:W-:Y:S01]  /*eb20*/  IADD3 R11, PT, PT, R5, 0x40, RZ ;  /* 0x00000040050b7810 */ /* 0x000fe20007ffe0ff */
[----:B-1----:R-:W-:Y:S01]  /*eb30*/  FADD.FTZ R6, R3, R216 ;  /* 0x000000d803067221 */ /* 0x002fe20000010000 */
[C---:B------:R-:W-:Y:S02]  /*eb40*/  @P3 IADD3 R11, PT, PT, R5.reuse, -0x40, RZ ;  /* 0xffffffc0050b3810 */ /* 0x040fe40007ffe0ff */
[----:B------:R-:W-:Y:S01]  /*eb50*/  IADD3 R9, PT, PT, R5, R180, RZ ;  /* 0x000000b405097210 */ /* 0x000fe20007ffe0ff */
[----:B----4-:R-:W-:Y:S01]  /*eb60*/  FADD.FTZ R7, R0, R217 ;  /* 0x000000d900077221 */ /* 0x010fe20000010000 */
[----:B------:R-:W1:Y:S01]  /*eb70*/  SHFL.BFLY PT, R3, R6, 0x1, 0x1f ;  /* 0x0c201f0006037f89 */ /* 0x000e6200000e0000 */
[----:B------:R-:W-:-:S03]  /*eb80*/  IADD3 R17, PT, PT, R180, R11, RZ ;  /* 0x0000000bb4117210 */ /* 0x000fc60007ffe0ff */
[----:B------:R-:W4:Y:S01]  /*eb90*/  SHFL.BFLY PT, R2, R7, 0x1, 0x1f ;  /* 0x0c201f0007027f89 */ /* 0x000f2200000e0000 */
[----:B-1----:R-:W-:-:S04]  /*eba0*/  FADD.FTZ R3, R6, R3 ;  /* 0x0000000306037221 */ /* 0x002fc80000010000 */
[----:B------:R-:W1:Y:S01]  /*ebb0*/  MUFU.RCP R0, R3 ;  /* 0x0000000300007308 */ /* 0x000e620000001000 */
[----:B------:R-:W-:Y:S01]  /*ebc0*/  FSETP.NE.FTZ.AND P2, PT, R3, RZ, PT ;  /* 0x000000ff0300720b */ /* 0x000fe20003f55000 */
[----:B----4-:R-:W-:-:S05]  /*ebd0*/  FADD.FTZ R2, R7, R2 ;  /* 0x0000000207027221 */ /* 0x010fca0000010000 */
[----:B------:R-:W-:Y:S01]  /*ebe0*/  FSETP.NE.FTZ.AND P1, PT, R2, RZ, PT ;  /* 0x000000ff0200720b */ /* 0x000fe20003f35000 */
[----:B------:R-:W4:Y:S08]  /*ebf0*/  MUFU.RCP R4, R2 ;  /* 0x0000000200047308 */ /* 0x000f300000001000 */
[----:B------:R-:W3:Y:S01]  /*ec00*/  @P2 MUFU.LG2 R3, R3 ;  /* 0x0000000300032308 */ /* 0x000ee20000000c00 */
[----:B-1----:R-:W-:-:S05]  /*ec10*/  FSEL R0, R0, 1, P2 ;  /* 0x3f80000000007808 */ /* 0x002fca0001000000 */
[----:B--2---:R-:W-:Y:S01]  /*ec20*/  FMUL.FTZ R0, R0, UR4 ;  /* 0x0000000400007c20 */ /* 0x004fe20008410000 */
[----:B----4-:R-:W-:-:S03]  /*ec30*/  FSEL R4, R4, 1, P1 ;  /* 0x3f80000004047808 */ /* 0x010fc60000800000 */
        /* <DEDUP_REMOVED lines=49> */
[----:B------:R-:W-:Y:S01]  /*ef50*/  FMUL.FTZ R4, R4, UR4 ;  /* 0x0000000404047c20 */ /* 0x000fe20008410000 */
[----:B------:R-:W-:-:S02]  /*ef60*/  F2FP.F16.F32.PACK_AB R128, R129, R128 ;  /* 0x000000808180723e */ /* 0x000fc400000000ff */
[----:B------:R-:W-:Y:S01]  /*ef70*/  SEL R0, R0, 0xfffffff0, !P0 ;  /* 0xfffffff000007807 */ /* 0x000fe20004000000 */
[C---:B------:R-:W-:Y:S01]  /*ef80*/  FMUL.FTZ R130, R4.reuse, R130 ;  /* 0x0000008204827220 */ /* 0x040fe20000410000 */
[C---:B------:R-:W-:Y:S01]  /*ef90*/  FMUL.FTZ R131, R4.reuse, R131 ;  /* 0x0000008304837220 */ /* 0x040fe20000410000 */
[C---:B------:R-:W-:Y:S01]  /*efa0*/  FMUL.FTZ R126, R4.reuse, R126 ;  /* 0x0000007e047e7220 */ /* 0x040fe20000410000 */
[----:B------:R-:W-:Y:S01]  /*efb0*/  IADD3 R7, PT, PT, R5, R0, RZ ;  /* 0x0000000005077210 */ /* 0x000fe20007ffe0ff */
[----:B------:R-:W-:Y:S01]  /*efc0*/  FMUL.FTZ R127, R4, R127 ;  /* 0x0000007f047f7220 */ /* 0x000fe20000410000 */
[----:B------:R-:W-:Y:S01]  /*efd0*/  IADD3 R13, PT, PT, R0, R9, RZ ;  /* 0x00000009000d7210 */ /* 0x000fe20007ffe0ff */
[----:B------:R-:W-:Y:S01]  /*efe0*/  FMUL.FTZ R38, R4, R38 ;  /* 0x0000002604267220 */ /* 0x000fe20000410000 */
[----:B------:R-:W-:Y:S01]  /*eff0*/  IADD3 R15, PT, PT, R0, R11, RZ ;  /* 0x0000000b000f7210 */ /* 0x000fe20007ffe0ff */
[----:B------:R-:W-:Y:S01]  /*f000*/  FMUL.FTZ R39, R4, R39 ;  /* 0x0000002704277220 */ /* 0x000fe20000410000 */
[----:B------:R-:W-:Y:S01]  /*f010*/  IADD3 R19, PT, PT, R0, R17, RZ ;  /* 0x0000001100137210 */ /* 0x000fe20007ffe0ff */
[C---:B------:R-:W-:Y:S01]  /*f020*/  FMUL.FTZ R42, R4.reuse, R42 ;  /* 0x0000002a042a7220 */ /* 0x040fe20000410000 */
[----:B------:R-:W1:Y:S01]  /*f030*/  LDC.U8 R0, c[0x0][0x549] ;  /* 0x00015240ff007b82 */ /* 0x000e620000000000 */
[C---:B------:R-:W-:Y:S01]  /*f040*/  FMUL.FTZ R43, R4.reuse, R43 ;  /* 0x0000002b042b7220 */ /* 0x040fe20000410000 */
[C---:B------:R-:W-:Y:S01]  /*f050*/  FMUL.FTZ R46, R4.reuse, R46 ;  /* 0x0000002e042e7220 */ /* 0x040fe20000410000 */
[C---:B------:R-:W-:Y:S01]  /*f060*/  FMUL.FTZ R47, R4.reuse, R47 ;  /* 0x0000002f042f7220 */ /* 0x040fe20000410000 */
[C---:B------:R-:W-:Y:S01]  /*f070*/  FMUL.FTZ R50, R4.reuse, R50 ;  /* 0x0000003204327220 */ /* 0x040fe20000410000 */
[C---:B------:R-:W-:Y:S01]  /*f080*/  FMUL.FTZ R51, R4.reuse, R51 ;  /* 0x0000003304337220 */ /* 0x040fe20000410000 */
[----:B------:R-:W-:Y:S01]  /*f090*/  F2FP.F16.F32.PACK_AB R130, R131, R130 ;  /* 0x000000828382723e */ /* 0x000fe200000000ff */
        /* <DEDUP_REMOVED lines=19> */
[----:B------:R-:W-:Y:S01]  /*f1d0*/  STS [R5], R128 ;  /* 0x0000008005007388 */ /* 0x000fe20000000800 */
[----:B------:R-:W-:Y:S01]  /*f1e0*/  F2FP.F16.F32.PACK_AB R50, R51, R50 ;  /* 0x000000323332723e */ /* 0x000fe200000000ff */
[C---:B------:R-:W-:Y:S01]  /*f1f0*/  FMUL.FTZ R74, R4.reuse, R74 ;  /* 0x0000004a044a7220 */ /* 0x040fe20000410000 */
[C---:B------:R-:W-:Y:S01]  /*f200*/  FMUL.FTZ R75, R4.reuse, R75 ;  /* 0x0000004b044b7220 */ /* 0x040fe20000410000 */
[----:B------:R-:W-:Y:S01]  /*f210*/  STS [R5+0x400], R130 ;  /* 0x0004008205007388 */ /* 0x000fe20000000800 */
[----:B------:R-:W-:Y:S01]  /*f220*/  F2FP.F16.F32.PACK_AB R52, R53, R52 ;  /* 0x000000343534723e */ /* 0x000fe200000000ff */
[C---:B------:R-:W-:Y:S01]  /*f230*/  FMUL.FTZ R78, R4.reuse, R78 ;  /* 0x0000004e044e7220 */ /* 0x040fe20000410000 */
[----:B------:R-:W-:Y:S01]  /*f240*/  F2FP.F16.F32.PACK_AB R54, R55, R54 ;  /* 0x000000363736723e */ /* 0x000fe200000000ff */
[----:B------:R-:W-:Y:S01]  /*f250*/  STS [R7], R124 ;  /* 0x0000007c07007388 */ /* 0x000fe20000000800 */
[C---:B------:R-:W-:Y:S01]  /*f260*/  FMUL.FTZ R79, R4.reuse, R79 ;  /* 0x0000004f044f7220 */ /* 0x040fe20000410000 */
[----:B------:R-:W-:Y:S01]  /*f270*/  F2FP.F16.F32.PACK_AB R56, R57, R56 ;  /* 0x000000383938723e */ /* 0x000fe200000000ff */
[C---:B------:R-:W-:Y:S01]  /*f280*/  FMUL.FTZ R82, R4.reuse, R82 ;  /* 0x0000005204527220 */ /* 0x040fe20000410000 */
[----:B------:R-:W-:Y:S01]  /*f290*/  STS [R7+0x400], R126 ;  /* 0x0004007e07007388 */ /* 0x000fe20000000800 */
        /* <DEDUP_REMOVED lines=21> */
[----:B------:R-:W-:Y:S01]  /*f3f0*/  FMUL.FTZ R98, R4, R98 ;  /* 0x0000006204627220 */ /* 0x000fe20000410000 */
[----:B-1----:R-:W-:Y:S01]  /*f400*/  ISETP.NE.AND P3, PT, R0, RZ, PT ;  /* 0x000000ff0000720c */ /* 0x002fe20003f65270 */
        /* <DEDUP_REMOVED lines=23> */
[----:B------:R-:W-:Y:S01]  /*f580*/  ISETP.NE.AND P0, PT, R207, -0x1, PT ;  /* 0xffffffffcf00780c */ /* 0x000fe20003f05270 */
[----:B------:R-:W-:Y:S01]  /*f590*/  STS [R19+0x400], R58 ;  /* 0x0004003a13007388 */ /* 0x000fe20000000800 */
[----:B------:R-:W-:Y:S01]  /*f5a0*/  F2FP.F16.F32.PACK_AB R92, R93, R92 ;  /* 0x0000005c5d5c723e */ /* 0x000fe200000000ff */
[C---:B------:R-:W-:Y:S01]  /*f5b0*/  FMUL.FTZ R122, R4.reuse, R122 ;  /* 0x0000007a047a7220 */ /* 0x040fe20000410000 */
[----:B------:R-:W-:Y:S01]  /*f5c0*/  F2FP.F16.F32.PACK_AB R94, R95, R94 ;  /* 0x0000005e5f5e723e */ /* 0x000fe200000000ff */
[----:B------:R-:W-:Y:S01]  /*f5d0*/  STS [R5+0x2000], R60 ;  /* 0x0020003c05007388 */ /* 0x000fe20000000800 */
[C---:B------:R-:W-:Y:S01]  /*f5e0*/  FMUL.FTZ R123, R4.reuse, R123 ;  /* 0x0000007b047b7220 */ /* 0x040fe20000410000 */
[----:B------:R-:W-:Y:S01]  /*f5f0*/  F2FP.F16.F32.PACK_AB R96, R97, R96 ;  /* 0x000000606160723e */ /* 0x000fe200000000ff */
[C---:B------:R-:W-:Y:S01]  /*f600*/  FMUL.FTZ R118, R4.reuse, R118 ;  /* 0x0000007604767220 */ /* 0x040fe20000410000 */
[----:B------:R-:W-:Y:S01]  /*f610*/  STS [R5+0x2400], R62 ;  /* 0x0024003e05007388 */ /* 0x000fe20000000800 */
[----:B------:R-:W-:Y:S01]  /*f620*/  F2FP.F16.F32.PACK_AB R98, R99, R98 ;  /* 0x000000626362723e */ /* 0x000fe200000000ff */
[----:B------:R-:W-:Y:S01]  /*f630*/  FMUL.FTZ R119, R4, R119 ;  /* 0x0000007704777220 */ /* 0x000fe20000410000 */
[----:B------:R-:W-:Y:S01]  /*f640*/  F2FP.F16.F32.PACK_AB R100, R101, R100 ;  /* 0x000000646564723e */ /* 0x000fe200000000ff */
[----:B------:R-:W-:Y:S01]  /*f650*/  STS [R7+0x2000], R64 ;  /* 0x0020004007007388 */ /* 0x000fe20000000800 */
[----:B------:R-:W-:Y:S01]  /*f660*/  F2FP.F16.F32.PACK_AB R102, R103, R102 ;  /* 0x000000666766723e */ /* 0x000fe200000000ff */
[----:B------:R-:W3:Y:S01]  /*f670*/  @P3 LDC R21, c[0x0][0x430] ;  /* 0x00010c00ff153b82 */ /* 0x000ee20000000800 */
        /* <DEDUP_REMOVED lines=15> */
[----:B------:R-:W-:Y:S01]  /*f770*/  @P3 MOV R18, 0x1 ;  /* 0x0000000100123802 */ /* 0x000fe20000000f00 */
[----:B------:R-:W-:Y:S01]  /*f780*/  STS [R11+0x2000], R76 ;  /* 0x0020004c0b007388 */ /* 0x000fe20000000800 */
[----:B---3--:R-:W-:-:S03]  /*f790*/  @P3 IMAD R14, R21, R12, RZ ;  /* 0x0000000c150e3224 */ /* 0x008fc600078e02ff */
[----:B------:R-:W-:Y:S04]  /*f7a0*/  STS [R11+0x2400], R78 ;  /* 0x0024004e0b007388 */ /* 0x000fe80000000800 */
        /* <DEDUP_REMOVED lines=13> */
[----:B------:R4:W-:Y:S01]  /*f880*/  STS [R13+0x4400], R106 ;  /* 0x0044006a0d007388 */ /* 0x0009e20000000800 */
[----:B-1----:R-:W1:Y:S03]  /*f890*/  @P0 LDC.64 R4, c[0x0][0x408] ;  /* 0x00010200ff040b82 */ /* 0x002e660000000a00 */
[----:B------:R-:W-:Y:S04]  /*f8a0*/  STS [R11+0x4000], R108 ;  /* 0x0040006c0b007388 */ /* 0x000fe80000000800 */
[----:B------:R-:W-:Y:S01]  /*f8b0*/  STS [R11+0x4400], R110 ;  /* 0x0044006e0b007388 */ /* 0x000fe20000000800 */
[----:B--2---:R-:W2:Y:S03]  /*f8c0*/  @!P0 LDC.64 R6, c[0x0][0x400] ;  /* 0x00010000ff068b82 */ /* 0x004ea60000000a00 */
[----:B------:R-:W-:Y:S04]  /*f8d0*/  STS [R15+0x4000], R112 ;  /* 0x004000700f007388 */ /* 0x000fe80000000800 */
[----:B------:R5:W-:Y:S01]  /*f8e0*/  STS [R15+0x4400], R114 ;  /* 0x004400720f007388 */ /* 0x000be20000000800 */
[----:B---3--:R-:W-:-:S03]  /*f8f0*/  LOP3.LUT R9, R202, 0x1f8, RZ, 0xc0, !PT ;  /* 0x000001f8ca097812 */ /* 0x008fc600078ec0ff */
[----:B------:R-:W-:Y:S01]  /*f900*/  STS [R17+0x4000], R120 ;  /* 0x0040007811007388 */ /* 0x000fe20000000800 */
[----:B------:R-:W-:-:S03]  /*f910*/  LOP3.LUT R9, R9, 0x38, R182, 0x78, !PT ;  /* 0x0000003809097812 */ /* 0x000fc600078e78b6 */
[----:B------:R3:W-:Y:S01]  /*f920*/  STS [R17+0x4400], R122 ;  /* 0x0044007a11007388 */ /* 0x0007e20000000800 */
[----:B------:R-:W-:Y:S01]  /*f930*/  LOP3.LUT R16, R9, 0x1e00, R202, 0xf8, !PT ;  /* 0x00001e0009107812 */ /* 0x000fe200078ef8ca */
[----:B------:R-:W1:Y:S03]  /*f940*/  S2R R0, SR_CTAID.X ;  /* 0x0000000000007919 */ /* 0x000e660000002500 */
[----:B------:R-:W-:Y:S01]  /*f950*/  LEA R16, R16, UR5, 0x1 ;  /* 0x0000000510107c11 */ /* 0x000fe2000f8e08ff */
[----:B----4-:R-:W4:Y:S01]  /*f960*/  S2R R13, SR_CTAID.Y ;  /* 0x00000000000d7919 */ /* 0x010f220000002600 */
[----:B------:R1:W-:Y:S04]  /*f970*/  STS [R19+0x4000], R116 ;  /* 0x0040007413007388 */ /* 0x0003e80000000800 */
[----:B------:R1:W-:Y:S01]  /*f980*/  STS [R19+0x4400], R118 ;  /* 0x0044007613007388 */ /* 0x0003e20000000800 */
[----:B-----5:R-:W1:Y:S01]  /*f990*/  S2R R15, SR_CTAID.Z ;  /* 0x00000000000f7919 */ /* 0x020e620000002700 */
[----:B---3--:R-:W3:Y:S01]  /*f9a0*/  @P3 LDC R17, c[0x0][0x430] ;  /* 0x00010c00ff113b82 */ /* 0x008ee20000000800 */
[----:B------:R-:W-:Y:S05]  /*f9b0*/  @P3 BRA `(.L_x_598) ;  /* 0x0000000000203947 */ /* 0x000fea0003800000 */
[----:B------:R-:W-:Y:S01]  /*f9c0*/  ISETP.NE.AND P4, PT, R20, RZ, PT ;  /* 0x000000ff1400720c */ /* 0x000fe20003f85270 */
[----:B------:R-:W5:-:S12]  /*f9d0*/  LDC R9, c[0x0][0x3e0] ;  /* 0x0000f800ff097b82 */ /* 0x000f580000000800 */
[----:B------:R-:W5:Y:S01]  /*f9e0*/  @P4 LDC R18, c[0x0][0x454] ;  /* 0x00011500ff124b82 */ /* 0x000f620000000800 */
[----:B---3--:R-:W-:Y:S02]  /*f9f0*/  @P4 MOV R17, 0x1 ;  /* 0x0000000100114802 */ /* 0x008fe40000000f00 */
[----:B------:R-:W-:-:S05]  /*fa00*/  @!P4 MOV R17, 0x1 ;  /* 0x000000010011c802 */ /* 0x000fca0000000f00 */
[----:B------:R-:W3:Y:S01]  /*fa10*/  @P4 LDC R14, c[0x0][0x454] ;  /* 0x00011500ff0e4b82 */ /* 0x000ee20000000800 */
[-C--:B-----5:R-:W-:Y:S02]  /*fa20*/  @P4 IMAD R18, R18, R9.reuse, RZ ;  /* 0x0000000912124224 */ /* 0x0a0fe400078e02ff */
[----:B------:R-:W-:-:S07]  /*fa30*/  @!P4 IMAD R18, R12, R9, RZ ;  /* 0x000000090c12c224 */ /* 0x000fce00078e02ff */
.L_x_598:
[----:B------:R-:W-:Y:S01]  /*fa40*/  BAR.SYNC.DEFER_BLOCKING 0x0 ;  /* 0x0000000000007b1d */ /* 0x000fe20000010000 */
[----:B------:R-:W-:Y:S01]  /*fa50*/  ISETP.NE.AND P4, PT, R207, -0x1, PT ;  /* 0xffffffffcf00780c */ /* 0x000fe20003f85270 */
[----:B--2-4-:R-:W-:Y:S01]  /*fa60*/  @!P0 IMAD.WIDE.U32 R24, R13, R6, RZ ;  /* 0x000000060d188225 */ /* 0x014fe200078e00ff */
[----:B------:R-:W-:-:S03]  /*fa70*/  ISETP.NE.AND P3, PT, R20, RZ, !P3 ;  /* 0x000000ff1400720c */ /* 0x000fc60005f65270 */
[----:B------:R-:W-:Y:S01]  /*fa80*/  @P2 FMUL.FTZ R26, R3, 0.69314718246459960938 ;  /* 0x3f317218031a2820 */ /* 0x000fe20000410000 */
[----:B------:R-:W-:Y:S01]  /*fa90*/  LOP3.LUT P5, RZ, R182, 0x3, RZ, 0xc0, !PT ;  /* 0x00000003b6ff7812 */ /* 0x000fe200078ac0ff */
[----:B------:R-:W2:Y:S01]  /*faa0*/  @P2 LDC R20, c[0x0][0x458] ;  /* 0x00011600ff142b82 */ /* 0x000ea20000000800 */
[----:B------:R-:W4:Y:S01]  /*fab0*/  @P1 MUFU.LG2 R2, R2 ;  /* 0x0000000200021308 */ /* 0x000f220000000c00 */
[----:B-1----:R-:W-:Y:S01]  /*fac0*/  @P0 IMAD.WIDE.U32 R22, R207, R4, RZ ;  /* 0x00000004cf160225 */ /* 0x002fe200078e00ff */
[----:B------:R-:W-:Y:S01]  /*fad0*/  LOP3.LUT R21, R184, 0x30, RZ, 0xc0, !PT ;  /* 0x00000030b8157812 */ /* 0x000fe200078ec0ff */
[----:B------:R-:W-:Y:S01]  /*fae0*/  BSSY.RECONVERGENT B0, `(.L_x_599) ;  /* 0x000002a000007945 */ /* 0x000fe20003800200 */
[----:B------:R-:W-:Y:S01]  /*faf0*/  SHF.R.U32.HI R6, RZ, 0x2, R182 ;  /* 0x00000002ff067819 */ /* 0x000fe200000116b6 */
[----:B------:R-:W-:Y:S02]  /*fb00*/  @!P0 IMAD R7, R13, R7, R25 ;  /* 0x000000070d078224 */ /* 0x000fe400078e0219 */
[----:B------:R-:W1:Y:S01]  /*fb10*/  @P1 LDC R19, c[0x0][0x458] ;  /* 0x00011600ff131b82 */ /* 0x000e620000000800 */
[----:B------:R-:W-:Y:S01]  /*fb20*/  @P0 IMAD R7, R207, R5, R23 ;  /* 0x00000005cf070224 */ /* 0x000fe200078e0217 */
[----:B------:R-:W-:Y:S01]  /*fb30*/  LOP3.LUT R6, R21, 0x7, R6, 0xf8, !PT ;  /* 0x0000000715067812 */ /* 0x000fe200078ef806 */
[----:B------:R-:W-:Y:S01]  /*fb40*/  @!P4 IMAD R207, R13, R12, RZ ;  /* 0x0000000c0dcfc224 */ /* 0x000fe200078e02ff */
[----:B------:R-:W-:Y:S01]  /*fb50*/  MOV R12, 0x7f800000 ;  /* 0x7f800000000c7802 */ /* 0x000fe20000000f00 */
[----:B---3--:R-:W-:-:S02]  /*fb60*/  IMAD R14, R15, R14, RZ ;  /* 0x0000000e0f0e7224 */ /* 0x008fc400078e02ff */
[----:B------:R-:W-:Y:S01]  /*fb70*/  IMAD R5, R0, R17, RZ ;  /* 0x0000001100057224 */ /* 0x000fe200078e02ff */
[----:B------:R-:W-:Y:S01]  /*fb80*/  SHF.R.S32.HI R4, RZ, 0x1f, R207 ;  /* 0x0000001fff047819 */ /* 0x000fe200000114cf */
[----:B------:R-:W-:Y:S01]  /*fb90*/  @!P3 IMAD R14, R13, R18, R14 ;  /* 0x000000120d0eb224 */ /* 0x000fe200078e020e */
[----:B------:R3:W3:Y:S01]  /*fba0*/  LDS.128 R8, [R16+0x1800] ;  /* 0x0018000010087984 */ /* 0x0006e20000000c00 */
[----:B------:R-:W-:Y:S01]  /*fbb0*/  IMAD.SHL.U32 R5, R5, 0x40, RZ ;  /* 0x0000004005057824 */ /* 0x000fe200078e00ff */
[----:B------:R-:W-:Y:S01]  /*fbc0*/  SEL R18, R207, RZ, P3 ;  /* 0x000000ffcf127207 */ /* 0x000fe20001800000 */
[----:B----4-:R-:W-:Y:S01]  /*fbd0*/  @P1 FMUL.FTZ R3, R2, 0.69314718246459960938 ;  /* 0x3f31721802031820 */ /* 0x010fe20000410000 */
[----:B------:R-:W-:Y:S01]  /*fbe0*/  SEL R4, R4, RZ, P3 ;  /* 0x000000ff04047207 */ /* 0x000fe20001800000 */
[----:B------:R-:W-:Y:S01]  /*fbf0*/  IMAD.MOV.U32 R13, RZ, RZ, 0x7f800000 ;  /* 0x7f800000ff0d7424 */ /* 0x000fe200078e00ff */
[----:B------:R-:W-:Y:S01]  /*fc00*/  IADD3 R18, P4, P3, R5, R18, R14 ;  /* 0x0000001205127210 */ /* 0x000fe20007b9e00e */
[----:B--2---:R-:W-:Y:S01]  /*fc10*/  @P2 FFMA.FTZ R13, R133, R20, R26 ;  /* 0x00000014850d2223 */ /* 0x004fe2000001001a */
[----:B------:R-:W-:-:S02]  /*fc20*/  SHF.R.S32.HI R21, RZ, 0x1f, R14 ;  /* 0x0000001fff157819 */ /* 0x000fc4000001140e */
[----:B------:R-:W-:Y:S01]  /*fc30*/  SHF.R.S32.HI R5, RZ, 0x1f, R5 ;  /* 0x0000001fff057819 */ /* 0x000fe20000011405 */
[----:B-1----:R-:W-:-:S03]  /*fc40*/  @P1 FFMA.FTZ R12, R132, R19, R3 ;  /* 0x00000013840c1223 */ /* 0x002fc60000010003 */
        /* <DEDUP_REMOVED lines=19> */
.L_x_600:
[----:B------:R-:W-:Y:S05]  /*fd80*/  BSYNC.RECONVERGENT B0 ;  /* 0x0000000000007941 */ /* 0x000fea0003800200 */
.L_x_599:
[----:B------:R-:W2:Y:S01]  /*fd90*/  LDCU.64 UR4, c[0x0][0x410] ;  /* 0x00008200ff0477ac */ /* 0x000ea20008000a00 */
[----:B------:R-:W-:Y:S01]  /*fda0*/  @P0 IMAD.MOV.U32 R24, RZ, RZ, R22 ;  /* 0x000000ffff180224 */ /* 0x000fe200078e0016 */
[----:B------:R-:W-:Y:S01]  /*fdb0*/  SHF.R.U32.HI R18, RZ, 0x3, R182 ;  /* 0x00000003ff127819 */ /* 0x000fe200000116b6 */
[----:B------:R3:W4:Y:S01]  /*fdc0*/  LDS.128 R20, [R16] ;  /* 0x0000000010147984 */ /* 0x0007220000000c00 */
[----:B------:R-:W-:Y:S01]  /*fdd0*/  IMAD.MOV.U32 R19, RZ, RZ, RZ ;  /* 0x000000ffff137224 */ /* 0x000fe200078e00ff */
[----:B------:R-:W-:Y:S01]  /*fde0*/  BSSY.RECONVERGENT B0, `(.L_x_601) ;  /* 0x0000020000007945 */ /* 0x000fe20003800200 */
[----:B------:R-:W-:Y:S01]  /*fdf0*/  IADD3 R24, P0, PT, R181, R24, RZ ;  /* 0x00000018b5187210 */ /* 0x000fe20007f1e0ff */
[C---:B-1----:R-:W-:Y:S01]  /*fe00*/  VIADD R2, R18.reuse, 0x30 ;  /* 0x0000003012027836 */ /* 0x042fe20000000000 */
[C---:B------:R-:W-:Y:S01]  /*fe10*/  IADD3 R4, PT, PT, R18.reuse, 0x20, RZ ;  /* 0x0000002012047810 */ /* 0x040fe20007ffe0ff */
[----:B------:R-:W-:Y:S01]  /*fe20*/  VIADD R6, R18, 0x10 ;  /* 0x0000001012067836 */ /* 0x000fe20000000000 */
[----:B------:R-:W-:-:S02]  /*fe30*/  IADD3.X R25, PT, PT, RZ, R7, RZ, P0, !PT ;  /* 0x00000007ff197210 */ /* 0x000fc400007fe4ff */
[-C--:B------:R-:W-:Y:S02]  /*fe40*/  ISETP.GE.AND P0, PT, R2, R199.reuse, PT ;  /* 0x000000c70200720c */ /* 0x080fe40003f06270 */
[-C--:B------:R-:W-:Y:S02]  /*fe50*/  ISETP.GE.AND P2, PT, R6, R199.reuse, PT ;  /* 0x000000c70600720c */ /* 0x080fe40003f46270 */
[-C--:B------:R-:W-:Y:S01]  /*fe60*/  ISETP.GE.AND P1, PT, R4, R199.reuse, PT ;  /* 0x000000c70400720c */ /* 0x080fe20003f26270 */
[C---:B--2---:R-:W-:Y:S01]  /*fe70*/  IMAD.WIDE.U32 R2, R15.reuse, UR4, R24 ;  /* 0x000000040f027c25 */ /* 0x044fe2000f8e0018 */
[----:B------:R3:W1:Y:S01]  /*fe80*/  LDS.128 R4, [R16+0x4000] ;  /* 0x0040000010047984 */ /* 0x0006620000000c00 */
[----:B------:R-:W-:Y:S02]  /*fe90*/  ISETP.GE.AND P3, PT, R18, R199, PT ;  /* 0x000000c71200720c */ /* 0x000fe40003f66270 */
[----:B------:R-:W-:Y:S02]  /*fea0*/  IMAD R25, R15, UR5, R3 ;  /* 0x000000050f197c24 */ /* 0x000fe4000f8e0203 */
[----:B------:R3:W2:Y:S01]  /*feb0*/  LDS.128 R12, [R16+0x2000] ;  /* 0x00200000100c7984 */ /* 0x0006a20000000c00 */
[----:B------:R-:W-:-:S08]  /*fec0*/  IMAD.WIDE.U32 R18, R0, 0x40, R18 ;  /* 0x0000004000127825 */ /* 0x000fd000078e0012 */
[----:B------:R-:W-:Y:S05]  /*fed0*/  @P3 BRA `(.L_x_602) ;  /* 0x0000000000403947 */ /* 0x000fea0003800000 */
[----:B------:R-:W5:Y:S01]  /*fee0*/  LDCU.64 UR6, c[0x0][0x408] ;  /* 0x00008100ff0677ac */ /* 0x000f620008000a00 */
[----:B------:R-:W-:Y:S01]  /*fef0*/  IMAD.MOV.U32 R24, RZ, RZ, R2 ;  /* 0x000000ffff187224 */ /* 0x000fe200078e0002 */
[----:B------:R-:W4:Y:S01]  /*ff00*/  LDCU UR8, c[0x0][0x440] ;  /* 0x00008800ff0877ac */ /* 0x000f220008000800 */
[----:B------:R-:W3:Y:S01]  /*ff10*/  LDCU.64 UR4, c[0x0][0x3f0] ;  /* 0x00007e00ff0477ac */ /* 0x000ee20008000a00 */
[----:B-----5:R-:W-:Y:S02]  /*ff20*/  IMAD R17, R19, UR6, RZ ;  /* 0x0000000613117c24 */ /* 0x020fe4000f8e02ff */
[----:B------:R-:W-:Y:S01]  /*ff30*/  IMAD.WIDE.U32 R26, R18, UR6, R24 ;  /* 0x00000006121a7c25 */ /* 0x000fe2000f8e0018 */
[----:B----4-:R-:W-:-:S03]  /*ff40*/  ISETP.GE.AND P5, PT, R181, UR8, PT ;  /* 0x00000008b5007c0c */ /* 0x010fc6000bfa6270 */
[----:B------:R-:W-:Y:S01]  /*ff50*/  IMAD R0, R18, UR7, R17 ;  /* 0x0000000712007c24 */ /* 0x000fe2000f8e0211 */
[----:B------:R-:W-:Y:S02]  /*ff60*/  ISETP.GE.AND P4, PT, R201, UR8, PT ;  /* 0x00000008c9007c0c */ /* 0x000fe4000bf86270 */
[----:B------:R-:W-:Y:S01]  /*ff70*/  ISETP.GE.AND P3, PT, R200, UR8, PT ;  /* 0x00000008c8007c0c */ /* 0x000fe2000bf66270 */
[----:B------:R-:W-:Y:S01]  /*ff80*/  IMAD.IADD R0, R0, 0x1, R27 ;  /* 0x0000000100007824 */ /* 0x000fe200078e021b */
[----:B---3--:R-:W-:-:S04]  /*ff90*/  LEA R28, P6, R26, UR4, 0x1 ;  /* 0x000000041a1c7c11 */ /* 0x008fc8000f8c08ff */
[----:B------:R-:W-:-:S05]  /*ffa0*/  LEA.HI.X R29, R26, UR5, R0, 0x1, P6 ;  /* 0x000000051a1d7c11 */ /* 0x000fca000b0f0c00 */
[----:B------:R3:W-:Y:S04]  /*ffb0*/  @!P5 STG.E.128 desc[UR14][R28.64], R20 ;  /* 0x000000141c00d986 */ /* 0x0007e8000c101d0e */
[----:B--2---:R3:W-:Y:S04]  /*ffc0*/  @!P4 STG.E.128 desc[UR14][R28.64+0x80], R12 ;  /* 0x0000800c1c00c986 */ /* 0x0047e8000c101d0e */
[----:B-1----:R3:W-:Y:S02]  /*ffd0*/  @!P3 STG.E.128 desc[UR14][R28.64+0x100], R4 ;  /* 0x000100041c00b986 */ /* 0x0027e4000c101d0e */
.L_x_602:
[----:B------:R-:W-:Y:S05]  /*ffe0*/  BSYNC.RECONVERGENT B0 ;  /* 0x0000000000007941 */ /* 0x000fea0003800200 */
.L_x_601:
[----:B---34-:R3:W4:Y:S01]  /*fff0*/  LDS.128 R20, [R16+0x800] ;  /* 0x0008000010147984 */ /* 0x0187220000000c00 */
[----:B------:R-:W-:Y:S03]  /*10000*/  BSSY.RECONVERGENT B0, `(.L_x_603) ;  /* 0x0000017000007945 */ /* 0x000fe60003800200 */
[----:B--2---:R3:W2:Y:S04]  /*10010*/  LDS.128 R12, [R16+0x2800] ;  /* 0x00280000100c7984 */ /* 0x0046a80000000c00 */
[----:B-1----:R3:W1:Y:S01]  /*10020*/  LDS.128 R4, [R16+0x4800] ;  /* 0x0048000010047984 */ /* 0x0026620000000c00 */
[----:B------:R-:W-:Y:S05]  /*10030*/  @P2 BRA `(.L_x_604) ;  /* 0x00000000004c2947 */ /* 0x000fea0003800000 */
[----:B------:R-:W5:Y:S01]  /*10040*/  LDCU.64 UR6, c[0x0][0x408] ;  /* 0x00008100ff0677ac */ /* 0x000f620008000a00 */
[----:B------:R-:W-:Y:S01]  /*10050*/  IADD3 R17, P2, PT, R18, 0x10, RZ ;  /* 0x0000001012117810 */ /* 0x000fe20007f5e0ff */
[----:B------:R-:W-:Y:S01]  /*10060*/  IMAD.MOV.U32 R26, RZ, RZ, R2 ;  /* 0x000000ffff1a7224 */ /* 0x000fe200078e0002 */
[----:B------:R-:W-:Y:S01]  /*10070*/  MOV R27, R25 ;  /* 0x00000019001b7202 */ /* 0x000fe20000000f00 */
[----:B------:R-:W3:Y:S02]  /*10080*/  LDCU UR8, c[0x0][0x440] ;  /* 0x00008800ff0877ac */ /* 0x000ee40008000800 */
[----:B------:R-:W-:Y:S01]  /*10090*/  IMAD.X R0, RZ, RZ, R19, P2 ;  /* 0x000000ffff007224 */ /* 0x000fe200010e0613 */
[----:B------:R-:W4:Y:S03]  /*100a0*/  LDCU.64 UR4, c[0x0][0x3f0] ;  /* 0x00007e00ff0477ac */ /* 0x000f260008000a00 */
        /* <DEDUP_REMOVED lines=10> */
[----:B--2---:R3:W-:Y:S04]  /*10150*/  @!P3 STG.E.128 desc[UR14][R28.64+0x80], R12 ;  /* 0x0000800c1c00b986 */ /* 0x0047e8000c101d0e */
[----:B-1----:R3:W-:Y:S02]  /*10160*/  @!P2 STG.E.128 desc[UR14][R28.64+0x100], R4 ;  /* 0x000100041c00a986 */ /* 0x0027e4000c101d0e */
.L_x_604:
[----:B------:R-:W-:Y:S05]  /*10170*/  BSYNC.RECONVERGENT B0 ;  /* 0x0000000000007941 */ /* 0x000fea0003800200 */
.L_x_603:
        /* <DEDUP_REMOVED lines=24> */
.L_x_606:
[----:B------:R-:W-:Y:S05]  /*10300*/  BSYNC.RECONVERGENT B0 ;  /* 0x0000000000007941 */ /* 0x000fea0003800200 */
.L_x_605:
[----:B-1-3--:R1:W3:Y:S01]  /*10310*/  LDS.128 R4, [R16+0x3800] ;  /* 0x0038000010047984 */ /* 0x00a2e20000000c00 */
[----:B------:R-:W-:Y:S05]  /*10320*/  @P0 EXIT ;  /* 0x000000000000094d */ /* 0x000fea0003800000 */
[----:B------:R-:W5:Y:S01]  /*10330*/  LDCU.64 UR6, c[0x0][0x408] ;  /* 0x00008100ff0677ac */ /* 0x000f620008000a00 */
[----:B--2---:R2:W1:Y:S01]  /*10340*/  LDS.128 R12, [R16+0x5800] ;  /* 0x00580000100c7984 */ /* 0x0044620000000c00 */
[----:B------:R-:W-:Y:S01]  /*10350*/  IADD3 R0, P0, PT, R18, 0x30, RZ ;  /* 0x0000003012007810 */ /* 0x000fe20007f1e0ff */
[----:B------:R-:W-:Y:S01]  /*10360*/  IMAD.MOV.U32 R18, RZ, RZ, R2 ;  /* 0x000000ffff127224 */ /* 0x000fe200078e0002 */
[----:B------:R-:W4:Y:S03]  /*10370*/  LDCU UR8, c[0x0][0x440] ;  /* 0x00008800ff0877ac */ /* 0x000f260008000800 */
[----:B------:R-:W-:Y:S01]  /*10380*/  IMAD.X R3, RZ, RZ, R19, P0 ;  /* 0x000000ffff037224 */ /* 0x000fe200000e0613 */
[----:B------:R-:W2:Y:S01]  /*10390*/  LDCU.64 UR4, c[0x0][0x3f0] ;  /* 0x00007e00ff0477ac */ /* 0x000ea20008000a00 */
[----:B------:R-:W-:Y:S02]  /*103a0*/  MOV R19, R25 ;  /* 0x0000001900137202 */ /* 0x000fe40000000f00 */
[----:B-----5:R-:W-:-:S02]  /*103b0*/  IMAD R3, R3, UR6, RZ ;  /* 0x0000000603037c24 */ /* 0x020fc4000f8e02ff */
[----:B------:R-:W-:Y:S01]  /*103c0*/  IMAD.WIDE.U32 R18, R0, UR6, R18 ;  /* 0x0000000600127c25 */ /* 0x000fe2000f8e0012 */
[----:B----4-:R-:W-:-:S03]  /*103d0*/  ISETP.GE.AND P2, PT, R181, UR8, PT ;  /* 0x00000008b5007c0c */ /* 0x010fc6000bf46270 */
[----:B------:R-:W-:Y:S01]  /*103e0*/  IMAD R3, R0, UR7, R3 ;  /* 0x0000000700037c24 */ /* 0x000fe2000f8e0203 */
[----:B------:R-:W-:Y:S02]  /*103f0*/  ISETP.GE.AND P1, PT, R201, UR8, PT ;  /* 0x00000008c9007c0c */ /* 0x000fe4000bf26270 */
[----:B------:R-:W-:Y:S01]  /*10400*/  ISETP.GE.AND P0, PT, R200, UR8, PT ;  /* 0x00000008c8007c0c */ /* 0x000fe2000bf06270 */
[----:B------:R-:W-:Y:S01]  /*10410*/  IMAD.IADD R3, R3, 0x1, R19 ;  /* 0x0000000103037824 */ /* 0x000fe200078e0213 */
[----:B--2---:R-:W-:-:S04]  /*10420*/  LEA R2, P3, R18, UR4, 0x1 ;  /* 0x0000000412027c11 */ /* 0x004fc8000f8608ff */
[----:B------:R-:W-:-:S05]  /*10430*/  LEA.HI.X R3, R18, UR5, R3, 0x1, P3 ;  /* 0x0000000512037c11 */ /* 0x000fca00098f0c03 */
[----:B------:R2:W-:Y:S04]  /*10440*/  @!P2 STG.E.128 desc[UR14][R2.64], R8 ;  /* 0x000000080200a986 */ /* 0x0005e8000c101d0e */
[----:B---3--:R2:W-:Y:S01]  /*10450*/  @!P1 STG.E.128 desc[UR14][R2.64+0x80], R4 ;  /* 0x0000800402009986 */ /* 0x0085e2000c101d0e */
[----:B-1----:R-:W-:Y:S05]  /*10460*/  @P0 EXIT ;  /* 0x000000000000094d */ /* 0x002fea0003800000 */
[----:B------:R-:W-:Y:S01]  /*10470*/  STG.E.128 desc[UR14][R2.64+0x100], R12 ;  /* 0x0001000c02007986 */ /* 0x000fe2000c101d0e */
[----:B------:R-:W-:Y:S05]  /*10480*/  EXIT ;  /* 0x000000000000794d */ /* 0x000fea0003800000 */
.L_x_607:
        /* <DEDUP_REMOVED lines=15> */
.L_x_941:


//--------------------- .text._ZN5flash16flash_fwd_kernelI23Flash_fwd_kernel_traitsILi192ELi64ELi64ELi4ELb0ELb0EN7cutlass6half_tE19Flash_kernel_traitsILi192ELi64ELi64ELi4ES3_EELb1ELb1ELb0ELb0ELb0ELb0ELb0ELb1EEEvNS_16Flash_fwd_paramsE --------------------------
	.section	.text._ZN5flash16flash_fwd_kernelI23Flash_fwd_kernel_traitsILi192ELi64ELi64ELi4ELb0ELb0EN7cutlass6half_tE19Flash_kernel_traitsILi192ELi64ELi64ELi4ES3_EELb1ELb1ELb0ELb0ELb0ELb0ELb0ELb1EEEvNS_16Flash_fwd_paramsE,"ax",@progbits
	.align	128
        .global         _ZN5flash16flash_fwd_kernelI23Flash_fwd_kernel_traitsILi192ELi64ELi64ELi4ELb0ELb0EN7cutlass6half_tE19Flash_kernel_traitsILi192ELi64ELi64ELi4ES3_EELb1ELb1ELb0ELb0ELb0ELb0ELb0ELb1EEEvNS_16Flash_fwd_paramsE
        .type           _ZN5flash16flash_fwd_kernelI23Flash_fwd_kernel_traitsILi192ELi64ELi64ELi4ELb0ELb0EN7cutlass6half_tE19Flash_kernel_traitsILi192ELi64ELi64ELi4ES3_EELb1ELb1ELb0ELb0ELb0ELb0ELb0ELb1EEEvNS_16Flash_fwd_paramsE,@function
        .size           _ZN5flash16flash_fwd_kernelI23Flash_fwd_kernel_traitsILi192ELi64ELi64ELi4ELb0ELb0EN7cutlass6half_tE19Flash_kernel_traitsILi192ELi64ELi64ELi4ES3_EELb1ELb1ELb0ELb0ELb0ELb0ELb0ELb1EEEvNS_16Flash_fwd_paramsE,(.L_x_942 - _ZN5flash16flash_fwd_kernelI23Flash_fwd_kernel_traitsILi192ELi64ELi64ELi4ELb0ELb0EN7cutlass6half_tE19Flash_kernel_traitsILi192ELi64ELi64ELi4ES3_EELb1ELb1ELb0ELb0ELb0ELb0ELb0ELb1EEEvNS_16Flash_fwd_paramsE)
        .other          _ZN5flash16flash_fwd_kernelI23Flash_fwd_kernel_traitsILi192ELi64ELi64ELi4ELb0ELb0EN7cutlass6half_tE19Flash_kernel_traitsILi192ELi64ELi64ELi4ES3_EELb1ELb1ELb0ELb0ELb0ELb0ELb0ELb1EEEvNS_16Flash_fwd_paramsE,@"STO_CUDA_ENTRY STV_DEFAULT"
_ZN5flash16flash_fwd_kernelI23Flash_fwd_kernel_traitsILi192ELi64ELi64ELi4ELb0ELb0EN7cutlass6half_tE19Flash_kernel_traitsILi192ELi64ELi64ELi4ES3_EELb1ELb1ELb0ELb0ELb0ELb0ELb0ELb1EEEvNS_16Flash_fwd_paramsE:
.text._ZN5flash16flash_fwd_kernelI23Flash_fwd_kernel_traitsILi192ELi64ELi64ELi4ELb0ELb0EN7cutlass6half_tE19Flash_kernel_traitsILi192ELi64ELi64ELi4ES3_EELb1ELb1ELb0ELb0ELb0ELb0ELb0ELb1EEEvNS_16Flash_fwd_paramsE:
[----:B------:R-:W1:Y:S01]  /*0000*/  LDC R1, c[0x0][0x37c] ;  /* 0x0000df00ff017b82 */ /* 0x000e620000000800 */
[----:B------:R-:W2:Y:S07]  /*0010*/  LDCU.U8 UR4, c[0x0][0x524] ;  /* 0x0000a480ff0477ac */ /* 0x000eae0008000000 */
[----:B------:R-:W3:Y:S01]  /*0020*/  LDC R18, c[0x0][0x518] ;  /* 0x00014600ff127b82 */ /* 0x000ee20000000800 */
[----:B-1----:R-:W-:Y:S01]  /*0030*/  VIADD R1, R1, 0xffffff38 ;  /* 0xffffff3801017836 */ /* 0x002fe20000000000 */
[----:B------:R-:W1:Y:S06]  /*0040*/  LDCU.64 UR18, c[0x0][0x358] ;  /* 0x00006b00ff1277ac */ /* 0x000e6c0008000a00 */
[----:B------:R-:W4:Y:S01]  /*0050*/  LDC R19, c[0x0][0x51c] ;  /* 0x00014700ff137b82 */ /* 0x000f220000000800 */
[----:B------:R-:W1:Y:S01]  /*0060*/  S2R R108, SR_CTAID.X ;  /* 0x00000000006c7919 */ /* 0x000e620000002500 */
[----:B------:R-:W1:Y:S01]  /*0070*/  LDCU.64 UR6, c[0x0][0x470] ;  /* 0x00008e00ff0677ac */ /* 0x000e620008000a00 */
[----:B------:R-:W1:Y:S05]  /*0080*/  S2R R22, SR_CTAID.Y ;  /* 0x0000000000167919 */ /* 0x000e6a0000002600 */
[----:B------:R-:W1:Y:S01]  /*0090*/  LDC.64 R4, c[0x0][0x460] ;  /* 0x00011800ff047b82 */ /* 0x000e620000000a00 */
[----:B--2---:R-:W-:Y:S01]  /*00a0*/  ISETP.NE.AND P4, PT, RZ, UR4, PT ;  /* 0x00000004ff007c0c */ /* 0x004fe2000bf85270 */
[----:B------:R-:W2:Y:S01]  /*00b0*/  LDCU.64 UR4, c[0x0][0x510] ;  /* 0x0000a200ff0477ac */ /* 0x000ea20008000a00 */
[----:B------:R-:W2:Y:S01]  /*00c0*/  S2R R23, SR_CTAID.Z ;  /* 0x0000000000177919 */ /* 0x000ea20000002700 */
[----:B------:R-:W2:Y:S04]  /*00d0*/  S2R R186, SR_TID.X ;  /* 0x0000000000ba7919 */ /* 0x000ea80000002100 */
[----:B------:R-:W2:Y:S06]  /*00e0*/  LDC.64 R8, c[0x0][0x460] ;  /* 0x00011800ff087b82 */ /* 0x000eac0000000a00 */
[----:B---3--:R-:W-:-:S02]  /*00f0*/  @P4 IMAD.MOV.U32 R2, RZ, RZ, R18 ;  /* 0x000000ffff024224 */ /* 0x008fc400078e0012 */
[----:B----4-:R-:W-:-:S06]  /*0100*/  @P4 IMAD.MOV.U32 R3, RZ, RZ, R19 ;  /* 0x000000ffff034224 */ /* 0x010fcc00078e0013 */
[----:B-1----:R-:W3:Y:S01]  /*0110*/  @P4 LDG.E.64 R2, desc[UR18][R2.64] ;  /* 0x0000001202024981 */ /* 0x002ee2000c1e1b00 */
[----:B--2---:R-:W-:Y:S02]  /*0120*/  IMAD.U32 R202, RZ, RZ, UR4 ;  /* 0x00000004ffca7e24 */ /* 0x004fe4000f8e00ff */
[----:B------:R-:W-:Y:S01]  /*0130*/  IMAD.U32 R203, RZ, RZ, UR5 ;  /* 0x00000005ffcb7e24 */ /* 0x000fe2000f8e00ff */
[C---:B------:R-:W-:Y:S01]  /*0140*/  ISETP.NE.U32.AND P3, PT, R4.reuse, RZ, PT ;  /* 0x000000ff0400720c */ /* 0x040fe20003f65070 */
[----:B------:R-:W-:Y:S01]  /*0150*/  IMAD.MOV.U32 R25, RZ, RZ, -0x1 ;  /* 0xffffffffff197424 */ /* 0x000fe200078e00ff */
[----:B------:R-:W-:Y:S01]  /*0160*/  ISETP.NE.U32.AND P2, PT, R4, RZ, PT ;  /* 0x000000ff0400720c */ /* 0x000fe20003f45070 */
[----:B------:R-:W1:Y:S02]  /*0170*/  LDCU.64 UR4, c[0x0][0x478] ;  /* 0x00008f00ff0477ac */ /* 0x000e640008000a00 */
[----:B------:R-:W2:Y:S01]  /*0180*/  @P4 LDG.E.64 R202, desc[UR18][R202.64] ;  /* 0x00000012caca4981 */ /* 0x000ea2000c1e1b00 */
[----:B------:R-:W-:-:S02]  /*0190*/  ISETP.NE.AND.EX P3, PT, R5, RZ, PT, P3 ;  /* 0x000000ff0500720c */ /* 0x000fc40003f65330 */
[----:B------:R-:W-:Y:S01]  /*01a0*/  ISETP.NE.AND.EX P2, PT, R5, RZ, PT, P2 ;  /* 0x000000ff0500720c */ /* 0x000fe20003f45320 */
[----:B------:R-:W-:Y:S01]  /*01b0*/  IMAD.WIDE.U32 R4, R22, 0x4, R8 ;  /* 0x0000000416047825 */ /* 0x000fe200078e0008 */
[----:B------:R-:W-:Y:S02]  /*01c0*/  LOP3.LUT R0, R23, R108, R22, 0xfe, !PT ;  /* 0x0000006c17007212 */ /* 0x000fe400078efe16 */
[----:B------:R-:W-:Y:S02]  /*01d0*/  ISETP.NE.U32.AND P0, PT, RZ, UR6, PT ;  /* 0x00000006ff007c0c */ /* 0x000fe4000bf05070 */
[----:B------:R-:W-:Y:S02]  /*01e0*/  LOP3.LUT P5, RZ, R0, R186, RZ, 0xfc, !PT ;  /* 0x000000ba00ff7212 */ /* 0x000fe400078afcff */
[----:B------:R-:W3:Y:S01]  /*01f0*/  @P4 LDC R0, c[0x0][0x520] ;  /* 0x00014800ff004b82 */ /* 0x000ee20000000800 */
[----:B------:R-:W-:-:S10]  /*0200*/  ISETP.NE.AND.EX P0, PT, RZ, UR7, PT, P0 ;  /* 0x00000007ff007c0c */ /* 0x000fd4000bf05300 */
[----:B------:R-:W2:Y:S01]  /*0210*/  @!P5 LDC.64 R6, c[0x0][0x528] ;  /* 0x00014a00ff06db82 */ /* 0x000ea20000000a00 */
[----:B------:R-:W-:Y:S01]  /*0220*/  IMAD.MOV.U32 R10, RZ, RZ, RZ ;  /* 0x000000ffff0a7224 */ /* 0x000fe200078e00ff */
[----:B---3--:R-:W-:-:S05]  /*0230*/  @P4 IADD3 R18, P1, PT, R2, R0, RZ ;  /* 0x0000000002124210 */ /* 0x008fca0007f3e0ff */
[----:B------:R-:W-:Y:S01]  /*0240*/  @P4 IMAD.X R19, RZ, RZ, R3, P1 ;  /* 0x000000ffff134224 */ /* 0x000fe200008e0603 */
[----:B-1----:R-:W-:Y:S01]  /*0250*/  ISETP.NE.U32.AND P1, PT, RZ, UR4, PT ;  /* 0x00000004ff007c0c */ /* 0x002fe2000bf25070 */
[----:B------:R-:W-:Y:S02]  /*0260*/  @!P5 IMAD.MOV.U32 R2, RZ, RZ, R18 ;  /* 0x000000ffff02d224 */ /* 0x000fe400078e0012 */
[----:B------:R-:W-:Y:S01]  /*0270*/  @!P5 IMAD.MOV.U32 R3, RZ, RZ, R19 ;  /* 0x000000ffff03d224 */ /* 0x000fe200078e0013 */
[----:B--2---:R-:W-:Y:S01]  /*0280*/  @!P5 STG.E.64 desc[UR18][R6.64], R202 ;  /* 0x000000ca0600d986 */ /* 0x004fe2000c101b12 */
[----:B------:R-:W-:-:S03]  /*0290*/  ISETP.NE.AND.EX P1, PT, RZ, UR5, PT, P1 ;  /* 0x00000005ff007c0c */ /* 0x000fc6000bf25310 */
[----:B------:R1:W-:Y:S04]  /*02a0*/  @!P5 STG.E.64 desc[UR18][R6.64+0x8], R2 ;  /* 0x000008020600d986 */ /* 0x0003e8000c101b12 */
[----:B------:R-:W2:Y:S04]  /*02b0*/  @P3 LDG.E R25, desc[UR18][R4.64] ;  /* 0x0000001204193981 */ /* 0x000ea8000c1e1900 */
[----:B------:R3:W4:Y:S01]  /*02c0*/  @P2 LDG.E R0, desc[UR18][R4.64+0x4] ;  /* 0x0000041204002981 */ /* 0x000722000c1e1900 */
[----:B------:R-:W4:Y:S08]  /*02d0*/  @!P2 LDC R17, c[0x0][0x434] ;  /* 0x00010d00ff11ab82 */ /* 0x000f300000000800 */
[----:B------:R-:W2:Y:S01]  /*02e0*/  @!P1 LDC R9, c[0x0][0x43c] ;  /* 0x00010f00ff099b82 */ /* 0x000ea20000000800 */
[----:B-1----:R-:W-:Y:S01]  /*02f0*/  IMAD.SHL.U32 R6, R22, 0x4, RZ ;  /* 0x0000000416067824 */ /* 0x002fe200078e00ff */
[----:B------:R-:W-:-:S04]  /*0300*/  SHF.R.U32.HI R7, RZ, 0x1e, R22 ;  /* 0x0000001eff077819 */ /* 0x000fc80000011616 */
[C---:B---3--:R-:W-:Y:S02]  /*0310*/  @P0 IADD3 R4, P4, PT, R6.reuse, UR6, RZ ;  /* 0x0000000606040c10 */ /* 0x048fe4000ff9e0ff */
[----:B------:R-:W-:Y:S02]  /*0320*/  @P1 IADD3 R2, P3, PT, R6, UR4, RZ ;  /* 0x0000000406021c10 */ /* 0x000fe4000ff7e0ff */
[C---:B------:R-:W-:Y:S02]  /*0330*/  @P0 IADD3.X R5, PT, PT, R7.reuse, UR7, RZ, P4, !PT ;  /* 0x0000000707050c10 */ /* 0x040fe4000a7fe4ff */
[----:B------:R-:W-:-:S03]  /*0340*/  @P1 IADD3.X R3, PT, PT, R7, UR5, RZ, P3, !PT ;  /* 0x0000000507031c10 */ /* 0x000fc60009ffe4ff */
[----:B------:R1:W5:Y:S04]  /*0350*/  @P0 LDG.E R10, desc[UR18][R4.64] ;  /* 0x00000012040a0981 */ /* 0x000368000c1e1900 */
[----:B------:R3:W5:Y:S01]  /*0360*/  @P1 LDG.E R8, desc[UR18][R2.64] ;  /* 0x0000001202081981 */ /* 0x000762000c1e1900 */
[----:B------:R-:W1:Y:S01]  /*0370*/  LDCU.U8 UR4, c[0x0][0x532] ;  /* 0x0000a640ff0477ac */ /* 0x000e620008000000 */
[----:B------:R-:W-:Y:S02]  /*0380*/  IMAD.MOV.U32 R11, RZ, RZ, -0x1 ;  /* 0xffffffffff0b7424 */ /* 0x000fe400078e00ff */
[----:B------:R-:W-:Y:S01]  /*0390*/  IMAD.SHL.U32 R24, R108, 0x40, RZ ;  /* 0x000000406c187824 */ /* 0x000fe200078e00ff */
[----:B-1----:R-:W-:Y:S01]  /*03a0*/  ISETP.NE.AND P3, PT, RZ, UR4, PT ;  /* 0x00000004ff007c0c */ /* 0x002fe2000bf65270 */
[----:B------:R-:W3:Y:S02]  /*03b0*/  LDC.64 R4, c[0x0][0x468] ;  /* 0x00011a00ff047b82 */ /* 0x000ee40000000a00 */
[----:B---3--:R-:W-:-:S02]  /*03c0*/  IADD3 R2, P0, PT, R6, R4, RZ ;  /* 0x0000000406027210 */ /* 0x008fc40007f1e0ff */
[----:B------:R-:W-:-:S03]  /*03d0*/  ISETP.EQ.U32.AND P4, PT, R4, RZ, PT ;  /* 0x000000ff0400720c */ /* 0x000fc60003f82070 */
[----:B------:R-:W-:Y:S01]  /*03e0*/  IMAD.X R3, R7, 0x1, R5, P0 ;  /* 0x0000000107037824 */ /* 0x000fe200000e0605 */
[----:B------:R-:W-:Y:S01]  /*03f0*/  ISETP.NE.U32.AND P0, PT, R4, RZ, PT ;  /* 0x000000ff0400720c */ /* 0x000fe20003f05070 */
[----:B------:R-:W1:Y:S01]  /*0400*/  @!P1 LDC.64 R6, c[0x0][0x488] ;  /* 0x00012200ff069b82 */ /* 0x000e620000000a00 */
[C---:B------:R-:W-:Y:S02]  /*0410*/  ISETP.EQ.OR.EX P4, PT, R5.reuse, RZ, !P3, P4 ;  /* 0x000000ff0500720c */ /* 0x040fe40005f82740 */
[----:B------:R-:W-:-:S11]  /*0420*/  ISETP.NE.AND.EX P0, PT, R5, RZ, PT, P0 ;  /* 0x000000ff0500720c */ /* 0x000fd60003f05300 */
[----:B------:R3:W5:Y:S04]  /*0430*/  @!P4 LDG.E R11, desc[UR18][R2.64] ;  /* 0x00000012020bc981 */ /* 0x000768000c1e1900 */
[----:B--2---:R3:W-:Y:S01]  /*0440*/  STL [R1+0x6c], R25 ;  /* 0x00006c1901007387 */ /* 0x0047e20000100800 */
[----:B----4-:R-:W-:Y:S01]  /*0450*/  @P2 IMAD.IADD R17, R0, 0x1, -R25 ;  /* 0x0000000100112824 */ /* 0x010fe200078e0a19 */
[----:B-1----:R-:W-:Y:S01]  /*0460*/  @!P1 ISETP.NE.U32.AND P2, PT, R6, RZ, PT ;  /* 0x000000ff0600920c */ /* 0x002fe20003f45070 */
[----:B------:R-:W1:Y:S03]  /*0470*/  @!P0 LDC R0, c[0x0][0x438] ;  /* 0x00010e00ff008b82 */ /* 0x000e660000000800 */
[----:B------:R-:W-:Y:S01]  /*0480*/  ISETP.GT.AND P4, PT, R17, R24, PT ;  /* 0x000000181100720c */ /* 0x000fe20003f84270 */
[----:B------:R-:W-:-:S12]  /*0490*/  @!P0 BRA `(.L_x_608) ;  /* 0x00000000000c8947 */ /* 0x000fd80003800000 */
[----:B-1----:R-:W2:Y:S02]  /*04a0*/  @P3 LDG.E R0, desc[UR18][R2.64+0x4] ;  /* 0x0000041202003981 */ /* 0x002ea4000c1e1900 */
[----:B--2--5:R-:W-:-:S06]  /*04b0*/  @P3 IADD3 R0, PT, PT, R0, -R11, RZ ;  /* 0x8000000b00003210 */ /* 0x024fcc0007ffe0ff */
[----:B------:R2:W5:Y:S02]  /*04c0*/  @!P3 LDG.E R0, desc[UR18][R2.64] ;  /* 0x000000120200b981 */ /* 0x000564000c1e1900 */
.L_x_608:
[----:B------:R-:W-:Y:S01]  /*04d0*/  @!P1 ISETP.NE.AND.EX P2, PT, R7, RZ, PT, P2 ;  /* 0x000000ff0700920c */ /* 0x000fe20003f45320 */
[----:B------:R-:W-:-:S12]  /*04e0*/  @!P4 EXIT ;  /* 0x000000000000c94d */ /* 0x000fd80003800000 */
[----:B------:R-:W4:Y:S01]  /*04f0*/  LDCU UR16, c[0x0][0x508] ;  /* 0x0000a100ff1077ac */ /* 0x000f220008000800 */
[----:B--23--:R-:W-:Y:S01]  /*0500*/  @!P1 SEL R2, R9, RZ, P2 ;  /* 0x000000ff09029207 */ /* 0x00cfe20001000000 */
[--C-:B-----5:R-:W-:Y:S01]  /*0510*/  @P1 IMAD.IADD R100, R8, 0x1, -R10.reuse ;  /* 0x0000000108641824 */ /* 0x120fe200078e0a0a */
[----:B------:R-:W2:Y:S02]  /*0520*/  LDC R15, c[0x0][0x3e0] ;  /* 0x0000f800ff0f7b82 */ /* 0x000ea40000000800 */
[----:B-1----:R-:W-:Y:S01]  /*0530*/  @!P1 IADD3 R100, PT, PT, R2, R0, -R10 ;  /* 0x0000000002649210 */ /* 0x002fe20007ffe80a */
[----:B------:R-:W-:-:S04]  /*0540*/  VIADD R0, R108, 0x1 ;  /* 0x000000016c007836 */ /* 0x000fc80000000000 */
[----:B------:R-:W-:Y:S02]  /*0550*/  VIADD R2, R100, 0x3f ;  /* 0x0000003f64027836 */ /* 0x000fe40000000000 */
[----:B------:R-:W-:-:S03]  /*0560*/  IMAD R0, R0, 0x40, -R17 ;  /* 0x0000004000007824 */ /* 0x000fc600078e0a11 */
[----:B------:R-:W-:Y:S02]  /*0570*/  SHF.R.S32.HI R4, RZ, 0x1f, R2 ;  /* 0x0000001fff047819 */ /* 0x000fe40000011402 */
[----:B----4-:R-:W-:Y:S02]  /*0580*/  IADD3 R0, PT, PT, R2, UR16, R0 ;  /* 0x0000001002007c10 */ /* 0x010fe4000fffe000 */
[----:B------:R-:W-:Y:S02]  /*0590*/  LEA.HI R2, R4, R2, RZ, 0x6 ;  /* 0x0000000204027211 */ /* 0x000fe400078f30ff */
[----:B------:R-:W-:Y:S02]  /*05a0*/  SHF.R.S32.HI R3, RZ, 0x1f, R0 ;  /* 0x0000001fff037819 */ /* 0x000fe40000011400 */
[----:B------:R-:W-:Y:S02]  /*05b0*/  SHF.R.S32.HI R2, RZ, 0x6, R2 ;  /* 0x00000006ff027819 */ /* 0x000fe40000011402 */
[----:B------:R-:W-:Y:S01]  /*05c0*/  LEA.HI R0, R3, R0, RZ, 0x6 ;  /* 0x0000000003007211 */ /* 0x000fe200078f30ff */
[----:B--2---:R-:W-:-:S03]  /*05d0*/  IMAD R20, R22, R15, R23 ;  /* 0x0000000f16147224 */ /* 0x004fc600078e0217 */
[----:B------:R-:W-:-:S04]  /*05e0*/  SHF.R.S32.HI R0, RZ, 0x6, R0 ;  /* 0x00000006ff007819 */ /* 0x000fc80000011400 */
[----:B------:R-:W-:-:S04]  /*05f0*/  VIMNMX R120, PT, PT, R2, R0, PT ;  /* 0x0000000002787248 */ /* 0x000fc80003fe0100 */
[----:B------:R-:W-:Y:S01]  /*0600*/  ISETP.GT.AND P0, PT, R120, RZ, PT ;  /* 0x000000ff7800720c */ /* 0x000fe20003f04270 */
[----:B------:R1:W-:-:S12]  /*0610*/  STL [R1+0x20], R120 ;  /* 0x0000207801007387 */ /* 0x0003d80000100800 */
        /* <DEDUP_REMOVED lines=8> */
[----:B------:R-:W-:Y:S01]  /*06a0*/  @P6 MOV R13, 0x1 ;  /* 0x00000001000d6802 */ /* 0x000fe20000000f00 */
[----:B----4-:R-:W-:-:S06]  /*06b0*/  @!P1 IMAD.WIDE.U32 R4, R22, R6, RZ ;  /* 0x0000000616049225 */ /* 0x010fcc00078e00ff */
[----:B------:R-:W4:Y:S01]  /*06c0*/  @P6 LDC R12, c[0x0][0x430] ;  /* 0x00010c00ff0c6b82 */ /* 0x000f220000000800 */
[----:B-----5:R-:W-:Y:S01]  /*06d0*/  @P6 IMAD R14, R2, R3, RZ ;  /* 0x00000003020e6224 */ /* 0x020fe200078e02ff */
[----:B--23--:R-:W-:Y:S06]  /*06e0*/  @P6 BRA `(.L_x_610) ;  /* 0x0000000000246947 */ /* 0x00cfec0003800000 */
[----:B------:R-:W-:-:S13]  /*06f0*/  ISETP.NE.AND P0, PT, R10, RZ, PT ;  /* 0x000000ff0a00720c */ /* 0x000fda0003f05270 */
[----:B------:R-:W2:Y:S01]  /*0700*/  @P0 LDC R14, c[0x0][0x454] ;  /* 0x00011500ff0e0b82 */ /* 0x000ea20000000800 */
[----:B----4-:R-:W-:Y:S02]  /*0710*/  @P0 MOV R12, 0x1 ;  /* 0x00000001000c0802 */ /* 0x010fe40000000f00 */
[----:B------:R-:W-:-:S05]  /*0720*/  @!P0 MOV R12, 0x1 ;  /* 0x00000001000c8802 */ /* 0x000fca0000000f00 */
[----:B------:R-:W3:Y:S08]  /*0730*/  @P0 LDC R2, c[0x0][0x454] ;  /* 0x00011500ff020b82 */ /* 0x000ef00000000800 */
[----:B------:R-:W4:Y:S08]  /*0740*/  @!P0 LDC R0, c[0x0][0x434] ;  /* 0x00010d00ff008b82 */ /* 0x000f300000000800 */
[----:B------:R-:W1:Y:S01]  /*0750*/  @!P0 LDC R14, c[0x0][0x434] ;  /* 0x00010d00ff0e8b82 */ /* 0x000e620000000800 */
[----:B---3--:R-:W-:-:S02]  /*0760*/  @P0 IMAD R13, R15, R2, RZ ;  /* 0x000000020f0d0224 */ /* 0x008fc400078e02ff */
[----:B--2-4-:R-:W-:-:S07]  /*0770*/  @!P0 IMAD R13, R15, R0, RZ ;  /* 0x000000000f0d8224 */ /* 0x014fce00078e02ff */
.L_x_610:
[----:B------:R-:W-:Y:S01]  /*0780*/  IMAD.SHL.U32 R18, R186, 0x8, RZ ;  /* 0x00000008ba127824 */ /* 0x000fe200078e00ff */
[----:B------:R-:W2:Y:S01]  /*0790*/  LDCU.64 UR4, c[0x0][0x410] ;  /* 0x00008200ff0477ac */ /* 0x000ea20008000a00 */
[C---:B------:R-:W-:Y:S01]  /*07a0*/  @P1 IMAD.WIDE.U32 R2, R25.reuse, R8, RZ ;  /* 0x0000000819021225 */ /* 0x040fe200078e00ff */
[----:B------:R-:W3:Y:S01]  /*07b0*/  LDC R19, c[0x0][0x434] ;  /* 0x00010d00ff137b82 */ /* 0x000ee20000000800 */
[----:B------:R-:W-:Y:S01]  /*07c0*/  SHF.R.U32.HI R186, RZ, 0x3, R186 ;  /* 0x00000003ffba7819 */ /* 0x000fe200000116ba */
[----:B------:R-:W-:Y:S01]  /*07d0*/  BSSY.RECONVERGENT B0, `(.L_x_611) ;  /* 0x0000026000007945 */ /* 0x000fe20003800200 */
[----:B------:R-:W-:Y:S01]  /*07e0*/  @!P1 IMAD.MOV.U32 R0, RZ, RZ, R4 ;  /* 0x000000ffff009224 */ /* 0x000fe200078e0004 */
[----:B------:R-:W-:Y:S01]  /*07f0*/  LOP3.LUT R18, R18, 0x38, RZ, 0xc0, !PT ;  /* 0x0000003812127812 */ /* 0x000fe200078ec0ff */
[----:B------:R-:W-:Y:S01]  /*0800*/  @!P1 IMAD R4, R22, R7, R5 ;  /* 0x0000000716049224 */ /* 0x000fe200078e0205 */
[----:B------:R-:W-:Y:S01]  /*0810*/  @P1 MOV R0, R2 ;  /* 0x0000000200001202 */ /* 0x000fe20000000f00 */
[----:B------:R-:W-:Y:S01]  /*0820*/  @P1 IMAD R4, R25, R9, R3 ;  /* 0x0000000919041224 */ /* 0x000fe200078e0203 */
[----:B------:R-:W-:-:S02]  /*0830*/  ISETP.NE.AND P6, PT, R10, RZ, !P6 ;  /* 0x000000ff0a00720c */ /* 0x000fc400077c5270 */
[----:B------:R-:W-:Y:S01]  /*0840*/  IADD3 R2, P0, PT, R18, R0, RZ ;  /* 0x0000000012027210 */ /* 0x000fe20007f1e0ff */
[----:B------:R-:W-:Y:S01]  /*0850*/  IMAD.IADD R0, R17, 0x1, -R24 ;  /* 0x0000000111007824 */ /* 0x000fe200078e0a18 */
[----:B------:R-:W-:Y:S01]  /*0860*/  MOV R187, RZ ;  /* 0x000000ff00bb7202 */ /* 0x000fe20000000f00 */
[C---:B------:R-:W-:Y:S01]  /*0870*/  VIADD R17, R186.reuse, 0x20 ;  /* 0x00000020ba117836 */ /* 0x040fe20000000000 */
[C---:B------:R-:W-:Y:S01]  /*0880*/  IADD3 R16, PT, PT, R186.reuse, 0x10, RZ ;  /* 0x00000010ba107810 */ /* 0x040fe20007ffe0ff */
[----:B------:R-:W-:Y:S01]  /*0890*/  IMAD.X R3, RZ, RZ, R4, P0 ;  /* 0x000000ffff037224 */ /* 0x000fe200000e0604 */
[-C--:B------:R-:W-:Y:S01]  /*08a0*/  ISETP.GE.AND P0, PT, R186, R0.reuse, PT ;  /* 0x00000000ba00720c */ /* 0x080fe20003f06270 */
[----:B------:R-:W-:Y:S01]  /*08b0*/  IMAD.WIDE.U32 R4, R108, 0x40, R186 ;  /* 0x000000406c047825 */ /* 0x000fe200078e00ba */
[----:B------:R-:W-:Y:S02]  /*08c0*/  ISETP.NE.AND P1, PT, R25, -0x1, PT ;  /* 0xffffffff1900780c */ /* 0x000fe40003f25270 */
[----:B------:R-:W-:Y:S01]  /*08d0*/  ISETP.GE.AND P2, PT, R16, R0, PT ;  /* 0x000000001000720c */ /* 0x000fe20003f46270 */
[----:B--2---:R-:W-:Y:S01]  /*08e0*/  IMAD.WIDE.U32 R10, R23, UR4, R2 ;  /* 0x00000004170a7c25 */ /* 0x004fe2000f8e0002 */
[----:B------:R-:W-:-:S02]  /*08f0*/  LOP3.LUT R21, R18, 0x40, RZ, 0xfc, !PT ;  /* 0x0000004012157812 */ /* 0x000fc400078efcff */
[----:B------:R-:W-:Y:S01]  /*0900*/  LOP3.LUT R20, R18, 0x80, RZ, 0xfc, !PT ;  /* 0x0000008012147812 */ /* 0x000fe200078efcff */
[----:B------:R-:W-:-:S04]  /*0910*/  IMAD R9, R23, UR5, R11 ;  /* 0x0000000517097c24 */ /* 0x000fc8000f8e020b */
[----:B------:R-:W-:Y:S05]  /*0920*/  @P0 BRA `(.L_x_612) ;  /* 0x0000000000400947 */ /* 0x000fea0003800000 */
        /* <DEDUP_REMOVED lines=16> */
.L_x_612:
[----:B------:R-:W-:Y:S05]  /*0a30*/  BSYNC.RECONVERGENT B0 ;  /* 0x0000000000007941 */ /* 0x000fea0003800200 */
.L_x_611:
        /* <DEDUP_REMOVED lines=22> */
.L_x_614:
[----:B------:R-:W-:Y:S05]  /*0ba0*/  BSYNC.RECONVERGENT B0 ;  /* 0x0000000000007941 */ /* 0x000fea0003800200 */
.L_x_613:
[----:B------:R-:W-:Y:S01]  /*0bb0*/  BSSY.RECONVERGENT B0, `(.L_x_615) ;  /* 0x0000018000007945 */ /* 0x000fe20003800200 */
[----:B------:R-:W-:Y:S01]  /*0bc0*/  ISETP.NE.AND P2, PT, R18, RZ, PT ;  /* 0x000000ff1200720c */ /* 0x000fe20003f45270 */
[----:B---3--:R-:W-:Y:S01]  /*0bd0*/  IMAD R19, R22, R19, RZ ;  /* 0x0000001316137224 */ /* 0x008fe200078e02ff */
[----:B------:R-:W-:Y:S01]  /*0be0*/  IADD3 R15, PT, PT, R186, 0x30, RZ ;  /* 0x00000030ba0f7810 */ /* 0x000fe20007ffe0ff */
[----:B------:R-:W-:Y:S05]  /*0bf0*/  @P0 BRA `(.L_x_616) ;  /* 0x00000000004c0947 */ /* 0x000fea0003800000 */
[----:B------:R-:W3:Y:S01]  /*0c00*/  LDCU.64 UR6, c[0x0][0x408] ;  /* 0x00008100ff0677ac */ /* 0x000ee20008000a00 */
[----:B-12---:R-:W-:Y:S01]  /*0c10*/  IADD3 R2, P0, PT, R4, 0x20, RZ ;  /* 0x0000002004027810 */ /* 0x006fe20007f1e0ff */
[----:B------:R-:W-:Y:S01]  /*0c20*/  IMAD.MOV.U32 R6, RZ, RZ, R10 ;  /* 0x000000ffff067224 */ /* 0x000fe200078e000a */
[----:B------:R-:W-:Y:S01]  /*0c30*/  MOV R7, R9 ;  /* 0x0000000900077202 */ /* 0x000fe20000000f00 */
[----:B------:R-:W1:Y:S02]  /*0c40*/  LDCU UR8, c[0x0][0x440] ;  /* 0x00008800ff0877ac */ /* 0x000e640008000800 */
[----:B------:R-:W-:Y:S01]  /*0c50*/  IMAD.X R3, RZ, RZ, R5, P0 ;  /* 0x000000ffff037224 */ /* 0x000fe200000e0605 */
[----:B------:R-:W2:Y:S03]  /*0c60*/  LDCU.64 UR4, c[0x0][0x3f0] ;  /* 0x00007e00ff0477ac */ /* 0x000ea60008000a00 */
[----:B---3--:R-:W-:-:S02]  /*0c70*/  IMAD R3, R3, UR6, RZ ;  /* 0x0000000603037c24 */ /* 0x008fc4000f8e02ff */
[----:B------:R-:W-:Y:S01]  /*0c80*/  IMAD.WIDE.U32 R6, R2, UR6, R6 ;  /* 0x0000000602067c25 */ /* 0x000fe2000f8e0006 */
[----:B-1----:R-:W-:-:S03]  /*0c90*/  ISETP.GE.AND P4, PT, R18, UR8, PT ;  /* 0x0000000812007c0c */ /* 0x002fc6000bf86270 */
[----:B------:R-:W-:Y:S01]  /*0ca0*/  IMAD R3, R2, UR7, R3 ;  /* 0x0000000702037c24 */ /* 0x000fe2000f8e0203 */
[----:B------:R-:W-:Y:S02]  /*0cb0*/  ISETP.GE.AND P3, PT, R21, UR8, PT ;  /* 0x0000000815007c0c */ /* 0x000fe4000bf66270 */
[----:B------:R-:W-:Y:S01]  /*0cc0*/  ISETP.GE.AND P0, PT, R20, UR8, PT ;  /* 0x0000000814007c0c */ /* 0x000fe2000bf06270 */
[----:B------:R-:W-:Y:S01]  /*0cd0*/  IMAD.IADD R3, R7, 0x1, R3 ;  /* 0x0000000107037824 */ /* 0x000fe200078e0203 */
[----:B--2---:R-:W-:-:S04]  /*0ce0*/  LEA R2, P5, R6, UR4, 0x1 ;  /* 0x0000000406027c11 */ /* 0x004fc8000f8a08ff */
[----:B------:R-:W-:-:S05]  /*0cf0*/  LEA.HI.X R3, R6, UR5, R3, 0x1, P5 ;  /* 0x0000000506037c11 */ /* 0x000fca000a8f0c03 */
[----:B------:R3:W-:Y:S04]  /*0d00*/  @!P4 STG.E.128 desc[UR18][R2.64], RZ ;  /* 0x000000ff0200c986 */ /* 0x0007e8000c101d12 */
[----:B------:R3:W-:Y:S04]  /*0d10*/  @!P3 STG.E.128 desc[UR18][R2.64+0x80], RZ ;  /* 0x000080ff0200b986 */ /* 0x0007e8000c101d12 */
[----:B------:R3:W-:Y:S02]  /*0d20*/  @!P0 STG.E.128 desc[UR18][R2.64+0x100], RZ ;  /* 0x000100ff02008986 */ /* 0x0007e4000c101d12 */
.L_x_616:
[----:B------:R-:W-:Y:S05]  /*0d30*/  BSYNC.RECONVERGENT B0 ;  /* 0x0000000000007941 */ /* 0x000fea0003800200 */
.L_x_615:
[----:B------:R-:W-:Y:S01]  /*0d40*/  ISETP.GE.AND P0, PT, R15, R0, PT ;  /* 0x000000000f00720c */ /* 0x000fe20003f06270 */
[----:B-1----:R-:W-:Y:S01]  /*0d50*/  IMAD R6, R23, R14, RZ ;  /* 0x0000000e17067224 */ /* 0x002fe200078e02ff */
[-C--:B------:R-:W-:Y:S01]  /*0d60*/  ISETP.GE.OR P5, PT, R186, R0.reuse, P2 ;  /* 0x00000000ba00720c */ /* 0x080fe200017a6670 */
[----:B------:R-:W-:Y:S01]  /*0d70*/  BSSY.RECONVERGENT B0, `(.L_x_617) ;  /* 0x000001d000007945 */ /* 0x000fe20003800200 */
[-C--:B------:R-:W-:Y:S01]  /*0d80*/  ISETP.GE.OR P4, PT, R16, R0.reuse, P2 ;  /* 0x000000001000720c */ /* 0x080fe20001786670 */
[----:B------:R-:W-:Y:S01]  /*0d90*/  @!P6 IMAD R6, R22, R13, R6 ;  /* 0x0000000d1606e224 */ /* 0x000fe200078e0206 */
[----:B------:R-:W-:Y:S01]  /*0da0*/  ISETP.GE.OR P3, PT, R17, R0, P2 ;  /* 0x000000001100720c */ /* 0x000fe20001766670 */
[----:B----4-:R-:W-:Y:S01]  /*0db0*/  IMAD R7, R24, R12, RZ ;  /* 0x0000000c18077224 */ /* 0x010fe200078e02ff */
[----:B------:R-:W-:Y:S02]  /*0dc0*/  ISETP.GE.OR P2, PT, R15, R0, P2 ;  /* 0x000000000f00720c */ /* 0x000fe40001746670 */
[----:B------:R-:W-:-:S04]  /*0dd0*/  SEL R0, R19, R25, !P1 ;  /* 0x0000001913007207 */ /* 0x000fc80004800000 */
[----:B------:R-:W-:Y:S02]  /*0de0*/  SHF.R.S32.HI R14, RZ, 0x1f, R0 ;  /* 0x0000001fff0e7819 */ /* 0x000fe40000011400 */
[----:B------:R-:W-:Y:S01]  /*0df0*/  SEL R13, R0, RZ, P6 ;  /* 0x000000ff000d7207 */ /* 0x000fe20003000000 */
[----:B------:R-:W-:Y:S06]  /*0e00*/  @P0 BRA `(.L_x_618) ;  /* 0x00000000004c0947 */ /* 0x000fec0003800000 */
[----:B------:R-:W1:Y:S01]  /*0e10*/  LDCU.64 UR6, c[0x0][0x408] ;  /* 0x00008100ff0677ac */ /* 0x000e620008000a00 */
[----:B------:R-:W-:Y:S01]  /*0e20*/  IADD3 R0, P0, PT, R4, 0x30, RZ ;  /* 0x0000003004007810 */ /* 0x000fe20007f1e0ff */
[----:B--23--:R-:W-:Y:S01]  /*0e30*/  IMAD.MOV.U32 R2, RZ, RZ, R10 ;  /* 0x000000ffff027224 */ /* 0x00cfe200078e000a */
        /* <DEDUP_REMOVED lines=8> */
[----:B---3--:R-:W-:-:S03]  /*0ec0*/  LEA R2, P1, R4, UR4, 0x1 ;  /* 0x0000000404027c11 */ /* 0x008fc6000f8208ff */
[----:B------:R-:W-:-:S05]  /*0ed0*/  IMAD.IADD R0, R5, 0x1, R0 ;  /* 0x0000000105007824 */ /* 0x000fca00078e0200 */
[----:B------:R-:W-:Y:S02]  /*0ee0*/  LEA.HI.X R3, R4, UR5, R0, 0x1, P1 ;  /* 0x0000000504037c11 */ /* 0x000fe400088f0c00 */
[----:B------:R-:W-:-:S03]  /*0ef0*/  ISETP.GE.AND P1, PT, R21, UR8, PT ;  /* 0x0000000815007c0c */ /* 0x000fc6000bf26270 */
[----:B------:R1:W-:Y:S01]  /*0f00*/  @!P0 STG.E.128 desc[UR18][R2.64], RZ ;  /* 0x000000ff02008986 */ /* 0x0003e2000c101d12 */
[----:B------:R-:W-:-:S09]  /*0f10*/  ISETP.GE.AND P0, PT, R20, UR8, PT ;  /* 0x0000000814007c0c */ /* 0x000fd2000bf06270 */
[----:B------:R1:W-:Y:S04]  /*0f20*/  @!P1 STG.E.128 desc[UR18][R2.64+0x80], RZ ;  /* 0x000080ff02009986 */ /* 0x0003e8000c101d12 */
[----:B------:R1:W-:Y:S02]  /*0f30*/  @!P0 STG.E.128 desc[UR18][R2.64+0x100], RZ ;  /* 0x000100ff02008986 */ /* 0x0003e4000c101d12 */
.L_x_618:
[----:B------:R-:W-:Y:S05]  /*0f40*/  BSYNC.RECONVERGENT B0 ;  /* 0x0000000000007941 */ /* 0x000fea0003800200 */
.L_x_617:
[----:B------:R-:W-:Y:S01]  /*0f50*/  SEL R0, R14, RZ, P6 ;  /* 0x000000ff0e007207 */ /* 0x000fe20003000000 */
[----:B------:R-:W-:Y:S01]  /*0f60*/  BSSY.RECONVERGENT B0, `(.L_x_619) ;  /* 0x000000e000007945 */ /* 0x000fe20003800200 */
[--C-:B------:R-:W-:Y:S02]  /*0f70*/  IADD3 R5, P1, P0, R7, R13, R6.reuse ;  /* 0x0000000d07057210 */ /* 0x100fe4000783e006 */
[----:B-123--:R-:W-:Y:S02]  /*0f80*/  SHF.R.S32.HI R2, RZ, 0x1f, R7 ;  /* 0x0000001fff027819 */ /* 0x00efe40000011407 */
[----:B------:R-:W-:-:S04]  /*0f90*/  SHF.R.S32.HI R3, RZ, 0x1f, R6 ;  /* 0x0000001fff037819 */ /* 0x000fc80000011406 */
[----:B------:R-:W-:Y:S01]  /*0fa0*/  IADD3.X R4, PT, PT, R2, R0, R3, P1, P0 ;  /* 0x0000000002047210 */ /* 0x000fe20000fe0403 */
[----:B------:R-:W-:Y:S06]  /*0fb0*/  @P5 BRA `(.L_x_620) ;  /* 0x0000000000205947 */ /* 0x000fec0003800000 */
[----:B------:R-:W1:Y:S01]  /*0fc0*/  LDCU.64 UR4, c[0x0][0x420] ;  /* 0x00008400ff0477ac */ /* 0x000e620008000a00 */
[----:B------:R-:W-:-:S05]  /*0fd0*/  IMAD R0, R186, R12, RZ ;  /* 0x0000000cba007224 */ /* 0x000fca00078e02ff */
[----:B------:R-:W-:-:S04]  /*0fe0*/  IADD3 R3, P0, PT, R0, R5, RZ ;  /* 0x0000000500037210 */ /* 0x000fc80007f1e0ff */
[----:B------:R-:W-:Y:S02]  /*0ff0*/  LEA.HI.X.SX32 R0, R0, R4, 0x1, P0 ;  /* 0x0000000400007211 */ /* 0x000fe400000f0eff */
[----:B-1----:R-:W-:-:S04]  /*1000*/  LEA R2, P0, R3, UR4, 0x2 ;  /* 0x0000000403027c11 */ /* 0x002fc8000f8010ff */
[----:B------:R-:W-:Y:S01]  /*1010*/  LEA.HI.X R3, R3, UR5, R0, 0x2, P0 ;  /* 0x0000000503037c11 */ /* 0x000fe200080f1400 */
[----:B------:R-:W-:-:S05]  /*1020*/  IMAD.MOV.U32 R0, RZ, RZ, 0x7f800000 ;  /* 0x7f800000ff007424 */ /* 0x000fca00078e00ff */
[----:B------:R1:W-:Y:S03]  /*1030*/  STG.E desc[UR18][R2.64], R0 ;  /* 0x0000000002007986 */ /* 0x0003e6000c101912 */
.L_x_620:
[----:B------:R-:W-:Y:S05]  /*1040*/  BSYNC.RECONVERGENT B0 ;  /* 0x0000000000007941 */ /* 0x000fea0003800200 */
.L_x_619:
[----:B------:R-:W-:Y:S04]  /*1050*/  BSSY.RECONVERGENT B0, `(.L_x_621) ;  /* 0x000000a000007945 */ /* 0x000fe80003800200 */
[----:B------:R-:W-:Y:S05]  /*1060*/  @P4 BRA `(.L_x_622) ;  /* 0x0000000000204947 */ /* 0x000fea0003800000 */
[----:B------:R-:W2:Y:S01]  /*1070*/  LDCU.64 UR4, c[0x0][0x420] ;  /* 0x00008400ff0477ac */ /* 0x000ea20008000a00 */
[----:B-1----:R-:W-:-:S05]  /*1080*/  IMAD R0, R16, R12, RZ ;  /* 0x0000000c10007224 */ /* 0x002fca00078e02ff */
[----:B------:R-:W-:-:S04]  /*1090*/  IADD3 R3, P0, PT, R0, R5, RZ ;  /* 0x0000000500037210 */ /* 0x000fc80007f1e0ff */
[----:B------:R-:W-:Y:S02]  /*10a0*/  LEA.HI.X.SX32 R0, R0, R4, 0x1, P0 ;  /* 0x0000000400007211 */ /* 0x000fe400000f0eff */
[----:B--2---:R-:W-:-:S04]  /*10b0*/  LEA R2, P0, R3, UR4, 0x2 ;  /* 0x0000000403027c11 */ /* 0x004fc8000f8010ff */
[----:B------:R-:W-:Y:S01]  /*10c0*/  LEA.HI.X R3, R3, UR5, R0, 0x2, P0 ;  /* 0x0000000503037c11 */ /* 0x000fe200080f1400 */
[----:B------:R-:W-:-:S05]  /*10d0*/  IMAD.MOV.U32 R0, RZ, RZ, 0x7f800000 ;  /* 0x7f800000ff007424 */ /* 0x000fca00078e00ff */
[----:B------:R2:W-:Y:S03]  /*10e0*/  STG.E desc[UR18][R2.64], R0 ;  /* 0x0000000002007986 */ /* 0x0005e6000c101912 */
.L_x_622:
[----:B------:R-:W-:Y:S05]  /*10f0*/  BSYNC.RECONVERGENT B0 ;  /* 0x0000000000007941 */ /* 0x000fea0003800200 */
.L_x_621:
[----:B------:R-:W-:Y:S04]  /*1100*/  BSSY.RECONVERGENT B0, `(.L_x_623) ;  /* 0x000000a000007945 */ /* 0x000fe80003800200 */
[----:B------:R-:W-:Y:S05]  /*1110*/  @P3 BRA `(.L_x_624) ;  /* 0x0000000000203947 */ /* 0x000fea0003800000 */
[----:B------:R-:W3:Y:S01]  /*1120*/  LDCU.64 UR4, c[0x0][0x420] ;  /* 0x00008400ff0477ac */ /* 0x000ee20008000a00 */
[----:B-12---:R-:W-:-:S05]  /*1130*/  IMAD R0, R17, R12, RZ ;  /* 0x0000000c11007224 */ /* 0x006fca00078e02ff */
[----:B------:R-:W-:-:S04]  /*1140*/  IADD3 R3, P0, PT, R0, R5, RZ ;  /* 0x0000000500037210 */ /* 0x000fc80007f1e0ff */
[----:B------:R-:W-:Y:S02]  /*1150*/  LEA.HI.X.SX32 R0, R0, R4, 0x1, P0 ;  /* 0x0000000400007211 */ /* 0x000fe400000f0eff */
[----:B---3--:R-:W-:-:S04]  /*1160*/  LEA R2, P0, R3, UR4, 0x2 ;  /* 0x0000000403027c11 */ /* 0x008fc8000f8010ff */
[----:B------:R-:W-:Y:S01]  /*1170*/  LEA.HI.X R3, R3, UR5, R0, 0x2, P0 ;  /* 0x0000000503037c11 */ /* 0x000fe200080f1400 */
[----:B------:R-:W-:-:S05]  /*1180*/  IMAD.MOV.U32 R0, RZ, RZ, 0x7f800000 ;  /* 0x7f800000ff007424 */ /* 0x000fca00078e00ff */
[----:B------:R3:W-:Y:S03]  /*1190*/  STG.E desc[UR18][R2.64], R0 ;  /* 0x0000000002007986 */ /* 0x0007e6000c101912 */
.L_x_624:
[----:B------:R-:W-:Y:S05]  /*11a0*/  BSYNC.RECONVERGENT B0 ;  /* 0x0000000000007941 */ /* 0x000fea0003800200 */
.L_x_623:
[----:B------:R-:W-:Y:S05]  /*11b0*/  @P2 EXIT ;  /* 0x000000000000294d */ /* 0x000fea0003800000 */
[----:B------:R-:W4:Y:S01]  /*11c0*/  LDCU.64 UR4, c[0x0][0x420] ;  /* 0x00008400ff0477ac */ /* 0x000f220008000a00 */
[----:B-123--:R-:W-:-:S05]  /*11d0*/  IMAD R0, R15, R12, RZ ;  /* 0x0000000c0f007224 */ /* 0x00efca00078e02ff */
[----:B------:R-:W-:-:S04]  /*11e0*/  IADD3 R3, P0, PT, R0, R5, RZ ;  /* 0x0000000500037210 */ /* 0x000fc80007f1e0ff */
[----:B------:R-:W-:Y:S02]  /*11f0*/  LEA.HI.X.SX32 R0, R0, R4, 0x1, P0 ;  /* 0x0000000400007211 */ /* 0x000fe400000f0eff */
[----:B----4-:R-:W-:-:S04]  /*1200*/  LEA R2, P0, R3, UR4, 0x2 ;  /* 0x0000000403027c11 */ /* 0x010fc8000f8010ff */
[----:B------:R-:W-:Y:S01]  /*1210*/  LEA.HI.X R3, R3, UR5, R0, 0x2, P0 ;  /* 0x0000000503037c11 */ /* 0x000fe200080f1400 */
[----:B------:R-:W-:-:S05]  /*1220*/  IMAD.MOV.U32 R0, RZ, RZ, 0x7f800000 ;  /* 0x7f800000ff007424 */ /* 0x000fca00078e00ff */
[----:B------:R-:W-:Y:S01]  /*1230*/  STG.E desc[UR18][R2.64], R0 ;  /* 0x0000000002007986 */ /* 0x000fe2000c101912 */
[----:B------:R-:W-:Y:S05]  /*1240*/  EXIT ;  /* 0x000000000000794d */ /* 0x000fea0003800000 */
.L_x_609:
[----:B------:R-:W-:Y:S02]  /*1250*/  ISETP.NE.AND P0, PT, R25, -0x1, PT ;  /* 0xffffffff1900780c */ /* 0x000fe40003f05270 */
[----:B------:R-:W-:Y:S02]  /*1260*/  ISETP.NE.AND P2, PT, R11, -0x1, PT ;  /* 0xffffffff0b00780c */ /* 0x000fe40003f45270 */
[----:B------:R-:W-:-:S04]  /*1270*/  IADD3 R101, PT, PT, R120, -0x1, RZ ;  /* 0xffffffff78657810 */ /* 0x000fc80007ffe0ff */
[----:B------:R-:W-:-:S05]  /*1280*/  SHF.L.U32 R104, R101, 0x6, RZ ;  /* 0x0000000665687819 */ /* 0x000fca00000006ff */
[----:B------:R-:W2:Y:S08]  /*1290*/  @!P0 LDC.64 R6, c[0x0][0x398] ;  /* 0x0000e600ff068b82 */ /* 0x000eb00000000a00 */
[----:B------:R-:W3:Y:S01]  /*12a0*/  @P0 LDC.64 R8, c[0x0][0x3b0] ;  /* 0x0000ec00ff080b82 */ /* 0x000ee20000000a00 */
[----:B--2---:R-:W-:-:S04]  /*12b0*/  @!P0 IMAD.WIDE.U32 R4, R22, R6, RZ ;  /* 0x0000000616048225 */ /* 0x004fc800078e00ff */
[----:B------:R-:W-:Y:S01]  /*12c0*/  @!P0 IMAD R13, R22, R7, R5 ;  /* 0x00000007160d8224 */ /* 0x000fe200078e0205 */
[----:B------:R-:W-:Y:S01]  /*12d0*/  @!P0 MOV R12, R4 ;  /* 0x00000004000c8202 */ /* 0x000fe20000000f00 */
        /* <DEDUP_REMOVED lines=17> */
.L_x_625:
[----:B------:R-:W2:Y:S01]  /*13f0*/  LDC.64 R174, c[0x0][0x3b8] ;  /* 0x0000ee00ffae7b82 */ /* 0x000ea20000000a00 */
[----:B------:R-:W-:-:S05]  /*1400*/  IADD3 R2, PT, PT, R10, R11, RZ ;  /* 0x0000000b0a027210 */ /* 0x000fca0007ffe0ff */
[C---:B--2---:R-:W-:Y:S02]  /*1410*/  IMAD R0, R2.reuse, R175, RZ ;  /* 0x000000af02007224 */ /* 0x044fe400078e02ff */
[----:B------:R-:W-:-:S05]  /*1420*/  IMAD.WIDE.U32 R2, R2, R174, RZ ;  /* 0x000000ae02027225 */ /* 0x000fca00078e00ff */
[----:B------:R-:W-:Y:S02]  /*1430*/  IADD3 R5, PT, PT, R3, R0, RZ ;  /* 0x0000000003057210 */ /* 0x000fe40007ffe0ff */
[----:B------:R-:W-:-:S07]  /*1440*/  MOV R6, R2 ;  /* 0x0000000200067202 */ /* 0x000fce0000000f00 */
.L_x_626:
[----:B------:R-:W2:Y:S01]  /*1450*/  LDC R7, c[0x0][0x3e8] ;  /* 0x0000fa00ff077b82 */ /* 0x000ea20000000800 */
[----:B------:R-:W-:Y:S02]  /*1460*/  IABS R8, R23 ;  /* 0x0000001700087213 */ /* 0x000fe40000000000 */
[----:B------:R-:W-:-:S05]  /*1470*/  LOP3.LUT R111, R186, 0x1f, RZ, 0xc0, !PT ;  /* 0x0000001fba6f7812 */ /* 0x000fca00078ec0ff */
[----:B------:R-:W3:Y:S01]  /*1480*/  LDC R15, c[0x0][0x448] ;  /* 0x00011200ff0f7b82 */ /* 0x000ee20000000800 */
[----:B--2---:R-:W-:-:S04]  /*1490*/  IABS R4, R7 ;  /* 0x0000000700047213 */ /* 0x004fc80000000000 */
[----:B------:R-:W2:Y:S08]  /*14a0*/  I2F.RP R2, R4 ;  /* 0x0000000400027306 */ /* 0x000eb00000209400 */
[----:B--2---:R-:W2:Y:S02]  /*14b0*/  MUFU.RCP R2, R2 ;  /* 0x0000000200027308 */ /* 0x004ea40000001000 */
[----:B--2---:R-:W-:-:S06]  /*14c0*/  VIADD R2, R2, 0xffffffe ;  /* 0x0ffffffe02027836 */ /* 0x004fcc0000000000 */
[----:B------:R-:W2:Y:S02]  /*14d0*/  F2I.FTZ.U32.TRUNC.NTZ R3, R2 ;  /* 0x0000000200037305 */ /* 0x000ea4000021f000 */
[----:B--2---:R-:W-:Y:S01]  /*14e0*/  IMAD.MOV R0, RZ, RZ, -R3 ;  /* 0x000000ffff007224 */ /* 0x004fe200078e0a03 */
[----:B------:R-:W-:-:S03]  /*14f0*/  MOV R2, RZ ;  /* 0x000000ff00027202 */ /* 0x000fc60000000f00 */
[----:B------:R-:W-:-:S04]  /*1500*/  IMAD R0, R0, R4, RZ ;  /* 0x0000000400007224 */ /* 0x000fc800078e02ff */
[----:B------:R-:W-:-:S04]  /*1510*/  IMAD.HI.U32 R0, R3, R0, R2 ;  /* 0x0000000003007227 */ /* 0x000fc800078e0002 */
[----:B------:R-:W-:-:S04]  /*1520*/  IMAD.MOV.U32 R3, RZ, RZ, R8 ;  /* 0x000000ffff037224 */ /* 0x000fc800078e0008 */
[----:B------:R-:W-:-:S05]  /*1530*/  IMAD.HI.U32 R0, R0, R3, RZ ;  /* 0x0000000300007227 */ /* 0x000fca00078e00ff */
[----:B------:R-:W-:-:S05]  /*1540*/  IADD3 R2, PT, PT, -R0, RZ, RZ ;  /* 0x000000ff00027210 */ /* 0x000fca0007ffe1ff */
[C---:B------:R-:W-:Y:S02]  /*1550*/  IMAD R2, R4.reuse, R2, R3 ;  /* 0x0000000204027224 */ /* 0x040fe400078e0203 */
[----:B------:R-:W2:Y:S03]  /*1560*/  LDC R3, c[0x0][0x444] ;  /* 0x00011100ff037b82 */ /* 0x000ea60000000800 */
[----:B------:R-:W-:-:S13]  /*1570*/  ISETP.GT.U32.AND P1, PT, R4, R2, PT ;  /* 0x000000020400720c */ /* 0x000fda0003f24070 */
[----:B------:R-:W-:Y:S01]  /*1580*/  @!P1 IMAD.IADD R2, R2, 0x1, -R4 ;  /* 0x0000000102029824 */ /* 0x000fe200078e0a04 */
[----:B------:R-:W-:Y:S02]  /*1590*/  @!P1 IADD3 R0, PT, PT, R0, 0x1, RZ ;  /* 0x0000000100009810 */ /* 0x000fe40007ffe0ff */
[----:B------:R-:W-:Y:S02]  /*15a0*/  ISETP.NE.AND P1, PT, R7, RZ, PT ;  /* 0x000000ff0700720c */ /* 0x000fe40003f25270 */
[----:B------:R-:W-:Y:S02]  /*15b0*/  ISETP.GE.U32.AND P3, PT, R2, R4, PT ;  /* 0x000000040200720c */ /* 0x000fe40003f66070 */
[----:B------:R-:W-:-:S04]  /*15c0*/  LOP3.LUT R2, R23, R7, RZ, 0x3c, !PT ;  /* 0x0000000717027212 */ /* 0x000fc800078e3cff */
[----:B------:R-:W-:-:S07]  /*15d0*/  ISETP.GE.AND P0, PT, R2, RZ, PT ;  /* 0x000000ff0200720c */ /* 0x000fce0003f06270 */
[----:B------:R-:W-:-:S05]  /*15e0*/  @P3 VIADD R0, R0, 0x1 ;  /* 0x0000000100003836 */ /* 0x000fca0000000000 */
[----:B------:R-:W-:Y:S01]  /*15f0*/  MOV R8, R0 ;  /* 0x0000000000087202 */ /* 0x000fe20000000f00 */
[----:B--2---:R-:W-:-:S04]  /*1600*/  IMAD R0, R20, R3, R24 ;  /* 0x0000000314007224 */ /* 0x004fc800078e0218 */
[----:B------:R-:W-:Y:S01]  /*1610*/  @!P0 IMAD.MOV R8, RZ, RZ, -R8 ;  /* 0x000000ffff088224 */ /* 0x000fe200078e0a08 */
[----:B------:R-:W-:Y:S01]  /*1620*/  @!P1 LOP3.LUT R8, RZ, R7, RZ, 0x33, !PT ;  /* 0x00000007ff089212 */ /* 0x000fe200078e33ff */
[----:B---3--:R-:W-:Y:S01]  /*1630*/  IMAD R14, R0, R15, R104 ;  /* 0x0000000f000e7224 */ /* 0x008fe200078e0268 */
        /* <DEDUP_REMOVED lines=13> */
.L_x_627:
[----:B------:R-:W2:Y:S01]  /*1710*/  LDC.64 R140, c[0x0][0x3c0] ;  /* 0x0000f000ff8c7b82 */ /* 0x000ea20000000a00 */
[----:B------:R-:W-:-:S05]  /*1720*/  IADD3 R0, PT, PT, R10, R11, RZ ;  /* 0x0000000b0a007210 */ /* 0x000fca0007ffe0ff */
[C---:B--2---:R-:W-:Y:S02]  /*1730*/  IMAD R4, R0.reuse, R141, RZ ;  /* 0x0000008d00047224 */ /* 0x044fe400078e02ff */
[----:B------:R-:W-:-:S05]  /*1740*/  IMAD.WIDE.U32 R2, R0, R140, RZ ;  /* 0x0000008c00027225 */ /* 0x000fca00078e00ff */
[----:B------:R-:W-:-:S07]  /*1750*/  IADD3 R0, PT, PT, R3, R4, RZ ;  /* 0x0000000403007210 */ /* 0x000fce0007ffe0ff */
.L_x_628:
[C---:B------:R-:W-:Y:S01]  /*1760*/  IMAD.SHL.U32 R191, R186.reuse, 0x8, RZ ;  /* 0x00000008babf7824 */ /* 0x040fe200078e00ff */
[----:B------:R-:W2:Y:S01]  /*1770*/  LDCU.128 UR4, c[0x0][0x3d0] ;  /* 0x00007a00ff0477ac */ /* 0x000ea20008000c00 */
[----:B------:R-:W-:Y:S01]  /*1780*/  SHF.R.U32.HI R182, RZ, 0x1, R186 ;  /* 0x00000001ffb67819 */ /* 0x000fe200000116ba */
[C---:B------:R-:W-:Y:S01]  /*1790*/  IMAD.SHL.U32 R9, R186.reuse, 0x2, RZ ;  /* 0x00000002ba097824 */ /* 0x040fe200078e00ff */
[----:B------:R-:W-:Y:S01]  /*17a0*/  SHF.R.S32.HI R11, RZ, 0x1f, R14 ;  /* 0x0000001fff0b7819 */ /* 0x000fe2000001140e */
[----:B------:R-:W3:Y:S01]  /*17b0*/  LDCU.64 UR14, c[0x0][0x388] ;  /* 0x00007100ff0e77ac */ /* 0x000ee20008000a00 */
[----:B------:R-:W-:Y:S01]  /*17c0*/  LOP3.LUT R181, R191, 0x38, RZ, 0xc0, !PT ;  /* 0x00000038bfb57812 */ /* 0x000fe200078ec0ff */
[----:B------:R-:W-:Y:S01]  /*17d0*/  IMAD.SHL.U32 R128, R186, 0x40, RZ ;  /* 0x00000040ba807824 */ /* 0x000fe200078e00ff */
[----:B------:R-:W-:Y:S01]  /*17e0*/  LOP3.LUT R3, R182, 0x30, RZ, 0xc0, !PT ;  /* 0x00000030b6037812 */ /* 0x000fe200078ec0ff */
[----:B------:R-:W4:Y:S01]  /*17f0*/  LDCU.64 UR12, c[0x0][0x390] ;  /* 0x00007200ff0c77ac */ /* 0x000f220008000a00 */
[C---:B------:R-:W-:Y:S01]  /*1800*/  IADD3 R6, P1, PT, R181.reuse, R6, RZ ;  /* 0x00000006b5067210 */ /* 0x040fe20007f3e0ff */
[----:B------:R-:W5:Y:S01]  /*1810*/  S2UR UR17, SR_CgaCtaId ;  /* 0x00000000001179c3 */ /* 0x000f620000008800 */
[----:B------:R-:W-:Y:S01]  /*1820*/  IADD3 R4, P0, PT, R181, R2, RZ ;  /* 0x00000002b5047210 */ /* 0x000fe20007f1e0ff */
[----:B------:R-:W1:Y:S01]  /*1830*/  LDCU.64 UR10, c[0x0][0x418] ;  /* 0x00008300ff0a77ac */ /* 0x000e620008000a00 */
[----:B------:R-:W-:Y:S01]  /*1840*/  SHF.R.U32.HI R2, RZ, 0x3, R186 ;  /* 0x00000003ff027819 */ /* 0x000fe200000116ba */
[----:B------:R-:W-:Y:S01]  /*1850*/  IMAD.X R7, RZ, RZ, R5, P1 ;  /* 0x000000ffff077224 */ /* 0x000fe200008e0605 */
[----:B------:R-:W-:Y:S01]  /*1860*/  LOP3.LUT R112, R9, 0x6, RZ, 0xc0, !PT ;  /* 0x0000000609707812 */ /* 0x000fe200078ec0ff */
[----:B------:R-:W-:Y:S01]  /*1870*/  IMAD.X R5, RZ, RZ, R0, P0 ;  /* 0x000000ffff057224 */ /* 0x000fe200000e0600 */
[----:B------:R-:W-:Y:S01]  /*1880*/  LOP3.LUT R0, R191, 0x1f8, RZ, 0xc0, !PT ;  /* 0x000001f8bf007812 */ /* 0x000fe200078ec0ff */
[----:B------:R-:W-:Y:S01]  /*1890*/  IMAD.WIDE.U32 R6, R2, R174, R6 ;  /* 0x000000ae02067225 */ /* 0x000fe200078e0006 */
[----:B------:R-:W-:Y:S01]  /*18a0*/  LEA.HI R3, R111, R3, RZ, 0x1e ;  /* 0x000000036f037211 */ /* 0x000fe200078ff0ff */
[----:B------:R-:W5:Y:S01]  /*18b0*/  LDCU.64 UR8, c[0x0][0x3c8] ;  /* 0x00007900ff0877ac */ /* 0x000f620008000a00 */
[----:B------:R-:W-:Y:S01]  /*18c0*/  LOP3.LUT R0, R0, 0x38, R186, 0x78, !PT ;  /* 0x0000003800007812 */ /* 0x000fe200078e78ba */
[----:B------:R-:W-:Y:S01]  /*18d0*/  IMAD.WIDE.U32 R4, R2, R140, R4 ;  /* 0x0000008c02047225 */ /* 0x000fe200078e0004 */
[----:B------:R-:W-:Y:S01]  /*18e0*/  IADD3 R12, P0, PT, R181, R12, RZ ;  /* 0x0000000cb50c7210 */ /* 0x000fe20007f1e0ff */
[----:B------:R-:W-:Y:S01]  /*18f0*/  BSSY.RECONVERGENT B0, `(.L_x_629) ;  /* 0x000004c000007945 */ /* 0x000fe20003800200 */
[----:B------:R-:W-:Y:S01]  /*1900*/  LOP3.LUT R191, R0, 0x1e00, R191, 0xf8, !PT ;  /* 0x00001e0000bf7812 */ /* 0x000fe200078ef8bf */
[----:B------:R-:W-:Y:S01]  /*1910*/  IMAD R3, R3, R15, R112 ;  /* 0x0000000f03037224 */ /* 0x000fe200078e0270 */
[----:B------:R-:W-:Y:S01]  /*1920*/  SHF.R.S32.HI R0, RZ, 0x1f, R8 ;  /* 0x0000001fff007819 */ /* 0x000fe20000011408 */
[C---:B------:R-:W-:Y:S01]  /*1930*/  IMAD R7, R2.reuse, R175, R7 ;  /* 0x000000af02077224 */ /* 0x040fe200078e0207 */
[C---:B------:R-:W-:Y:S01]  /*1940*/  LOP3.LUT R21, R181.reuse, 0x1c0, R128, 0xf8, !PT ;  /* 0x000001c0b5157812 */ /* 0x040fe200078ef880 */
[----:B------:R-:W-:Y:S01]  /*1950*/  IMAD R5, R2, R141, R5 ;  /* 0x0000008d02057224 */ /* 0x000fe200078e0205 */
[C---:B------:R-:W-:Y:S01]  /*1960*/  LOP3.LUT R116, R181.reuse, 0x40, RZ, 0xfc, !PT ;  /* 0x00000040b5747812 */ /* 0x040fe200078efcff */
[C---:B--2---:R-:W-:Y:S01]  /*1970*/  IMAD R10, R0.reuse, UR4, RZ ;  /* 0x00000004000a7c24 */ /* 0x044fe2000f8e02ff */
[----:B------:R-:W-:Y:S01]  /*1980*/  LOP3.LUT R115, R181, 0x80, RZ, 0xfc, !PT ;  /* 0x00000080b5737812 */ /* 0x000fe200078efcff */
[----:B------:R-:W-:-:S02]  /*1990*/  IMAD R9, R0, UR6, RZ ;  /* 0x0000000600097c24 */ /* 0x000fc4000f8e02ff */
[----:B------:R-:W-:Y:S01]  /*19a0*/  IMAD.X R13, RZ, RZ, R13, P0 ;  /* 0x000000ffff0d7224 */ /* 0x000fe200000e060d */
[----:B------:R-:W-:Y:S01]  /*19b0*/  IADD3 R0, P0, PT, R3, R14, RZ ;  /* 0x0000000e03007210 */ /* 0x000fe20007f1e0ff */
[C---:B------:R-:W-:Y:S02]  /*19c0*/  IMAD R10, R8.reuse, UR5, R10 ;  /* 0x00000005080a7c24 */ /* 0x040fe4000f8e020a */
[----:B------:R-:W-:-:S04]  /*19d0*/  IMAD.WIDE.U32 R6, R8, UR4, R6 ;  /* 0x0000000408067c25 */ /* 0x000fc8000f8e0006 */
[----:B------:R-:W-:Y:S01]  /*19e0*/  IMAD R9, R8, UR7, R9 ;  /* 0x0000000708097c24 */ /* 0x000fe2000f8e0209 */
[----:B---3--:R-:W-:Y:S01]  /*19f0*/  LEA R114, P2, R6, UR14, 0x1 ;  /* 0x0000000e06727c11 */ /* 0x008fe2000f8408ff */
[----:B------:R-:W-:Y:S01]  /*1a00*/  IMAD.WIDE.U32 R4, R8, UR6, R4 ;  /* 0x0000000608047c25 */ /* 0x000fe2000f8e0004 */
[----:B------:R-:W-:Y:S02]  /*1a10*/  LEA.HI.X.SX32 R8, R3, R11, 0x1, P0 ;  /* 0x0000000b03087211 */ /* 0x000fe400000f0eff */
[----:B-1----:R-:W-:Y:S01]  /*1a20*/  LEA R172, P0, R0, UR10, 0x1 ;  /* 0x0000000a00ac7c11 */ /* 0x002fe2000f8008ff */
[----:B------:R-:W-:Y:S01]  /*1a30*/  IMAD.IADD R3, R7, 0x1, R10 ;  /* 0x0000000107037824 */ /* 0x000fe200078e020a */
[----:B----4-:R-:W-:Y:S01]  /*1a40*/  LEA R25, P1, R4, UR12, 0x1 ;  /* 0x0000000c04197c11 */ /* 0x010fe2000f8208ff */
[----:B------:R-:W-:Y:S01]  /*1a50*/  IMAD.IADD R5, R5, 0x1, R9 ;  /* 0x0000000105057824 */ /* 0x000fe200078e0209 */
[----:B------:R1:W-:Y:S01]  /*1a60*/  STL [R1+0x28], R114 ;  /* 0x0000287201007387 */ /* 0x0003e20000100800 */
[----:B------:R-:W-:Y:S01]  /*1a70*/  IMAD.IADD R26, R17, 0x1, -R24 ;  /* 0x00000001111a7824 */ /* 0x000fe200078e0a18 */
[----:B------:R-:W-:Y:S01]  /*1a80*/  LEA.HI.X R113, R6, UR15, R3, 0x1, P2 ;  /* 0x0000000f06717c11 */ /* 0x000fe200090f0c03 */
[C---:B-----5:R-:W-:Y:S01]  /*1a90*/  IMAD.WIDE.U32 R12, R23.reuse, UR8, R12 ;  /* 0x00000008170c7c25 */ /* 0x060fe2000f8e000c */
[----:B------:R-:W-:Y:S01]  /*1aa0*/  LEA.HI.X R22, R4, UR13, R5, 0x1, P1 ;  /* 0x0000000d04167c11 */ /* 0x000fe200088f0c05 */
[----:B------:R1:W-:Y:S01]  /*1ab0*/  STL [R1+0x30], R25 ;  /* 0x0000301901007387 */ /* 0x0003e20000100800 */
[----:B------:R-:W-:Y:S01]  /*1ac0*/  LEA.HI.X R173, R0, UR11, R8, 0x1, P0 ;  /* 0x0000000b00ad7c11 */ /* 0x000fe200080f0c08 */
[----:B------:R-:W-:Y:S01]  /*1ad0*/  IMAD R7, R23, UR9, R13 ;  /* 0x0000000917077c24 */ /* 0x000fe2000f8e020d */
[----:B------:R-:W-:Y:S01]  /*1ae0*/  ISETP.GE.AND P0, PT, R2, R26, PT ;  /* 0x0000001a0200720c */ /* 0x000fe20003f06270 */
[----:B------:R1:W-:Y:S01]  /*1af0*/  STL [R1+0x24], R113 ;  /* 0x0000247101007387 */ /* 0x0003e20000100800 */
[----:B------:R-:W-:Y:S01]  /*1b00*/  UMOV UR9, 0x400 ;  /* 0x0000040000097882 */ /* 0x000fe20000000000 */
[----:B------:R-:W-:Y:S01]  /*1b10*/  LOP3.LUT R0, R182, 0x8, RZ, 0xc0, !PT ;  /* 0x00000008b6007812 */ /* 0x000fe200078ec0ff */
[----:B------:R-:W-:Y:S01]  /*1b20*/  ULEA UR8, UR17, UR9, 0x18 ;  /* 0x0000000911087291 */ /* 0x000fe2000f8ec0ff */
[----:B------:R1:W-:Y:S01]  /*1b30*/  STL [R1+0x2c], R22 ;  /* 0x00002c1601007387 */ /* 0x0003e20000100800 */
[----:B------:R-:W-:Y:S01]  /*1b40*/  IMAD.MOV.U32 R3, RZ, RZ, RZ ;  /* 0x000000ffff037224 */ /* 0x000fe200078e00ff */
[----:B------:R-:W-:-:S02]  /*1b50*/  LOP3.LUT R109, R21, R0, RZ, 0x3c, !PT ;  /* 0x00000000156d7212 */ /* 0x000fc400078e3cff */
[----:B------:R1:W-:Y:S01]  /*1b60*/  STL [R1+0xc0], R26 ;  /* 0x0000c01a01007387 */ /* 0x0003e20000100800 */
[----:B------:R-:W-:Y:S01]  /*1b70*/  IMAD.WIDE.U32 R4, R108, 0x40, R2 ;  /* 0x000000406c047825 */ /* 0x000fe200078e0002 */
[----:B------:R-:W-:Y:S02]  /*1b80*/  LEA R191, R191, UR8, 0x1 ;  /* 0x00000008bfbf7c11 */ /* 0x000fe4000f8e08ff */
[----:B------:R1:W-:Y:S04]  /*1b90*/  STL [R1+0xbc], R21 ;  /* 0x0000bc1501007387 */ /* 0x0003e80000100800 */
[----:B------:R1:W-:Y:S04]  /*1ba0*/  STL [R1+0x38], R116 ;  /* 0x0000387401007387 */ /* 0x0003e80000100800 */
[----:B------:R1:W-:Y:S01]  /*1bb0*/  STL [R1+0x3c], R115 ;  /* 0x00003c7301007387 */ /* 0x0003e20000100800 */
[----:B------:R-:W-:Y:S05]  /*1bc0*/  @P0 BRA `(.L_x_630) ;  /* 0x0000000000780947 */ /* 0x000fea0003800000 */
[----:B------:R-:W2:Y:S01]  /*1bd0*/  LDCU.64 UR4, c[0x0][0x3b0] ;  /* 0x00007600ff0477ac */ /* 0x000ea20008000a00 */
[----:B------:R-:W-:Y:S01]  /*1be0*/  IMAD.MOV.U32 R6, RZ, RZ, R12 ;  /* 0x000000ffff067224 */ /* 0x000fe200078e000c */
[----:B------:R-:W3:Y:S01]  /*1bf0*/  LDCU UR10, c[0x0][0x440] ;  /* 0x00008800ff0a77ac */ /* 0x000ee20008000800 */
[----:B------:R-:W4:Y:S01]  /*1c00*/  LDCU.64 UR6, c[0x0][0x380] ;  /* 0x00007000ff0677ac */ /* 0x000f220008000a00 */
[----:B--2---:R-:W-:Y:S02]  /*1c10*/  IMAD R0, R5, UR4, RZ ;  /* 0x0000000405007c24 */ /* 0x004fe4000f8e02ff */
        /* <DEDUP_REMOVED lines=24> */
.L_x_631:
[----:B------:R3:W-:Y:S02]  /*1da0*/  STS.128 [R191+0x4000], RZ ;  /* 0x004000ffbf007388 */ /* 0x0007e40000000c00 */
.L_x_630:
[----:B------:R-:W-:Y:S05]  /*1db0*/  BSYNC.RECONVERGENT B0 ;  /* 0x0000000000007941 */ /* 0x000fea0003800200 */
.L_x_629:
        /* <DEDUP_REMOVED lines=9> */
[----:B--2-4-:R-:W-:Y:S01]  /*1e50*/  IMAD.X R8, RZ, RZ, R5, P0 ;  /* 0x000000ffff087224 */ /* 0x014fe200000e0605 */
        /* <DEDUP_REMOVED lines=26> */
.L_x_634:
[----:B------:R2:W-:Y:S02]  /*2000*/  STS.128 [R191+0x4800], RZ ;  /* 0x004800ffbf007388 */ /* 0x0005e40000000c00 */
.L_x_633:
[----:B------:R-:W-:Y:S05]  /*2010*/  BSYNC.RECONVERGENT B0 ;  /* 0x0000000000007941 */ /* 0x000fea0003800200 */
.L_x_632:
        /* <DEDUP_REMOVED lines=8> */
[----:B------:R-:W3:Y:S02]  /*20a0*/  LDCU UR10, c[0x0][0x440] ;  /* 0x00008800ff0a77ac */ /* 0x000ee40008000800 */
[----:B-12-4-:R-:W-:Y:S01]  /*20b0*/  IMAD.X R8, RZ, RZ, R5, P0 ;  /* 0x000000ffff087224 */ /* 0x016fe200000e0605 */
[----:B------:R-:W1:Y:S03]  /*20c0*/  LDCU.64 UR4, c[0x0][0x380] ;  /* 0x00007000ff0477ac */ /* 0x000e660008000a00 */
[----:B-----5:R-:W-:-:S02]  /*20d0*/  IMAD R8, R8, UR6, RZ ;  /* 0x0000000608087c24 */ /* 0x020fc4000f8e02ff */
[----:B------:R-:W-:Y:S01]  /*20e0*/  IMAD.WIDE.U32 R10, R0, UR6, R10 ;  /* 0x00000006000a7c25 */ /* 0x000fe2000f8e000a */
[----:B---3--:R-:W-:-:S03]  /*20f0*/  ISETP.GE.AND P1, PT, R181, UR10, PT ;  /* 0x0000000ab5007c0c */ /* 0x008fc6000bf26270 */
        /* <DEDUP_REMOVED lines=22> */
.L_x_637:
[----:B------:R2:W-:Y:S02]  /*2260*/  STS.128 [R191+0x5000], RZ ;  /* 0x005000ffbf007388 */ /* 0x0005e40000000c00 */
.L_x_636:
[----:B------:R-:W-:Y:S05]  /*2270*/  BSYNC.RECONVERGENT B0 ;  /* 0x0000000000007941 */ /* 0x000fea0003800200 */
.L_x_635:
        /* <DEDUP_REMOVED lines=37> */
.L_x_640:
[----:B------:R2:W-:Y:S02]  /*24d0*/  STS.128 [R191+0x5800], RZ ;  /* 0x005800ffbf007388 */ /* 0x0005e40000000c00 */
.L_x_639:
[----:B------:R-:W-:Y:S05]  /*24e0*/  BSYNC.RECONVERGENT B0 ;  /* 0x0000000000007941 */ /* 0x000fea0003800200 */
.L_x_638:
[----:B-12-4-:R-:W-:Y:S01]  /*24f0*/  IADD3 R8, PT, PT, -R104, R100, RZ ;  /* 0x0000006468087210 */ /* 0x016fe20007ffe1ff */
[-C--:B------:R-:W-:Y:S01]  /*2500*/  IMAD R6, R106, R101.reuse, RZ ;  /* 0x000000656a067224 */ /* 0x080fe200078e02ff */
[----:B------:R-:W-:Y:S01]  /*2510*/  BSSY.RECONVERGENT B0, `(.L_x_641) ;  /* 0x000001c000007945 */ /* 0x000fe20003800200 */
[----:B------:R-:W-:Y:S01]  /*2520*/  IMAD.WIDE.U32 R4, R107, R101, RZ ;  /* 0x000000656b047225 */ /* 0x000fe200078e00ff */
[----:B------:R-:W-:-:S04]  /*2530*/  ISETP.GE.AND P3, PT, R2, R8, PT ;  /* 0x000000080200720c */ /* 0x000fc80003f66270 */
[----:B------:R-:W-:-:S09]  /*2540*/  IADD3 R7, PT, PT, R5, R6, RZ ;  /* 0x0000000605077210 */ /* 0x000fd20007ffe0ff */
[----:B------:R-:W-:Y:S05]  /*2550*/  @P3 BRA `(.L_x_642) ;  /* 0x00000000005c3947 */ /* 0x000fea0003800000 */
        /* <DEDUP_REMOVED lines=22> */
.L_x_643:
[----:B------:R2:W-:Y:S02]  /*26c0*/  STS.128 [R191+0xa000], RZ ;  /* 0x00a000ffbf007388 */ /* 0x0005e40000000c00 */
.L_x_642:
[----:B------:R-:W-:Y:S05]  /*26d0*/  BSYNC.RECONVERGENT B0 ;  /* 0x0000000000007941 */ /* 0x000fea0003800200 */
.L_x_641:
[C---:B------:R-:W-:Y:S01]  /*26e0*/  SHF.L.U64.HI R117, R174.reuse, 0x4, R175 ;  /* 0x00000004ae757819 */ /* 0x040fe200000102af */
[----:B------:R-:W-:Y:S01]  /*26f0*/  IMAD.SHL.U32 R119, R174, 0x10, RZ ;  /* 0x00000010ae777824 */ /* 0x000fe200078e00ff */
[----:B------:R-:W-:Y:S01]  /*2700*/  ISETP.GE.AND P0, PT, R16, R8, PT ;  /* 0x000000081000720c */ /* 0x000fe20003f06270 */
[----:B------:R-:W-:Y:S02]  /*2710*/  BSSY.RECONVERGENT B0, `(.L_x_644) ;  /* 0x000001d000007945 */ /* 0x000fe40003800200 */
[----:B------:R1:W-:Y:S04]  /*2720*/  STL [R1+0xb8], R117 ;  /* 0x0000b87501007387 */ /* 0x0003e80000100800 */
[----:B------:R1:W-:Y:S06]  /*2730*/  STL [R1+0xb4], R119 ;  /* 0x0000b47701007387 */ /* 0x0003ec0000100800 */
[----:B------:R-:W-:Y:S05]  /*2740*/  @P0 BRA `(.L_x_645) ;  /* 0x0000000000640947 */ /* 0x000fea0003800000 */
[----:B------:R-:W5:Y:S01]  /*2750*/  LDCU UR4, c[0x0][0x440] ;  /* 0x00008800ff0477ac */ /* 0x000f620008000800 */
[----:B------:R-:W-:-:S05]  /*2760*/  IADD3 R0, P2, PT, R119, R4, RZ ;  /* 0x0000000477007210 */ /* 0x000fca0007f5e0ff */
[----:B-1--4-:R-:W-:Y:S01]  /*2770*/  IMAD.X R3, R117, 0x1, R7, P2 ;  /* 0x0000000175037824 */ /* 0x012fe200010e0607 */
        /* <DEDUP_REMOVED lines=21> */
.L_x_646:
[----:B------:R4:W-:Y:S02]  /*28d0*/  STS.128 [R191+0xa800], RZ ;  /* 0x00a800ffbf007388 */ /* 0x0009e40000000c00 */
.L_x_645:
[----:B------:R-:W-:Y:S05]  /*28e0*/  BSYNC.RECONVERGENT B0 ;  /* 0x0000000000007941 */ /* 0x000fea0003800200 */
.L_x_644:
[----:B------:R-:W-:Y:S01]  /*28f0*/  ISETP.GE.AND P0, PT, R15, R8, PT ;  /* 0x000000080f00720c */ /* 0x000fe20003f06270 */
[----:B------:R-:W-:-:S12]  /*2900*/  BSSY.RECONVERGENT B0, `(.L_x_647) ;  /* 0x000001d000007945 */ /* 0x000fd80003800200 */
[----:B------:R-:W-:Y:S05]  /*2910*/  @P0 BRA `(.L_x_648) ;  /* 0x00000000006c0947 */ /* 0x000fea0003800000 */
[----:B------:R-:W5:Y:S01]  /*2920*/  LDCU UR4, c[0x0][0x440] ;  /* 0x00008800ff0477ac */ /* 0x000f620008000800 */
[----:B-1--4-:R-:W-:-:S04]  /*2930*/  IMAD.WIDE.U32 R2, R174, 0x20, RZ ;  /* 0x00000020ae027825 */ /* 0x012fc800078e00ff */
        /* <DEDUP_REMOVED lines=24> */
.L_x_649:
[----:B------:R4:W-:Y:S02]  /*2ac0*/  STS.128 [R191+0xb000], RZ ;  /* 0x00b000ffbf007388 */ /* 0x0009e40000000c00 */
.L_x_648:
[----:B------:R-:W-:Y:S05]  /*2ad0*/  BSYNC.RECONVERGENT B0 ;  /* 0x0000000000007941 */ /* 0x000fea0003800200 */
.L_x_647:
[----:B------:R-:W-:Y:S01]  /*2ae0*/  ISETP.GE.AND P0, PT, R14, R8, PT ;  /* 0x000000080e00720c */ /* 0x000fe20003f06270 */
[----:B------:R-:W-:Y:S01]  /*2af0*/  IMAD.SHL.U32 R183, R186, 0x20, RZ ;  /* 0x00000020bab77824 */ /* 0x000fe200078e00ff */
[----:B------:R-:W-:Y:S01]  /*2b00*/  BSSY.RECONVERGENT B0, `(.L_x_650) ;  /* 0x0000022000007945 */ /* 0x000fe20003800200 */
[C---:B------:R-:W-:Y:S01]  /*2b10*/  SHF.L.U64.HI R9, R140.reuse, 0x6, R141 ;  /* 0x000000068c097819 */ /* 0x040fe2000001028d */
[----:B------:R-:W-:Y:S01]  /*2b20*/  IMAD.SHL.U32 R10, R140, 0x40, RZ ;  /* 0x000000408c0a7824 */ /* 0x000fe200078e00ff */
[----:B------:R-:W-:Y:S02]  /*2b30*/  SHF.R.U32.HI R12, RZ, 0x5, R186 ;  /* 0x00000005ff0c7819 */ /* 0x000fe400000116ba */
[----:B------:R-:W-:-:S04]  /*2b40*/  LOP3.LUT R183, R183, 0x7c00, RZ, 0xc0, !PT ;  /* 0x00007c00b7b77812 */ /* 0x000fc800078ec0ff */
[----:B------:R-:W-:Y:S02]  /*2b50*/  LOP3.LUT R11, R183, 0x200, R128, 0xf8, !PT ;  /* 0x00000200b70b7812 */ /* 0x000fe400078ef880 */
[----:B------:R-:W-:Y:S05]  /*2b60*/  @P0 BRA `(.L_x_651) ;  /* 0x00000000006c0947 */ /* 0x000fea0003800000 */
[----:B------:R-:W5:Y:S01]  /*2b70*/  LDCU UR4, c[0x0][0x440] ;  /* 0x00008800ff0477ac */ /* 0x000f620008000800 */
[----:B------:R-:W-:Y:S02]  /*2b80*/  IMAD.MOV.U32 R6, RZ, RZ, R4 ;  /* 0x000000ffff067224 */ /* 0x000fe400078e0004 */
[----:B------:R-:W-:Y:S02]  /*2b90*/  IMAD R0, R175, 0x30, RZ ;  /* 0x00000030af007824 */ /* 0x000fe400078e02ff */
[----:B------:R-:W-:-:S04]  /*2ba0*/  IMAD.WIDE.U32 R6, R174, 0x30, R6 ;  /* 0x00000030ae067825 */ /* 0x000fc800078e0006 */
[----:B------:R-:W-:Y:S01]  /*2bb0*/  IMAD.IADD R0, R7, 0x1, R0 ;  /* 0x0000000107007824 */ /* 0x000fe200078e0200 */
[----:B-1--4-:R-:W-:-:S04]  /*2bc0*/  LEA R2, P2, R6, R114, 0x1 ;  /* 0x0000007206027211 */ /* 0x012fc800078408ff */
        /* <DEDUP_REMOVED lines=20> */
.L_x_652:
[----:B------:R4:W-:Y:S02]  /*2d10*/  STS.128 [R191+0xb800], RZ ;  /* 0x00b800ffbf007388 */ /* 0x0009e40000000c00 */
.L_x_651:
[----:B------:R-:W-:Y:S05]  /*2d20*/  BSYNC.RECONVERGENT B0 ;  /* 0x0000000000007941 */ /* 0x000fea0003800200 */
.L_x_650:
[----:B------:R-:W0:Y:S01]  /*2d30*/  LDGDEPBAR ;  /* 0x00000000000079af */ /* 0x000e220000000000 */
[----:B------:R-:W-:Y:S01]  /*2d40*/  LOP3.LUT R0, R182, 0x1f0, RZ, 0xc0, !PT ;  /* 0x000001f0b6007812 */ /* 0x000fe200078ec0ff */
[----:B-1--4-:R-:W-:Y:S01]  /*2d50*/  IMAD.SHL.U32 R2, R20, 0x20, RZ ;  /* 0x0000002014027824 */ /* 0x012fe200078e00ff */
[----:B------:R-:W-:Y:S01]  /*2d60*/  SHF.R.U32.HI R6, RZ, 0x2, R186 ;  /* 0x00000002ff067819 */ /* 0x000fe200000116ba */
[-C--:B------:R-:W-:Y:S01]  /*2d70*/  IMAD R4, R9, R101.reuse, RZ ;  /* 0x0000006509047224 */ /* 0x080fe200078e02ff */
[----:B------:R-:W-:Y:S01]  /*2d80*/  IADD3 R5, PT, PT, R0, 0x1, R24 ;  /* 0x0000000100057810 */ /* 0x000fe20007ffe018 */
[----:B------:R-:W-:Y:S01]  /*2d90*/  BSSY.RECONVERGENT B0, `(.L_x_653) ;  /* 0x0000029000007945 */ /* 0x000fe20003800200 */
[----:B------:R-:W-:Y:S01]  /*2da0*/  LOP3.LUT R6, R6, 0x7, RZ, 0xc0, !PT ;  /* 0x0000000706067812 */ /* 0x000fe200078ec0ff */
[----:B------:R-:W-:Y:S01]  /*2db0*/  IMAD R108, R108, 0x4, R12 ;  /* 0x000000046c6c7824 */ /* 0x000fe200078e020c */
[----:B------:R-:W-:Y:S01]  /*2dc0*/  IADD3 R111, P1, P0, R2, R18, R111 ;  /* 0x00000012026f7210 */ /* 0x000fe2000783e06f */
[----:B------:R-:W-:Y:S01]  /*2dd0*/  IMAD.IADD R11, R109, 0x1, R11 ;  /* 0x000000016d0b7824 */ /* 0x000fe200078e020b */
[----:B------:R-:W-:Y:S01]  /*2de0*/  SHF.R.S32.HI R0, RZ, 0x1f, R2 ;  /* 0x0000001fff007819 */ /* 0x000fe20000011402 */
[----:B------:R-:W-:Y:S01]  /*2df0*/  IMAD.WIDE.U32 R2, R10, R101, RZ ;  /* 0x000000650a027225 */ /* 0x000fe200078e00ff */
[----:B------:R-:W-:-:S02]  /*2e00*/  IADD3 R6, PT, PT, -R17, R5, R6 ;  /* 0x0000000511067210 */ /* 0x000fc40007ffe106 */
[----:B------:R-:W-:Y:S01]  /*2e10*/  IADD3.X R110, PT, PT, R0, R19, RZ, P1, P0 ;  /* 0x00000013006e7210 */ /* 0x000fe20000fe04ff */
[----:B------:R-:W-:Y:S01]  /*2e20*/  IMAD.IADD R5, R3, 0x1, R4 ;  /* 0x0000000103057824 */ /* 0x000fe200078e0204 */
[----:B------:R-:W-:Y:S01]  /*2e30*/  IADD3 R105, PT, PT, R6, UR16, R100 ;  /* 0x0000001006697c10 */ /* 0x000fe2000fffe064 */
[----:B------:R-:W-:-:S04]  /*2e40*/  DEPBAR.LE SB0, 0x0 ;  /* 0x000080000000791a */ /* 0x000fc80000000000 */
[----:B------:R-:W-:Y:S06]  /*2e50*/  BAR.SYNC.DEFER_BLOCKING 0x0 ;  /* 0x0000000000007b1d */ /* 0x000fec0000010000 */
        /* <DEDUP_REMOVED lines=23> */
.L_x_655:
[----:B------:R4:W-:Y:S01]  /*2fd0*/  STS.128 [R191+0x10000], RZ ;  /* 0x010000ffbf007388 */ /* 0x0009e20000000c00 */
[----:B------:R-:W-:Y:S05]  /*2fe0*/  BRA `(.L_x_656) ;  /* 0x00000000000c7947 */ /* 0x000fea0003800000 */
.L_x_654:
[----:B------:R1:W-:Y:S04]  /*2ff0*/  STS.128 [R191+0xc000], RZ ;  /* 0x00c000ffbf007388 */ /* 0x0003e80000000c00 */
[----:B------:R1:W-:Y:S04]  /*3000*/  STS.128 [R191+0xe000], RZ ;  /* 0x00e000ffbf007388 */ /* 0x0003e80000000c00 */
[----:B------:R1:W-:Y:S02]  /*3010*/  STS.128 [R191+0x10000], RZ ;  /* 0x010000ffbf007388 */ /* 0x0003e40000000c00 */
.L_x_656:
[----:B------:R-:W-:Y:S05]  /*3020*/  BSYNC.RECONVERGENT B0 ;  /* 0x0000000000007941 */ /* 0x000fea0003800200 */
.L_x_653:
        /* <DEDUP_REMOVED lines=8> */
[----:B-1--4-:R-:W-:Y:S02]  /*30b0*/  LEA.HI.X R7, R140, R5, R141, 0x4, P2 ;  /* 0x000000058c077211 */ /* 0x012fe400010f248d */
        /* <DEDUP_REMOVED lines=21> */
.L_x_659:
[----:B------:R4:W-:Y:S02]  /*3210*/  STS.128 [R191+0x10800], RZ ;  /* 0x010800ffbf007388 */ /* 0x0009e40000000c00 */
.L_x_658:
[----:B------:R-:W-:Y:S05]  /*3220*/  BSYNC.RECONVERGENT B0 ;  /* 0x0000000000007941 */ /* 0x000fea0003800200 */
.L_x_657:
[----:B------:R-:W-:Y:S01]  /*3230*/  ISETP.GE.AND P0, PT, R15, R8, PT ;  /* 0x000000080f00720c */ /* 0x000fe20003f06270 */
[----:B------:R-:W-:-:S12]  /*3240*/  BSSY.RECONVERGENT B0, `(.L_x_660) ;  /* 0x0000020000007945 */ /* 0x000fd80003800200 */
[----:B------:R1:W-:Y:S04]  /*3250*/  @P0 STS.128 [R191+0xd000], RZ ;  /* 0x00d000ffbf000388 */ /* 0x0003e80000000c00 */
[----:B------:R1:W-:Y:S04]  /*3260*/  @P0 STS.128 [R191+0xf000], RZ ;  /* 0x00f000ffbf000388 */ /* 0x0003e80000000c00 */
[----:B------:R1:W-:Y:S01]  /*3270*/  @P0 STS.128 [R191+0x11000], RZ ;  /* 0x011000ffbf000388 */ /* 0x0003e20000000c00 */
        /* <DEDUP_REMOVED lines=27> */
.L_x_662:
[----:B------:R4:W-:Y:S02]  /*3430*/  STS.128 [R191+0x11000], RZ ;  /* 0x011000ffbf007388 */ /* 0x0009e40000000c00 */
.L_x_661:
[----:B------:R-:W-:Y:S05]  /*3440*/  BSYNC.RECONVERGENT B0 ;  /* 0x0000000000007941 */ /* 0x000fea0003800200 */
.L_x_660:
[----:B------:R-:W-:Y:S01]  /*3450*/  ISETP.GE.AND P0, PT, R14, R8, PT ;  /* 0x000000080e00720c */ /* 0x000fe20003f06270 */
[----:B------:R-:W-:Y:S01]  /*3460*/  BSSY.RECONVERGENT B0, `(.L_x_663) ;  /* 0x0000021000007945 */ /* 0x000fe20003800200 */
[----:B-1--4-:R-:W-:-:S11]  /*3470*/  LOP3.LUT R6, R186, 0x8, RZ, 0xc0, !PT ;  /* 0x00000008ba067812 */ /* 0x012fd600078ec0ff */
[----:B------:R1:W-:Y:S04]  /*3480*/  @P0 STS.128 [R191+0xd800], RZ ;  /* 0x00d800ffbf000388 */ /* 0x0003e80000000c00 */
[----:B------:R1:W-:Y:S04]  /*3490*/  @P0 STS.128 [R191+0xf800], RZ ;  /* 0x00f800ffbf000388 */ /* 0x0003e80000000c00 */
[----:B------:R1:W-:Y:S01]  /*34a0*/  @P0 STS.128 [R191+0x11800], RZ ;  /* 0x011800ffbf000388 */ /* 0x0003e20000000c00 */
[----:B------:R-:W-:Y:S05]  /*34b0*/  @P0 BRA `(.L_x_664) ;  /* 0x00000000006c0947 */ /* 0x000fea0003800000 */
[----:B------:R-:W4:Y:S01]  /*34c0*/  LDCU UR4, c[0x0][0x440] ;  /* 0x00008800ff0477ac */ /* 0x000f220008000800 */
[----:B------:R-:W-:Y:S02]  /*34d0*/  IMAD.MOV.U32 R4, RZ, RZ, R2 ;  /* 0x000000ffff047224 */ /* 0x000fe400078e0002 */
[----:B------:R-:W-:Y:S02]  /*34e0*/  IMAD R0, R141, 0x30, RZ ;  /* 0x000000308d007824 */ /* 0x000fe400078e02ff */
[----:B------:R-:W-:-:S04]  /*34f0*/  IMAD.WIDE.U32 R4, R140, 0x30, R4 ;  /* 0x000000308c047825 */ /* 0x000fc800078e0004 */
[----:B------:R-:W-:Y:S01]  /*3500*/  IMAD.IADD R0, R5, 0x1, R0 ;  /* 0x0000000105007824 */ /* 0x000fe200078e0200 */
[----:B------:R-:W-:-:S04]  /*3510*/  LEA R2, P2, R4, R25, 0x1 ;  /* 0x0000001904027211 */ /* 0x000fc800078408ff */
[----:B------:R-:W-:Y:S02]  /*3520*/  LEA.HI.X R3, R4, R22, R0, 0x1, P2 ;  /* 0x0000001604037211 */ /* 0x000fe400010f0c00 */
[----:B----4-:R-:W-:Y:S02]  /*3530*/  ISETP.GE.AND P1, PT, R181, UR4, PT ;  /* 0x00000004b5007c0c */ /* 0x010fe4000bf26270 */
        /* <DEDUP_REMOVED lines=18> */
.L_x_665:
[----:B------:R1:W-:Y:S02]  /*3660*/  STS.128 [R191+0x11800], RZ ;  /* 0x011800ffbf007388 */ /* 0x0003e40000000c00 */
.L_x_664:
[----:B------:R-:W-:Y:S05]  /*3670*/  BSYNC.RECONVERGENT B0 ;  /* 0x0000000000007941 */ /* 0x000fea0003800200 */
.L_x_663:
[----:B------:R-:W-:Y:S01]  /*3680*/  LOP3.LUT R0, R21, R6, RZ, 0x3c, !PT ;  /* 0x0000000615007212 */ /* 0x000fe200078e3cff */
[----:B-1--4-:R-:W-:Y:S01]  /*3690*/  IMAD.MOV.U32 R3, RZ, RZ, 0x20 ;  /* 0x00000020ff037424 */ /* 0x012fe200078e00ff */
[----:B------:R-:W-:Y:S01]  /*36a0*/  LOP3.LUT R118, R128, 0x400, RZ, 0xc0, !PT ;  /* 0x0000040080767812 */ /* 0x000fe200078ec0ff */
[----:B------:R-:W0:Y:S01]  /*36b0*/  LDGDEPBAR ;  /* 0x00000000000079af */ /* 0x000e220000000000 */
[----:B------:R-:W-:Y:S01]  /*36c0*/  LEA R60, R11, UR8, 0x1 ;  /* 0x000000080b3c7c11 */ /* 0x000fe2000f8e08ff */
[----:B------:R-:W1:Y:S01]  /*36d0*/  LDCU.U8 UR6, c[0x0][0x4f8] ;  /* 0x00009f00ff0677ac */ /* 0x000e620008000000 */
[----:B------:R-:W-:Y:S01]  /*36e0*/  LOP3.LUT P2, RZ, R186, 0x2, RZ, 0xc0, !PT ;  /* 0x00000002baff7812 */ /* 0x000fe2000784c0ff */
[----:B------:R-:W-:Y:S01]  /*36f0*/  IMAD R118, R0, 0x2, R118 ;  /* 0x0000000200767824 */ /* 0x000fe200078e0276 */
[----:B------:R-:W-:Y:S01]  /*3700*/  LOP3.LUT P0, RZ, R186, 0x4, RZ, 0xc0, !PT ;  /* 0x00000004baff7812 */ /* 0x000fe2000780c0ff */
[----:B------:R-:W-:Y:S01]  /*3710*/  LDSM.16.M88.4 R4, [R60] ;  /* 0x000000003c04783b */ /* 0x000fe20000000200 */
[----:B------:R-:W-:Y:S01]  /*3720*/  SEL R3, R3, 0xffffffe0, !P2 ;  /* 0xffffffe003037807 */ /* 0x000fe20005000000 */
[----:B------:R-:W-:Y:S01]  /*3730*/  VIADD R0, R118, UR8 ;  /* 0x0000000876007c36 */ /* 0x000fe20008000000 */
[----:B------:R-:W-:Y:S01]  /*3740*/  ISETP.NE.AND P6, PT, R120, 0x1, PT ;  /* 0x000000017800780c */ /* 0x000fe20003fc5270 */
[----:B------:R-:W4:Y:S02]  /*3750*/  LDSM.16.M88.4 R12, [R118+UR8+0x6000] ;  /* 0x00600008760c783b */ /* 0x000f240008000200 */
[----:B------:R-:W-:-:S02]  /*3760*/  IMAD.IADD R61, R60, 0x1, R3 ;  /* 0x000000013c3d7824 */ /* 0x000fc400078e0203 */
[----:B------:R-:W5:Y:S01]  /*3770*/  LDSM.16.M88.4 R20, [R118+UR8+0x6800] ;  /* 0x006800087614783b */ /* 0x000f620008000200 */
[----:B------:R-:W-:-:S03]  /*3780*/  IMAD.IADD R2, R0, 0x1, R3 ;  /* 0x0000000100027824 */ /* 0x000fc600078e0203 */
[----:B------:R-:W2:Y:S04]  /*3790*/  LDSM.16.M88.4 R36, [R118+UR8+0x7000] ;  /* 0x007000087624783b */ /* 0x000ea80008000200 */
[----:B------:R-:W3:Y:S04]  /*37a0*/  LDSM.16.M88.4 R32, [R118+UR8+0x7800] ;  /* 0x007800087620783b */ /* 0x000ee80008000200 */
[----:B------:R-:W-:Y:S04]  /*37b0*/  LDSM.16.M88.4 R8, [R61] ;  /* 0x000000003d08783b */ /* 0x000fe80000000200 */
[----:B------:R-:W1:Y:S04]  /*37c0*/  LDSM.16.M88.4 R40, [R2+0x6800] ;  /* 0x006800000228783b */ /* 0x000e680000000200 */
[----:B------:R-:W1:Y:S04]  /*37d0*/  LDSM.16.M88.4 R28, [R2+0x6000] ;  /* 0x00600000021c783b */ /* 0x000e680000000200 */
[----:B------:R-:W1:Y:S04]  /*37e0*/  LDSM.16.M88.4 R56, [R2+0x7800] ;  /* 0x007800000238783b */ /* 0x000e680000000200 */
[----:B------:R-:W1:Y:S04]  /*37f0*/  LDSM.16.M88.4 R48, [R2+0x7000] ;  /* 0x007000000230783b */ /* 0x000e680000000200 */
[----:B------:R-:W-:Y:S01]  /*3800*/  LDSM.16.M88.4 R96, [R118+UR8+0xa000] ;  /* 0x00a000087660783b */ /* 0x000fe20008000200 */
[C---:B----4-:R-:W-:Y:S08]  /*3810*/  HMMA.16816.F32 R24, R4.reuse, R12, RZ ;  /* 0x0000000c0418723c */ /* 0x050ff000000018ff */
[C---:B------:R-:W-:Y:S08]  /*3820*/  HMMA.16816.F32 R16, R4.reuse, R14, RZ ;  /* 0x0000000e0410723c */ /* 0x040ff000000018ff */
[C---:B-----5:R-:W-:Y:S08]  /*3830*/  HMMA.16816.F32 R12, R4.reuse, R20, RZ ;  /* 0x00000014040c723c */ /* 0x060ff000000018ff */
[C---:B------:R-:W-:Y:S08]  /*3840*/  HMMA.16816.F32 R20, R4.reuse, R22, RZ ;  /* 0x000000160414723c */ /* 0x040ff000000018ff */
[C---:B--2---:R-:W-:Y:S08]  /*3850*/  HMMA.16816.F32 R52, R4.reuse, R36, RZ ;  /* 0x000000240434723c */ /* 0x044ff000000018ff */
[C---:B------:R-:W-:Y:S08]  /*3860*/  HMMA.16816.F32 R64, R4.reuse, R38, RZ ;  /* 0x000000260440723c */ /* 0x040ff000000018ff */
[C---:B---3--:R-:W-:Y:S08]  /*3870*/  HMMA.16816.F32 R84, R4.reuse, R32, RZ ;  /* 0x000000200454723c */ /* 0x048ff000000018ff */
[----:B------:R-:W-:Y:S01]  /*3880*/  HMMA.16816.F32 R88, R4, R34, RZ ;  /* 0x000000220458723c */ /* 0x000fe200000018ff */
[----:B------:R-:W-:-:S04]  /*3890*/  MOV R4, 0x40 ;  /* 0x0000004000047802 */ /* 0x000fc80000000f00 */
[----:B------:R-:W-:-:S03]  /*38a0*/  SEL R44, R4, 0xffffffc0, !P0 ;  /* 0xffffffc0042c7807 */ /* 0x000fc60004000000 */
[C---:B-1----:R-:W-:Y:S02]  /*38b0*/  HMMA.16816.F32 R68, R8.reuse, R40, R12 ;  /* 0x000000280844723c */ /* 0x042fe4000000180c */
[--C-:B------:R-:W-:Y:S01]  /*38c0*/  IMAD.IADD R103, R60, 0x1, R44.reuse ;  /* 0x000000013c677824 */ /* 0x100fe200078e022c */
[----:B------:R-:W-:Y:S01]  /*38d0*/  STL [R1+0x54], R44 ;  /* 0x0000542c01007387 */ /* 0x000fe20000100800 */
[----:B------:R-:W-:Y:S02]  /*38e0*/  IMAD.IADD R0, R0, 0x1, R44 ;  /* 0x0000000100007824 */ /* 0x000fe400078e022c */
[C---:B------:R-:W-:Y:S01]  /*38f0*/  IMAD.IADD R102, R3.reuse, 0x1, R103 ;  /* 0x0000000103667824 */ /* 0x040fe200078e0267 */
[----:B------:R-:W-:Y:S01]  /*3900*/  LDSM.16.M88.4 R4, [R103] ;  /* 0x000000006704783b */ /* 0x000fe20000000200 */
[C---:B------:R-:W-:Y:S01]  /*3910*/  HMMA.16816.F32 R76, R8.reuse, R30, R16 ;  /* 0x0000001e084c723c */ /* 0x040fe20000001810 */
[----:B------:R-:W-:Y:S02]  /*3920*/  IADD3 R3, PT, PT, R3, R0, RZ ;  /* 0x0000000003037210 */ /* 0x000fe40007ffe0ff */
[----:B------:R-:W1:Y:S04]  /*3930*/  LDSM.16.M88.4 R44, [R0+0x6000] ;  /* 0x00600000002c783b */ /* 0x000e680000000200 */
[----:B------:R-:W2:Y:S01]  /*3940*/  LDSM.16.M88.4 R36, [R0+0x7000] ;  /* 0x007000000024783b */ /* 0x000ea20000000200 */
[C---:B------:R-:W-:Y:S03]  /*3950*/  HMMA.16816.F32 R12, R8.reuse, R56, R84 ;  /* 0x00000038080c723c */ /* 0x040fe60000001854 */
[----:B------:R-:W3:Y:S04]  /*3960*/  LDSM.16.M88.4 R72, [R0+0x6800] ;  /* 0x006800000048783b */ /* 0x000ee80000000200 */
[----:B------:R-:W4:Y:S01]  /*3970*/  LDSM.16.M88.4 R32, [R0+0x7800] ;  /* 0x007800000020783b */ /* 0x000f220000000200 */
[C---:B------:R-:W-:Y:S03]  /*3980*/  HMMA.16816.F32 R80, R8.reuse, R28, R24 ;  /* 0x0000001c0850723c */ /* 0x040fe60000001818 */
[----:B------:R-:W-:Y:S04]  /*3990*/  LDSM.16.M88.4 R16, [R102] ;  /* 0x000000006610783b */ /* 0x000fe80000000200 */
[----:B------:R-:W5:Y:S01]  /*39a0*/  LDSM.16.M88.4 R84, [R3+0x6000] ;  /* 0x006000000354783b */ /* 0x000f620000000200 */
[C---:B------:R-:W-:Y:S03]  /*39b0*/  HMMA.16816.F32 R28, R8.reuse, R42, R20 ;  /* 0x0000002a081c723c */ /* 0x040fe60000001814 */
[----:B------:R-:W-:Y:S05]  /*39c0*/  LDSM.16.M88.4 R92, [R3+0x9800] ;  /* 0x00980000035c783b */ /* 0x000fea0000000200 */
[C---:B------:R-:W-:Y:S08]  /*39d0*/  HMMA.16816.F32 R24, R8.reuse, R48, R52 ;  /* 0x000000300818723c */ /* 0x040ff00000001834 */
[C---:B------:R-:W-:Y:S08]  /*39e0*/  HMMA.16816.F32 R20, R8.reuse, R50, R64 ;  /* 0x000000320814723c */ /* 0x040ff00000001840 */
[----:B------:R-:W-:Y:S01]  /*39f0*/  HMMA.16816.F32 R8, R8, R58, R88 ;  /* 0x0000003a0808723c */ /* 0x000fe20000001858 */
[----:B------:R-:W5:Y:S07]  /*3a00*/  LDSM.16.M88.4 R88, [R3+0x6800] ;  /* 0x006800000358783b */ /* 0x000f6e0000000200 */
[C---:B-1----:R-:W-:Y:S01]  /*3a10*/  HMMA.16816.F32 R40, R4.reuse, R44, R80 ;  /* 0x0000002c0428723c */ /* 0x042fe20000001850 */
[----:B------:R-:W-:Y:S07]  /*3a20*/  LDSM.16.M88.4 R80, [R118+UR8+0x9800] ;  /* 0x009800087650783b */ /* 0x000fee0008000200 */
[C---:B------:R-:W-:Y:S01]  /*3a30*/  HMMA.16816.F32 R44, R4.reuse, R46, R76 ;  /* 0x0000002e042c723c */ /* 0x040fe2000000184c */
[----:B------:R-:W1:Y:S07]  /*3a40*/  LDSM.16.M88.4 R76, [R3+0x7000] ;  /* 0x00700000034c783b */ /* 0x000e6e0000000200 */
[C---:B--2---:R-:W-:Y:S01]  /*3a50*/  HMMA.16816.F32 R64, R4.reuse, R38, R20 ;  /* 0x000000260440723c */ /* 0x044fe20000001814 */
[----:B------:R-:W2:Y:S07]  /*3a60*/  LDSM.16.M88.4 R20, [R3+0x7800] ;  /* 0x007800000314783b */ /* 0x000eae0000000200 */
[C---:B---3--:R-:W-:Y:S01]  /*3a70*/  HMMA.16816.F32 R48, R4.reuse, R72, R68 ;  /* 0x000000480430723c */ /* 0x048fe20000001844 */
[----:B------:R-:W-:Y:S07]  /*3a80*/  LDSM.16.M88.4 R68, [R118+UR8+0x9000] ;  /* 0x009000087644783b */ /* 0x000fee0008000200 */
[C---:B------:R-:W-:Y:S08]  /*3a90*/  HMMA.16816.F32 R72, R4.reuse, R74, R28 ;  /* 0x0000004a0448723c */ /* 0x040ff0000000181c */
[C---:B------:R-:W-:Y:S01]  /*3aa0*/  HMMA.16816.F32 R56, R4.reuse, R36, R24 ;  /* 0x000000240438723c */ /* 0x040fe20000001818 */
[----:B------:R-:W-:Y:S07]  /*3ab0*/  LDSM.16.M88.4 R36, [R118+UR8+0x8000] ;  /* 0x008000087624783b */ /* 0x000fee0008000200 */
[C---:B----4-:R-:W-:Y:S01]  /*3ac0*/  HMMA.16816.F32 R52, R4.reuse, R32, R12 ;  /* 0x000000200434723c */ /* 0x050fe2000000180c */
[----:B------:R-:W-:Y:S07]  /*3ad0*/  LDSM.16.M88.4 R12, [R61+0x2000] ;  /* 0x002000003d0c783b */ /* 0x000fee0000000200 */
[----:B------:R-:W-:Y:S01]  /*3ae0*/  HMMA.16816.F32 R8, R4, R34, R8 ;  /* 0x000000220408723c */ /* 0x000fe20000001808 */
[----:B------:R-:W3:Y:S07]  /*3af0*/  LDSM.16.M88.4 R4, [R60+0x2000] ;  /* 0x002000003c04783b */ /* 0x000eee0000000200 */
[C---:B-----5:R-:W-:Y:S01]  /*3b00*/  HMMA.16816.F32 R32, R16.reuse, R84, R40 ;  /* 0x000000541020723c */ /* 0x060fe20000001828 */
[----:B------:R-:W4:Y:S07]  /*3b10*/  LDSM.16.M88.4 R40, [R118+UR8+0x8800] ;  /* 0x008800087628783b */ /* 0x000f2e0008000200 */
[C---:B------:R-:W-:Y:S08]  /*3b20*/  HMMA.16816.F32 R24, R16.reuse, R88, R48 ;  /* 0x000000581018723c */ /* 0x040ff00000001830 */
[C---:B------:R-:W-:Y:S01]  /*3b30*/  HMMA.16816.F32 R28, R16.reuse, R86, R44 ;  /* 0x00000056101c723c */ /* 0x040fe2000000182c */
[----:B------:R-:W5:Y:S07]  /*3b40*/  LDSM.16.M88.4 R84, [R2+0x8000] ;  /* 0x008000000254783b */ /* 0x000f6e0000000200 */
[C---:B------:R-:W-:Y:S01]  /*3b50*/  HMMA.16816.F32 R48, R16.reuse, R90, R72 ;  /* 0x0000005a1030723c */ /* 0x040fe20000001848 */
[----:B------:R-:W5:Y:S04]  /*3b60*/  LDSM.16.M88.4 R72, [R2+0x8800] ;  /* 0x008800000248783b */ /* 0x000f680000000200 */
[----:B------:R-:W-:Y:S03]  /*3b70*/  LDSM.16.M88.4 R88, [R3+0x8000] ;  /* 0x008000000358783b */ /* 0x000fe60000000200 */
[C---:B-1----:R-:W-:Y:S08]  /*3b80*/  HMMA.16816.F32 R56, R16.reuse, R76, R56 ;  /* 0x0000004c1038723c */ /* 0x042ff00000001838 */
[C---:B------:R-:W-:Y:S01]  /*3b90*/  HMMA.16816.F32 R64, R16.reuse, R78, R64 ;  /* 0x0000004e1040723c */ /* 0x040fe20000001840 */
[----:B------:R-:W1:Y:S07]  /*3ba0*/  LDSM.16.M88.4 R76, [R2+0x9000] ;  /* 0x00900000024c783b */ /* 0x000e6e0000000200 */
[C---:B--2---:R-:W-:Y:S08]  /*3bb0*/  HMMA.16816.F32 R52, R16.reuse, R20, R52 ;  /* 0x000000141034723c */ /* 0x044ff00000001834 */
[----:B------:R-:W-:Y:S01]  /*3bc0*/  HMMA.16816.F32 R16, R16, R22, R8 ;  /* 0x000000161010723c */ /* 0x000fe20000001808 */
[----:B------:R-:W2:Y:S07]  /*3bd0*/  LDSM.16.M88.4 R20, [R2+0x9800] ;  /* 0x009800000214783b */ /* 0x000eae0000000200 */
[C---:B---3--:R-:W-:Y:S08]  /*3be0*/  HMMA.16816.F32 R8, R4.reuse, R36, R32 ;  /* 0x000000240408723c */ /* 0x048ff00000001820 */
[C---:B------:R-:W-:Y:S08]  /*3bf0*/  HMMA.16816.F32 R44, R4.reuse, R38, R28 ;  /* 0x00000026042c723c */ /* 0x040ff0000000181c */
[C---:B----4-:R-:W-:Y:S08]  /*3c00*/  HMMA.16816.F32 R36, R4.reuse, R40, R24 ;  /* 0x000000280424723c */ /* 0x050ff00000001818 */
[----:B------:R-:W-:Y:S08]  /*3c10*/  HMMA.16816.F32 R32, R4, R42, R48 ;  /* 0x0000002a0420723c */ /* 0x000ff00000001830 */
[C---:B-----5:R-:W-:Y:S01]  /*3c20*/  HMMA.16816.F32 R24, R12.reuse, R84, R8 ;  /* 0x000000540c18723c */ /* 0x060fe20000001808 */
[----:B------:R-:W-:Y:S07]  /*3c30*/  LDSM.16.M88.4 R8, [R103+0x2000] ;  /* 0x002000006708783b */ /* 0x000fee0000000200 */
[C---:B------:R-:W-:Y:S01]  /*3c40*/  HMMA.16816.F32 R48, R12.reuse, R72, R36 ;  /* 0x000000480c30723c */ /* 0x040fe20000001824 */
[----:B------:R-:W3:Y:S07]  /*3c50*/  LDSM.16.M88.4 R36, [R0+0x8800] ;  /* 0x008800000024783b */ /* 0x000eee0000000200 */
[----:B------:R-:W-:Y:S01]  /*3c60*/  HMMA.16816.F32 R40, R12, R74, R32 ;  /* 0x0000004a0c28723c */ /* 0x000fe20000001820 */
[----:B------:R-:W4:Y:S07]  /*3c70*/  LDSM.16.M88.4 R72, [R0+0x9000] ;  /* 0x009000000048783b */ /* 0x000f2e0000000200 */
[C---:B------:R-:W-:Y:S01]  /*3c80*/  HMMA.16816.F32 R28, R4.reuse, R68, R56 ;  /* 0x00000044041c723c */ /* 0x040fe20000001838 */
[----:B------:R-:W5:Y:S07]  /*3c90*/  LDSM.16.M88.4 R56, [R0+0x8000] ;  /* 0x008000000038783b */ /* 0x000f6e0000000200 */
[C---:B------:R-:W-:Y:S08]  /*3ca0*/  HMMA.16816.F32 R64, R4.reuse, R70, R64 ;  /* 0x000000460440723c */ /* 0x040ff00000001840 */
[C---:B------:R-:W-:Y:S08]  /*3cb0*/  HMMA.16816.F32 R68, R4.reuse, R80, R52 ;  /* 0x000000500444723c */ /* 0x040ff00000001834 */
[----:B------:R-:W-:Y:S01]  /*3cc0*/  HMMA.16816.F32 R16, R4, R82, R16 ;  /* 0x000000520410723c */ /* 0x000fe20000001810 */
[----:B------:R-:W5:Y:S04]  /*3cd0*/  LDSM.16.M88.4 R80, [R0+0x9800] ;  /* 0x009800000050783b */ /* 0x000f680000000200 */
[----:B------:R-:W-:Y:S03]  /*3ce0*/  LDSM.16.M88.4 R4, [R102+0x2000] ;  /* 0x002000006604783b */ /* 0x000fe60000000200 */
[C---:B------:R-:W-:Y:S01]  /*3cf0*/  HMMA.16816.F32 R52, R12.reuse, R86, R44 ;  /* 0x000000560c34723c */ /* 0x040fe2000000182c */
[----:B------:R-:W-:Y:S07]  /*3d00*/  LDSM.16.M88.4 R84, [R3+0x9000] ;  /* 0x009000000354783b */ /* 0x000fee0000000200 */
[C---:B-1----:R-:W-:Y:S08]  /*3d10*/  HMMA.16816.F32 R44, R12.reuse, R76, R28 ;  /* 0x0000004c0c2c723c */ /* 0x042ff0000000181c */
[C---:B------:R-:W-:Y:S01]  /*3d20*/  HMMA.16816.F32 R64, R12.reuse, R78, R64 ;  /* 0x0000004e0c40723c */ /* 0x040fe20000001840 */
[----:B------:R-:W1:Y:S07]  /*3d30*/  LDSM.16.M88.4 R76, [R3+0x8800] ;  /* 0x00880000034c783b */ /* 0x000e6e0000000200 */
[C---:B--2---:R-:W-:Y:S08]  /*3d40*/  HMMA.16816.F32 R68, R12.reuse, R20, R68 ;  /* 0x000000140c44723c */ /* 0x044ff00000001844 */
[----:B------:R-:W-:Y:S01]  /*3d50*/  HMMA.16816.F32 R12, R12, R22, R16 ;  /* 0x000000160c0c723c */ /* 0x000fe20000001810 */
[----:B------:R-:W-:Y:S07]  /*3d60*/  LDSM.16.M88.4 R16, [R60+0x4000] ;  /* 0x004000003c10783b */ /* 0x000fee0000000200 */
[C---:B---3--:R-:W-:Y:S08]  /*3d70*/  HMMA.16816.F32 R32, R8.reuse, R36, R48 ;  /* 0x000000240820723c */ /* 0x048ff00000001830 */
[C---:B----4-:R-:W-:Y:S01]  /*3d80*/  HMMA.16816.F32 R48, R8.reuse, R74, R64 ;  /* 0x0000004a0830723c */ /* 0x050fe20000001840 */
[----:B------:R-:W2:Y:S07]  /*3d90*/  LDSM.16.M88.4 R64, [R118+UR8+0xa800] ;  /* 0x00a800087640783b */ /* 0x000eae0008000200 */
[C---:B-----5:R-:W-:Y:S08]  /*3da0*/  HMMA.16816.F32 R20, R8.reuse, R56, R24 ;  /* 0x000000380814723c */ /* 0x060ff00000001818 */
[C---:B------:R-:W-:Y:S08]  /*3db0*/  HMMA.16816.F32 R40, R8.reuse, R38, R40 ;  /* 0x000000260828723c */ /* 0x040ff00000001828 */
[C---:B------:R-:W-:Y:S01]  /*3dc0*/  HMMA.16816.F32 R28, R8.reuse, R58, R52 ;  /* 0x0000003a081c723c */ /* 0x040fe20000001834 */
[----:B------:R-:W-:Y:S07]  /*3dd0*/  LDSM.16.M88.4 R56, [R2+0xa000] ;  /* 0x00a000000238783b */ /* 0x000fee0000000200 */
[C---:B------:R-:W-:Y:S01]  /*3de0*/  HMMA.16816.F32 R44, R8.reuse, R72, R44 ;  /* 0x00000048082c723c */ /* 0x040fe2000000182c */
[----:B------:R-:W3:Y:S07]  /*3df0*/  LDSM.16.M88.4 R72, [R118+UR8+0xb000] ;  /* 0x00b000087648783b */ /* 0x000eee0008000200 */
[C---:B------:R-:W-:Y:S01]  /*3e00*/  HMMA.16816.F32 R52, R8.reuse, R80, R68 ;  /* 0x000000500834723c */ /* 0x040fe20000001844 */
[----:B------:R-:W-:Y:S07]  /*3e10*/  LDSM.16.M88.4 R68, [R2+0xb000] ;  /* 0x00b000000244783b */ /* 0x000fee0000000200 */
[----:B------:R-:W-:Y:S01]  /*3e20*/  HMMA.16816.F32 R8, R8, R82, R12 ;  /* 0x000000520808723c */ /* 0x000fe2000000180c */
[----:B------:R-:W4:Y:S04]  /*3e30*/  LDSM.16.M88.4 R80, [R118+UR8+0xb800] ;  /* 0x00b800087650783b */ /* 0x000f280008000200 */
[----:B------:R-:W5:Y:S03]  /*3e40*/  LDSM.16.M88.4 R12, [R61+0x4000] ;  /* 0x004000003d0c783b */ /* 0x000f660000000200 */
[C---:B-1----:R-:W-:Y:S01]  /*3e50*/  HMMA.16816.F32 R32, R4.reuse, R76, R32 ;  /* 0x0000004c0420723c */ /* 0x042fe20000001820 */
[----:B------:R-:W1:Y:S07]  /*3e60*/  LDSM.16.M88.4 R60, [R2+0xa800] ;  /* 0x00a80000023c783b */ /* 0x000e6e0000000200 */
[C---:B------:R-:W-:Y:S08]  /*3e70*/  HMMA.16816.F32 R20, R4.reuse, R88, R20 ;  /* 0x000000580414723c */ /* 0x040ff00000001814 */
[C---:B------:R-:W-:Y:S01]  /*3e80*/  HMMA.16816.F32 R40, R4.reuse, R78, R40 ;  /* 0x0000004e0428723c */ /* 0x040fe20000001828 */
[----:B------:R-:W-:Y:S07]  /*3e90*/  LDSM.16.M88.4 R76, [R0+0xa800] ;  /* 0x00a80000004c783b */ /* 0x000fee0000000200 */
[C---:B------:R-:W-:Y:S01]  /*3ea0*/  HMMA.16816.F32 R28, R4.reuse, R90, R28 ;  /* 0x0000005a041c723c */ /* 0x040fe2000000181c */
[----:B------:R-:W1:Y:S07]  /*3eb0*/  LDSM.16.M88.4 R88, [R2+0xb800] ;  /* 0x00b800000258783b */ /* 0x000e6e0000000200 */
[C---:B------:R-:W-:Y:S08]  /*3ec0*/  HMMA.16816.F32 R44, R4.reuse, R84, R44 ;  /* 0x00000054042c723c */ /* 0x040ff0000000182c */
[C---:B------:R-:W-:Y:S01]  /*3ed0*/  HMMA.16816.F32 R48, R4.reuse, R86, R48 ;  /* 0x000000560430723c */ /* 0x040fe20000001830 */
[----:B------:R-:W-:Y:S07]  /*3ee0*/  LDSM.16.M88.4 R84, [R0+0xb000] ;  /* 0x00b000000054783b */ /* 0x000fee0000000200 */
[C---:B------:R-:W-:Y:S08]  /*3ef0*/  HMMA.16816.F32 R52, R4.reuse, R92, R52 ;  /* 0x0000005c0434723c */ /* 0x040ff00000001834 */
[----:B------:R-:W-:Y:S01]  /*3f00*/  HMMA.16816.F32 R36, R4, R94, R8 ;  /* 0x0000005e0424723c */ /* 0x000fe20000001808 */
[----:B------:R-:W-:Y:S07]  /*3f10*/  LDSM.16.M88.4 R8, [R103+0x4000] ;  /* 0x004000006708783b */ /* 0x000fee0000000200 */
[C---:B--2---:R-:W-:Y:S08]  /*3f20*/  HMMA.16816.F32 R4, R16.reuse, R64, R32 ;  /* 0x000000401004723c */ /* 0x044ff00000001820 */
[C---:B------:R-:W-:Y:S08]  /*3f30*/  HMMA.16816.F32 R24, R16.reuse, R96, R20 ;  /* 0x000000601018723c */ /* 0x040ff00000001814 */
[C---:B------:R-:W-:Y:S01]  /*3f40*/  HMMA.16816.F32 R32, R16.reuse, R66, R40 ;  /* 0x000000421020723c */ /* 0x040fe20000001828 */
[----:B------:R-:W2:Y:S07]  /*3f50*/  LDSM.16.M88.4 R64, [R0+0xa000] ;  /* 0x00a000000040783b */ /* 0x000eae0000000200 */
[C---:B------:R-:W-:Y:S08]  /*3f60*/  HMMA.16816.F32 R20, R16.reuse, R98, R28 ;  /* 0x000000621014723c */ /* 0x040ff0000000181c */
[C---:B---3--:R-:W-:Y:S08]  /*3f70*/  HMMA.16816.F32 R44, R16.reuse, R72, R44 ;  /* 0x00000048102c723c */ /* 0x048ff0000000182c */
[C---:B------:R-:W-:Y:S01]  /*3f80*/  HMMA.16816.F32 R48, R16.reuse, R74, R48 ;  /* 0x0000004a1030723c */ /* 0x040fe20000001830 */
[----:B------:R-:W-:Y:S07]  /*3f90*/  LDSM.16.M88.4 R72, [R3+0xb800] ;  /* 0x00b800000348783b */ /* 0x000fee0000000200 */
[C---:B----4-:R-:W-:Y:S08]  /*3fa0*/  HMMA.16816.F32 R52, R16.reuse, R80, R52 ;  /* 0x000000501034723c */ /* 0x050ff00000001834 */
[----:B------:R-:W-:Y:S01]  /*3fb0*/  HMMA.16816.F32 R40, R16, R82, R36 ;  /* 0x000000521028723c */ /* 0x000fe20000001824 */
[----:B------:R3:W4:Y:S07]  /*3fc0*/  LDSM.16.M88.4 R80, [R0+0xb800] ;  /* 0x00b800000050783b */ /* 0x00072e0000000200 */
[C---:B-----5:R-:W-:Y:S08]  /*3fd0*/  HMMA.16816.F32 R36, R12.reuse, R56, R24 ;  /* 0x000000380c24723c */ /* 0x060ff00000001818 */
[C---:B------:R-:W-:Y:S01]  /*3fe0*/  HMMA.16816.F32 R28, R12.reuse, R58, R20 ;  /* 0x0000003a0c1c723c */ /* 0x040fe20000001814 */
[----:B------:R-:W-:Y:S07]  /*3ff0*/  LDSM.16.M88.4 R56, [R3+0xa000] ;  /* 0x00a000000338783b */ /* 0x000fee0000000200 */
[----:B-1----:R-:W-:Y:S01]  /*4000*/  HMMA.16816.F32 R24, R12, R60, R4 ;  /* 0x0000003c0c18723c */ /* 0x002fe20000001804 */
[----:B------:R-:W1:Y:S01]  /*4010*/  LDSM.16.M88.4 R4, [R102+0x4000] ;  /* 0x004000006604783b */ /* 0x000e620000000200 */
[----:B---3--:R-:W-:-:S06]  /*4020*/  IMAD.IADD R0, R104, 0x1, R112 ;  /* 0x0000000168007824 */ /* 0x008fcc00078e0270 */
[C---:B------:R-:W-:Y:S01]  /*4030*/  HMMA.16816.F32 R20, R12.reuse, R62, R32 ;  /* 0x0000003e0c14723c */ /* 0x040fe20000001820 */
[----:B------:R-:W3:Y:S07]  /*4040*/  LDSM.16.M88.4 R60, [R3+0xa800] ;  /* 0x00a80000033c783b */ /* 0x000eee0000000200 */
[C---:B------:R-:W-:Y:S08]  /*4050*/  HMMA.16816.F32 R16, R12.reuse, R68, R44 ;  /* 0x000000440c10723c */ /* 0x040ff0000000182c */
[----:B------:R-:W-:Y:S01]  /*4060*/  HMMA.16816.F32 R44, R12, R70, R48 ;  /* 0x000000460c2c723c */ /* 0x000fe20000001830 */
[----:B------:R-:W5:Y:S01]  /*4070*/  LDSM.16.M88.4 R68, [R3+0xb000] ;  /* 0x00b000000344783b */ /* 0x000f620000000200 */
[----:B------:R-:W-:-:S06]  /*4080*/  DEPBAR.LE SB0, 0x0 ;  /* 0x000080000000791a */ /* 0x000fcc0000000000 */
[C---:B------:R-:W-:Y:S08]  /*4090*/  HMMA.16816.F32 R48, R12.reuse, R88, R52 ;  /* 0x000000580c30723c */ /* 0x040ff00000001834 */
[----:B------:R-:W-:Y:S08]  /*40a0*/  HMMA.16816.F32 R40, R12, R90, R40 ;  /* 0x0000005a0c28723c */ /* 0x000ff00000001828 */
[C---:B--2---:R-:W-:Y:S08]  /*40b0*/  HMMA.16816.F32 R32, R8.reuse, R66, R28 ;  /* 0x000000420820723c */ /* 0x044ff0000000181c */
[C---:B------:R-:W-:Y:S08]  /*40c0*/  HMMA.16816.F32 R28, R8.reuse, R76, R24 ;  /* 0x0000004c081c723c */ /* 0x040ff00000001818 */
[C---:B------:R-:W-:Y:S08]  /*40d0*/  HMMA.16816.F32 R36, R8.reuse, R64, R36 ;  /* 0x000000400824723c */ /* 0x040ff00000001824 */
[C---:B------:R-:W-:Y:S08]  /*40e0*/  HMMA.16816.F32 R24, R8.reuse, R78, R20 ;  /* 0x0000004e0818723c */ /* 0x040ff00000001814 */
[C---:B------:R-:W-:Y:S08]  /*40f0*/  HMMA.16816.F32 R20, R8.reuse, R84, R16 ;  /* 0x000000540814723c */ /* 0x040ff00000001810 */
[C---:B------:R-:W-:Y:S08]  /*4100*/  HMMA.16816.F32 R16, R8.reuse, R86, R44 ;  /* 0x000000560810723c */ /* 0x040ff0000000182c */
[C---:B----4-:R-:W-:Y:S08]  /*4110*/  HMMA.16816.F32 R12, R8.reuse, R80, R48 ;  /* 0x00000050080c723c */ /* 0x050ff00000001830 */
[----:B------:R-:W-:Y:S08]  /*4120*/  HMMA.16816.F32 R8, R8, R82, R40 ;  /* 0x000000520808723c */ /* 0x000ff00000001828 */
[C---:B-1----:R-:W-:Y:S08]  /*4130*/  HMMA.16816.F32 R52, R4.reuse, R56, R36 ;  /* 0x000000380434723c */ /* 0x042ff00000001824 */
[C---:B---3--:R-:W-:Y:S08]  /*4140*/  HMMA.16816.F32 R36, R4.reuse, R60, R28 ;  /* 0x0000003c0424723c */ /* 0x048ff0000000181c */
[C---:B-----5:R-:W-:Y:S08]  /*4150*/  HMMA.16816.F32 R28, R4.reuse, R68, R20 ;  /* 0x00000044041c723c */ /* 0x060ff00000001814 */
[C---:B------:R-:W-:Y:S08]  /*4160*/  HMMA.16816.F32 R32, R4.reuse, R58, R32 ;  /* 0x0000003a0420723c */ /* 0x040ff00000001820 */
[C---:B------:R-:W-:Y:S08]  /*4170*/  HMMA.16816.F32 R40, R4.reuse, R62, R24 ;  /* 0x0000003e0428723c */ /* 0x040ff00000001818 */
[----:B------:R-:W-:Y:S01]  /*4180*/  HMMA.16816.F32 R20, R4, R70, R16 ;  /* 0x000000460414723c */ /* 0x000fe20000001810 */
[----:B------:R-:W-:-:S02]  /*4190*/  VIMNMX R17, PT, PT, R105, R100, PT ;  /* 0x0000006469117248 */ /* 0x000fc40003fe0100 */
[----:B------:R-:W-:-:S05]  /*41a0*/  VIADDMNMX R18, R105, 0x8, R100, PT ;  /* 0x0000000869127846 */ /* 0x000fca0003800164 */
[C---:B------:R-:W-:Y:S08]  /*41b0*/  HMMA.16816.F32 R48, R4.reuse, R72, R12 ;  /* 0x000000480430723c */ /* 0x040ff0000000180c */
        /* <DEDUP_REMOVED lines=87> */
.L_x_668:
[----:B------:R3:W-:Y:S02]  /*4730*/  STS.128 [R191+0xb800], RZ ;  /* 0x00b800ffbf007388 */ /* 0x0007e40000000c00 */
.L_x_669:
[----:B------:R-:W-:Y:S05]  /*4740*/  BSYNC.RECONVERGENT B0 ;  /* 0x0000000000007941 */ /* 0x000fea0003800200 */
.L_x_667:
[----:B------:R-:W0:Y:S02]  /*4750*/  LDGDEPBAR ;  /* 0x00000000000079af */ /* 0x000e240000000000 */
.L_x_666:
[C---:B-12---:R-:W-:Y:S01]  /*4760*/  VIADD R2, R0.reuse, 0x1 ;  /* 0x0000000100027836 */ /* 0x046fe20000000000 */
[----:B------:R-:W1:Y:S01]  /*4770*/  LDCU UR4, c[0x0][0x45c] ;  /* 0x00008b80ff0477ac */ /* 0x000e620008000800 */
[C---:B------:R-:W-:Y:S02]  /*4780*/  VIADD R3, R0.reuse, 0x8 ;  /* 0x0000000800037836 */ /* 0x040fe40000000000 */
[----:B------:R-:W-:Y:S01]  /*4790*/  VIADD R4, R0, 0x20 ;  /* 0x0000002000047836 */ /* 0x000fe20000000000 */
[-C--:B------:R-:W-:Y:S01]  /*47a0*/  ISETP.GE.AND P3, PT, R2, R17.reuse, PT ;  /* 0x000000110200720c */ /* 0x080fe20003f66270 */
[----:B------:R-:W-:Y:S01]  /*47b0*/  VIADD R5, R0, 0x39 ;  /* 0x0000003900057836 */ /* 0x000fe20000000000 */
[-C--:B------:R-:W-:Y:S01]  /*47c0*/  ISETP.GE.AND P5, PT, R2, R18.reuse, PT ;  /* 0x000000120200720c */ /* 0x080fe20003fa6270 */
[C---:B------:R-:W-:Y:S01]  /*47d0*/  VIADD R2, R0.reuse, 0x9 ;  /* 0x0000000900027836 */ /* 0x040fe20000000000 */
[-C--:B------:R-:W-:Y:S01]  /*47e0*/  ISETP.GE.AND P4, PT, R3, R17.reuse, PT ;  /* 0x000000110300720c */ /* 0x080fe20003f86270 */
[----:B------:R-:W-:Y:S01]  /*47f0*/  IMAD.WIDE.U32 R178, R111, -0x2daee0ad, RZ ;  /* 0xd2511f536fb27825 */ /* 0x000fe200078e00ff */
[-C--:B------:R-:W-:Y:S01]  /*4800*/  ISETP.GE.AND P1, PT, R3, R18.reuse, PT ;  /* 0x000000120300720c */ /* 0x080fe20003f26270 */
[----:B------:R-:W-:Y:S01]  /*4810*/  ULEA UR5, UR17, UR9, 0x18 ;  /* 0x0000000911057291 */ /* 0x000fe2000f8ec0ff */
[----:B------:R-:W-:Y:S01]  /*4820*/  FSEL R11, R53, -INF , !P3 ;  /* 0xff800000350b7808 */ /* 0x000fe20005800000 */
[----:B------:R-:W-:Y:S01]  /*4830*/  VIADD R3, R0, 0x10 ;  /* 0x0000001000037836 */ /* 0x000fe20000000000 */
[-C--:B------:R-:W-:Y:S01]  /*4840*/  ISETP.GE.AND P3, PT, R2, R17.reuse, PT ;  /* 0x000000110200720c */ /* 0x080fe20003f66270 */
[----:B------:R-:W-:Y:S01]  /*4850*/  IMAD.WIDE.U32 R170, R108, -0x326172a9, RZ ;  /* 0xcd9e8d576caa7825 */ /* 0x000fe200078e00ff */
[----:B------:R-:W-:Y:S01]  /*4860*/  FSEL R13, R32, -INF , !P4 ;  /* 0xff800000200d7808 */ /* 0x000fe20006000000 */
[----:B------:R-:W-:Y:S01]  /*4870*/  STL.64 [R1+0x58], R178 ;  /* 0x000058b201007387 */ /* 0x000fe20000100a00 */
[-C--:B------:R-:W-:Y:S01]  /*4880*/  ISETP.GE.AND P4, PT, R2, R18.reuse, PT ;  /* 0x000000120200720c */ /* 0x080fe20003f86270 */
[----:B------:R-:W-:Y:S01]  /*4890*/  VIADD R2, R0, 0x11 ;  /* 0x0000001100027836 */ /* 0x000fe20000000000 */
[----:B------:R-:W-:Y:S01]  /*48a0*/  FSEL R25, R34, -INF , !P1 ;  /* 0xff80000022197808 */ /* 0x000fe20004800000 */
[C---:B------:R-:W-:Y:S01]  /*48b0*/  VIADD R72, R202.reuse, 0x9e3779b9 ;  /* 0x9e3779b9ca487836 */ /* 0x040fe20000000000 */
[----:B------:R-:W-:Y:S01]  /*48c0*/  FSEL R15, R33, -INF , !P3 ;  /* 0xff800000210f7808 */ /* 0x000fe20005800000 */
[----:B------:R-:W-:Y:S01]  /*48d0*/  VIADD R73, R203, 0x76cf5d0a ;  /* 0x76cf5d0acb497836 */ /* 0x000fe20000000000 */
[CC--:B------:R-:W-:Y:S01]  /*48e0*/  ISETP.GE.AND P1, PT, R3.reuse, R17.reuse, PT ;  /* 0x000000110300720c */ /* 0x0c0fe20003f26270 */
[----:B------:R-:W-:Y:S01]  /*48f0*/  VIADD R74, R202, 0xdaa66d2b ;  /* 0xdaa66d2bca4a7836 */ /* 0x000fe20000000000 */
[-C--:B------:R-:W-:Y:S01]  /*4900*/  ISETP.GE.AND P3, PT, R3, R18.reuse, PT ;  /* 0x000000120300720c */ /* 0x080fe20003f66270 */
[----:B------:R-:W-:Y:S01]  /*4910*/  VIADD R3, R0, 0x18 ;  /* 0x0000001800037836 */ /* 0x000fe20000000000 */
[----:B------:R-:W-:Y:S01]  /*4920*/  FSEL R24, R35, -INF , !P4 ;  /* 0xff80000023187808 */ /* 0x000fe20006000000 */
[C---:B------:R-:W-:Y:S01]  /*4930*/  VIADD R75, R203.reuse, 0xed9eba14 ;  /* 0xed9eba14cb4b7836 */ /* 0x040fe20000000000 */
[----:B------:R-:W-:Y:S01]  /*4940*/  FSEL R19, R36, -INF , !P1 ;  /* 0xff80000024137808 */ /* 0x000fe20004800000 */
[----:B------:R-:W-:Y:S01]  /*4950*/  VIADD R57, R202, 0x78dde6e4 ;  /* 0x78dde6e4ca397836 */ /* 0x000fe20000000000 */
[-C--:B------:R-:W-:Y:S01]  /*4960*/  ISETP.GE.AND P4, PT, R2, R17.reuse, PT ;  /* 0x000000110200720c */ /* 0x080fe20003f86270 */
[----:B------:R-:W-:Y:S01]  /*4970*/  VIADD R100, R202, 0x1715609d ;  /* 0x1715609dca647836 */ /* 0x000fe20000000000 */
[-C--:B------:R-:W-:Y:S01]  /*4980*/  ISETP.GE.AND P1, PT, R2, R18.reuse, PT ;  /* 0x000000120200720c */ /* 0x080fe20003f26270 */
[----:B------:R-:W-:Y:S01]  /*4990*/  VIADD R2, R0, 0x19 ;  /* 0x0000001900027836 */ /* 0x000fe20000000000 */
[----:B------:R-:W-:Y:S01]  /*49a0*/  FSEL R27, R38, -INF , !P3 ;  /* 0xff800000261b7808 */ /* 0x000fe20005800000 */
[----:B------:R-:W-:Y:S01]  /*49b0*/  VIADD R56, R203, 0xa9066899 ;  /* 0xa9066899cb387836 */ /* 0x000fe20000000000 */
[----:B------:R-:W-:Y:S01]  /*49c0*/  ISETP.GE.AND P3, PT, R3, R17, PT ;  /* 0x000000110300720c */ /* 0x000fe20003f66270 */
[----:B------:R-:W-:Y:S01]  /*49d0*/  VIADD R107, R203, 0x646e171e ;  /* 0x646e171ecb6b7836 */ /* 0x000fe20000000000 */
[----:B------:R-:W-:Y:S01]  /*49e0*/  FSEL R26, R37, -INF , !P4 ;  /* 0xff800000251a7808 */ /* 0x000fe20006000000 */
[----:B------:R-:W-:Y:S01]  /*49f0*/  IMAD.MOV.U32 R184, RZ, RZ, 0x20 ;  /* 0x00000020ffb87424 */ /* 0x000fe200078e00ff */
        /* <DEDUP_REMOVED lines=9> */
[----:B------:R-:W-:-:S02]  /*4a90*/  FSEL R36, R42, -INF , !P4 ;  /* 0xff8000002a247808 */ /* 0x000fc40006000000 */
[C---:B------:R-:W-:Y:S02]  /*4aa0*/  ISETP.GE.AND P1, PT, R4.reuse, R18, PT ;  /* 0x000000120400720c */ /* 0x040fe40003f26270 */
[-C--:B------:R-:W-:Y:S02]  /*4ab0*/  ISETP.GE.AND P3, PT, R3, R17.reuse, PT ;  /* 0x000000110300720c */ /* 0x080fe40003f66270 */
[----:B------:R-:W-:Y:S01]  /*4ac0*/  ISETP.GE.AND P4, PT, R4, R17, PT ;  /* 0x000000110400720c */ /* 0x000fe20003f86270 */
[----:B------:R-:W-:Y:S01]  /*4ad0*/  VIADD R4, R0, 0x38 ;  /* 0x0000003800047836 */ /* 0x000fe20000000000 */
[----:B------:R-:W-:Y:S02]  /*4ae0*/  FSEL R79, R30, -INF , !P1 ;  /* 0xff8000001e4f7808 */ /* 0x000fe40004800000 */
[----:B------:R-:W-:Y:S02]  /*4af0*/  FSEL R78, R29, -INF , !P3 ;  /* 0xff8000001d4e7808 */ /* 0x000fe40005800000 */
[----:B------:R-:W-:-:S02]  /*4b00*/  FSEL R76, R28, -INF , !P4 ;  /* 0xff8000001c4c7808 */ /* 0x000fc40006000000 */
[CC--:B------:R-:W-:Y:S02]  /*4b10*/  ISETP.GE.AND P1, PT, R2.reuse, R17.reuse, PT ;  /* 0x000000110200720c */ /* 0x0c0fe40003f26270 */
[-C--:B------:R-:W-:Y:S01]  /*4b20*/  ISETP.GE.AND P3, PT, R2, R18.reuse, PT ;  /* 0x000000120200720c */ /* 0x080fe20003f66270 */
[----:B------:R-:W-:Y:S01]  /*4b30*/  VIADD R2, R0, 0x29 ;  /* 0x0000002900027836 */ /* 0x000fe20000000000 */
[----:B------:R-:W-:Y:S01]  /*4b40*/  FSEL R14, R55, -INF , !P5 ;  /* 0xff800000370e7808 */ /* 0x000fe20006800000 */
[----:B------:R-:W-:Y:S01]  /*4b50*/  VIADD R55, R202, 0x3c6ef372 ;  /* 0x3c6ef372ca377836 */ /* 0x000fe20000000000 */
[----:B------:R-:W-:Y:S02]  /*4b60*/  ISETP.GE.AND P4, PT, R3, R18, PT ;  /* 0x000000120300720c */ /* 0x000fe40003f86270 */
[----:B------:R-:W-:Y:S02]  /*4b70*/  ISETP.GE.AND P5, PT, R0, R17, PT ;  /* 0x000000110000720c */ /* 0x000fe40003fa6270 */
[----:B------:R-:W-:-:S02]  /*4b80*/  FSEL R82, R31, -INF , !P4 ;  /* 0xff8000001f527808 */ /* 0x000fc40006000000 */
[----:B------:R-:W-:Y:S02]  /*4b90*/  FSEL R77, R20, -INF , !P1 ;  /* 0xff800000144d7808 */ /* 0x000fe40004800000 */
[----:B------:R-:W-:Y:S02]  /*4ba0*/  FSEL R10, R52, -INF , !P5 ;  /* 0xff800000340a7808 */ /* 0x000fe40006800000 */
[C---:B------:R-:W-:Y:S02]  /*4bb0*/  ISETP.GE.AND P4, PT, R2.reuse, R17, PT ;  /* 0x000000110200720c */ /* 0x040fe40003f86270 */
[----:B------:R-:W-:Y:S01]  /*4bc0*/  ISETP.GE.AND P1, PT, R2, R18, PT ;  /* 0x000000120200720c */ /* 0x000fe20003f26270 */
[----:B------:R-:W-:Y:S01]  /*4bd0*/  VIADD R2, R0, 0x30 ;  /* 0x0000003000027836 */ /* 0x000fe20000000000 */
[----:B------:R-:W-:Y:S02]  /*4be0*/  FMNMX3.FTZ R3, R10, R11, R13, !PT ;  /* 0x0000000b0a037276 */ /* 0x000fe4000781000d */
[----:B------:R-:W-:-:S02]  /*4bf0*/  FSEL R83, R22, -INF , !P3 ;  /* 0xff80000016537808 */ /* 0x000fc40005800000 */
[----:B------:R-:W-:Y:S02]  /*4c00*/  FSEL R80, R21, -INF , !P4 ;  /* 0xff80000015507808 */ /* 0x000fe40006000000 */
[-C--:B------:R-:W-:Y:S02]  /*4c10*/  ISETP.GE.AND P3, PT, R0, R18.reuse, PT ;  /* 0x000000120000720c */ /* 0x080fe40003f66270 */
[C---:B------:R-:W-:Y:S02]  /*4c20*/  ISETP.GE.AND P5, PT, R2.reuse, R17, PT ;  /* 0x000000110200720c */ /* 0x040fe40003fa6270 */
[----:B------:R-:W-:Y:S02]  /*4c30*/  ISETP.GE.AND P4, PT, R2, R18, PT ;  /* 0x000000120200720c */ /* 0x000fe40003f86270 */
[----:B------:R-:W-:Y:S01]  /*4c40*/  FMNMX3.FTZ R2, R3, R15, R19, !PT ;  /* 0x0000000f03027276 */ /* 0x000fe20007810013 */
[----:B------:R-:W-:Y:S01]  /*4c50*/  VIADD R3, R0, 0x31 ;  /* 0x0000003100037836 */ /* 0x000fe20000000000 */
[----:B------:R-:W-:Y:S01]  /*4c60*/  FSEL R12, R54, -INF , !P3 ;  /* 0xff800000360c7808 */ /* 0x000fe20005800000 */
[----:B------:R-:W-:Y:S01]  /*4c70*/  VIADD R54, R203, 0x32370b8f ;  /* 0x32370b8fcb367836 */ /* 0x000fe20000000000 */
[----:B------:R-:W-:-:S02]  /*4c80*/  FMNMX3.FTZ R2, R2, R26, R34, !PT ;  /* 0x0000001a02027276 */ /* 0x000fc40007810022 */
[----:B------:R-:W-:Y:S02]  /*4c90*/  FMNMX3.FTZ R0, R12, R14, R25, !PT ;  /* 0x0000000e0c007276 */ /* 0x000fe40007810019 */
[----:B------:R-:W-:Y:S02]  /*4ca0*/  FMNMX3.FTZ R2, R2, R33, R76, !PT ;  /* 0x0000002102027276 */ /* 0x000fe4000781004c */
[----:B------:R-:W-:Y:S02]  /*4cb0*/  FSEL R81, R23, -INF , !P1 ;  /* 0xff80000017517808 */ /* 0x000fe40004800000 */
[----:B------:R-:W-:Y:S02]  /*4cc0*/  FMNMX3.FTZ R0, R0, R24, R27, !PT ;  /* 0x0000001800007276 */ /* 0x000fe4000781001b */
[-C--:B------:R-:W-:Y:S02]  /*4cd0*/  ISETP.GE.AND P3, PT, R3, R17.reuse, PT ;  /* 0x000000110300720c */ /* 0x080fe40003f66270 */
[----:B------:R-:W-:-:S02]  /*4ce0*/  ISETP.GE.AND P1, PT, R4, R17, PT ;  /* 0x000000110400720c */ /* 0x000fc40003f26270 */
[----:B------:R-:W-:Y:S02]  /*4cf0*/  FSEL R123, R48, -INF , !P5 ;  /* 0xff800000307b7808 */ /* 0x000fe40006800000 */
[----:B------:R-:W-:Y:S02]  /*4d00*/  FMNMX3.FTZ R2, R2, R78, R77, !PT ;  /* 0x0000004e02027276 */ /* 0x000fe4000781004d */
[----:B------:R-:W-:Y:S02]  /*4d10*/  FMNMX3.FTZ R0, R0, R32, R36, !PT ;  /* 0x0000002000007276 */ /* 0x000fe40007810024 */
[----:B------:R-:W-:Y:S02]  /*4d20*/  ISETP.GE.AND P5, PT, R5, R17, PT ;  /* 0x000000110500720c */ /* 0x000fe40003fa6270 */
[----:B------:R-:W-:Y:S02]  /*4d30*/  FSEL R122, R49, -INF , !P3 ;  /* 0xff800000317a7808 */ /* 0x000fe40005800000 */
[----:B------:R-:W-:-:S02]  /*4d40*/  FSEL R121, R44, -INF , !P1 ;  /* 0xff8000002c797808 */ /* 0x000fc40004800000 */
[----:B------:R-:W-:Y:S02]  /*4d50*/  FMNMX3.FTZ R2, R2, R80, R123, !PT ;  /* 0x0000005002027276 */ /* 0x000fe4000781007b */
[----:B------:R-:W-:Y:S02]  /*4d60*/  FMNMX3.FTZ R0, R0, R35, R79, !PT ;  /* 0x0000002300007276 */ /* 0x000fe4000781004f */
[----:B------:R-:W-:Y:S02]  /*4d70*/  FSEL R120, R45, -INF , !P5 ;  /* 0xff8000002d787808 */ /* 0x000fe40006800000 */
[----:B------:R-:W-:Y:S02]  /*4d80*/  FMNMX3.FTZ R2, R2, R122, R121, !PT ;  /* 0x0000007a02027276 */ /* 0x000fe40007810079 */
[----:B------:R-:W-:Y:S02]  /*4d90*/  ISETP.GE.AND P3, PT, R4, R18, PT ;  /* 0x000000120400720c */ /* 0x000fe40003f66270 */
[----:B------:R-:W-:-:S02]  /*4da0*/  FMNMX3.FTZ R4, R0, R82, R83, !PT ;  /* 0x0000005200047276 */ /* 0x000fc40007810053 */
[----:B------:R-:W-:Y:S02]  /*4db0*/  FMNMX.FTZ R0, R120, R2, !PT ;  /* 0x0000000278007209 */ /* 0x000fe40007810000 */
[-C--:B------:R-:W-:Y:S02]  /*4dc0*/  ISETP.GE.AND P1, PT, R3, R18.reuse, PT ;  /* 0x000000120300720c */ /* 0x080fe40003f26270 */
[----:B------:R-:W-:Y:S01]  /*4dd0*/  FSEL R115, R50, -INF , !P4 ;  /* 0xff80000032737808 */ /* 0x000fe20006000000 */
[----:B------:R-:W2:Y:S01]  /*4de0*/  SHFL.BFLY PT, R2, R0, 0x2, 0x1f ;  /* 0x0c401f0000027f89 */ /* 0x000ea200000e0000 */
[----:B------:R-:W-:Y:S01]  /*4df0*/  ISETP.GE.AND P4, PT, R5, R18, PT ;  /* 0x000000120500720c */ /* 0x000fe20003f86270 */
[----:B------:R-:W-:Y:S01]  /*4e00*/  VIADD R50, R202, 0xb54cda56 ;  /* 0xb54cda56ca327836 */ /* 0x000fe20000000000 */
[----:B------:R-:W-:Y:S01]  /*4e10*/  FSEL R113, R51, -INF , !P1 ;  /* 0xff80000033717808 */ /* 0x000fe20004800000 */
[----:B------:R-:W-:Y:S01]  /*4e20*/  IMAD.SHL.U32 R51, R101, 0x2, RZ ;  /* 0x0000000265337824 */ /* 0x000fe200078e00ff */
[----:B------:R-:W-:-:S02]  /*4e30*/  FSEL R114, R46, -INF , !P3 ;  /* 0xff8000002e727808 */ /* 0x000fc40005800000 */
[----:B------:R-:W-:Y:S02]  /*4e40*/  FMNMX3.FTZ R4, R4, R81, R115, !PT ;  /* 0x0000005104047276 */ /* 0x000fe40007810073 */
[----:B------:R-:W-:Y:S02]  /*4e50*/  FSEL R112, R47, -INF , !P4 ;  /* 0xff8000002f707808 */ /* 0x000fe40006000000 */
[----:B------:R-:W-:Y:S02]  /*4e60*/  FMNMX3.FTZ R4, R4, R113, R114, !PT ;  /* 0x0000007104047276 */ /* 0x000fe40007810072 */
[----:B------:R-:W-:Y:S02]  /*4e70*/  LOP3.LUT R5, R202, R110, R171, 0x96, !PT ;  /* 0x0000006eca057212 */ /* 0x000fe400078e96ab */
[----:B------:R-:W-:-:S03]  /*4e80*/  FMNMX.FTZ R4, R112, R4, !PT ;  /* 0x0000000470047209 */ /* 0x000fc60007810000 */
[----:B------:R-:W-:Y:S02]  /*4e90*/  IMAD.WIDE.U32 R102, R5, -0x2daee0ad, RZ ;  /* 0xd2511f5305667825 */ /* 0x000fe400078e00ff */
[----:B------:R-:W4:Y:S01]  /*4ea0*/  SHFL.BFLY PT, R6, R4, 0x2, 0x1f ;  /* 0x0c401f0004067f89 */ /* 0x000f2200000e0000 */
[----:B--2---:R-:W-:Y:S01]  /*4eb0*/  FMNMX.FTZ R117, R0, R2, !PT ;  /* 0x0000000200757209 */ /* 0x004fe20007810000 */
[C---:B------:R-:W-:Y:S01]  /*4ec0*/  VIADD R0, R203.reuse, 0xbb67ae85 ;  /* 0xbb67ae85cb007836 */ /* 0x040fe20000000000 */
[----:B------:R-:W-:Y:S01]  /*4ed0*/  LOP3.LUT R2, R203, R51, R179, 0x96, !PT ;  /* 0x00000033cb027212 */ /* 0x000fe200078e96b3 */
[----:B------:R-:W-:Y:S03]  /*4ee0*/  STL.64 [R1+0x60], R102 ;  /* 0x0000606601007387 */ /* 0x000fe60000100a00 */
[----:B------:R-:W-:Y:S01]  /*4ef0*/  LOP3.LUT R0, R0, R178, R103, 0x96, !PT ;  /* 0x000000b200007212 */ /* 0x000fe200078e9667 */
[----:B------:R-:W-:Y:S01]  /*4f00*/  IMAD.WIDE.U32 R2, R2, -0x326172a9, RZ ;  /* 0xcd9e8d5702027825 */ /* 0x000fe200078e00ff */
[----:B------:R-:W2:Y:S03]  /*4f10*/  SHFL.BFLY PT, R8, R117, 0x1, 0x1f ;  /* 0x0c201f0075087f89 */ /* 0x000ea600000e0000 */
[----:B------:R-:W-:Y:S01]  /*4f20*/  IMAD.WIDE.U32 R48, R0, -0x326172a9, RZ ;  /* 0xcd9e8d5700307825 */ /* 0x000fe200078e00ff */
[----:B------:R-:W-:-:S04]  /*4f30*/  LOP3.LUT R5, R72, R170, R3, 0x96, !PT ;  /* 0x000000aa48057212 */ /* 0x000fc800078e9603 */
[----:B------:R-:W-:Y:S02]  /*4f40*/  LOP3.LUT R2, R55, R2, R49, 0x96, !PT ;  /* 0x0000000237027212 */ /* 0x000fe400078e9631 */
[----:B----4-:R-:W-:Y:S01]  /*4f50*/  FMNMX.FTZ R116, R4, R6, !PT ;  /* 0x0000000604747209 */ /* 0x010fe20007810000 */
[----:B------:R-:W-:-:S04]  /*4f60*/  IMAD.WIDE.U32 R4, R5, -0x2daee0ad, RZ ;  /* 0xd2511f5305047825 */ /* 0x000fc800078e00ff */
[----:B------:R-:W-:Y:S01]  /*4f70*/  IMAD.WIDE.U32 R2, R2, -0x2daee0ad, RZ ;  /* 0xd2511f5302027825 */ /* 0x000fe200078e00ff */
[----:B------:R-:W-:Y:S02]  /*4f80*/  LOP3.LUT R6, R73, R102, R5, 0x96, !PT ;  /* 0x0000006649067212 */ /* 0x000fe400078e9605 */
[----:B------:R-:W4:Y:S02]  /*4f90*/  SHFL.BFLY PT, R5, R116, 0x1, 0x1f ;  /* 0x0c201f0074057f89 */ /* 0x000f2400000e0000 */
[----:B------:R-:W-:Y:S01]  /*4fa0*/  LOP3.LUT R3, R54, R4, R3, 0x96, !PT ;  /* 0x0000000436037212 */ /* 0x000fe200078e9603 */
[----:B------:R-:W-:Y:S01]  /*4fb0*/  IMAD.WIDE.U32 R6, R6, -0x326172a9, RZ ;  /* 0xcd9e8d5706067825 */ /* 0x000fe200078e00ff */
[----:B--2---:R-:W-:-:S04]  /*4fc0*/  FMNMX.FTZ R117, R117, R8, !PT ;  /* 0x0000000875757209 */ /* 0x004fc80007810000 */
[----:B------:R-:W-:Y:S01]  /*4fd0*/  LOP3.LUT R8, R74, R48, R7, 0x96, !PT ;  /* 0x000000304a087212 */ /* 0x000fe200078e9607 */
[C---:B-1----:R-:W-:Y:S01]  /*4fe0*/  FMUL.FTZ R16, R117.reuse, UR4 ;  /* 0x0000000475107c20 */ /* 0x042fe20008410000 */
[----:B------:R-:W-:-:S03]  /*4ff0*/  FSETP.NEU.FTZ.AND P1, PT, R117, -INF , PT ;  /* 0xff8000007500780b */ /* 0x000fc60003f3d000 */
[----:B------:R-:W-:Y:S01]  /*5000*/  IMAD.WIDE.U32 R8, R8, -0x2daee0ad, RZ ;  /* 0xd2511f5308087825 */ /* 0x000fe200078e00ff */
[----:B------:R-:W-:-:S04]  /*5010*/  FSEL R16, R16, RZ, P1 ;  /* 0x000000ff10107208 */ /* 0x000fc80000800000 */
[----:B------:R-:W-:Y:S01]  /*5020*/  LOP3.LUT R7, R75, R2, R9, 0x96, !PT ;  /* 0x000000024b077212 */ /* 0x000fe200078e9609 */
[----:B------:R-:W-:-:S04]  /*5030*/  IMAD.WIDE.U32 R2, R3, -0x326172a9, RZ ;  /* 0xcd9e8d5703027825 */ /* 0x000fc800078e00ff */
[--C-:B------:R-:W-:Y:S01]  /*5040*/  FFMA.FTZ R0, R10, UR4, -R16.reuse ;  /* 0x000000040a007c23 */ /* 0x100fe20008010810 */
[--C-:B------:R-:W-:Y:S01]  /*5050*/  FFMA.FTZ R4, R11, UR4, -R16.reuse ;  /* 0x000000040b047c23 */ /* 0x100fe20008010810 */
[----:B------:R-:W-:Y:S01]  /*5060*/  FFMA.FTZ R9, R19, UR4, -R16 ;  /* 0x0000000413097c23 */ /* 0x000fe20008010810 */
[----:B----4-:R-:W-:Y:S01]  /*5070*/  FMNMX.FTZ R116, R116, R5, !PT ;  /* 0x0000000574747209 */ /* 0x010fe20007810000 */
[----:B------:R1:W-:Y:S01]  /*5080*/  MUFU.EX2 R127, R0 ;  /* 0x00000000007f7308 */ /* 0x0003e20000000800 */
[----:B------:R-:W-:Y:S01]  /*5090*/  LOP3.LUT R5, R57, R6, R3, 0x96, !PT ;  /* 0x0000000639057212 */ /* 0x000fe200078e9603 */
[----:B------:R-:W-:Y:S01]  /*50a0*/  IMAD.WIDE.U32 R6, R7, -0x326172a9, RZ ;  /* 0xcd9e8d5707067825 */ /* 0x000fe200078e00ff */
[----:B------:R-:W-:-:S03]  /*50b0*/  FSETP.NEU.FTZ.AND P1, PT, R116, -INF , PT ;  /* 0xff8000007400780b */ /* 0x000fc60003f3d000 */
[----:B------:R-:W-:Y:S01]  /*50c0*/  FMUL.FTZ R3, R116, UR4 ;  /* 0x0000000474037c20 */ /* 0x000fe20008410000 */
[----:B------:R2:W4:Y:S01]  /*50d0*/  MUFU.EX2 R124, R4 ;  /* 0x00000004007c7308 */ /* 0x0005220000000800 */
[----:B------:R-:W-:-:S03]  /*50e0*/  LOP3.LUT R2, R100, R2, R7, 0x96, !PT ;  /* 0x0000000264027212 */ /* 0x000fc600078e9607 */
[----:B------:R-:W-:Y:S01]  /*50f0*/  FSEL R3, R3, RZ, P1 ;  /* 0x000000ff03037208 */ /* 0x000fe20000800000 */
[----:B------:R-:W-:Y:S01]  /*5100*/  MUFU.EX2 R108, R9 ;  /* 0x00000009006c7308 */ /* 0x000fe20000000800 */
[----:B------:R-:W-:-:S04]  /*5110*/  IMAD.WIDE.U32 R58, R2, -0x2daee0ad, RZ ;  /* 0xd2511f53023a7825 */ /* 0x000fc800078e00ff */
[--C-:B-1----:R-:W-:Y:S01]  /*5120*/  FFMA.FTZ R0, R13, UR4, -R16.reuse ;  /* 0x000000040d007c23 */ /* 0x102fe20008010810 */
[--C-:B------:R-:W-:Y:S01]  /*5130*/  FFMA.FTZ R7, R14, UR4, -R3.reuse ;  /* 0x000000040e077c23 */ /* 0x100fe20008010803 */
[--C-:B------:R-:W-:Y:S01]  /*5140*/  FFMA.FTZ R2, R24, UR4, -R3.reuse ;  /* 0x0000000418027c23 */ /* 0x100fe20008010803 */
[----:B------:R-:W-:Y:S01]  /*5150*/  SEL R13, R184, 0xffffffe0, !P2 ;  /* 0xffffffe0b80d7807 */ /* 0x000fe20005000000 */
[----:B------:R1:W-:Y:S01]  /*5160*/  MUFU.EX2 R126, R0 ;  /* 0x00000000007e7308 */ /* 0x0003e20000000800 */
[----:B--2---:R-:W-:Y:S01]  /*5170*/  FFMA.FTZ R4, R15, UR4, -R16 ;  /* 0x000000040f047c23 */ /* 0x004fe20008010810 */
[C---:B------:R-:W-:Y:S02]  /*5180*/  PRMT R95, R58.reuse, 0x7772, RZ ;  /* 0x000077723a5f7816 */ /* 0x040fe400000000ff */
[----:B------:R2:W-:Y:S01]  /*5190*/  MUFU.EX2 R249, R7 ;  /* 0x0000000700f97308 */ /* 0x0005e20000000800 */
[C---:B------:R-:W-:Y:S02]  /*51a0*/  PRMT R94, R58.reuse, 0x7773, RZ ;  /* 0x000077733a5e7816 */ /* 0x040fe400000000ff */
[----:B------:R-:W-:Y:S01]  /*51b0*/  PRMT R92, R58, 0x7771, RZ ;  /* 0x000077713a5c7816 */ /* 0x000fe200000000ff */
[----:B------:R5:W-:Y:S04]  /*51c0*/  MUFU.EX2 R111, R4 ;  /* 0x00000004006f7308 */ /* 0x000be80000000800 */
[----:B------:R4:W-:Y:S01]  /*51d0*/  MUFU.EX2 R252, R2 ;  /* 0x0000000200fc7308 */ /* 0x0009e20000000800 */
[----:B-1----:R-:W-:-:S04]  /*51e0*/  FFMA.FTZ R0, R12, UR4, -R3 ;  /* 0x000000040c007c23 */ /* 0x002fc80008010803 */
[----:B------:R1:W-:Y:S01]  /*51f0*/  MUFU.EX2 R101, R0 ;  /* 0x0000000000657308 */ /* 0x0003e20000000800 */
[----:B--2---:R-:W2:Y:S01]  /*5200*/  LDC R7, c[0x0][0x4f8] ;  /* 0x00013e00ff077b82 */ /* 0x004ea20000000800 */
[----:B-----5:R-:W-:Y:S01]  /*5210*/  IMAD.WIDE.U32 R4, R5, -0x2daee0ad, RZ ;  /* 0xd2511f5305047825 */ /* 0x020fe200078e00ff */
[----:B----4-:R-:W-:-:S04]  /*5220*/  F2FP.F16.F32.PACK_AB R2, R124, R127 ;  /* 0x0000007f7c02723e */ /* 0x010fc800000000ff */
[----:B------:R-:W-:Y:S01]  /*5230*/  LOP3.LUT R8, R56, R8, R5, 0x96, !PT ;  /* 0x0000000838087212 */ /* 0x000fe200078e9605 */
[----:B------:R-:W-:Y:S01]  /*5240*/  FFMA.FTZ R5, R32, UR4, -R3 ;  /* 0x0000000420057c23 */ /* 0x000fe20008010803 */
[C---:B------:R-:W-:Y:S01]  /*5250*/  PRMT R157, R2.reuse, 0x7610, R157 ;  /* 0x00007610029d7816 */ /* 0x040fe2000000009d */
[--C-:B-1----:R-:W-:Y:S01]  /*5260*/  FFMA.FTZ R0, R25, UR4, -R3.reuse ;  /* 0x0000000419007c23 */ /* 0x102fe20008010803 */
[----:B------:R-:W-:Y:S01]  /*5270*/  PRMT R158, R2, 0x7632, R158 ;  /* 0x00007632029e7816 */ /* 0x000fe2000000009e */
[----:B------:R-:W-:Y:S01]  /*5280*/  FFMA.FTZ R2, R27, UR4, -R3 ;  /* 0x000000041b027c23 */ /* 0x000fe20008010803 */
[----:B------:R-:W-:Y:S01]  /*5290*/  IMAD.WIDE.U32 R52, R8, -0x326172a9, RZ ;  /* 0xcd9e8d5708347825 */ /* 0x000fe200078e00ff */
[----:B------:R1:W4:Y:S01]  /*52a0*/  MUFU.EX2 R248, R0 ;  /* 0x0000000000f87308 */ /* 0x0003220000000800 */
[----:B------:R-:W-:-:S03]  /*52b0*/  LOP3.LUT R12, R107, R4, R59, 0x96, !PT ;  /* 0x000000046b0c7212 */ /* 0x000fc600078e963b */
[----:B------:R4:W-:Y:S01]  /*52c0*/  MUFU.EX2 R251, R2 ;  /* 0x0000000200fb7308 */ /* 0x0009e20000000800 */
[----:B------:R-:W-:Y:S02]  /*52d0*/  LOP3.LUT R4, R50, R6, R53, 0x96, !PT ;  /* 0x0000000632047212 */ /* 0x000fe400078e9635 */
[----:B------:R-:W-:Y:S01]  /*52e0*/  PRMT R105, R52, 0x7772, RZ ;  /* 0x0000777234697816 */ /* 0x000fe200000000ff */
[----:B------:R2:W-:Y:S01]  /*52f0*/  MUFU.EX2 R125, R5 ;  /* 0x00000005007d7308 */ /* 0x0005e20000000800 */
[----:B------:R-:W-:Y:S02]  /*5300*/  LOP3.LUT R99, R4, 0xff, RZ, 0xc0, !PT ;  /* 0x000000ff04637812 */ /* 0x000fe400078ec0ff */
[----:B------:R-:W-:Y:S02]  /*5310*/  PRMT R106, R52, 0x7773, RZ ;  /* 0x00007773346a7816 */ /* 0x000fe400000000ff */
[----:B------:R-:W-:Y:S01]  /*5320*/  PRMT R6, R4, 0x7632, R6 ;  /* 0x0000763204067816 */ /* 0x000fe20000000006 */
[----:B-1----:R-:W-:Y:S01]  /*5330*/  FFMA.FTZ R0, R26, UR4, -R16 ;  /* 0x000000041a007c23 */ /* 0x002fe20008010810 */
[----:B------:R-:W-:-:S02]  /*5340*/  SHF.R.U32.HI R86, RZ, 0x18, R4 ;  /* 0x00000018ff567819 */ /* 0x000fc40000011604 */
[----:B------:R-:W-:Y:S01]  /*5350*/  LOP3.LUT R93, R6, 0xff, RZ, 0xc0, !PT ;  /* 0x000000ff065d7812 */ /* 0x000fe200078ec0ff */
[----:B------:R1:W5:Y:S01]  /*5360*/  MUFU.EX2 R110, R0 ;  /* 0x00000000006e7308 */ /* 0x0003620000000800 */
[----:B----4-:R-:W-:Y:S02]  /*5370*/  F2FP.F16.F32.PACK_AB R2, R252, R248 ;  /* 0x000000f8fc02723e */ /* 0x010fe400000000ff */
[----:B------:R-:W-:Y:S02]  /*5380*/  PRMT R104, R52, 0x7771, RZ ;  /* 0x0000777134687816 */ /* 0x000fe400000000ff */
[C---:B------:R-:W-:Y:S02]  /*5390*/  PRMT R167, R2.reuse, 0x7610, R167 ;  /* 0x0000761002a77816 */ /* 0x040fe400000000a7 */
[----:B------:R-:W-:Y:S02]  /*53a0*/  PRMT R164, R2, 0x7632, R164 ;  /* 0x0000763202a47816 */ /* 0x000fe400000000a4 */
[----:B------:R-:W-:Y:S01]  /*53b0*/  LOP3.LUT R2, R4, 0xffff, RZ, 0xc0, !PT ;  /* 0x0000ffff04027812 */ /* 0x000fe200078ec0ff */
[----:B------:R-:W-:Y:S01]  /*53c0*/  FFMA.FTZ R4, R36, UR4, -R3 ;  /* 0x0000000424047c23 */ /* 0x000fe20008010803 */
[----:B--2---:R-:W-:Y:S01]  /*53d0*/  LOP3.LUT R5, R7, 0xff, RZ, 0xc0, !PT ;  /* 0x000000ff07057812 */ /* 0x004fe200078ec0ff */
[----:B------:R-:W-:Y:S01]  /*53e0*/  FFMA.FTZ R7, R33, UR4, -R16 ;  /* 0x0000000421077c23 */ /* 0x000fe20008010810 */
[----:B------:R-:W-:Y:S01]  /*53f0*/  SHF.R.U32.HI R96, RZ, 0x8, R2 ;  /* 0x00000008ff607819 */ /* 0x000fe20000011602 */
[----:B------:R-:W-:Y:S01]  /*5400*/  MUFU.EX2 R237, R4 ;  /* 0x0000000400ed7308 */ /* 0x000fe20000000800 */
[----:B-1----:R-:W-:Y:S01]  /*5410*/  F2FP.F16.F32.PACK_AB R0, R249, R101 ;  /* 0x00000065f900723e */ /* 0x002fe200000000ff */
[----:B------:R-:W-:Y:S01]  /*5420*/  IMAD R2, R5, 0x10000, R5 ;  /* 0x0001000005027824 */ /* 0x000fe200078e0205 */
[----:B------:R-:W-:Y:S01]  /*5430*/  PRMT R8, R99, 0x5410, R96 ;  /* 0x0000541063087816 */ /* 0x000fe20000000060 */
[----:B------:R-:W-:Y:S01]  /*5440*/  IMAD.MOV.U32 R5, RZ, RZ, R52 ;  /* 0x000000ffff057224 */ /* 0x000fe200078e0034 */
[C---:B------:R-:W-:Y:S01]  /*5450*/  PRMT R162, R0.reuse, 0x7610, R162 ;  /* 0x0000761000a27816 */ /* 0x040fe200000000a2 */
[----:B------:R1:W-:Y:S01]  /*5460*/  MUFU.EX2 R250, R7 ;  /* 0x0000000700fa7308 */ /* 0x0003e20000000800 */
[----:B------:R-:W-:-:S02]  /*5470*/  PRMT R161, R0, 0x7632, R161 ;  /* 0x0000763200a17816 */ /* 0x000fc400000000a1 */
[----:B------:R-:W-:Y:S02]  /*5480*/  F2FP.F16.F32.PACK_AB R0, R111, R126 ;  /* 0x0000007e6f00723e */ /* 0x000fe400000000ff */
[----:B------:R-:W-:Y:S02]  /*5490*/  HSET2.LE.AND R8, R8, R2, PT ;  /* 0x0000000208087233 */ /* 0x000fe40003803000 */
[C---:B------:R-:W-:Y:S02]  /*54a0*/  PRMT R160, R0.reuse, 0x7610, R160 ;  /* 0x0000761000a07816 */ /* 0x040fe400000000a0 */
[----:B------:R-:W-:Y:S02]  /*54b0*/  PRMT R159, R0, 0x7632, R159 ;  /* 0x00007632009f7816 */ /* 0x000fe4000000009f */
[----:B-----5:R-:W-:Y:S02]  /*54c0*/  F2FP.F16.F32.PACK_AB R0, R110, R108 ;  /* 0x0000006c6e00723e */ /* 0x020fe400000000ff */
[----:B------:R-:W-:Y:S01]  /*54d0*/  LOP3.LUT R6, R5, 0xff, RZ, 0xc0, !PT ;  /* 0x000000ff05067812 */ /* 0x000fe200078ec0ff */
[----:B-1----:R-:W-:Y:S01]  /*54e0*/  FFMA.FTZ R7, R35, UR4, -R3 ;  /* 0x0000000423077c23 */ /* 0x002fe20008010803 */
[----:B------:R-:W-:-:S02]  /*54f0*/  PRMT R166, R0, 0x7610, R166 ;  /* 0x0000761000a67816 */ /* 0x000fc400000000a6 */
[----:B------:R-:W-:Y:S01]  /*5500*/  PRMT R163, R0, 0x7632, R163 ;  /* 0x0000763200a37816 */ /* 0x000fe200000000a3 */
[----:B------:R1:W-:Y:S01]  /*5510*/  MUFU.EX2 R238, R7 ;  /* 0x0000000700ee7308 */ /* 0x0003e20000000800 */
[----:B------:R-:W-:Y:S01]  /*5520*/  LOP3.LUT R0, R109, 0x200, R128, 0xf8, !PT ;  /* 0x000002006d007812 */ /* 0x000fe200078ef880 */
[----:B------:R-:W-:Y:S01]  /*5530*/  IMAD.MOV.U32 R109, RZ, RZ, R127 ;  /* 0x000000ffff6d7224 */ /* 0x000fe200078e007f */
[----:B------:R-:W-:Y:S02]  /*5540*/  PRMT R4, R6, 0x5410, R104 ;  /* 0x0000541006047816 */ /* 0x000fe40000000068 */
[----:B------:R-:W-:Y:S02]  /*5550*/  LEA R176, R0, UR5, 0x1 ;  /* 0x0000000500b07c11 */ /* 0x000fe4000f8e08ff */
[----:B------:R-:W-:Y:S02]  /*5560*/  F2FP.F16.F32.PACK_AB R0, R125, R251 ;  /* 0x000000fb7d00723e */ /* 0x000fe400000000ff */
[----:B------:R-:W-:Y:S01]  /*5570*/  PRMT R6, R162, 0x5410, R161 ;  /* 0x00005410a2067816 */ /* 0x000fe200000000a1 */
[----:B------:R-:W-:Y:S01]  /*5580*/  IMAD.IADD R59, R13, 0x1, R176 ;  /* 0x000000010d3b7824 */ /* 0x000fe200078e02b0 */
[C---:B------:R-:W-:Y:S01]  /*5590*/  PRMT R168, R0.reuse, 0x7610, R168 ;  /* 0x0000761000a87816 */ /* 0x040fe200000000a8 */
[----:B------:R-:W-:Y:S01]  /*55a0*/  LDSM.16.MT88.4 R64, [R176+0xc000] ;  /* 0x00c00000b040783b */ /* 0x000fe20000004200 */
[----:B------:R-:W-:Y:S01]  /*55b0*/  PRMT R165, R0, 0x7632, R165 ;  /* 0x0000763200a57816 */ /* 0x000fe200000000a5 */
[----:B------:R-:W-:Y:S01]  /*55c0*/  VIADD R14, R176, 0xc000 ;  /* 0x0000c000b00e7836 */ /* 0x000fe20000000000 */
[----:B------:R-:W-:Y:S01]  /*55d0*/  PRMT R0, R157, 0x5410, R158 ;  /* 0x000054109d007816 */ /* 0x000fe2000000009e */
[----:B------:R-:W2:Y:S01]  /*55e0*/  LDSM.16.MT88.4 R20, [R59+0xc000] ;  /* 0x00c000003b14783b */ /* 0x000ea20000004200 */
[----:B------:R-:W-:-:S02]  /*55f0*/  HSET2.LE.AND R4, R4, R2, PT ;  /* 0x0000000204047233 */ /* 0x000fc40003803000 */
[----:B------:R-:W-:Y:S01]  /*5600*/  LOP3.LUT R8, R0, R8, RZ, 0xc0, !PT ;  /* 0x0000000800087212 */ /* 0x000fe200078ec0ff */
[----:B------:R-:W-:Y:S01]  /*5610*/  FFMA.FTZ R0, R34, UR4, -R16 ;  /* 0x0000000422007c23 */ /* 0x000fe20008010810 */
[C---:B------:R-:W-:Y:S01]  /*5620*/  LOP3.LUT R98, R12.reuse, 0xff, RZ, 0xc0, !PT ;  /* 0x000000ff0c627812 */ /* 0x040fe200078ec0ff */
[----:B------:R-:W4:Y:S01]  /*5630*/  LDSM.16.MT88.4 R24, [R59+0xe000] ;  /* 0x00e000003b18783b */ /* 0x000f220000004200 */
[----:B-1----:R-:W-:Y:S01]  /*5640*/  PRMT R7, R12, 0x7632, R7 ;  /* 0x000076320c077816 */ /* 0x002fe20000000007 */
[----:B------:R1:W5:Y:S01]  /*5650*/  MUFU.EX2 R239, R0 ;  /* 0x0000000000ef7308 */ /* 0x0003620000000800 */
[----:B------:R-:W-:Y:S01]  /*5660*/  SHF.R.U32.HI R85, RZ, 0x18, R12 ;  /* 0x00000018ff557819 */ /* 0x000fe2000001160c */
[----:B------:R-:W3:Y:S01]  /*5670*/  LDSM.16.MT88.4 R68, [R176+0xc800] ;  /* 0x00c80000b044783b */ /* 0x000ee20000004200 */
[----:B------:R-:W-:Y:S02]  /*5680*/  LOP3.LUT R84, R7, 0xff, RZ, 0xc0, !PT ;  /* 0x000000ff07547812 */ /* 0x000fe400078ec0ff */
[----:B------:R-:W-:Y:S01]  /*5690*/  PRMT R7, R168, 0x5410, R165 ;  /* 0x00005410a8077816 */ /* 0x000fe200000000a5 */
[----:B------:R-:W3:Y:S01]  /*56a0*/  LDSM.16.MT88.4 R44, [R59+0xc800] ;  /* 0x00c800003b2c783b */ /* 0x000ee20000004200 */
[----:B------:R-:W-:Y:S01]  /*56b0*/  ISETP.LE.U32.AND P1, PT, R99, UR6, PT ;  /* 0x0000000663007c0c */ /* 0x000fe2000bf23070 */
[----:B------:R-:W-:Y:S01]  /*56c0*/  IMAD.MOV.U32 R99, RZ, RZ, R109 ;  /* 0x000000ffff637224 */ /* 0x000fe200078e006d */
[----:B------:R-:W-:Y:S01]  /*56d0*/  ISETP.LE.U32.AND P5, PT, R93, UR6, PT ;  /* 0x000000065d007c0c */ /* 0x000fe2000bfa3070 */
[----:B------:R-:W3:Y:S01]  /*56e0*/  LDSM.16.MT88.4 R36, [R59+0xe800] ;  /* 0x00e800003b24783b */ /* 0x000ee20000004200 */
[----:B------:R-:W-:-:S02]  /*56f0*/  ISETP.LE.U32.AND P4, PT, R86, UR6, PT ;  /* 0x0000000656007c0c */ /* 0x000fc4000bf83070 */
[----:B-1----:R-:W-:Y:S01]  /*5700*/  PRMT R0, R105, 0x5410, R106 ;  /* 0x0000541069007816 */ /* 0x002fe2000000006a */
[----:B------:R1:W-:Y:S03]  /*5710*/  STL [R1+0x68], R14 ;  /* 0x0000680e01007387 */ /* 0x0003e60000100800 */
[----:B------:R-:W-:Y:S02]  /*5720*/  LOP3.LUT R5, R0, 0xff00ff, RZ, 0xc0, !PT ;  /* 0x00ff00ff00057812 */ /* 0x000fe400078ec0ff */
[----:B------:R-:W-:Y:S01]  /*5730*/  PRMT R0, R93, 0x5410, R86 ;  /* 0x000054105d007816 */ /* 0x000fe20000000056 */
[----:B------:R-:W-:Y:S02]  /*5740*/  @!P1 HADD2 R142, -R157.H0_H0, -RZ.H0_H0 ;  /* 0xa00000ff9d8e9230 */ /* 0x000fe40000000900 */
[--C-:B------:R-:W-:Y:S01]  /*5750*/  HSET2.LE.AND R5, R5, R2.reuse, PT ;  /* 0x0000000205057233 */ /* 0x100fe20003803000 */
[----:B------:R-:W-:Y:S01]  /*5760*/  @!P5 HADD2 R144, -R162.H0_H0, -RZ.H0_H0 ;  /* 0xa00000ffa290d230 */ /* 0x000fe20000000900 */
[----:B------:R-:W-:Y:S01]  /*5770*/  HSET2.LE.AND R0, R0, R2, PT ;  /* 0x0000000200007233 */ /* 0x000fe20003803000 */
[----:B------:R-:W-:Y:S01]  /*5780*/  @!P4 HADD2 R143, -R161.H0_H0, -RZ.H0_H0 ;  /* 0xa00000ffa18fc230 */ /* 0x000fe20000000900 */
[----:B------:R-:W-:-:S02]  /*5790*/  @!P1 PRMT R157, R142, 0x5410, RZ ;  /* 0x000054108e9d9816 */ /* 0x000fc400000000ff */
[----:B------:R-:W-:Y:S02]  /*57a0*/  @!P5 PRMT R162, R144, 0x5410, RZ ;  /* 0x0000541090a2d816 */ /* 0x000fe400000000ff */
[----:B------:R-:W-:Y:S01]  /*57b0*/  LOP3.LUT R9, R6, R0, RZ, 0xc0, !PT ;  /* 0x0000000006097212 */ /* 0x000fe200078ec0ff */
[----:B------:R-:W-:Y:S01]  /*57c0*/  IMAD.MOV.U32 R6, RZ, RZ, R58 ;  /* 0x000000ffff067224 */ /* 0x000fe200078e003a */
[----:B------:R-:W-:Y:S02]  /*57d0*/  PRMT R0, R160, 0x5410, R159 ;  /* 0x00005410a0007816 */ /* 0x000fe4000000009f */
[----:B------:R-:W-:Y:S02]  /*57e0*/  ISETP.GT.U32.AND P5, PT, R105, UR6, PT ;  /* 0x0000000669007c0c */ /* 0x000fe4000bfa4070 */
[----:B------:R-:W-:Y:S02]  /*57f0*/  LOP3.LUT R10, R0, R4, RZ, 0xc0, !PT ;  /* 0x00000004000a7212 */ /* 0x000fe400078ec0ff */
[----:B------:R-:W-:-:S02]  /*5800*/  PRMT R0, R167, 0x5410, R164 ;  /* 0x00005410a7007816 */ /* 0x000fc400000000a4 */
[----:B-----5:R-:W-:Y:S02]  /*5810*/  F2FP.F16.F32.PACK_AB R4, R250, R239 ;  /* 0x000000effa04723e */ /* 0x020fe400000000ff */
[----:B------:R-:W-:Y:S02]  /*5820*/  LOP3.LUT R11, R0, R5, RZ, 0xc0, !PT ;  /* 0x00000005000b7212 */ /* 0x000fe400078ec0ff */
[----:B------:R-:W-:Y:S02]  /*5830*/  LOP3.LUT R5, R12, 0xffff, RZ, 0xc0, !PT ;  /* 0x0000ffff0c057812 */ /* 0x000fe400078ec0ff */
[----:B------:R-:W-:Y:S01]  /*5840*/  F2FP.F16.F32.PACK_AB R0, R238, R237 ;  /* 0x000000edee00723e */ /* 0x000fe200000000ff */
[----:B------:R-:W-:Y:S01]  /*5850*/  @P5 HADD2 R201, -R167.H0_H0, -RZ.H0_H0 ;  /* 0xa00000ffa7c95230 */ /* 0x000fe20000000900 */
[----:B------:R-:W-:Y:S01]  /*5860*/  SHF.R.U32.HI R97, RZ, 0x8, R5 ;  /* 0x00000008ff617819 */ /* 0x000fe20000011605 */
[----:B--2---:R-:W-:Y:S01]  /*5870*/  HMMA.16816.F32 R40, R8, R20, RZ ;  /* 0x000000140828723c */ /* 0x004fe200000018ff */
[----:B------:R-:W-:-:S02]  /*5880*/  PRMT R156, R0, 0x7610, R156 ;  /* 0x00007610009c7816 */ /* 0x000fc4000000009c */
[----:B------:R-:W-:Y:S02]  /*5890*/  PRMT R150, R0, 0x7632, R150 ;  /* 0x0000763200967816 */ /* 0x000fe40000000096 */
[----:B------:R-:W-:Y:S02]  /*58a0*/  PRMT R0, R98, 0x5410, R97 ;  /* 0x0000541062007816 */ /* 0x000fe40000000061 */
[C---:B------:R-:W-:Y:S01]  /*58b0*/  PRMT R149, R4.reuse, 0x7610, R149 ;  /* 0x0000761004957816 */ /* 0x040fe20000000095 */
[C---:B------:R-:W-:Y:S01]  /*58c0*/  HMMA.16816.F32 R32, R8.reuse, R22, RZ ;  /* 0x000000160820723c */ /* 0x040fe200000018ff */
[----:B------:R-:W-:Y:S02]  /*58d0*/  PRMT R151, R4, 0x7632, R151 ;  /* 0x0000763204977816 */ /* 0x000fe40000000097 */
[----:B------:R-:W-:Y:S01]  /*58e0*/  HSET2.LE.AND R4, R0, R2, PT ;  /* 0x0000000200047233 */ /* 0x000fe20003803000 */
[----:B------:R-:W-:Y:S01]  /*58f0*/  VIADD R0, R176, 0xc040 ;  /* 0x0000c040b0007836 */ /* 0x000fe20000000000 */
[----:B------:R-:W-:Y:S01]  /*5900*/  PRMT R5, R166, 0x5410, R163 ;  /* 0x00005410a6057816 */ /* 0x000fe200000000a3 */
[----:B------:R-:W-:Y:S01]  /*5910*/  @P0 VIADD R0, R14, 0xffffffc0 ;  /* 0xffffffc00e000836 */ /* 0x000fe20000000000 */
[----:B------:R-:W-:Y:S01]  /*5920*/  LOP3.LUT R6, R6, 0xff, RZ, 0xc0, !PT ;  /* 0x000000ff06067812 */ /* 0x000fe200078ec0ff */
[----:B------:R-:W-:Y:S01]  /*5930*/  HMMA.16816.F32 R20, R8, R64, RZ ;  /* 0x000000400814723c */ /* 0x000fe200000018ff */
[----:B------:R-:W-:Y:S01]  /*5940*/  LOP3.LUT R4, R5, R4, RZ, 0xc0, !PT ;  /* 0x0000000405047212 */ /* 0x000fe200078ec0ff */
[----:B------:R-:W-:Y:S01]  /*5950*/  IMAD.IADD R87, R13, 0x1, R0 ;  /* 0x000000010d577824 */ /* 0x000fe200078e0200 */
[----:B------:R-:W-:Y:S01]  /*5960*/  PRMT R5, R95, 0x5410, R94 ;  /* 0x000054105f057816 */ /* 0x000fe2000000005e */
[----:B------:R-:W2:Y:S01]  /*5970*/  LDSM.16.MT88.4 R60, [R0] ;  /* 0x00000000003c783b */ /* 0x000ea20000004200 */
[----:B------:R-:W-:-:S02]  /*5980*/  PRMT R6, R6, 0x5410, R92 ;  /* 0x0000541006067816 */ /* 0x000fc4000000005c */
[----:B------:R-:W-:Y:S01]  /*5990*/  LOP3.LUT R12, R5, 0xff00ff, RZ, 0xc0, !PT ;  /* 0x00ff00ff050c7812 */ /* 0x000fe200078ec0ff */
[C---:B----4-:R-:W-:Y:S01]  /*59a0*/  HMMA.16816.F32 R28, R8.reuse, R24, RZ ;  /* 0x00000018081c723c */ /* 0x050fe200000018ff */
[----:B------:R-:W-:Y:S02]  /*59b0*/  PRMT R5, R84, 0x5410, R85 ;  /* 0x0000541054057816 */ /* 0x000fe40000000055 */
[--C-:B------:R-:W-:Y:S02]  /*59c0*/  HSET2.LE.AND R6, R6, R2.reuse, PT ;  /* 0x0000000206067233 */ /* 0x100fe40003803000 */
[----:B------:R-:W-:Y:S02]  /*59d0*/  @P5 PRMT R167, R201, 0x5410, RZ ;  /* 0x00005410c9a75816 */ /* 0x000fe400000000ff */
[----:B------:R-:W-:Y:S01]  /*59e0*/  HSET2.LE.AND R5, R5, R2, PT ;  /* 0x0000000205057233 */ /* 0x000fe20003803000 */
[----:B------:R-:W-:Y:S01]  /*59f0*/  HMMA.16816.F32 R24, R8, R26, RZ ;  /* 0x0000001a0818723c */ /* 0x000fe200000018ff */
[----:B------:R-:W-:-:S02]  /*5a00*/  @!P4 PRMT R161, R143, 0x5410, RZ ;  /* 0x000054108fa1c816 */ /* 0x000fc400000000ff */
[----:B------:R-:W-:Y:S02]  /*5a10*/  ISETP.GT.U32.AND P4, PT, R106, UR6, PT ;  /* 0x000000066a007c0c */ /* 0x000fe4000bf84070 */
[----:B------:R-:W-:Y:S02]  /*5a20*/  LOP3.LUT R5, R7, R5, RZ, 0xc0, !PT ;  /* 0x0000000507057212 */ /* 0x000fe400078ec0ff */
[----:B------:R-:W-:Y:S02]  /*5a30*/  HSET2.LE.AND R7, R12, R2, PT ;  /* 0x000000020c077233 */ /* 0x000fe40003803000 */
[----:B------:R-:W-:-:S04]  /*5a40*/  PRMT R12, R149, 0x5410, R151 ;  /* 0x00005410950c7816 */ /* 0x000fc80000000097 */
[----:B------:R-:W-:Y:S02]  /*5a50*/  LOP3.LUT R6, R12, R6, RZ, 0xc0, !PT ;  /* 0x000000060c067212 */ /* 0x000fe400078ec0ff */
[----:B------:R-:W-:Y:S01]  /*5a60*/  PRMT R12, R156, 0x5410, R150 ;  /* 0x000054109c0c7816 */ /* 0x000fe20000000096 */
[----:B------:R-:W-:-:S03]  /*5a70*/  @P4 HADD2 R190, -R164.H0_H0, -RZ.H0_H0 ;  /* 0xa00000ffa4be4230 */ /* 0x000fc60000000900 */
[----:B------:R-:W-:Y:S01]  /*5a80*/  LOP3.LUT R7, R12, R7, RZ, 0xc0, !PT ;  /* 0x000000070c077212 */ /* 0x000fe200078ec0ff */
[----:B------:R-:W-:Y:S01]  /*5a90*/  VIADD R12, R51, 0x1 ;  /* 0x00000001330c7836 */ /* 0x000fe20000000000 */
[----:B------:R-:W-:Y:S02]  /*5aa0*/  @P4 PRMT R164, R190, 0x5410, RZ ;  /* 0x00005410bea44816 */ /* 0x000fe400000000ff */
[----:B------:R-:W-:-:S03]  /*5ab0*/  ISETP.LE.U32.AND P4, PT, R84, UR6, PT ;  /* 0x0000000654007c0c */ /* 0x000fc6000bf83070 */
[----:B---3--:R-:W-:Y:S01]  /*5ac0*/  HMMA.16816.F32 R192, R4, R68, R20 ;  /* 0x0000004404c0723c */ /* 0x008fe20000001814 */
[----:B------:R-:W-:Y:S02]  /*5ad0*/  IMAD.MOV.U32 R69, RZ, RZ, R179 ;  /* 0x000000ffff457224 */ /* 0x000fe400078e00b3 */
[----:B------:R-:W-:-:S03]  /*5ae0*/  IMAD.MOV.U32 R68, RZ, RZ, R178 ;  /* 0x000000ffff447224 */ /* 0x000fc600078e00b2 */
[----:B------:R-:W-:Y:S02]  /*5af0*/  LOP3.LUT R12, R203, R12, R69, 0x96, !PT ;  /* 0x0000000ccb0c7212 */ /* 0x000fe400078e9645 */
[----:B------:R-:W-:Y:S02]  /*5b00*/  HMMA.16816.F32 R20, R8, R66, RZ ;  /* 0x000000420814723c */ /* 0x000fe400000018ff */
[----:B------:R-:W-:Y:S02]  /*5b10*/  @!P4 HADD2 R236, -R168.H0_H0, -RZ.H0_H0 ;  /* 0xa00000ffa8ecc230 */ /* 0x000fe40000000900 */
[----:B-1----:R-:W-:-:S03]  /*5b20*/  IMAD.WIDE.U32 R14, R12, -0x326172a9, RZ ;  /* 0xcd9e8d570c0e7825 */ /* 0x002fc600078e00ff */
[----:B------:R-:W-:Y:S01]  /*5b30*/  @!P4 PRMT R168, R236, 0x5410, RZ ;  /* 0x00005410eca8c816 */ /* 0x000fe200000000ff */
[C---:B------:R-:W-:Y:S01]  /*5b40*/  HMMA.16816.F32 R88, R4.reuse, R44, R40 ;  /* 0x0000002c0458723c */ /* 0x040fe20000001828 */
[----:B------:R-:W-:Y:S01]  /*5b50*/  LOP3.LUT R12, R72, R170, R15, 0x96, !PT ;  /* 0x000000aa480c7212 */ /* 0x000fe200078e960f */
[----:B------:R-:W-:Y:S01]  /*5b60*/  LDSM.16.MT88.4 R40, [R87+0x800] ;  /* 0x000800005728783b */ /* 0x000fe20000004200 */
[----:B------:R-:W-:Y:S01]  /*5b70*/  LOP3.LUT R14, R55, R14, R49, 0x96, !PT ;  /* 0x0000000e370e7212 */ /* 0x000fe200078e9631 */
[----:B------:R-:W-:Y:S01]  /*5b80*/  IMAD.MOV.U32 R65, RZ, RZ, R195 ;  /* 0x000000ffff417224 */ /* 0x000fe200078e00c3 */
[----:B------:R-:W-:Y:S01]  /*5b90*/  ISETP.GT.U32.AND P4, PT, R95, UR6, PT ;  /* 0x000000065f007c0c */ /* 0x000fe2000bf84070 */
[----:B------:R-:W-:Y:S02]  /*5ba0*/  IMAD.WIDE.U32 R12, R12, -0x2daee0ad, RZ ;  /* 0xd2511f530c0c7825 */ /* 0x000fe400078e00ff */
[----:B------:R-:W-:Y:S01]  /*5bb0*/  HMMA.16816.F32 R44, R4, R46, R32 ;  /* 0x0000002e042c723c */ /* 0x000fe20000001820 */
[----:B------:R-:W1:Y:S01]  /*5bc0*/  LDSM.16.MT88.4 R32, [R0+0x800] ;  /* 0x000800000020783b */ /* 0x000e620000004200 */
[----:B------:R-:W-:Y:S01]  /*5bd0*/  IMAD.WIDE.U32 R14, R14, -0x2daee0ad, RZ ;  /* 0xd2511f530e0e7825 */ /* 0x000fe200078e00ff */
[----:B------:R-:W-:-:S03]  /*5be0*/  LOP3.LUT R13, R73, R102, R13, 0x96, !PT ;  /* 0x00000066490d7212 */ /* 0x000fc600078e960d */
[----:B------:R-:W-:Y:S01]  /*5bf0*/  IMAD.MOV.U32 R64, RZ, RZ, R192 ;  /* 0x000000ffff407224 */ /* 0x000fe200078e00c0 */
[----:B------:R-:W-:Y:S01]  /*5c00*/  LOP3.LUT R15, R54, R12, R15, 0x96, !PT ;  /* 0x0000000c360f7212 */ /* 0x000fe200078e960f */
[----:B------:R-:W-:Y:S01]  /*5c10*/  HMMA.16816.F32 R128, R4, R36, R28 ;  /* 0x000000240480723c */ /* 0x000fe2000000181c */
[----:B------:R-:W-:-:S04]  /*5c20*/  IMAD.WIDE.U32 R12, R13, -0x326172a9, RZ ;  /* 0xcd9e8d570d0c7825 */ /* 0x000fc800078e00ff */
[----:B------:R-:W-:Y:S01]  /*5c30*/  IMAD.MOV.U32 R72, RZ, RZ, R65 ;  /* 0x000000ffff487224 */ /* 0x000fe200078e0041 */
[----:B------:R-:W-:Y:S01]  /*5c40*/  LOP3.LUT R13, R74, R48, R13, 0x96, !PT ;  /* 0x000000304a0d7212 */ /* 0x000fe200078e960d */
[----:B------:R-:W-:Y:S01]  /*5c50*/  IMAD.MOV.U32 R19, RZ, RZ, R193 ;  /* 0x000000ffff137224 */ /* 0x000fe200078e00c1 */
[C---:B------:R-:W-:Y:S01]  /*5c60*/  HMMA.16816.F32 R152, R4.reuse, R38, R24 ;  /* 0x000000260498723c */ /* 0x040fe20000001818 */
[----:B------:R-:W3:Y:S01]  /*5c70*/  LDSM.16.MT88.4 R36, [R87] ;  /* 0x000000005724783b */ /* 0x000ee20000004200 */
[----:B------:R-:W-:Y:S02]  /*5c80*/  IMAD.MOV.U32 R53, RZ, RZ, R194 ;  /* 0x000000ffff357224 */ /* 0x000fe400078e00c2 */
[----:B------:R-:W-:Y:S02]  /*5c90*/  IMAD.MOV.U32 R74, RZ, RZ, R19 ;  /* 0x000000ffff4a7224 */ /* 0x000fe400078e0013 */
[----:B------:R-:W-:Y:S02]  /*5ca0*/  IMAD.MOV.U32 R73, RZ, RZ, R53 ;  /* 0x000000ffff497224 */ /* 0x000fe400078e0035 */
[----:B------:R-:W-:Y:S01]  /*5cb0*/  HMMA.16816.F32 R244, R4, R70, R20 ;  /* 0x0000004604f4723c */ /* 0x000fe20000001814 */
[----:B------:R-:W-:-:S02]  /*5cc0*/  IMAD.MOV.U32 R70, RZ, RZ, R64 ;  /* 0x000000ffff467224 */ /* 0x000fc400078e0040 */
[----:B------:R-:W-:Y:S01]  /*5cd0*/  FFMA.FTZ R21, R78, UR4, -R16 ;  /* 0x000000044e157c23 */ /* 0x000fe20008010810 */
[----:B------:R-:W-:-:S04]  /*5ce0*/  IMAD.WIDE.U32 R64, R15, -0x326172a9, RZ ;  /* 0xcd9e8d570f407825 */ /* 0x000fc800078e00ff */
[--C-:B------:R-:W-:Y:S01]  /*5cf0*/  FFMA.FTZ R15, R76, UR4, -R16.reuse ;  /* 0x000000044c0f7c23 */ /* 0x100fe20008010810 */
[----:B------:R-:W-:Y:S01]  /*5d00*/  FFMA.FTZ R20, R77, UR4, -R16 ;  /* 0x000000044d147c23 */ /* 0x000fe20008010810 */
[----:B------:R-:W-:Y:S01]  /*5d10*/  MUFU.EX2 R187, R21 ;  /* 0x0000001500bb7308 */ /* 0x000fe20000000800 */
[----:B------:R-:W-:Y:S01]  /*5d20*/  IMAD.MOV.U32 R71, RZ, RZ, R126 ;  /* 0x000000ffff477224 */ /* 0x000fe200078e007e */
[----:B--2---:R-:W-:Y:S01]  /*5d30*/  HMMA.16816.F32 R24, R8, R60, RZ ;  /* 0x0000003c0818723c */ /* 0x004fe200000018ff */
[----:B------:R-:W-:Y:S01]  /*5d40*/  LOP3.LUT R19, R57, R12, R65, 0x96, !PT ;  /* 0x0000000c39137212 */ /* 0x000fe200078e9641 */
[----:B------:R-:W-:Y:S01]  /*5d50*/  IMAD.WIDE.U32 R12, R13, -0x2daee0ad, RZ ;  /* 0xd2511f530d0c7825 */ /* 0x000fe200078e00ff */
[----:B------:R2:W4:Y:S03]  /*5d60*/  MUFU.EX2 R185, R15 ;  /* 0x0000000f00b97308 */ /* 0x0005260000000800 */
[----:B------:R-:W-:-:S04]  /*5d70*/  IMAD.WIDE.U32 R66, R19, -0x2daee0ad, RZ ;  /* 0xd2511f5313427825 */ /* 0x000fc800078e00ff */
[----:B------:R-:W-:Y:S01]  /*5d80*/  FFMA.FTZ R19, R82, UR4, -R3 ;  /* 0x0000000452137c23 */ /* 0x000fe20008010803 */
[----:B------:R-:W-:Y:S01]  /*5d90*/  LOP3.LUT R14, R75, R14, R13, 0x96, !PT ;  /* 0x0000000e4b0e7212 */ /* 0x000fe200078e960d */
[----:B------:R-:W-:Y:S01]  /*5da0*/  FFMA.FTZ R13, R80, UR4, -R16 ;  /* 0x00000004500d7c23 */ /* 0x000fe20008010810 */
[----:B------:R-:W-:Y:S01]  /*5db0*/  HMMA.16816.F32 R28, R8, R62, RZ ;  /* 0x0000003e081c723c */ /* 0x000fe200000018ff */
[----:B------:R-:W-:Y:S01]  /*5dc0*/  LOP3.LUT R12, R56, R12, R67, 0x96, !PT ;  /* 0x0000000c380c7212 */ /* 0x000fe200078e9643 */
[----:B------:R-:W-:Y:S01]  /*5dd0*/  MUFU.EX2 R179, R19 ;  /* 0x0000001300b37308 */ /* 0x000fe20000000800 */
[----:B------:R-:W-:-:S04]  /*5de0*/  IMAD.WIDE.U32 R56, R14, -0x326172a9, RZ ;  /* 0xcd9e8d570e387825 */ /* 0x000fc800078e00ff */
[--C-:B------:R-:W-:Y:S01]  /*5df0*/  FFMA.FTZ R14, R83, UR4, -R3.reuse ;  /* 0x00000004530e7c23 */ /* 0x100fe20008010803 */
[----:B------:R-:W-:Y:S01]  /*5e00*/  LDSM.16.MT88.4 R60, [R0+0x2800] ;  /* 0x00280000003c783b */ /* 0x000fe20000004200 */
[----:B------:R5:W-:Y:S01]  /*5e10*/  MUFU.EX2 R178, R13 ;  /* 0x0000000d00b27308 */ /* 0x000be20000000800 */
[----:B--2---:R-:W-:Y:S01]  /*5e20*/  FFMA.FTZ R15, R79, UR4, -R3 ;  /* 0x000000044f0f7c23 */ /* 0x004fe20008010803 */
[----:B------:R-:W-:-:S04]  /*5e30*/  IMAD.WIDE.U32 R54, R12, -0x326172a9, RZ ;  /* 0xcd9e8d570c367825 */ /* 0x000fc800078e00ff */
[----:B------:R-:W-:Y:S01]  /*5e40*/  FFMA.FTZ R12, R81, UR4, -R3 ;  /* 0x00000004510c7c23 */ /* 0x000fe20008010803 */
[----:B-1----:R-:W-:Y:S01]  /*5e50*/  HMMA.16816.F32 R240, R4, R32, R24 ;  /* 0x0000002004f0723c */ /* 0x002fe20000001818 */
[----:B------:R1:W2:Y:S01]  /*5e60*/  MUFU.EX2 R180, R15 ;  /* 0x0000000f00b47308 */ /* 0x0002a20000000800 */
[----:B------:R-:W-:Y:S01]  /*5e70*/  IMAD.MOV.U32 R82, RZ, RZ, R125 ;  /* 0x000000ffff527224 */ /* 0x000fe200078e007d */
[C---:B------:R-:W-:Y:S01]  /*5e80*/  PRMT R170, R54.reuse, 0x7772, RZ ;  /* 0x0000777236aa7816 */ /* 0x040fe200000000ff */
[----:B------:R-:W-:Y:S01]  /*5e90*/  IMAD.MOV.U32 R75, RZ, RZ, R124 ;  /* 0x000000ffff4b7224 */ /* 0x000fe200078e007c */
[----:B------:R4:W-:Y:S01]  /*5ea0*/  MUFU.EX2 R177, R14 ;  /* 0x0000000e00b17308 */ /* 0x0009e20000000800 */
[----:B------:R-:W-:Y:S01]  /*5eb0*/  PRMT R169, R54, 0x7773, RZ ;  /* 0x0000777336a97816 */ /* 0x000fe200000000ff */
[----:B------:R-:W-:Y:S01]  /*5ec0*/  IMAD.MOV.U32 R67, RZ, RZ, R69 ;  /* 0x000000ffff437224 */ /* 0x000fe200078e0045 */
[----:B---3--:R-:W-:Y:S01]  /*5ed0*/  HMMA.16816.F32 R24, R8, R38, RZ ;  /* 0x000000260818723c */ /* 0x008fe200000018ff */
[----:B------:R2:W3:Y:S01]  /*5ee0*/  MUFU.EX2 R171, R12 ;  /* 0x0000000c00ab7308 */ /* 0x0004e20000000800 */
[----:B-----5:R-:W-:Y:S01]  /*5ef0*/  LOP3.LUT R13, R50, R56, R55, 0x96, !PT ;  /* 0x00000038320d7212 */ /* 0x020fe200078e9637 */
[----:B------:R-:W-:Y:S01]  /*5f00*/  IMAD.MOV.U32 R65, RZ, RZ, R75 ;  /* 0x000000ffff417224 */ /* 0x000fe200078e004b */
[----:B------:R-:W-:Y:S01]  /*5f10*/  PRMT R127, R54, 0x7771, RZ ;  /* 0x00007771367f7816 */ /* 0x000fe200000000ff */
[----:B------:R-:W5:Y:S01]  /*5f20*/  MUFU.EX2 R188, R20 ;  /* 0x0000001400bc7308 */ /* 0x000f620000000800 */
[C---:B------:R-:W-:Y:S01]  /*5f30*/  LOP3.LUT R53, R13.reuse, 0xff, RZ, 0xc0, !PT ;  /* 0x000000ff0d357812 */ /* 0x040fe200078ec0ff */
[----:B------:R-:W-:Y:S01]  /*5f40*/  LDSM.16.MT88.4 R48, [R176+0x10000] ;  /* 0x01000000b030783b */ /* 0x000fe20000004200 */
[----:B-1----:R-:W-:Y:S01]  /*5f50*/  LOP3.LUT R15, R13, 0xffff, RZ, 0xc0, !PT ;  /* 0x0000ffff0d0f7812 */ /* 0x002fe200078ec0ff */
[----:B------:R-:W-:Y:S01]  /*5f60*/  HMMA.16816.F32 R232, R4, R34, R28 ;  /* 0x0000002204e8723c */ /* 0x000fe2000000181c */
[----:B------:R-:W-:Y:S01]  /*5f70*/  SHF.R.U32.HI R125, RZ, 0x18, R13 ;  /* 0x00000018ff7d7819 */ /* 0x000fe2000001160d */
[----:B------:R-:W1:Y:S01]  /*5f80*/  LDSM.16.MT88.4 R32, [R176+0xe000] ;  /* 0x00e00000b020783b */ /* 0x000e620000004200 */
[----:B----4-:R-:W-:Y:S01]  /*5f90*/  F2FP.F16.F32.PACK_AB R14, R187, R185 ;  /* 0x000000b9bb0e723e */ /* 0x010fe200000000ff */
[----:B------:R-:W-:Y:S01]  /*5fa0*/  IMAD.MOV.U32 R75, RZ, RZ, R70 ;  /* 0x000000ffff4b7224 */ /* 0x000fe200078e0046 */
[----:B------:R-:W-:Y:S01]  /*5fb0*/  SHF.R.U32.HI R126, RZ, 0x8, R15 ;  /* 0x00000008ff7e7819 */ /* 0x000fe2000001160f */
[----:B------:R-:W-:Y:S01]  /*5fc0*/  IMAD.MOV.U32 R55, RZ, RZ, R108 ;  /* 0x000000ffff377224 */ /* 0x000fe200078e006c */
[----:B--2---:R-:W-:Y:S01]  /*5fd0*/  F2FP.F16.F32.PACK_AB R12, R179, R180 ;  /* 0x000000b4b30c723e */ /* 0x004fe200000000ff */
[----:B------:R-:W-:Y:S01]  /*5fe0*/  HMMA.16816.F32 R28, R8, R36, RZ ;  /* 0x00000024081c723c */ /* 0x000fe200000018ff */
[----:B------:R-:W-:Y:S01]  /*5ff0*/  PRMT R138, R14, 0x7610, R138 ;  /* 0x000076100e8a7816 */ /* 0x000fe2000000008a */
[----:B------:R-:W-:Y:S01]  /*6000*/  LDSM.16.MT88.4 R36, [R0+0x2000] ;  /* 0x002000000024783b */ /* 0x000fe20000004200 */
[C---:B------:R-:W-:Y:S01]  /*6010*/  PRMT R136, R12.reuse, 0x7610, R136 ;  /* 0x000076100c887816 */ /* 0x040fe20000000088 */
[----:B------:R-:W-:Y:S01]  /*6020*/  IMAD.MOV.U32 R70, RZ, RZ, R111 ;  /* 0x000000ffff467224 */ /* 0x000fe200078e006f */
[----:B------:R-:W-:Y:S01]  /*6030*/  PRMT R134, R12, 0x7632, R134 ;  /* 0x000076320c867816 */ /* 0x000fe20000000086 */
[----:B------:R-:W-:Y:S01]  /*6040*/  IMAD.MOV.U32 R106, RZ, RZ, R55 ;  /* 0x000000ffff6a7224 */ /* 0x000fe200078e0037 */
[----:B------:R-:W-:Y:S01]  /*6050*/  PRMT R137, R14, 0x7632, R137 ;  /* 0x000076320e897816 */ /* 0x000fe20000000089 */
[----:B------:R-:W-:Y:S01]  /*6060*/  HMMA.16816.F32 R224, R4, R42, R24 ;  /* 0x0000002a04e0723c */ /* 0x000fe20000001818 */
[----:B------:R-:W-:Y:S01]  /*6070*/  PRMT R12, R53, 0x5410, R126 ;  /* 0x00005410350c7816 */ /* 0x000fe2000000007e */
[----:B------:R-:W-:Y:S01]  /*6080*/  LDSM.16.MT88.4 R24, [R59+0xd000] ;  /* 0x00d000003b18783b */ /* 0x000fe20000004200 */
[----:B---3--:R-:W-:Y:S01]  /*6090*/  F2FP.F16.F32.PACK_AB R14, R171, R177 ;  /* 0x000000b1ab0e723e */ /* 0x008fe200000000ff */
[----:B------:R-:W-:Y:S01]  /*60a0*/  IMAD.MOV.U32 R201, RZ, RZ, R67 ;  /* 0x000000ffffc97224 */ /* 0x000fe200078e0043 */
[----:B-----5:R-:W-:-:S02]  /*60b0*/  F2FP.F16.F32.PACK_AB R15, R178, R188 ;  /* 0x000000bcb20f723e */ /* 0x020fc400000000ff */
[----:B------:R-:W-:Y:S02]  /*60c0*/  HSET2.LE.AND R12, R12, R2, PT ;  /* 0x000000020c0c7233 */ /* 0x000fe40003803000 */
[C---:B------:R-:W-:Y:S02]  /*60d0*/  PRMT R133, R14.reuse, 0x7610, R133 ;  /* 0x000076100e857816 */ /* 0x040fe40000000085 */
[----:B------:R-:W-:Y:S01]  /*60e0*/  PRMT R132, R14, 0x7632, R132 ;  /* 0x000076320e847816 */ /* 0x000fe20000000084 */
[----:B------:R-:W-:Y:S01]  /*60f0*/  HMMA.16816.F32 R228, R4, R40, R28 ;  /* 0x0000002804e4723c */ /* 0x000fe2000000181c */
[----:B------:R-:W-:Y:S01]  /*6100*/  PRMT R14, R138, 0x5410, R137 ;  /* 0x000054108a0e7816 */ /* 0x000fe20000000089 */
[----:B------:R-:W2:Y:S01]  /*6110*/  LDSM.16.MT88.4 R28, [R176+0xe800] ;  /* 0x00e80000b01c783b */ /* 0x000ea20000004200 */
[C---:B------:R-:W-:Y:S02]  /*6120*/  PRMT R119, R15.reuse, 0x7610, R119 ;  /* 0x000076100f777816 */ /* 0x040fe40000000077 */
[----:B------:R-:W-:Y:S01]  /*6130*/  PRMT R135, R15, 0x7632, R135 ;  /* 0x000076320f877816 */ /* 0x000fe20000000087 */
[----:B------:R-:W-:Y:S01]  /*6140*/  LDSM.16.MT88.4 R40, [R87+0x2800] ;  /* 0x002800005728783b */ /* 0x000fe20000004200 */
[----:B------:R-:W-:-:S02]  /*6150*/  PRMT R15, R13, 0x7632, R15 ;  /* 0x000076320d0f7816 */ /* 0x000fc4000000000f */
[----:B------:R-:W-:Y:S01]  /*6160*/  LOP3.LUT R12, R14, R12, RZ, 0xc0, !PT ;  /* 0x0000000c0e0c7212 */ /* 0x000fe200078ec0ff */
[----:B------:R-:W-:Y:S01]  /*6170*/  IMAD.MOV.U32 R14, RZ, RZ, R54 ;  /* 0x000000ffff0e7224 */ /* 0x000fe200078e0036 */
[----:B------:R-:W-:Y:S01]  /*6180*/  LOP3.LUT R124, R15, 0xff, RZ, 0xc0, !PT ;  /* 0x000000ff0f7c7812 */ /* 0x000fe200078ec0ff */
[----:B-1----:R-:W-:Y:S03]  /*6190*/  HMMA.16816.F32 R20, R8, R32, RZ ;  /* 0x000000200814723c */ /* 0x002fe600000018ff */
[----:B------:R-:W-:Y:S02]  /*61a0*/  LOP3.LUT R15, R14, 0xff, RZ, 0xc0, !PT ;  /* 0x000000ff0e0f7812 */ /* 0x000fe400078ec0ff */
[----:B------:R-:W-:Y:S02]  /*61b0*/  PRMT R14, R170, 0x5410, R169 ;  /* 0x00005410aa0e7816 */ /* 0x000fe400000000a9 */
[----:B------:R-:W-:-:S02]  /*61c0*/  PRMT R13, R124, 0x5410, R125 ;  /* 0x000054107c0d7816 */ /* 0x000fc4000000007d */
[----:B------:R-:W-:Y:S02]  /*61d0*/  LOP3.LUT R19, R14, 0xff00ff, RZ, 0xc0, !PT ;  /* 0x00ff00ff0e137812 */ /* 0x000fe400078ec0ff */
[----:B------:R-:W-:Y:S02]  /*61e0*/  PRMT R14, R15, 0x5410, R127 ;  /* 0x000054100f0e7816 */ /* 0x000fe4000000007f */
[--C-:B------:R-:W-:Y:S02]  /*61f0*/  HSET2.LE.AND R13, R13, R2.reuse, PT ;  /* 0x000000020d0d7233 */ /* 0x100fe40003803000 */
[----:B------:R-:W-:Y:S02]  /*6200*/  PRMT R15, R136, 0x5410, R134 ;  /* 0x00005410880f7816 */ /* 0x000fe40000000086 */
[----:B------:R-:W-:Y:S02]  /*6210*/  HSET2.LE.AND R14, R14, R2, PT ;  /* 0x000000020e0e7233 */ /* 0x000fe40003803000 */
[----:B------:R-:W-:-:S02]  /*6220*/  LOP3.LUT R13, R15, R13, RZ, 0xc0, !PT ;  /* 0x0000000d0f0d7212 */ /* 0x000fc400078ec0ff */
[----:B------:R-:W-:Y:S02]  /*6230*/  HSET2.LE.AND R15, R19, R2, PT ;  /* 0x00000002130f7233 */ /* 0x000fe40003803000 */
[----:B------:R-:W-:-:S04]  /*6240*/  PRMT R19, R119, 0x5410, R135 ;  /* 0x0000541077137816 */ /* 0x000fc80000000087 */
[----:B------:R-:W-:Y:S02]  /*6250*/  LOP3.LUT R14, R19, R14, RZ, 0xc0, !PT ;  /* 0x0000000e130e7212 */ /* 0x000fe400078ec0ff */
[----:B------:R-:W-:Y:S01]  /*6260*/  PRMT R19, R133, 0x5410, R132 ;  /* 0x0000541085137816 */ /* 0x000fe20000000084 */
[----:B--2---:R-:W-:Y:S03]  /*6270*/  HMMA.16816.F32 R220, R4, R28, R20 ;  /* 0x0000001c04dc723c */ /* 0x004fe60000001814 */
[----:B------:R-:W-:Y:S02]  /*6280*/  LOP3.LUT R15, R19, R15, RZ, 0xc0, !PT ;  /* 0x0000000f130f7212 */ /* 0x000fe400078ec0ff */
[----:B------:R-:W-:-:S03]  /*6290*/  LOP3.LUT R19, R96, 0xffff, RZ, 0xc0, !PT ;  /* 0x0000ffff60137812 */ /* 0x000fc600078ec0ff */
[----:B------:R-:W-:Y:S01]  /*62a0*/  HMMA.16816.F32 R20, R8, R36, RZ ;  /* 0x000000240814723c */ /* 0x000fe200000018ff */
[----:B------:R-:W-:Y:S01]  /*62b0*/  ISETP.LE.U32.AND P3, PT, R19, UR6, PT ;  /* 0x0000000613007c0c */ /* 0x000fe2000bf63070 */
[----:B------:R-:W-:-:S04]  /*62c0*/  FFMA.FTZ R19, R113, UR4, -R3 ;  /* 0x0000000471137c23 */ /* 0x000fc80008010803 */
[----:B------:R-:W-:Y:S02]  /*62d0*/  MUFU.EX2 R142, R19 ;  /* 0x00000013008e7308 */ /* 0x000fe40000000800 */
[C---:B------:R-:W-:Y:S06]  /*62e0*/  HMMA.16816.F32 R88, R12.reuse, R24, R88 ;  /* 0x000000180c58723c */ /* 0x040fec0000001858 */
[----:B------:R-:W-:Y:S02]  /*62f0*/  @!P3 HADD2 R139, -R158.H0_H0, -RZ.H0_H0 ;  /* 0xa00000ff9e8bb230 */ /* 0x000fe40000000900 */
[----:B------:R-:W-:Y:S01]  /*6300*/  HMMA.16816.F32 R76, R12, R26, R44 ;  /* 0x0000001a0c4c723c */ /* 0x000fe2000000182c */
[----:B------:R-:W-:Y:S02]  /*6310*/  LDSM.16.MT88.4 R44, [R176+0x10800] ;  /* 0x01080000b02c783b */ /* 0x000fe40000004200 */
[----:B------:R-:W-:-:S02]  /*6320*/  @!P3 PRMT R158, R139, 0x5410, RZ ;  /* 0x000054108b9eb816 */ /* 0x000fc400000000ff */
[----:B------:R-:W-:-:S03]  /*6330*/  ISETP.GT.U32.AND P3, PT, R104, UR6, PT ;  /* 0x0000000668007c0c */ /* 0x000fc6000bf64070 */
[----:B------:R-:W-:Y:S01]  /*6340*/  HMMA.16816.F32 R24, R8, R34, RZ ;  /* 0x000000220818723c */ /* 0x000fe200000018ff */
[----:B------:R-:W1:Y:S07]  /*6350*/  LDSM.16.MT88.4 R32, [R87+0x2000] ;  /* 0x002000005720783b */ /* 0x000e6e0000004200 */
[----:B------:R-:W-:Y:S02]  /*6360*/  HMMA.16816.F32 R216, R4, R60, R20 ;  /* 0x0000003c04d8723c */ /* 0x000fe40000001814 */
[----:B------:R-:W-:-:S05]  /*6370*/  @P3 HADD2 R189, -R159.H0_H0, -RZ.H0_H0 ;  /* 0xa00000ff9fbd3230 */ /* 0x000fca0000000900 */
[----:B------:R-:W-:Y:S01]  /*6380*/  @P3 PRMT R159, R189, 0x5410, RZ ;  /* 0x00005410bd9f3816 */ /* 0x000fe200000000ff */
[----:B------:R-:W-:Y:S08]  /*6390*/  HMMA.16816.F32 R36, R8, R38, RZ ;  /* 0x000000260824723c */ /* 0x000ff000000018ff */
[----:B------:R-:W-:Y:S08]  /*63a0*/  HMMA.16816.F32 R192, R4, R30, R24 ;  /* 0x0000001e04c0723c */ /* 0x000ff00000001818 */
[----:B------:R-:W-:Y:S01]  /*63b0*/  HMMA.16816.F32 R20, R8, R48, RZ ;  /* 0x000000300814723c */ /* 0x000fe200000018ff */
[----:B------:R-:W-:-:S02]  /*63c0*/  IMAD.MOV.U32 R48, RZ, RZ, R101 ;  /* 0x000000ffff307224 */ /* 0x000fc400078e0065 */
[----:B------:R-:W-:Y:S02]  /*63d0*/  IMAD.MOV.U32 R49, RZ, RZ, R71 ;  /* 0x000000ffff317224 */ /* 0x000fe400078e0047 */
[----:B------:R-:W-:Y:S02]  /*63e0*/  IMAD.MOV.U32 R71, RZ, RZ, R110 ;  /* 0x000000ffff477224 */ /* 0x000fe400078e006e */
[----:B------:R-:W-:Y:S01]  /*63f0*/  IMAD.MOV.U32 R96, RZ, RZ, R48 ;  /* 0x000000ffff607224 */ /* 0x000fe200078e0030 */
[----:B------:R-:W-:Y:S01]  /*6400*/  HMMA.16816.F32 R60, R4, R62, R36 ;  /* 0x0000003e043c723c */ /* 0x000fe20000001824 */
[----:B------:R-:W-:Y:S01]  /*6410*/  LOP3.LUT R36, R100, R64, R57, 0x96, !PT ;  /* 0x0000004064247212 */ /* 0x000fe200078e9639 */
[----:B------:R-:W-:Y:S02]  /*6420*/  IMAD.MOV.U32 R38, RZ, RZ, R102 ;  /* 0x000000ffff267224 */ /* 0x000fe400078e0066 */
[----:B------:R-:W-:Y:S02]  /*6430*/  IMAD.MOV.U32 R39, RZ, RZ, R103 ;  /* 0x000000ffff277224 */ /* 0x000fe400078e0067 */
[----:B------:R-:W-:-:S02]  /*6440*/  IMAD.MOV.U32 R64, RZ, RZ, R82 ;  /* 0x000000ffff407224 */ /* 0x000fc400078e0052 */
[C---:B-1----:R-:W-:Y:S01]  /*6450*/  HMMA.16816.F32 R28, R8.reuse, R32, RZ ;  /* 0x00000020081c723c */ /* 0x042fe200000018ff */
[----:B------:R-:W-:Y:S02]  /*6460*/  IMAD.MOV.U32 R93, RZ, RZ, R49 ;  /* 0x000000ffff5d7224 */ /* 0x000fe400078e0031 */
[----:B------:R-:W-:Y:S02]  /*6470*/  IMAD.MOV.U32 R189, RZ, RZ, R71 ;  /* 0x000000ffffbd7224 */ /* 0x000fe400078e0047 */
[----:B------:R-:W-:Y:S02]  /*6480*/  IMAD.MOV.U32 R104, RZ, RZ, R38 ;  /* 0x000000ffff687224 */ /* 0x000fe400078e0026 */
[----:B------:R-:W-:Y:S01]  /*6490*/  IMAD.MOV.U32 R105, RZ, RZ, R39 ;  /* 0x000000ffff697224 */ /* 0x000fe200078e0027 */
[----:B------:R-:W-:Y:S01]  /*64a0*/  HMMA.16816.F32 R24, R8, R34, RZ ;  /* 0x000000220818723c */ /* 0x000fe200000018ff */
[----:B------:R-:W-:Y:S01]  /*64b0*/  LDSM.16.MT88.4 R32, [R59+0x10800] ;  /* 0x010800003b20783b */ /* 0x000fe20000004200 */
[----:B------:R-:W-:-:S02]  /*64c0*/  IMAD.MOV.U32 R190, RZ, RZ, R106 ;  /* 0x000000ffffbe7224 */ /* 0x000fc400078e006a */
[----:B------:R-:W-:-:S04]  /*64d0*/  IMAD.MOV.U32 R236, RZ, RZ, R189 ;  /* 0x000000ffffec7224 */ /* 0x000fc800078e00bd */
[C---:B------:R-:W-:Y:S08]  /*64e0*/  HMMA.16816.F32 R208, R4.reuse, R44, R20 ;  /* 0x0000002c04d0723c */ /* 0x040ff00000001814 */
[C---:B------:R-:W-:Y:S01]  /*64f0*/  HMMA.16816.F32 R196, R4.reuse, R40, R28 ;  /* 0x0000002804c4723c */ /* 0x040fe2000000181c */
[----:B------:R-:W1:Y:S07]  /*6500*/  LDSM.16.MT88.4 R28, [R59+0x10000] ;  /* 0x010000003b1c783b */ /* 0x000e6e0000004200 */
[----:B------:R-:W-:Y:S08]  /*6510*/  HMMA.16816.F32 R204, R4, R42, R24 ;  /* 0x0000002a04cc723c */ /* 0x000ff00000001818 */
[----:B------:R-:W-:-:S15]  /*6520*/  HMMA.16816.F32 R20, R8, R50, RZ ;  /* 0x000000320814723c */ /* 0x000fde00000018ff */
[----:B------:R-:W-:-:S05]  /*6530*/  NOP ;  /* 0x0000000000007918 */ /* 0x000fca0000000000 */
[----:B------:R-:W-:Y:S08]  /*6540*/  HMMA.16816.F32 R212, R4, R46, R20 ;  /* 0x0000002e04d4723c */ /* 0x000ff00000001814 */
[C---:B-1----:R-:W-:Y:S08]  /*6550*/  HMMA.16816.F32 R24, R8.reuse, R28, RZ ;  /* 0x0000001c0818723c */ /* 0x042ff000000018ff */
[----:B------:R-:W-:Y:S01]  /*6560*/  HMMA.16816.F32 R20, R8, R30, RZ ;  /* 0x0000001e0814723c */ /* 0x000fe200000018ff */
[----:B------:R-:W-:Y:S11]  /*6570*/  LDSM.16.MT88.4 R28, [R0+0x4800] ;  /* 0x00480000001c783b */ /* 0x000ff60000004200 */
[----:B------:R-:W-:Y:S01]  /*6580*/  HMMA.16816.F32 R100, R4, R32, R24 ;  /* 0x000000200464723c */ /* 0x000fe20000001818 */
[----:B------:R-:W1:Y:S01]  /*6590*/  LDSM.16.MT88.4 R24, [R0+0x4000] ;  /* 0x004000000018783b */ /* 0x000e620000004200 */
[----:B------:R-:W-:-:S04]  /*65a0*/  PRMT R32, R52, 0x7770, RZ ;  /* 0x0000777034207816 */ /* 0x000fc800000000ff */
[----:B------:R-:W-:Y:S02]  /*65b0*/  ISETP.LE.U32.AND P1, PT, R32, UR6, PT ;  /* 0x0000000620007c0c */ /* 0x000fe4000bf23070 */
[----:B------:R-:W-:Y:S11]  /*65c0*/  HMMA.16816.F32 R44, R4, R34, R20 ;  /* 0x00000022042c723c */ /* 0x000ff60000001814 */
[----:B------:R-:W-:-:S05]  /*65d0*/  @!P1 HADD2 R145, -R160.H0_H0, -RZ.H0_H0 ;  /* 0xa00000ffa0919230 */ /* 0x000fca0000000900 */
[----:B------:R-:W-:Y:S02]  /*65e0*/  @!P1 PRMT R160, R145, 0x5410, RZ ;  /* 0x0000541091a09816 */ /* 0x000fe400000000ff */
[----:B------:R-:W-:Y:S01]  /*65f0*/  ISETP.LE.U32.AND P1, PT, R98, UR6, PT ;  /* 0x0000000662007c0c */ /* 0x000fe2000bf23070 */
[----:B------:R-:W-:-:S12]  /*6600*/  IMAD.MOV.U32 R98, RZ, RZ, R70 ;  /* 0x000000ffff627224 */ /* 0x000fd800078e0046 */
[----:B------:R-:W-:Y:S01]  /*6610*/  @!P1 HADD2 R148, -R166.H0_H0, -RZ.H0_H0 ;  /* 0xa00000ffa6949230 */ /* 0x000fe20000000900 */
[----:B-1----:R-:W-:Y:S04]  /*6620*/  HMMA.16816.F32 R20, R8, R24, RZ ;  /* 0x000000180814723c */ /* 0x002fe800000018ff */
[----:B------:R-:W-:Y:S02]  /*6630*/  @!P1 PRMT R166, R148, 0x5410, RZ ;  /* 0x0000541094a69816 */ /* 0x000fe400000000ff */
[----:B------:R-:W-:-:S13]  /*6640*/  ISETP.LE.U32.AND P1, PT, R85, UR6, PT ;  /* 0x0000000655007c0c */ /* 0x000fda000bf23070 */
[----:B------:R-:W-:Y:S01]  /*6650*/  @!P1 HADD2 R200, -R165.H0_H0, -RZ.H0_H0 ;  /* 0xa00000ffa5c89230 */ /* 0x000fe20000000900 */
[----:B------:R-:W-:Y:S04]  /*6660*/  HMMA.16816.F32 R108, R4, R28, R20 ;  /* 0x0000001c046c723c */ /* 0x000fe80000001814 */
[----:B------:R-:W-:Y:S02]  /*6670*/  @!P1 PRMT R165, R200, 0x5410, RZ ;  /* 0x00005410c8a59816 */ /* 0x000fe400000000ff */
[----:B------:R-:W-:Y:S02]  /*6680*/  ISETP.GT.U32.AND P1, PT, R94, UR6, PT ;  /* 0x000000065e007c0c */ /* 0x000fe4000bf24070 */
[----:B------:R-:W-:Y:S01]  /*6690*/  HMMA.16816.F32 R20, R8, R26, RZ ;  /* 0x0000001a0814723c */ /* 0x000fe200000018ff */
[----:B------:R-:W1:-:S15]  /*66a0*/  LDSM.16.MT88.4 R24, [R59+0xf000] ;  /* 0x00f000003b18783b */ /* 0x000e5e0000004200 */
[----:B------:R-:W-:-:S04]  /*66b0*/  NOP ;  /* 0x0000000000007918 */ /* 0x000fc80000000000 */
[----:B------:R-:W-:Y:S01]  /*66c0*/  HMMA.16816.F32 R80, R4, R30, R20 ;  /* 0x0000001e0450723c */ /* 0x000fe20000001814 */
[----:B------:R-:W2:Y:S07]  /*66d0*/  LDSM.16.MT88.4 R20, [R87+0x4000] ;  /* 0x004000005714783b */ /* 0x000eae0000004200 */
[----:B-1----:R-:W-:Y:S08]  /*66e0*/  HMMA.16816.F32 R48, R12, R26, R152 ;  /* 0x0000001a0c30723c */ /* 0x002ff00000001898 */
[----:B--2---:R-:W-:Y:S01]  /*66f0*/  HMMA.16816.F32 R32, R8, R20, RZ ;  /* 0x000000140820723c */ /* 0x004fe200000018ff */
[----:B------:R-:W-:Y:S01]  /*6700*/  FFMA.FTZ R20, R120, UR4, -R16 ;  /* 0x0000000478147c23 */ /* 0x000fe20008010810 */
[----:B------:R-:W-:-:S03]  /*6710*/  FFMA.FTZ R21, R114, UR4, -R3 ;  /* 0x0000000472157c23 */ /* 0x000fc60008010803 */
[----:B------:R-:W-:Y:S03]  /*6720*/  MUFU.EX2 R148, R20 ;  /* 0x0000001400947308 */ /* 0x000fe60000000800 */
[----:B------:R-:W-:Y:S01]  /*6730*/  HMMA.16816.F32 R28, R8, R22, RZ ;  /* 0x00000016081c723c */ /* 0x000fe200000018ff */
[----:B------:R-:W-:Y:S01]  /*6740*/  PRMT R9, R58, 0x7770, RZ ;  /* 0x000077703a097816 */ /* 0x000fe200000000ff */
[----:B------:R-:W-:Y:S01]  /*6750*/  IMAD.WIDE.U32 R22, R36, -0x2daee0ad, RZ ;  /* 0xd2511f5324167825 */ /* 0x000fe200078e00ff */
[----:B------:R-:W-:-:S03]  /*6760*/  LOP3.LUT R8, R97, 0xffff, RZ, 0xc0, !PT ;  /* 0x0000ffff61087812 */ /* 0x000fc600078ec0ff */
[--C-:B------:R-:W-:Y:S01]  /*6770*/  FFMA.FTZ R10, R123, UR4, -R16.reuse ;  /* 0x000000047b0a7c23 */ /* 0x100fe20008010810 */
[----:B------:R-:W-:Y:S01]  /*6780*/  ISETP.LE.U32.AND P5, PT, R9, UR6, PT ;  /* 0x0000000609007c0c */ /* 0x000fe2000bfa3070 */
[--C-:B------:R-:W-:Y:S01]  /*6790*/  FFMA.FTZ R9, R122, UR4, -R16.reuse ;  /* 0x000000047a097c23 */ /* 0x100fe20008010810 */
[----:B------:R-:W-:Y:S01]  /*67a0*/  ISETP.LE.U32.AND P3, PT, R8, UR6, PT ;  /* 0x0000000608007c0c */ /* 0x000fe2000bf63070 */
[----:B------:R-:W-:Y:S01]  /*67b0*/  FFMA.FTZ R11, R121, UR4, -R16 ;  /* 0x00000004790b7c23 */ /* 0x000fe20008010810 */
[----:B------:R-:W-:Y:S01]  /*67c0*/  LOP3.LUT R8, R107, R66, R23, 0x96, !PT ;  /* 0x000000426b087212 */ /* 0x000fe200078e9617 */
[--C-:B------:R-:W-:Y:S01]  /*67d0*/  FFMA.FTZ R16, R115, UR4, -R3.reuse ;  /* 0x0000000473107c23 */ /* 0x100fe20008010803 */
[----:B------:R-:W-:Y:S01]  /*67e0*/  FFMA.FTZ R23, R112, UR4, -R3 ;  /* 0x0000000470177c23 */ /* 0x000fe20008010803 */
[----:B------:R1:W-:Y:S01]  /*67f0*/  MUFU.EX2 R145, R9 ;  /* 0x0000000900917308 */ /* 0x0003e20000000800 */
[----:B------:R-:W-:Y:S01]  /*6800*/  LOP3.LUT R3, R8, 0xffff, RZ, 0xc0, !PT ;  /* 0x0000ffff08037812 */ /* 0x000fe200078ec0ff */
[----:B------:R-:W-:Y:S01]  /*6810*/  IMAD.MOV.U32 R66, RZ, RZ, R68 ;  /* 0x000000ffff427224 */ /* 0x000fe200078e0044 */
[C---:B------:R-:W-:Y:S01]  /*6820*/  PRMT R85, R22.reuse, 0x7772, RZ ;  /* 0x0000777216557816 */ /* 0x040fe200000000ff */
[----:B------:R-:W-:Y:S01]  /*6830*/  MUFU.EX2 R143, R16 ;  /* 0x00000010008f7308 */ /* 0x000fe20000000800 */
[----:B------:R-:W-:Y:S01]  /*6840*/  PRMT R86, R22, 0x7773, RZ ;  /* 0x0000777316567816 */ /* 0x000fe200000000ff */
[----:B------:R-:W-:Y:S01]  /*6850*/  @!P5 HADD2 R146, -R149.H0_H0, -RZ.H0_H0 ;  /* 0xa00000ff9592d230 */ /* 0x000fe20000000900 */
[----:B------:R-:W-:Y:S01]  /*6860*/  SHF.R.U32.HI R27, RZ, 0x8, R3 ;  /* 0x00000008ff1b7819 */ /* 0x000fe20000011603 */
[----:B------:R-:W-:Y:S01]  /*6870*/  @!P3 HADD2 R147, -R163.H0_H0, -RZ.H0_H0 ;  /* 0xa00000ffa393b230 */ /* 0x000fe20000000900 */
[----:B------:R-:W-:Y:S01]  /*6880*/  LOP3.LUT R52, R8, 0xff, RZ, 0xc0, !PT ;  /* 0x000000ff08347812 */ /* 0x000fe200078ec0ff */
[----:B------:R-:W-:Y:S01]  /*6890*/  HMMA.16816.F32 R68, R12, R24, R128 ;  /* 0x000000180c44723c */ /* 0x000fe20000001880 */
[----:B------:R-:W-:Y:S01]  /*68a0*/  @!P5 PRMT R149, R146, 0x5410, RZ ;  /* 0x000054109295d816 */ /* 0x000fe200000000ff */
[----:B------:R-:W-:Y:S01]  /*68b0*/  MUFU.EX2 R144, R23 ;  /* 0x0000001700907308 */ /* 0x000fe20000000800 */
[----:B------:R-:W-:Y:S01]  /*68c0*/  SHF.R.U32.HI R55, RZ, 0x18, R8 ;  /* 0x00000018ff377819 */ /* 0x000fe20000011608 */
[----:B-1----:R-:W-:Y:S01]  /*68d0*/  IMAD.MOV.U32 R9, RZ, RZ, R22 ;  /* 0x000000ffff097224 */ /* 0x002fe200078e0016 */
[----:B------:R-:W-:Y:S01]  /*68e0*/  PRMT R3, R85, 0x5410, R86 ;  /* 0x0000541055037816 */ /* 0x000fe20000000056 */
[----:B------:R1:W2:Y:S01]  /*68f0*/  MUFU.EX2 R146, R10 ;  /* 0x0000000a00927308 */ /* 0x0002a20000000800 */
[----:B------:R-:W-:Y:S01]  /*6900*/  PRMT R84, R22, 0x7771, RZ ;  /* 0x0000777116547816 */ /* 0x000fe200000000ff */
[----:B------:R-:W-:Y:S01]  /*6910*/  IMAD.MOV.U32 R128, RZ, RZ, R75 ;  /* 0x000000ffff807224 */ /* 0x000fe200078e004b */
[----:B------:R-:W-:Y:S01]  /*6920*/  ISETP.LE.U32.AND P5, PT, R53, UR6, PT ;  /* 0x0000000635007c0c */ /* 0x000fe2000bfa3070 */
[----:B------:R-:W-:Y:S01]  /*6930*/  MUFU.EX2 R139, R21 ;  /* 0x00000015008b7308 */ /* 0x000fe20000000800 */
[----:B------:R-:W-:Y:S01]  /*6940*/  @!P3 PRMT R163, R147, 0x5410, RZ ;  /* 0x0000541093a3b816 */ /* 0x000fe200000000ff */
[----:B------:R-:W-:Y:S01]  /*6950*/  IMAD.MOV.U32 R129, RZ, RZ, R74 ;  /* 0x000000ffff817224 */ /* 0x000fe200078e004a */
[----:B------:R-:W-:Y:S01]  /*6960*/  ISETP.GT.U32.AND P3, PT, R92, UR6, PT ;  /* 0x000000065c007c0c */ /* 0x000fe2000bf64070 */
[----:B------:R3:W4:Y:S01]  /*6970*/  MUFU.EX2 R147, R11 ;  /* 0x0000000b00937308 */ /* 0x0007220000000800 */
[----:B------:R-:W-:-:S02]  /*6980*/  IMAD.MOV.U32 R130, RZ, RZ, R73 ;  /* 0x000000ffff827224 */ /* 0x000fc400078e0049 */
[----:B------:R-:W-:Y:S02]  /*6990*/  IMAD.MOV.U32 R131, RZ, RZ, R72 ;  /* 0x000000ffff837224 */ /* 0x000fe400078e0048 */
[----:B------:R-:W-:Y:S01]  /*69a0*/  IMAD.MOV.U32 R200, RZ, RZ, R66 ;  /* 0x000000ffffc87224 */ /* 0x000fe200078e0042 */
[----:B-1----:R-:W-:Y:S02]  /*69b0*/  PRMT R10, R8, 0x7632, R10 ;  /* 0x00007632080a7816 */ /* 0x002fe4000000000a */
[----:B------:R-:W-:Y:S02]  /*69c0*/  LOP3.LUT R8, R9, 0xff, RZ, 0xc0, !PT ;  /* 0x000000ff09087812 */ /* 0x000fe400078ec0ff */
[----:B------:R-:W-:Y:S02]  /*69d0*/  LOP3.LUT R9, R3, 0xff00ff, RZ, 0xc0, !PT ;  /* 0x00ff00ff03097812 */ /* 0x000fe400078ec0ff */
[----:B------:R-:W-:Y:S02]  /*69e0*/  PRMT R3, R8, 0x5410, R84 ;  /* 0x0000541008037816 */ /* 0x000fe40000000054 */
[----:B------:R-:W-:-:S02]  /*69f0*/  LOP3.LUT R53, R10, 0xff, RZ, 0xc0, !PT ;  /* 0x000000ff0a357812 */ /* 0x000fc400078ec0ff */
[--C-:B---3--:R-:W-:Y:S02]  /*6a00*/  HSET2.LE.AND R11, R9, R2.reuse, PT ;  /* 0x00000002090b7233 */ /* 0x108fe40003803000 */
[--C-:B------:R-:W-:Y:S02]  /*6a10*/  HSET2.LE.AND R8, R3, R2.reuse, PT ;  /* 0x0000000203087233 */ /* 0x100fe40003803000 */
[----:B------:R-:W-:Y:S02]  /*6a20*/  PRMT R3, R52, 0x5410, R27 ;  /* 0x0000541034037816 */ /* 0x000fe4000000001b */
[----:B------:R-:W-:Y:S02]  /*6a30*/  PRMT R9, R53, 0x5410, R55 ;  /* 0x0000541035097816 */ /* 0x000fe40000000037 */
[----:B--2---:R-:W-:Y:S02]  /*6a40*/  F2FP.F16.F32.PACK_AB R10, R145, R146 ;  /* 0x00000092910a723e */ /* 0x004fe400000000ff */
[----:B------:R-:W-:-:S02]  /*6a50*/  HSET2.LE.AND R3, R3, R2, PT ;  /* 0x0000000203037233 */ /* 0x000fc40003803000 */
[----:B------:R-:W-:Y:S02]  /*6a60*/  HSET2.LE.AND R2, R9, R2, PT ;  /* 0x0000000209027233 */ /* 0x000fe40003803000 */
[----:B------:R-:W-:Y:S02]  /*6a70*/  F2FP.F16.F32.PACK_AB R9, R142, R143 ;  /* 0x0000008f8e09723e */ /* 0x000fe400000000ff */
[C---:B------:R-:W-:Y:S02]  /*6a80*/  PRMT R26, R10.reuse, 0x7610, R26 ;  /* 0x000076100a1a7816 */ /* 0x040fe4000000001a */
[----:B------:R-:W-:Y:S02]  /*6a90*/  PRMT R25, R10, 0x7632, R25 ;  /* 0x000076320a197816 */ /* 0x000fe40000000019 */
[C---:B------:R-:W-:Y:S02]  /*6aa0*/  PRMT R24, R9.reuse, 0x7610, R24 ;  /* 0x0000761009187816 */ /* 0x040fe40000000018 */
[----:B------:R-:W-:-:S02]  /*6ab0*/  PRMT R23, R9, 0x7632, R23 ;  /* 0x0000763209177816 */ /* 0x000fc40000000017 */
[----:B------:R-:W-:-:S04]  /*6ac0*/  PRMT R9, R26, 0x5410, R25 ;  /* 0x000054101a097816 */ /* 0x000fc80000000019 */
[----:B------:R-:W-:Y:S02]  /*6ad0*/  LOP3.LUT R112, R9, R3, RZ, 0xc0, !PT ;  /* 0x0000000309707212 */ /* 0x000fe400078ec0ff */
[----:B------:R-:W-:-:S04]  /*6ae0*/  PRMT R3, R24, 0x5410, R23 ;  /* 0x0000541018037816 */ /* 0x000fc80000000017 */
[----:B------:R-:W-:Y:S02]  /*6af0*/  LOP3.LUT R113, R3, R2, RZ, 0xc0, !PT ;  /* 0x0000000203717212 */ /* 0x000fe400078ec0ff */
[----:B----4-:R-:W-:Y:S02]  /*6b00*/  F2FP.F16.F32.PACK_AB R3, R148, R147 ;  /* 0x000000939403723e */ /* 0x010fe400000000ff */
[----:B------:R-:W-:Y:S02]  /*6b10*/  F2FP.F16.F32.PACK_AB R2, R144, R139 ;  /* 0x0000008b9002723e */ /* 0x000fe400000000ff */
[C---:B------:R-:W-:Y:S02]  /*6b20*/  PRMT R21, R3.reuse, 0x7610, R21 ;  /* 0x0000761003157816 */ /* 0x040fe40000000015 */
[----:B------:R-:W-:Y:S02]  /*6b30*/  PRMT R20, R3, 0x7632, R20 ;  /* 0x0000763203147816 */ /* 0x000fe40000000014 */
[----:B------:R-:W-:-:S02]  /*6b40*/  PRMT R19, R2, 0x7610, R19 ;  /* 0x0000761002137816 */ /* 0x000fc40000000013 */
[----:B------:R-:W-:Y:S02]  /*6b50*/  PRMT R16, R2, 0x7632, R16 ;  /* 0x0000763202107816 */ /* 0x000fe40000000010 */
[----:B------:R-:W-:-:S04]  /*6b60*/  PRMT R2, R21, 0x5410, R20 ;  /* 0x0000541015027816 */ /* 0x000fc80000000014 */
[----:B------:R-:W-:Y:S02]  /*6b70*/  LOP3.LUT R114, R2, R8, RZ, 0xc0, !PT ;  /* 0x0000000802727212 */ /* 0x000fe400078ec0ff */
[----:B------:R-:W-:-:S04]  /*6b80*/  PRMT R2, R19, 0x5410, R16 ;  /* 0x0000541013027816 */ /* 0x000fc80000000010 */
[----:B------:R-:W-:Y:S02]  /*6b90*/  LOP3.LUT R115, R2, R11, RZ, 0xc0, !PT ;  /* 0x0000000b02737212 */ /* 0x000fe400078ec0ff */
[----:B------:R-:W1:Y:S01]  /*6ba0*/  LDSM.16.MT88.4 R8, [R87+0x4800] ;  /* 0x004800005708783b */ /* 0x000e620000004200 */
[----:B------:R-:W-:-:S05]  /*6bb0*/  SEL R2, R184, 0xffffffe0, !P2 ;  /* 0xffffffe0b8027807 */ /* 0x000fca0005000000 */
[----:B------:R-:W-:-:S05]  /*6bc0*/  IMAD.IADD R2, R2, 0x1, R176 ;  /* 0x0000000102027824 */ /* 0x000fca00078e02b0 */
[----:B------:R-:W2:Y:S04]  /*6bd0*/  LDSM.16.MT88.4 R40, [R2+0xd800] ;  /* 0x00d800000228783b */ /* 0x000ea80000004200 */
[----:B------:R-:W3:Y:S01]  /*6be0*/  LDSM.16.MT88.4 R72, [R2+0xf800] ;  /* 0x00f800000248783b */ /* 0x000ee20000004200 */
[C---:B-1----:R-:W-:Y:S08]  /*6bf0*/  HMMA.16816.F32 R32, R4.reuse, R8, R32 ;  /* 0x000000080420723c */ /* 0x042ff00000001820 */
[----:B------:R-:W-:Y:S01]  /*6c00*/  HMMA.16816.F32 R28, R4, R10, R28 ;  /* 0x0000000a041c723c */ /* 0x000fe2000000181c */
[----:B------:R-:W1:Y:S07]  /*6c10*/  LDSM.16.MT88.4 R4, [R2+0x11000] ;  /* 0x011000000204783b */ /* 0x000e6e0000004200 */
[C---:B--2---:R-:W-:Y:S08]  /*6c20*/  HMMA.16816.F32 R36, R112.reuse, R40, R88 ;  /* 0x000000287024723c */ /* 0x044ff00000001858 */
[----:B------:R-:W-:Y:S01]  /*6c30*/  HMMA.16816.F32 R40, R112, R42, R76 ;  /* 0x0000002a7028723c */ /* 0x000fe2000000184c */
[----:B------:R-:W-:-:S07]  /*6c40*/  IMAD.MOV.U32 R189, RZ, RZ, R64 ;  /* 0x000000ffffbd7224 */ /* 0x000fce00078e0040 */
[----:B---3--:R-:W-:Y:S08]  /*6c50*/  HMMA.16816.F32 R68, R112, R72, R68 ;  /* 0x000000487044723c */ /* 0x008ff00000001844 */
[C---:B-1----:R-:W-:Y:S08]  /*6c60*/  HMMA.16816.F32 R100, R12.reuse, R4, R100 ;  /* 0x000000040c64723c */ /* 0x042ff00000001864 */
[C---:B------:R-:W-:Y:S01]  /*6c70*/  HMMA.16816.F32 R56, R12.reuse, R6, R44 ;  /* 0x000000060c38723c */ /* 0x040fe2000000182c */
[----:B------:R-:W1:Y:S07]  /*6c80*/  LDSM.16.MT88.4 R4, [R176+0xd000] ;  /* 0x00d00000b004783b */ /* 0x000e6e0000004200 */
[----:B-1----:R-:W-:Y:S01]  /*6c90*/  HMMA.16816.F32 R120, R12, R4, R128 ;  /* 0x000000040c78723c */ /* 0x002fe20000001880 */
[----:B------:R1:W2:Y:S04]  /*6ca0*/  LDL.LU.S16 R129, [R1+0x80] ;  /* 0x0000800001817983 */ /* 0x0002a80000300600 */
[----:B------:R1:W3:Y:S01]  /*6cb0*/  LDL.LU.S16 R128, [R1+0x78] ;  /* 0x0000780001807983 */ /* 0x0002e20000300600 */
[----:B------:R-:W-:-:S02]  /*6cc0*/  IMAD.MOV.U32 R131, RZ, RZ, R99 ;  /* 0x000000ffff837224 */ /* 0x000fc400078e0063 */
[C---:B------:R-:W-:Y:S01]  /*6cd0*/  HMMA.16816.F32 R88, R12.reuse, R6, R244 ;  /* 0x000000060c58723c */ /* 0x040fe200000018f4 */
[----:B------:R-:W4:Y:S01]  /*6ce0*/  LDSM.16.MT88.4 R4, [R0+0x1000] ;  /* 0x001000000004783b */ /* 0x000f220000004200 */
[----:B------:R-:W-:Y:S02]  /*6cf0*/  IMAD.MOV.U32 R246, RZ, RZ, R104 ;  /* 0x000000fffff67224 */ /* 0x000fe400078e0068 */
[----:B------:R-:W-:Y:S02]  /*6d00*/  IMAD.MOV.U32 R247, RZ, RZ, R105 ;  /* 0x000000fffff77224 */ /* 0x000fe400078e0069 */
[----:B------:R-:W5:Y:S01]  /*6d10*/  LDSM.16.MT88.4 R104, [R2+0x11800] ;  /* 0x011800000268783b */ /* 0x000f620000004200 */
[----:B------:R-:W-:Y:S02]  /*6d20*/  IMAD.MOV.U32 R245, RZ, RZ, R98 ;  /* 0x000000fffff57224 */ /* 0x000fe400078e0062 */
[----:B------:R-:W-:Y:S02]  /*6d30*/  IMAD.MOV.U32 R244, RZ, RZ, R93 ;  /* 0x000000fffff47224 */ /* 0x000fe400078e005d */
[----:B------:R-:W-:Y:S01]  /*6d40*/  IMAD.MOV.U32 R130, RZ, RZ, R65 ;  /* 0x000000ffff827224 */ /* 0x000fe200078e0041 */
[----:B----4-:R-:W-:Y:S01]  /*6d50*/  HMMA.16816.F32 R44, R12, R4, R240 ;  /* 0x000000040c2c723c */ /* 0x010fe200000018f0 */
[----:B------:R1:W4:Y:S01]  /*6d60*/  LDL.LU.S16 R242, [R1+0x70] ;  /* 0x0000700001f27983 */ /* 0x0003220000300600 */
[----:B------:R-:W-:-:S03]  /*6d70*/  IMAD.MOV.U32 R243, RZ, RZ, R96 ;  /* 0x000000fffff37224 */ /* 0x000fc600078e0060 */
[----:B------:R1:W2:Y:S04]  /*6d80*/  LDL.LU.S16 R241, [R1+0x50] ;  /* 0x0000500001f17983 */ /* 0x0002a80000300600 */
[----:B------:R1:W3:Y:S01]  /*6d90*/  LDL.LU.S16 R240, [R1+0x34] ;  /* 0x0000340001f07983 */ /* 0x0002e20000300600 */
[----:B------:R-:W-:Y:S03]  /*6da0*/  HMMA.16816.F32 R8, R12, R6, R232 ;  /* 0x000000060c08723c */ /* 0x000fe600000018e8 */
[----:B------:R-:W1:Y:S05]  /*6db0*/  LDSM.16.MT88.4 R4, [R87+0x1000] ;  /* 0x001000005704783b */ /* 0x000e6a0000004200 */
[C---:B-----5:R-:W-:Y:S08]  /*6dc0*/  HMMA.16816.F32 R100, R112.reuse, R104, R100 ;  /* 0x000000687064723c */ /* 0x060ff00000001864 */
[----:B------:R-:W-:Y:S01]  /*6dd0*/  HMMA.16816.F32 R104, R112, R106, R56 ;  /* 0x0000006a7068723c */ /* 0x000fe20000001838 */
[----:B------:R1:W5:Y:S04]  /*6de0*/  LDL.LU.S16 R57, [R1+0x7c] ;  /* 0x00007c0001397983 */ /* 0x0003680000300600 */
[----:B------:R2:W4:Y:S03]  /*6df0*/  LDL.LU.S16 R56, [R1+0x74] ;  /* 0x0000740001387983 */ /* 0x0005260000300600 */
[C---:B-1----:R-:W-:Y:S08]  /*6e00*/  HMMA.16816.F32 R92, R12.reuse, R4, R228 ;  /* 0x000000040c5c723c */ /* 0x042ff000000018e4 */
[C---:B------:R-:W-:Y:S01]  /*6e10*/  HMMA.16816.F32 R96, R12.reuse, R6, R224 ;  /* 0x000000060c60723c */ /* 0x040fe200000018e0 */
[----:B------:R-:W1:Y:S07]  /*6e20*/  LDSM.16.MT88.4 R4, [R176+0xf000] ;  /* 0x00f00000b004783b */ /* 0x000e6e0000004200 */
        /* <DEDUP_REMOVED lines=10> */
[----:B------:R-:W-:Y:S01]  /*6ed0*/  HMMA.16816.F32 R212, R12, R6, R212 ;  /* 0x000000060cd4723c */ /* 0x000fe200000018d4 */
[----:B------:R-:W1:Y:S07]  /*6ee0*/  LDSM.16.MT88.4 R4, [R0+0x5000] ;  /* 0x005000000004783b */ /* 0x000e6e0000004200 */
[----:B------:R-:W-:Y:S01]  /*6ef0*/  HMMA.16816.F32 R72, R112, R74, R48 ;  /* 0x0000004a7048723c */ /* 0x000fe20000001830 */
[----:B------:R-:W3:Y:S07]  /*6f00*/  LDSM.16.MT88.4 R48, [R0+0x1800] ;  /* 0x001800000030783b */ /* 0x000eee0000004200 */
[C---:B-1----:R-:W-:Y:S08]  /*6f10*/  HMMA.16816.F32 R108, R12.reuse, R4, R108 ;  /* 0x000000040c6c723c */ /* 0x042ff0000000186c */
[----:B------:R-:W-:Y:S01]  /*6f20*/  HMMA.16816.F32 R64, R12, R6, R80 ;  /* 0x000000060c40723c */ /* 0x000fe20000001850 */
[----:B------:R-:W1:Y:S01]  /*6f30*/  LDSM.16.MT88.4 R4, [R87+0x5000] ;  /* 0x005000005704783b */ /* 0x000e620000004200 */
[----:B--2---:R-:W-:-:S02]  /*6f40*/  @P4 HADD2 R241, -R156.H0_H0, -RZ.H0_H0 ;  /* 0xa00000ff9cf14230 */ /* 0x004fc40000000900 */
[----:B---3--:R-:W-:Y:S01]  /*6f50*/  @P1 HADD2 R240, -R150.H0_H0, -RZ.H0_H0 ;  /* 0xa00000ff96f01230 */ /* 0x008fe20000000900 */
[----:B------:R-:W-:Y:S01]  /*6f60*/  LDSM.16.MT88.4 R80, [R0+0x3800] ;  /* 0x003800000050783b */ /* 0x000fe20000004200 */
[----:B------:R-:W-:Y:S02]  /*6f70*/  @!P5 HADD2 R129, -R138.H0_H0, -RZ.H0_H0 ;  /* 0xa00000ff8a81d230 */ /* 0x000fe40000000900 */
[----:B------:R-:W-:Y:S08]  /*6f80*/  HMMA.16816.F32 R44, R112, R48, R44 ;  /* 0x00000030702c723c */ /* 0x000ff0000000182c */
[C---:B-1----:R-:W-:Y:S08]  /*6f90*/  HMMA.16816.F32 R32, R12.reuse, R4, R32 ;  /* 0x000000040c20723c */ /* 0x042ff00000001820 */
[----:B------:R-:W-:Y:S01]  /*6fa0*/  HMMA.16816.F32 R28, R12, R6, R28 ;  /* 0x000000060c1c723c */ /* 0x000fe2000000181c */
[----:B------:R-:W-:-:S02]  /*6fb0*/  PRMT R14, R240, 0x7610, R14 ;  /* 0x00007610f00e7816 */ /* 0x000fc4000000000e */
[----:B------:R-:W-:Y:S02]  /*6fc0*/  PRMT R15, R241, 0x7610, R15 ;  /* 0x00007610f10f7816 */ /* 0x000fe4000000000f */
[----:B------:R-:W-:Y:S02]  /*6fd0*/  PRMT R13, R129, 0x7610, R13 ;  /* 0x00007610810d7816 */ /* 0x000fe4000000000d */
[----:B------:R-:W-:Y:S02]  /*6fe0*/  @P1 PRMT R150, R14, 0x5410, RZ ;  /* 0x000054100e961816 */ /* 0x000fe400000000ff */
[----:B------:R-:W-:Y:S01]  /*6ff0*/  @P4 PRMT R156, R15, 0x5410, RZ ;  /* 0x000054100f9c4816 */ /* 0x000fe200000000ff */
[----:B------:R1:W2:Y:S01]  /*7000*/  LDL.LU.S16 R14, [R1+0x84] ;  /* 0x00008400010e7983 */ /* 0x0002a20000300600 */
[----:B------:R-:W-:-:S03]  /*7010*/  @!P5 PRMT R138, R13, 0x5410, RZ ;  /* 0x000054100d8ad816 */ /* 0x000fc600000000ff */
[----:B------:R1:W3:Y:S04]  /*7020*/  LDL.LU.S16 R15, [R1+0x8c] ;  /* 0x00008c00010f7983 */ /* 0x0002e80000300600 */
[----:B------:R1:W3:Y:S01]  /*7030*/  LDL.LU.S16 R13, [R1+0x88] ;  /* 0x00008800010d7983 */ /* 0x0002e20000300600 */
[----:B------:R-:W-:Y:S01]  /*7040*/  ISETP.LE.U32.AND P1, PT, R125, UR6, PT ;  /* 0x000000067d007c0c */ /* 0x000fe2000bf23070 */
[----:B------:R-:W-:Y:S02]  /*7050*/  HMMA.16816.F32 R48, R112, R50, R8 ;  /* 0x000000327030723c */ /* 0x000fe40000001808 */
[----:B------:R1:W3:Y:S10]  /*7060*/  LDL.LU.S16 R10, [R1+0x90] ;  /* 0x00009000010a7983 */ /* 0x0002f40000300600 */
[----:B----4-:R-:W-:-:S05]  /*7070*/  @!P1 HADD2 R56, -R134.H0_H0, -RZ.H0_H0 ;  /* 0xa00000ff86389230 */ /* 0x010fca0000000900 */
[----:B------:R-:W-:-:S04]  /*7080*/  PRMT R8, R56, 0x7610, R8 ;  /* 0x0000761038087816 */ /* 0x000fc80000000008 */
[----:B------:R-:W-:Y:S02]  /*7090*/  @!P1 PRMT R134, R8, 0x5410, RZ ;  /* 0x0000541008869816 */ /* 0x000fe400000000ff */
[----:B------:R1:W4:Y:S01]  /*70a0*/  LDL.LU.S16 R8, [R1+0x94] ;  /* 0x0000940001087983 */ /* 0x0003220000300600 */
[----:B------:R-:W-:-:S05]  /*70b0*/  @P3 HADD2 R242, -R151.H0_H0, -RZ.H0_H0 ;  /* 0xa00000ff97f23230 */ /* 0x000fca0000000900 */
[----:B------:R-:W-:-:S04]  /*70c0*/  PRMT R2, R242, 0x7610, R2 ;  /* 0x00007610f2027816 */ /* 0x000fc80000000002 */
[----:B------:R-:W-:Y:S02]  /*70d0*/  @P3 PRMT R151, R2, 0x5410, RZ ;  /* 0x0000541002973816 */ /* 0x000fe400000000ff */
[----:B------:R-:W-:Y:S02]  /*70e0*/  ISETP.LE.U32.AND P3, PT, R124, UR6, PT ;  /* 0x000000067c007c0c */ /* 0x000fe4000bf63070 */
[----:B------:R-:W-:-:S04]  /*70f0*/  LOP3.LUT R2, R126, 0xffff, RZ, 0xc0, !PT ;  /* 0x0000ffff7e027812 */ /* 0x000fc800078ec0ff */
[----:B------:R-:W-:Y:S02]  /*7100*/  ISETP.LE.U32.AND P4, PT, R2, UR6, PT ;  /* 0x0000000602007c0c */ /* 0x000fe4000bf83070 */
[----:B------:R-:W-:-:S05]  /*7110*/  PRMT R2, R54, 0x7770, RZ ;  /* 0x0000777036027816 */ /* 0x000fca00000000ff */
[----:B-----5:R-:W-:Y:S01]  /*7120*/  @!P3 HADD2 R57, -R136.H0_H0, -RZ.H0_H0 ;  /* 0xa00000ff8839b230 */ /* 0x020fe20000000900 */
[----:B------:R-:W-:-:S04]  /*7130*/  ISETP.LE.U32.AND P5, PT, R2, UR6, PT ;  /* 0x0000000602007c0c */ /* 0x000fc8000bfa3070 */
[----:B------:R-:W-:Y:S01]  /*7140*/  PRMT R54, R57, 0x7610, R54 ;  /* 0x0000761039367816 */ /* 0x000fe20000000036 */
[----:B------:R-:W-:-:S03]  /*7150*/  @!P4 HADD2 R128, -R137.H0_H0, -RZ.H0_H0 ;  /* 0xa00000ff8980c230 */ /* 0x000fc60000000900 */
[----:B------:R-:W-:Y:S02]  /*7160*/  @!P3 PRMT R136, R54, 0x5410, RZ ;  /* 0x000054103688b816 */ /* 0x000fe400000000ff */
[----:B------:R-:W-:Y:S02]  /*7170*/  ISETP.GT.U32.AND P3, PT, R170, UR6, PT ;  /* 0x00000006aa007c0c */ /* 0x000fe4000bf64070 */
[----:B------:R-:W-:-:S04]  /*7180*/  PRMT R58, R128, 0x7610, R58 ;  /* 0x00007610803a7816 */ /* 0x000fc8000000003a */
[----:B------:R-:W-:Y:S02]  /*7190*/  @!P4 PRMT R137, R58, 0x5410, RZ ;  /* 0x000054103a89c816 */ /* 0x000fe400000000ff */
[----:B------:R-:W-:Y:S01]  /*71a0*/  ISETP.GT.U32.AND P4, PT, R127, UR6, PT ;  /* 0x000000067f007c0c */ /* 0x000fe2000bf84070 */
[----:B------:R-:W-:Y:S01]  /*71b0*/  IMAD.MOV.U32 R241, RZ, RZ, R130 ;  /* 0x000000fffff17224 */ /* 0x000fe200078e0082 */
[----:B------:R-:W-:Y:S01]  /*71c0*/  ISETP.GT.U32.AND P1, PT, R169, UR6, PT ;  /* 0x00000006a9007c0c */ /* 0x000fe2000bf24070 */
[----:B------:R-:W-:Y:S01]  /*71d0*/  IMAD.MOV.U32 R242, RZ, RZ, R131 ;  /* 0x000000fffff27224 */ /* 0x000fe200078e0083 */
[----:B------:R-:W5:Y:S04]  /*71e0*/  LDSM.16.MT88.4 R124, [R176+0xd800] ;  /* 0x00d80000b07c783b */ /* 0x000f680000004200 */
[----:B------:R1:W5:Y:S04]  /*71f0*/  LDSM.16.MT88.4 R128, [R0+0x5800] ;  /* 0x005800000080783b */ /* 0x0003680000004200 */
[----:B------:R-:W5:Y:S01]  /*7200*/  LDSM.16.MT88.4 R56, [R87+0x1800] ;  /* 0x001800005738783b */ /* 0x000f620000004200 */
[----:B--2---:R-:W-:-:S02]  /*7210*/  @!P5 HADD2 R14, -R119.H0_H0, -RZ.H0_H0 ;  /* 0xa00000ff770ed230 */ /* 0x004fc40000000900 */
[----:B---3--:R-:W-:-:S03]  /*7220*/  @P3 HADD2 R13, -R133.H0_H0, -RZ.H0_H0 ;  /* 0xa00000ff850d3230 */ /* 0x008fc60000000900 */
[----:B-1----:R-:W-:Y:S02]  /*7230*/  PRMT R0, R14, 0x7610, R0 ;  /* 0x000076100e007816 */ /* 0x002fe40000000000 */
[----:B------:R1:W2:Y:S01]  /*7240*/  LDL.LU.S16 R14, [R1+0x9c] ;  /* 0x00009c00010e7983 */ /* 0x0002a20000300600 */
[----:B------:R-:W-:-:S03]  /*7250*/  PRMT R9, R13, 0x7610, R9 ;  /* 0x000076100d097816 */ /* 0x000fc60000000009 */
[----:B------:R1:W3:Y:S01]  /*7260*/  LDL.LU.S16 R13, [R1+0x98] ;  /* 0x00009800010d7983 */ /* 0x0002e20000300600 */
[----:B------:R-:W-:Y:S01]  /*7270*/  @P4 HADD2 R15, -R135.H0_H0, -RZ.H0_H0 ;  /* 0xa00000ff870f4230 */ /* 0x000fe20000000900 */
[----:B------:R-:W-:Y:S02]  /*7280*/  @!P5 PRMT R119, R0, 0x5410, RZ ;  /* 0x000054100077d816 */ /* 0x000fe400000000ff */
[----:B------:R-:W-:Y:S02]  /*7290*/  ISETP.LE.U32.AND P5, PT, R52, UR6, PT ;  /* 0x0000000634007c0c */ /* 0x000fe4000bfa3070 */
[----:B------:R-:W-:-:S04]  /*72a0*/  PRMT R12, R15, 0x7610, R12 ;  /* 0x000076100f0c7816 */ /* 0x000fc8000000000c */
[----:B------:R-:W-:Y:S02]  /*72b0*/  @P4 PRMT R135, R12, 0x5410, RZ ;  /* 0x000054100c874816 */ /* 0x000fe400000000ff */
[----:B------:R1:W2:Y:S01]  /*72c0*/  LDL.LU.S16 R12, [R1+0xa0] ;  /* 0x0000a000010c7983 */ /* 0x0002a20000300600 */
[----:B------:R-:W-:Y:S01]  /*72d0*/  LOP3.LUT R0, R27, 0xffff, RZ, 0xc0, !PT ;  /* 0x0000ffff1b007812 */ /* 0x000fe200078ec0ff */
[----:B------:R-:W-:-:S03]  /*72e0*/  @P1 HADD2 R10, -R132.H0_H0, -RZ.H0_H0 ;  /* 0xa00000ff840a1230 */ /* 0x000fc60000000900 */
[----:B----4-:R-:W-:Y:S01]  /*72f0*/  @!P5 HADD2 R8, -R26.H0_H0, -RZ.H0_H0 ;  /* 0xa00000ff1a08d230 */ /* 0x010fe20000000900 */
[----:B------:R-:W-:Y:S02]  /*7300*/  ISETP.LE.U32.AND P4, PT, R0, UR6, PT ;  /* 0x0000000600007c0c */ /* 0x000fe4000bf83070 */
[----:B------:R-:W-:Y:S02]  /*7310*/  PRMT R0, R10, 0x7610, R0 ;  /* 0x000076100a007816 */ /* 0x000fe40000000000 */
[----:B------:R-:W-:Y:S01]  /*7320*/  @P3 PRMT R133, R9, 0x5410, RZ ;  /* 0x0000541009853816 */ /* 0x000fe200000000ff */
[----:B------:R1:W4:Y:S01]  /*7330*/  LDL.LU.S16 R10, [R1+0xb0] ;  /* 0x0000b000010a7983 */ /* 0x0003220000300600 */
[----:B------:R-:W-:-:S03]  /*7340*/  PRMT R7, R8, 0x7610, R7 ;  /* 0x0000761008077816 */ /* 0x000fc60000000007 */
[----:B------:R1:W4:Y:S04]  /*7350*/  LDL.LU.S16 R9, [R1+0xac] ;  /* 0x0000ac0001097983 */ /* 0x0003280000300600 */
[----:B------:R1:W4:Y:S01]  /*7360*/  LDL.LU.S16 R8, [R1+0xa8] ;  /* 0x0000a80001087983 */ /* 0x0003220000300600 */
[----:B------:R-:W-:-:S03]  /*7370*/  @!P5 PRMT R26, R7, 0x5410, RZ ;  /* 0x00005410071ad816 */ /* 0x000fc600000000ff */
[----:B------:R1:W4:Y:S01]  /*7380*/  LDL.LU.S16 R7, [R1+0xa4] ;  /* 0x0000a40001077983 */ /* 0x0003220000300600 */
[----:B------:R-:W-:Y:S02]  /*7390*/  ISETP.LE.U32.AND P3, PT, R53, UR6, PT ;  /* 0x0000000635007c0c */ /* 0x000fe4000bf63070 */
[----:B------:R-:W-:Y:S02]  /*73a0*/  @P1 PRMT R132, R0, 0x5410, RZ ;  /* 0x0000541000841816 */ /* 0x000fe400000000ff */
[----:B------:R-:W-:Y:S02]  /*73b0*/  ISETP.LE.U32.AND P1, PT, R55, UR6, PT ;  /* 0x0000000637007c0c */ /* 0x000fe4000bf23070 */
[----:B------:R-:W-:-:S04]  /*73c0*/  PRMT R0, R22, 0x7770, RZ ;  /* 0x0000777016007816 */ /* 0x000fc800000000ff */
[----:B------:R-:W-:Y:S01]  /*73d0*/  ISETP.LE.U32.AND P5, PT, R0, UR6, PT ;  /* 0x0000000600007c0c */ /* 0x000fe2000bfa3070 */
[C---:B-----5:R-:W-:Y:S08]  /*73e0*/  HMMA.16816.F32 R120, R112.reuse, R124, R120 ;  /* 0x0000007c7078723c */ /* 0x060ff00000001878 */
[C---:B------:R-:W-:Y:S01]  /*73f0*/  HMMA.16816.F32 R124, R112.reuse, R126, R88 ;  /* 0x0000007e707c723c */ /* 0x040fe20000001858 */
[----:B------:R-:W-:Y:S07]  /*7400*/  LDSM.16.MT88.4 R88, [R87+0x3800] ;  /* 0x003800005758783b */ /* 0x000fee0000004200 */
[C---:B------:R-:W-:Y:S08]  /*7410*/  HMMA.16816.F32 R108, R112.reuse, R128, R108 ;  /* 0x00000080706c723c */ /* 0x040ff0000000186c */
[C---:B------:R-:W-:Y:S01]  /*7420*/  HMMA.16816.F32 R128, R112.reuse, R130, R64 ;  /* 0x000000827080723c */ /* 0x040fe20000001840 */
[----:B------:R-:W5:Y:S07]  /*7430*/  LDSM.16.MT88.4 R64, [R176+0xf800] ;  /* 0x00f80000b040783b */ /* 0x000f6e0000004200 */
[C---:B------:R-:W-:Y:S08]  /*7440*/  HMMA.16816.F32 R52, R112.reuse, R56, R92 ;  /* 0x000000387034723c */ /* 0x040ff0000000185c */
[C---:B------:R-:W-:Y:S01]  /*7450*/  HMMA.16816.F32 R56, R112.reuse, R58, R96 ;  /* 0x0000003a7038723c */ /* 0x040fe20000001860 */
[----:B------:R-:W1:Y:S04]  /*7460*/  LDSM.16.MT88.4 R96, [R176+0x11800] ;  /* 0x01180000b060783b */ /* 0x000e680000004200 */
[----:B------:R-:W-:Y:S04]  /*7470*/  STG.E.U16 desc[UR18][R172.64], R157 ;  /* 0x0000009dac007986 */ /* 0x000fe8000c101512 */
[----:B------:R-:W-:Y:S01]  /*7480*/  STG.E.U16 desc[UR18][R172.64+0x2], R158 ;  /* 0x0000029eac007986 */ /* 0x000fe2000c101512 */
[----:B------:R-:W-:Y:S01]  /*7490*/  VIADD R240, R202, 0x78dde6e4 ;  /* 0x78dde6e4caf07836 */ /* 0x000fe20000000000 */
[C---:B------:R-:W-:Y:S01]  /*74a0*/  HMMA.16816.F32 R76, R112.reuse, R80, R76 ;  /* 0x00000050704c723c */ /* 0x040fe2000000184c */
[----:B------:R-:W1:Y:S07]  /*74b0*/  LDCU.64 UR8, c[0x0][0x358] ;  /* 0x00006b00ff0877ac */ /* 0x000e6e0008000a00 */
[C---:B------:R-:W-:Y:S08]  /*74c0*/  HMMA.16816.F32 R80, R112.reuse, R82, R60 ;  /* 0x000000527050723c */ /* 0x040ff0000000183c */
[C---:B-----5:R-:W-:Y:S08]  /*74d0*/  HMMA.16816.F32 R60, R112.reuse, R64, R152 ;  /* 0x00000040703c723c */ /* 0x060ff00000001898 */
[----:B------:R-:W-:Y:S01]  /*74e0*/  HMMA.16816.F32 R64, R112, R66, R192 ;  /* 0x000000427040723c */ /* 0x000fe200000018c0 */
[----:B------:R-:W-:-:S07]  /*74f0*/  IMAD.MOV.U32 R192, RZ, RZ, -0x1 ;  /* 0xffffffffffc07424 */ /* 0x000fce00078e00ff */
[C---:B-1----:R-:W-:Y:S08]  /*7500*/  HMMA.16816.F32 R92, R112.reuse, R96, R208 ;  /* 0x00000060705c723c */ /* 0x042ff000000018d0 */
[----:B------:R-:W-:Y:S01]  /*7510*/  HMMA.16816.F32 R96, R112, R98, R212 ;  /* 0x000000627060723c */ /* 0x000fe200000018d4 */
[----:B---3--:R-:W-:-:S05]  /*7520*/  @!P3 HADD2 R13, -R24.H0_H0, -RZ.H0_H0 ;  /* 0xa00000ff180db230 */ /* 0x008fca0000000900 */
[----:B------:R-:W-:-:S04]  /*7530*/  PRMT R0, R13, 0x7610, R0 ;  /* 0x000076100d007816 */ /* 0x000fc80000000000 */
[----:B------:R-:W-:Y:S01]  /*7540*/  @!P3 PRMT R24, R0, 0x5410, RZ ;  /* 0x000054100018b816 */ /* 0x000fe200000000ff */
[----:B------:R-:W-:Y:S01]  /*7550*/  FADD.FTZ R0, R242, R241 ;  /* 0x000000f1f2007221 */ /* 0x000fe20000010000 */
[----:B--2---:R-:W-:Y:S01]  /*7560*/  @!P1 HADD2 R12, -R23.H0_H0, -RZ.H0_H0 ;  /* 0xa00000ff170c9230 */ /* 0x004fe20000000900 */
[----:B------:R-:W-:Y:S02]  /*7570*/  ISETP.GT.U32.AND P3, PT, R85, UR6, PT ;  /* 0x0000000655007c0c */ /* 0x000fe4000bf64070 */
[----:B------:R-:W-:Y:S01]  /*7580*/  FADD.FTZ R0, R244, R0 ;  /* 0x00000000f4007221 */ /* 0x000fe20000010000 */
[----:B------:R-:W-:Y:S01]  /*7590*/  @!P4 HADD2 R14, -R25.H0_H0, -RZ.H0_H0 ;  /* 0xa00000ff190ec230 */ /* 0x000fe20000000900 */
[----:B------:R-:W-:Y:S02]  /*75a0*/  PRMT R2, R12, 0x7610, R2 ;  /* 0x000076100c027816 */ /* 0x000fe40000000002 */
[----:B------:R-:W-:Y:S02]  /*75b0*/  FADD.FTZ R0, R245, R0 ;  /* 0x00000000f5007221 */ /* 0x000fe40000010000 */
[----:B------:R-:W-:-:S02]  /*75c0*/  PRMT R11, R14, 0x7610, R11 ;  /* 0x000076100e0b7816 */ /* 0x000fc4000000000b */
[----:B------:R-:W-:Y:S01]  /*75d0*/  @!P1 PRMT R23, R2, 0x5410, RZ ;  /* 0x0000541002179816 */ /* 0x000fe200000000ff */
[----:B------:R-:W-:Y:S01]  /*75e0*/  FADD.FTZ R0, R190, R0 ;  /* 0x00000000be007221 */ /* 0x000fe20000010000 */
[----:B------:R-:W-:Y:S01]  /*75f0*/  FADD.FTZ R2, R243, R249 ;  /* 0x000000f9f3027221 */ /* 0x000fe20000010000 */
[----:B------:R-:W1:Y:S01]  /*7600*/  LDC R190, c[0x0][0x448] ;  /* 0x00011200ffbe7b82 */ /* 0x000e620000000800 */
[----:B------:R-:W-:Y:S02]  /*7610*/  ISETP.GT.U32.AND P1, PT, R86, UR6, PT ;  /* 0x0000000656007c0c */ /* 0x000fe4000bf24070 */
[----:B------:R-:W-:Y:S01]  /*7620*/  @!P4 PRMT R25, R11, 0x5410, RZ ;  /* 0x000054100b19c816 */ /* 0x000fe200000000ff */
[----:B------:R-:W-:Y:S01]  /*7630*/  FADD.FTZ R2, R248, R2 ;  /* 0x00000002f8027221 */ /* 0x000fe20000010000 */
[----:B------:R-:W-:Y:S01]  /*7640*/  ISETP.GT.U32.AND P4, PT, R84, UR6, PT ;  /* 0x0000000654007c0c */ /* 0x000fe2000bf84070 */
[----:B----4-:R-:W-:Y:S02]  /*7650*/  @P3 HADD2 R8, -R19.H0_H0, -RZ.H0_H0 ;  /* 0xa00000ff13083230 */ /* 0x010fe40000000900 */
[----:B------:R-:W-:-:S03]  /*7660*/  FADD.FTZ R2, R252, R2 ;  /* 0x00000002fc027221 */ /* 0x000fc60000010000 */
[----:B------:R-:W-:Y:S01]  /*7670*/  PRMT R4, R8, 0x7610, R4 ;  /* 0x0000761008047816 */ /* 0x000fe20000000004 */
[----:B------:R-:W-:Y:S02]  /*7680*/  FADD.FTZ R2, R251, R2 ;  /* 0x00000002fb027221 */ /* 0x000fe40000010000 */
[----:B------:R-:W-:Y:S01]  /*7690*/  @P1 HADD2 R7, -R16.H0_H0, -RZ.H0_H0 ;  /* 0xa00000ff10071230 */ /* 0x000fe20000000900 */
[----:B------:R-:W-:Y:S01]  /*76a0*/  @P3 PRMT R19, R4, 0x5410, RZ ;  /* 0x0000541004133816 */ /* 0x000fe200000000ff */
[----:B------:R-:W-:Y:S01]  /*76b0*/  FADD.FTZ R4, R236, R0 ;  /* 0x00000000ec047221 */ /* 0x000fe20000010000 */
[----:B------:R-:W-:Y:S01]  /*76c0*/  FADD.FTZ R0, R189, R2 ;  /* 0x00000002bd007221 */ /* 0x000fe20000010000 */
[----:B------:R-:W-:Y:S02]  /*76d0*/  @!P5 HADD2 R10, -R21.H0_H0, -RZ.H0_H0 ;  /* 0xa00000ff150ad230 */ /* 0x000fe40000000900 */
[----:B------:R-:W-:Y:S01]  /*76e0*/  @P4 HADD2 R9, -R20.H0_H0, -RZ.H0_H0 ;  /* 0xa00000ff14094230 */ /* 0x000fe20000000900 */
[----:B------:R-:W-:Y:S01]  /*76f0*/  PRMT R3, R7, 0x7610, R3 ;  /* 0x0000761007037816 */ /* 0x000fe20000000003 */
[----:B------:R-:W-:Y:S01]  /*7700*/  FADD.FTZ R0, R237, R0 ;  /* 0x00000000ed007221 */ /* 0x000fe20000010000 */
[----:B------:R-:W-:-:S02]  /*7710*/  PRMT R6, R10, 0x7610, R6 ;  /* 0x000076100a067816 */ /* 0x000fc40000000006 */
[----:B------:R-:W-:Y:S01]  /*7720*/  PRMT R5, R9, 0x7610, R5 ;  /* 0x0000761009057816 */ /* 0x000fe20000000005 */
[----:B------:R-:W-:Y:S01]  /*7730*/  FADD.FTZ R0, R238, R0 ;  /* 0x00000000ee007221 */ /* 0x000fe20000010000 */
[----:B------:R-:W-:Y:S01]  /*7740*/  @P1 PRMT R16, R3, 0x5410, RZ ;  /* 0x0000541003101816 */ /* 0x000fe200000000ff */
[----:B------:R2:W3:Y:S01]  /*7750*/  LDSM.16.MT88.4 R8, [R87+0x5800] ;  /* 0x005800005708783b */ /* 0x0004e20000004200 */
[----:B-1----:R-:W-:Y:S02]  /*7760*/  IMAD.SHL.U32 R3, R190, 0x8, RZ ;  /* 0x00000008be037824 */ /* 0x002fe400078e00ff */
[----:B------:R-:W-:Y:S02]  /*7770*/  FADD.FTZ R0, R180, R0 ;  /* 0x00000000b4007221 */ /* 0x000fe40000010000 */
[----:B------:R-:W-:-:S04]  /*7780*/  IMAD.WIDE R2, R3, 0x2, R172 ;  /* 0x0000000203027825 */ /* 0x000fc800078e02ac */
[----:B------:R-:W-:Y:S01]  /*7790*/  FADD.FTZ R4, R239, R4 ;  /* 0x00000004ef047221 */ /* 0x000fe20000010000 */
[----:B------:R-:W-:Y:S01]  /*77a0*/  FADD.FTZ R0, R179, R0 ;  /* 0x00000000b3007221 */ /* 0x000fe20000010000 */
[----:B------:R-:W-:Y:S02]  /*77b0*/  STG.E.U16 desc[UR18][R2.64], R162 ;  /* 0x000000a202007986 */ /* 0x000fe4000c101512 */
[----:B------:R-:W-:Y:S02]  /*77c0*/  FADD.FTZ R4, R250, R4 ;  /* 0x00000004fa047221 */ /* 0x000fe40000010000 */
[----:B------:R-:W-:Y:S01]  /*77d0*/  STG.E.U16 desc[UR18][R2.64+0x2], R161 ;  /* 0x000002a102007986 */ /* 0x000fe2000c101512 */
[----:B------:R-:W-:-:S03]  /*77e0*/  FADD.FTZ R0, R177, R0 ;  /* 0x00000000b1007221 */ /* 0x000fc60000010000 */
[----:B------:R-:W-:Y:S01]  /*77f0*/  STG.E.U16 desc[UR18][R172.64+0x10], R160 ;  /* 0x000010a0ac007986 */ /* 0x000fe2000c101512 */
[----:B------:R-:W-:-:S03]  /*7800*/  VIADD R241, R202, 0x9e3779b9 ;  /* 0x9e3779b9caf17836 */ /* 0x000fc60000000000 */
[----:B------:R-:W-:Y:S01]  /*7810*/  STG.E.U16 desc[UR18][R172.64+0x12], R159 ;  /* 0x0000129fac007986 */ /* 0x000fe2000c101512 */
[----:B------:R-:W-:-:S03]  /*7820*/  VIADD R242, R202, 0xdaa66d2b ;  /* 0xdaa66d2bcaf27836 */ /* 0x000fc60000000000 */
[----:B------:R-:W-:Y:S04]  /*7830*/  STG.E.U16 desc[UR18][R2.64+0x10], R167 ;  /* 0x000010a702007986 */ /* 0x000fe8000c101512 */
[----:B------:R-:W-:Y:S01]  /*7840*/  STG.E.U16 desc[UR18][R2.64+0x12], R164 ;  /* 0x000012a402007986 */ /* 0x000fe2000c101512 */
[----:B------:R-:W-:-:S03]  /*7850*/  FADD.FTZ R4, R185, R4 ;  /* 0x00000004b9047221 */ /* 0x000fc60000010000 */
[----:B------:R-:W-:Y:S01]  /*7860*/  STG.E.U16 desc[UR18][R172.64+0x20], R166 ;  /* 0x000020a6ac007986 */ /* 0x000fe2000c101512 */
[----:B------:R-:W-:-:S03]  /*7870*/  VIADD R237, R202, 0x3c6ef372 ;  /* 0x3c6ef372caed7836 */ /* 0x000fc60000000000 */
[----:B------:R-:W-:Y:S01]  /*7880*/  STG.E.U16 desc[UR18][R172.64+0x22], R163 ;  /* 0x000022a3ac007986 */ /* 0x000fe2000c101512 */
[----:B--2---:R-:W-:Y:S03]  /*7890*/  HMMA.16816.F32 R84, R112, R88, R196 ;  /* 0x000000587054723c */ /* 0x004fe600000018c4 */
[----:B------:R-:W-:Y:S01]  /*78a0*/  STG.E.U16 desc[UR18][R2.64+0x20], R168 ;  /* 0x000020a802007986 */ /* 0x000fe2000c101512 */
[----:B------:R-:W-:-:S03]  /*78b0*/  FADD.FTZ R0, R171, R0 ;  /* 0x00000000ab007221 */ /* 0x000fc60000010000 */
[----:B------:R-:W-:Y:S01]  /*78c0*/  STG.E.U16 desc[UR18][R2.64+0x22], R165 ;  /* 0x000022a502007986 */ /* 0x000fe2000c101512 */
[----:B------:R-:W-:-:S03]  /*78d0*/  @!P5 PRMT R21, R6, 0x5410, RZ ;  /* 0x000054100615d816 */ /* 0x000fc600000000ff */
[----:B------:R-:W-:Y:S01]  /*78e0*/  STG.E.U16 desc[UR18][R172.64+0x30], R149 ;  /* 0x00003095ac007986 */ /* 0x000fe2000c101512 */
[----:B------:R-:W-:-:S03]  /*78f0*/  @P4 PRMT R20, R5, 0x5410, RZ ;  /* 0x0000541005144816 */ /* 0x000fc600000000ff */
[----:B------:R-:W-:Y:S01]  /*7900*/  STG.E.U16 desc[UR18][R172.64+0x32], R151 ;  /* 0x00003297ac007986 */ /* 0x000fe2000c101512 */
[----:B------:R-:W-:-:S03]  /*7910*/  VIADD R199, R202, 0xb54cda56 ;  /* 0xb54cda56cac77836 */ /* 0x000fc60000000000 */
[----:B------:R-:W-:Y:S01]  /*7920*/  STG.E.U16 desc[UR18][R2.64+0x30], R156 ;  /* 0x0000309c02007986 */ /* 0x000fe2000c101512 */
[----:B------:R-:W-:-:S03]  /*7930*/  VIADD R236, R202, 0x1715609d ;  /* 0x1715609dcaec7836 */ /* 0x000fc60000000000 */
[----:B------:R-:W-:Y:S01]  /*7940*/  STG.E.U16 desc[UR18][R2.64+0x32], R150 ;  /* 0x0000329602007986 */ /* 0x000fe2000c101512 */
[----:B------:R-:W-:-:S03]  /*7950*/  FADD.FTZ R4, R187, R4 ;  /* 0x00000004bb047221 */ /* 0x000fc60000010000 */
[----:B------:R-:W-:Y:S04]  /*7960*/  STG.E.U16 desc[UR18][R172.64+0x40], R138 ;  /* 0x0000408aac007986 */ /* 0x000fe8000c101512 */
[----:B------:R-:W-:Y:S01]  /*7970*/  STG.E.U16 desc[UR18][R172.64+0x42], R137 ;  /* 0x00004289ac007986 */ /* 0x000fe2000c101512 */
[----:B------:R-:W-:-:S03]  /*7980*/  FADD.FTZ R0, R143, R0 ;  /* 0x000000008f007221 */ /* 0x000fc60000010000 */
[----:B------:R-:W-:Y:S04]  /*7990*/  STG.E.U16 desc[UR18][R2.64+0x40], R136 ;  /* 0x0000408802007986 */ /* 0x000fe8000c101512 */
[----:B------:R-:W-:Y:S04]  /*79a0*/  STG.E.U16 desc[UR18][R2.64+0x42], R134 ;  /* 0x0000428602007986 */ /* 0x000fe8000c101512 */
[----:B------:R-:W-:Y:S04]  /*79b0*/  STG.E.U16 desc[UR18][R172.64+0x50], R119 ;  /* 0x00005077ac007986 */ /* 0x000fe8000c101512 */
[----:B------:R-:W-:Y:S04]  /*79c0*/  STG.E.U16 desc[UR18][R172.64+0x52], R135 ;  /* 0x00005287ac007986 */ /* 0x000fe8000c101512 */
[----:B------:R-:W-:Y:S04]  /*79d0*/  STL [R1+0x50], R241 ;  /* 0x000050f101007387 */ /* 0x000fe80000100800 */
[----:B------:R-:W-:Y:S04]  /*79e0*/  STG.E.U16 desc[UR18][R2.64+0x50], R133 ;  /* 0x0000508502007986 */ /* 0x000fe8000c101512 */
[----:B------:R3:W-:Y:S04]  /*79f0*/  STG.E.U16 desc[UR18][R2.64+0x52], R132 ;  /* 0x0000528402007986 */ /* 0x0007e8000c101512 */
[----:B------:R1:W-:Y:S01]  /*7a00*/  STL [R1+0x48], R242 ;  /* 0x000048f201007387 */ /* 0x0003e20000100800 */
[----:B------:R-:W-:-:S03]  /*7a10*/  FADD.FTZ R4, R188, R4 ;  /* 0x00000004bc047221 */ /* 0x000fc60000010000 */
[----:B------:R1:W-:Y:S04]  /*7a20*/  STG.E.U16 desc[UR18][R172.64+0x60], R26 ;  /* 0x0000601aac007986 */ /* 0x0003e8000c101512 */
[----:B------:R1:W-:Y:S04]  /*7a30*/  STG.E.U16 desc[UR18][R172.64+0x62], R25 ;  /* 0x00006219ac007986 */ /* 0x0003e8000c101512 */
[----:B------:R1:W-:Y:S01]  /*7a40*/  STL [R1+0x4c], R237 ;  /* 0x00004ced01007387 */ /* 0x0003e20000100800 */
[----:B------:R-:W-:-:S03]  /*7a50*/  FADD.FTZ R0, R142, R0 ;  /* 0x000000008e007221 */ /* 0x000fc60000010000 */
[----:B------:R1:W-:Y:S04]  /*7a60*/  STG.E.U16 desc[UR18][R2.64+0x60], R24 ;  /* 0x0000601802007986 */ /* 0x0003e8000c101512 */
[----:B------:R1:W-:Y:S04]  /*7a70*/  STG.E.U16 desc[UR18][R2.64+0x62], R23 ;  /* 0x0000621702007986 */ /* 0x0003e8000c101512 */
[----:B------:R1:W-:Y:S04]  /*7a80*/  STL [R1+0x44], R240 ;  /* 0x000044f001007387 */ /* 0x0003e80000100800 */
[----:B------:R1:W-:Y:S04]  /*7a90*/  STG.E.U16 desc[UR18][R172.64+0x70], R21 ;  /* 0x00007015ac007986 */ /* 0x0003e8000c101512 */
[----:B------:R1:W-:Y:S04]  /*7aa0*/  STG.E.U16 desc[UR18][R172.64+0x72], R20 ;  /* 0x00007214ac007986 */ /* 0x0003e8000c101512 */
[----:B------:R1:W-:Y:S04]  /*7ab0*/  STL [R1+0x34], R199 ;  /* 0x000034c701007387 */ /* 0x0003e80000100800 */
[----:B------:R1:W-:Y:S04]  /*7ac0*/  STG.E.U16 desc[UR18][R2.64+0x70], R19 ;  /* 0x0000701302007986 */ /* 0x0003e8000c101512 */
[----:B------:R1:W-:Y:S04]  /*7ad0*/  STG.E.U16 desc[UR18][R2.64+0x72], R16 ;  /* 0x0000721002007986 */ /* 0x0003e8000c101512 */
[----:B------:R1:W-:Y:S01]  /*7ae0*/  STL [R1+0x40], R236 ;  /* 0x000040ec01007387 */ /* 0x0003e20000100800 */
[----:B------:R-:W-:Y:S01]  /*7af0*/  FADD.FTZ R4, R178, R4 ;  /* 0x00000004b2047221 */ /* 0x000fe20000010000 */
[----:B------:R-:W-:Y:S01]  /*7b00*/  FADD.FTZ R0, R139, R0 ;  /* 0x000000008b007221 */ /* 0x000fe20000010000 */
[----:B------:R-:W-:-:S02]  /*7b10*/  IMAD.MOV.U32 R239, RZ, RZ, R247 ;  /* 0x000000ffffef7224 */ /* 0x000fc400078e00f7 */
[----:B------:R-:W-:Y:S01]  /*7b20*/  FADD.FTZ R4, R146, R4 ;  /* 0x0000000492047221 */ /* 0x000fe20000010000 */
[----:B------:R-:W-:Y:S01]  /*7b30*/  FADD.FTZ R196, R144, R0 ;  /* 0x0000000090c47221 */ /* 0x000fe20000010000 */
[----:B------:R-:W-:Y:S02]  /*7b40*/  IMAD.MOV.U32 R178, RZ, RZ, R200 ;  /* 0x000000ffffb27224 */ /* 0x000fe400078e00c8 */
[----:B------:R-:W-:Y:S02]  /*7b50*/  VIADD R0, R203, 0xbb67ae85 ;  /* 0xbb67ae85cb007836 */ /* 0x000fe40000000000 */
[----:B------:R-:W-:Y:S01]  /*7b60*/  FADD.FTZ R4, R145, R4 ;  /* 0x0000000491047221 */ /* 0x000fe20000010000 */
[----:B------:R-:W-:Y:S01]  /*7b70*/  HMMA.16816.F32 R88, R112, R90, R204 ;  /* 0x0000005a7058723c */ /* 0x000fe200000018cc */
[----:B------:R-:W-:Y:S02]  /*7b80*/  IADD3 R194, P1, PT, R172, -0x80, RZ ;  /* 0xffffff80acc27810 */ /* 0x000fe40007f3e0ff */
[----:B------:R-:W-:Y:S01]  /*7b90*/  LOP3.LUT R0, R0, R178, R239, 0x96, !PT ;  /* 0x000000b200007212 */ /* 0x000fe200078e96ef */
[----:B------:R-:W-:-:S04]  /*7ba0*/  FADD.FTZ R4, R147, R4 ;  /* 0x0000000493047221 */ /* 0x000fc80000010000 */
[C---:B---3--:R-:W-:Y:S01]  /*7bb0*/  HMMA.16816.F32 R132, R112.reuse, R8, R32 ;  /* 0x000000087084723c */ /* 0x048fe20000001820 */
[----:B------:R-:W-:Y:S02]  /*7bc0*/  IMAD.MOV.U32 R238, RZ, RZ, R246 ;  /* 0x000000ffffee7224 */ /* 0x000fe400078e00f6 */
[----:B------:R-:W-:Y:S01]  /*7bd0*/  FADD.FTZ R195, R148, R4 ;  /* 0x0000000494c37221 */ /* 0x000fe20000010000 */
[----:B------:R-:W-:Y:S01]  /*7be0*/  IMAD.MOV.U32 R179, RZ, RZ, R201 ;  /* 0x000000ffffb37224 */ /* 0x000fe200078e00c9 */
[----:B------:R-:W-:Y:S01]  /*7bf0*/  IADD3.X R193, PT, PT, R173, -0x1, RZ, P1, !PT ;  /* 0xffffffffadc17810 */ /* 0x000fe20000ffe4ff */
[----:B------:R-:W-:Y:S02]  /*7c00*/  IMAD.WIDE.U32 R218, R0, -0x326172a9, RZ ;  /* 0xcd9e8d5700da7825 */ /* 0x000fe400078e00ff */
[----:B------:R-:W-:Y:S01]  /*7c10*/  HMMA.16816.F32 R112, R112, R10, R28 ;  /* 0x0000000a7070723c */ /* 0x000fe2000000181c */
[----:B------:R-:W-:-:S04]  /*7c20*/  NOP ;  /* 0x0000000000007918 */ /* 0x000fc80000000000 */
[----:B-1----:R-:W-:-:S15]  /*7c30*/  @!P6 BRA `(.L_x_670) ;  /* 0x00000054008ce947 */ /* 0x002fde0003800000 */
[----:B------:R-:W2:Y:S04]  /*7c40*/  LDL R247, [R1+0x20] ;  /* 0x0000200001f77983 */ /* 0x000ea80000100800 */
[----:B------:R-:W3:Y:S04]  /*7c50*/  LDL R200, [R1+0x30] ;  /* 0x0000300001c87983 */ /* 0x000ee80000100800 */
[----:B------:R-:W4:Y:S04]  /*7c60*/  LDL R246, [R1+0x38] ;  /* 0x0000380001f67983 */ /* 0x000f280000100800 */
[----:B------:R-:W5:Y:S01]  /*7c70*/  LDL R190, [R1+0x3c] ;  /* 0x00003c0001be7983 */ /* 0x000f620000100800 */
[C---:B------:R-:W-:Y:S01]  /*7c80*/  IMAD.SHL.U32 R7, R140.reuse, 0x10, RZ ;  /* 0x000000108c077824 */ /* 0x040fe200078e00ff */
[----:B------:R-:W-:Y:S01]  /*7c90*/  SHF.L.U64.HI R5, R140, 0x4, R141 ;  /* 0x000000048c057819 */ /* 0x000fe2000001028d */
[----:B------:R-:W-:Y:S01]  /*7ca0*/  IMAD.SHL.U32 R183, R186, 0x20, RZ ;  /* 0x00000020bab77824 */ /* 0x000fe200078e00ff */
[----:B------:R-:W4:Y:S01]  /*7cb0*/  LDL.LU R201, [R1+0xbc] ;  /* 0x0000bc0001c97983 */ /* 0x000f220000300800 */
[----:B------:R-:W-:Y:S01]  /*7cc0*/  SHF.R.U32.HI R182, RZ, 0x1, R186 ;  /* 0x00000001ffb67819 */ /* 0x000fe200000116ba */
[----:B------:R-:W1:Y:S01]  /*7cd0*/  LDCU UR7, c[0x0][0x440] ;  /* 0x00008800ff0777ac */ /* 0x000e620008000800 */
[----:B------:R-:W-:-:S04]  /*7ce0*/  DEPBAR.LE SB0, 0x0 ;  /* 0x000080000000791a */ /* 0x000fc80000000000 */
[----:B------:R-:W5:Y:S01]  /*7cf0*/  LDL R189, [R1+0x2c] ;  /* 0x00002c0001bd7983 */ /* 0x000f620000100800 */
[----:B------:R-:W-:Y:S01]  /*7d00*/  LOP3.LUT R183, R183, 0x7c00, RZ, 0xc0, !PT ;  /* 0x00007c00b7b77812 */ /* 0x000fe200078ec0ff */
[----:B------:R-:W-:Y:S01]  /*7d10*/  BAR.SYNC.DEFER_BLOCKING 0x0 ;  /* 0x0000000000007b1d */ /* 0x000fe20000010000 */
[----:B--2---:R-:W-:-:S04]  /*7d20*/  IMAD.MOV.U32 R243, RZ, RZ, R247 ;  /* 0x000000fffff37224 */ /* 0x004fc800078e00f7 */
[----:B------:R-:W-:-:S04]  /*7d30*/  VIADD R2, R243, 0xfffffffe ;  /* 0xfffffffef3027836 */ /* 0x000fc80000000000 */
[C---:B------:R-:W-:Y:S02]  /*7d40*/  IMAD R4, R2.reuse, R141, RZ ;  /* 0x0000008d02047224 */ /* 0x040fe400078e02ff */
[----:B------:R-:W-:-:S04]  /*7d50*/  IMAD.WIDE.U32 R2, R2, R140, RZ ;  /* 0x0000008c02027225 */ /* 0x000fc800078e00ff */
[----:B------:R-:W-:Y:S01]  /*7d60*/  IMAD.IADD R6, R4, 0x1, R3 ;  /* 0x0000000104067824 */ /* 0x000fe200078e0203 */
[C---:B---3--:R-:W-:Y:S01]  /*7d70*/  LEA R8, P3, R2.reuse, R200, 0x7 ;  /* 0x000000c802087211 */ /* 0x048fe200078638ff */
[----:B------:R-:W-:Y:S01]  /*7d80*/  IMAD.IADD R4, R3, 0x1, R4 ;  /* 0x0000000103047824 */ /* 0x000fe200078e0204 */
[----:B------:R-:W-:Y:S01]  /*7d90*/  LEA R0, P1, R2, R7, 0x6 ;  /* 0x0000000702007211 */ /* 0x000fe200078230ff */
[----:B------:R-:W-:-:S03]  /*7da0*/  IMAD.SHL.U32 R247, R186, 0x40, RZ ;  /* 0x00000040baf77824 */ /* 0x000fc600078e00ff */
[C---:B------:R-:W-:Y:S02]  /*7db0*/  LEA.HI.X R3, R2.reuse, R5, R6, 0x6, P1 ;  /* 0x0000000502037211 */ /* 0x040fe400008f3406 */
[----:B-----5:R-:W-:Y:S02]  /*7dc0*/  LEA.HI.X R9, R2, R189, R4, 0x7, P3 ;  /* 0x000000bd02097211 */ /* 0x020fe400018f3c04 */
[----:B------:R-:W-:Y:S02]  /*7dd0*/  IADD3 R10, P3, PT, R0, R7, RZ ;  /* 0x00000007000a7210 */ /* 0x000fe40007f7e0ff */
[----:B------:R-:W-:Y:S02]  /*7de0*/  LEA R11, P1, R140, R0, 0x5 ;  /* 0x000000008c0b7211 */ /* 0x000fe400078228ff */
[----:B------:R-:W-:Y:S01]  /*7df0*/  LEA R6, P4, R0, R200, 0x1 ;  /* 0x000000c800067211 */ /* 0x000fe200078808ff */
[----:B------:R-:W-:Y:S01]  /*7e00*/  IMAD.X R5, R3, 0x1, R5, P3 ;  /* 0x0000000103057824 */ /* 0x000fe200018e0605 */
[----:B------:R-:W-:-:S02]  /*7e10*/  LEA.HI.X R12, R140, R3, R141, 0x5, P1 ;  /* 0x000000038c0c7211 */ /* 0x000fc400008f2c8d */
[----:B------:R-:W-:Y:S02]  /*7e20*/  LEA.HI.X R7, R0, R189, R3, 0x1, P4 ;  /* 0x000000bd00077211 */ /* 0x000fe400020f0c03 */
[----:B------:R-:W-:Y:S02]  /*7e30*/  LOP3.LUT R0, R182, 0x8, RZ, 0xc0, !PT ;  /* 0x00000008b6007812 */ /* 0x000fe400078ec0ff */
[----:B------:R-:W-:Y:S02]  /*7e40*/  LOP3.LUT R3, R183, 0x200, R247, 0xf8, !PT ;  /* 0x00000200b7037812 */ /* 0x000fe400078ef8f7 */
[-C--:B------:R-:W-:Y:S02]  /*7e50*/  LEA R4, P1, R10, R200.reuse, 0x1 ;  /* 0x000000c80a047211 */ /* 0x080fe400078208ff */
[----:B------:R-:W-:Y:S02]  /*7e60*/  LEA R2, P5, R11, R200, 0x1 ;  /* 0x000000c80b027211 */ /* 0x000fe400078a08ff */
[----:B----4-:R-:W-:-:S02]  /*7e70*/  LOP3.LUT R0, R3, R201, R0, 0xf6, !PT ;  /* 0x000000c903007212 */ /* 0x010fc400078ef600 */
[-C--:B------:R-:W-:Y:S02]  /*7e80*/  LEA.HI.X R5, R10, R189.reuse, R5, 0x1, P1 ;  /* 0x000000bd0a057211 */ /* 0x080fe400008f0c05 */
[----:B------:R-:W-:Y:S02]  /*7e90*/  LEA.HI.X R3, R11, R189, R12, 0x1, P5 ;  /* 0x000000bd0b037211 */ /* 0x000fe400028f0c0c */
[----:B------:R-:W2:Y:S01]  /*7ea0*/  LDL.LU R189, [R1+0x54] ;  /* 0x0000540001bd7983 */ /* 0x000ea20000300800 */
[----:B-1----:R-:W-:Y:S02]  /*7eb0*/  ISETP.GE.AND P4, PT, R181, UR7, PT ;  /* 0x00000007b5007c0c */ /* 0x002fe4000bf86270 */
[----:B------:R-:W-:Y:S02]  /*7ec0*/  ISETP.GE.AND P3, PT, R246, UR7, PT ;  /* 0x00000007f6007c0c */ /* 0x000fe4000bf66270 */
[----:B------:R-:W-:-:S09]  /*7ed0*/  ISETP.GE.AND P1, PT, R190, UR7, PT ;  /* 0x00000007be007c0c */ /* 0x000fd2000bf26270 */
        /* <DEDUP_REMOVED lines=39> */
[----:B------:R-:W-:Y:S01]  /*8150*/  @P3 STS.128 [R191+0xf000], RZ ;  /* 0x00f000ffbf003388 */ /* 0x000fe20000000c00 */
[----:B------:R-:W-:-:S03]  /*8160*/  LEA R119, R0, UR5, 0x1 ;  /* 0x0000000500777c11 */ /* 0x000fc6000f8e08ff */
        /* <DEDUP_REMOVED lines=20> */
[----:B-1----:R-:W-:Y:S04]  /*82b0*/  LDSM.16.M88.4 R4, [R119] ;  /* 0x000000007704783b */ /* 0x002fe80000000200 */
[----:B------:R-:W1:Y:S04]  /*82c0*/  LDSM.16.M88.4 R20, [R118+UR5+0x6000] ;  /* 0x006000057614783b */ /* 0x000e680008000200 */
[----:B------:R-:W4:Y:S04]  /*82d0*/  LDSM.16.M88.4 R12, [R118+UR5+0x6800] ;  /* 0x00680005760c783b */ /* 0x000f280008000200 */
[----:B------:R-:W5:Y:S04]  /*82e0*/  LDSM.16.M88.4 R32, [R118+UR5+0x7000] ;  /* 0x007000057620783b */ /* 0x000f680008000200 */
[----:B------:R-:W5:Y:S01]  /*82f0*/  LDSM.16.M88.4 R28, [R118+UR5+0x7800] ;  /* 0x00780005761c783b */ /* 0x000f620008000200 */
[----:B---3--:R-:W-:-:S03]  /*8300*/  IMAD.MOV.U32 R3, RZ, RZ, 0x20 ;  /* 0x00000020ff037424 */ /* 0x008fc600078e00ff */
[----:B------:R-:W0:Y:S01]  /*8310*/  LDGDEPBAR ;  /* 0x00000000000079af */ /* 0x000e220000000000 */
[----:B------:R-:W-:Y:S01]  /*8320*/  VIADD R0, R118, UR5 ;  /* 0x0000000576007c36 */ /* 0x000fe20008000000 */
[----:B------:R-:W-:-:S05]  /*8330*/  SEL R3, R3, 0xffffffe0, !P2 ;  /* 0xffffffe003037807 */ /* 0x000fca0005000000 */
[----:B------:R-:W-:Y:S02]  /*8340*/  IMAD.IADD R177, R3, 0x1, R119 ;  /* 0x0000000103b17824 */ /* 0x000fe400078e0277 */
[----:B------:R-:W-:-:S03]  /*8350*/  IMAD.IADD R2, R0, 0x1, R3 ;  /* 0x0000000100027824 */ /* 0x000fc600078e0203 */
[----:B------:R-:W-:Y:S04]  /*8360*/  LDSM.16.M88.4 R8, [R177] ;  /* 0x00000000b108783b */ /* 0x000fe80000000200 */
[----:B------:R-:W3:Y:S04]  /*8370*/  LDSM.16.M88.4 R140, [R2+0x6000] ;  /* 0x00600000028c783b */ /* 0x000ee80000000200 */
[----:B------:R-:W3:Y:S04]  /*8380*/  LDSM.16.M88.4 R156, [R2+0x6800] ;  /* 0x00680000029c783b */ /* 0x000ee80000000200 */
[----:B------:R-:W3:Y:S04]  /*8390*/  LDSM.16.M88.4 R148, [R2+0x7000] ;  /* 0x007000000294783b */ /* 0x000ee80000000200 */
[----:B------:R-:W3:Y:S01]  /*83a0*/  LDSM.16.M88.4 R164, [R2+0x7800] ;  /* 0x0078000002a4783b */ /* 0x000ee20000000200 */
[C---:B-1----:R-:W-:Y:S08]  /*83b0*/  HMMA.16816.F32 R24, R4.reuse, R20, RZ ;  /* 0x000000140418723c */ /* 0x042ff000000018ff */
[C---:B------:R-:W-:Y:S08]  /*83c0*/  HMMA.16816.F32 R136, R4.reuse, R22, RZ ;  /* 0x000000160488723c */ /* 0x040ff000000018ff */
[C---:B----4-:R-:W-:Y:S08]  /*83d0*/  HMMA.16816.F32 R20, R4.reuse, R12, RZ ;  /* 0x0000000c0414723c */ /* 0x050ff000000018ff */
[C---:B------:R-:W-:Y:S08]  /*83e0*/  HMMA.16816.F32 R12, R4.reuse, R14, RZ ;  /* 0x0000000e040c723c */ /* 0x040ff000000018ff */
[C---:B-----5:R-:W-:Y:S08]  /*83f0*/  HMMA.16816.F32 R160, R4.reuse, R32, RZ ;  /* 0x0000002004a0723c */ /* 0x060ff000000018ff */
[C---:B------:R-:W-:Y:S08]  /*8400*/  HMMA.16816.F32 R208, R4.reuse, R34, RZ ;  /* 0x0000002204d0723c */ /* 0x040ff000000018ff */
[C---:B------:R-:W-:Y:S08]  /*8410*/  HMMA.16816.F32 R220, R4.reuse, R28, RZ ;  /* 0x0000001c04dc723c */ /* 0x040ff000000018ff */
[----:B------:R-:W-:Y:S08]  /*8420*/  HMMA.16816.F32 R204, R4, R30, RZ ;  /* 0x0000001e04cc723c */ /* 0x000ff000000018ff */
[C---:B---3--:R-:W-:Y:S08]  /*8430*/  HMMA.16816.F32 R152, R8.reuse, R140, R24 ;  /* 0x0000008c0898723c */ /* 0x048ff00000001818 */
[C---:B------:R-:W-:Y:S08]  /*8440*/  HMMA.16816.F32 R144, R8.reuse, R142, R136 ;  /* 0x0000008e0890723c */ /* 0x040ff00000001888 */
[C---:B------:R-:W-:Y:S08]  /*8450*/  HMMA.16816.F32 R140, R8.reuse, R156, R20 ;  /* 0x0000009c088c723c */ /* 0x040ff00000001814 */
[C---:B------:R-:W-:Y:S08]  /*8460*/  HMMA.16816.F32 R136, R8.reuse, R158, R12 ;  /* 0x0000009e0888723c */ /* 0x040ff0000000180c */
[C---:B------:R-:W-:Y:S08]  /*8470*/  HMMA.16816.F32 R28, R8.reuse, R150, R208 ;  /* 0x00000096081c723c */ /* 0x040ff000000018d0 */
[C---:B------:R-:W-:Y:S01]  /*8480*/  HMMA.16816.F32 R24, R8.reuse, R164, R220 ;  /* 0x000000a40818723c */ /* 0x040fe200000018dc */
[----:B------:R-:W-:Y:S07]  /*8490*/  LDSM.16.M88.4 R220, [R2+0x9800] ;  /* 0x0098000002dc783b */ /* 0x000fee0000000200 */
[----:B------:R-:W-:Y:S01]  /*84a0*/  HMMA.16816.F32 R20, R8, R166, R204 ;  /* 0x000000a60814723c */ /* 0x000fe200000018cc */
[----:B------:R-:W-:Y:S01]  /*84b0*/  LDSM.16.M88.4 R204, [R118+UR5+0x9000] ;  /* 0x0090000576cc783b */ /* 0x000fe20008000200 */
[----:B--2---:R-:W-:-:S02]  /*84c0*/  IMAD.IADD R16, R189, 0x1, R119 ;  /* 0x00000001bd107824 */ /* 0x004fc400078e0277 */
[----:B------:R-:W-:-:S03]  /*84d0*/  IMAD.IADD R0, R0, 0x1, R189 ;  /* 0x0000000100007824 */ /* 0x000fc600078e02bd */
[----:B------:R-:W-:Y:S04]  /*84e0*/  LDSM.16.M88.4 R4, [R16] ;  /* 0x000000001004783b */ /* 0x000fe80000000200 */
[----:B------:R-:W1:Y:S04]  /*84f0*/  LDSM.16.M88.4 R212, [R0+0x6800] ;  /* 0x0068000000d4783b */ /* 0x000e680000000200 */
[----:B------:R-:W2:Y:S04]  /*8500*/  LDSM.16.M88.4 R168, [R0+0x6000] ;  /* 0x0060000000a8783b */ /* 0x000ea80000000200 */
[----:B------:R-:W3:Y:S04]  /*8510*/  LDSM.16.M88.4 R228, [R0+0x7800] ;  /* 0x0078000000e4783b */ /* 0x000ee80000000200 */
[----:B------:R-:W4:Y:S01]  /*8520*/  LDSM.16.M88.4 R224, [R0+0x7000] ;  /* 0x0070000000e0783b */ /* 0x000f220000000200 */
[----:B------:R-:W-:-:S02]  /*8530*/  IMAD.IADD R19, R3, 0x1, R16 ;  /* 0x0000000103137824 */ /* 0x000fc400078e0210 */
[----:B------:R-:W-:Y:S01]  /*8540*/  IMAD.IADD R3, R3, 0x1, R0 ;  /* 0x0000000103037824 */ /* 0x000fe200078e0200 */
[----:B------:R-:W-:Y:S02]  /*8550*/  HMMA.16816.F32 R32, R8, R148, R160 ;  /* 0x000000940820723c */ /* 0x000fe400000018a0 */
[----:B------:R-:W-:Y:S04]  /*8560*/  LDSM.16.M88.4 R12, [R19] ;  /* 0x00000000130c783b */ /* 0x000fe80000000200 */
[----:B------:R-:W5:Y:S04]  /*8570*/  LDSM.16.M88.4 R208, [R3+0x6800] ;  /* 0x0068000003d0783b */ /* 0x000f680000000200 */
[----:B------:R-:W5:Y:S01]  /*8580*/  LDSM.16.M88.4 R232, [R3+0x6000] ;  /* 0x0060000003e8783b */ /* 0x000f620000000200 */
[C---:B-1----:R-:W-:Y:S08]  /*8590*/  HMMA.16816.F32 R156, R4.reuse, R212, R140 ;  /* 0x000000d4049c723c */ /* 0x042ff0000000188c */
[C---:B--2---:R-:W-:Y:S08]  /*85a0*/  HMMA.16816.F32 R8, R4.reuse, R168, R152 ;  /* 0x000000a80408723c */ /* 0x044ff00000001898 */
[C---:B---3--:R-:W-:Y:S08]  /*85b0*/  HMMA.16816.F32 R140, R4.reuse, R228, R24 ;  /* 0x000000e4048c723c */ /* 0x048ff00000001818 */
[C---:B------:R-:W-:Y:S01]  /*85c0*/  HMMA.16816.F32 R160, R4.reuse, R170, R144 ;  /* 0x000000aa04a0723c */ /* 0x040fe20000001890 */
[----:B------:R-:W1:Y:S04]  /*85d0*/  LDSM.16.M88.4 R144, [R3+0x7000] ;  /* 0x007000000390783b */ /* 0x000e680000000200 */
[----:B------:R-:W-:Y:S03]  /*85e0*/  LDSM.16.M88.4 R168, [R118+UR5+0x8800] ;  /* 0x0088000576a8783b */ /* 0x000fe60008000200 */
[C---:B------:R-:W-:Y:S01]  /*85f0*/  HMMA.16816.F32 R152, R4.reuse, R214, R136 ;  /* 0x000000d60498723c */ /* 0x040fe20000001888 */
[----:B------:R-:W-:Y:S07]  /*8600*/  LDSM.16.M88.4 R212, [R2+0x9000] ;  /* 0x0090000002d4783b */ /* 0x000fee0000000200 */
[C---:B------:R-:W-:Y:S01]  /*8610*/  HMMA.16816.F32 R24, R4.reuse, R230, R20 ;  /* 0x000000e60418723c */ /* 0x040fe20000001814 */
[----:B------:R-:W2:Y:S04]  /*8620*/  LDSM.16.M88.4 R20, [R3+0x7800] ;  /* 0x007800000314783b */ /* 0x000ea80000000200 */
[----:B------:R-:W-:Y:S03]  /*8630*/  LDSM.16.M88.4 R228, [R2+0x8800] ;  /* 0x0088000002e4783b */ /* 0x000fe60000000200 */
[C---:B----4-:R-:W-:Y:S01]  /*8640*/  HMMA.16816.F32 R164, R4.reuse, R224, R32 ;  /* 0x000000e004a4723c */ /* 0x050fe20000001820 */
[----:B------:R-:W-:Y:S07]  /*8650*/  LDSM.16.M88.4 R32, [R118+UR5+0x8000] ;  /* 0x008000057620783b */ /* 0x000fee0008000200 */
[----:B------:R-:W-:Y:S01]  /*8660*/  HMMA.16816.F32 R148, R4, R226, R28 ;  /* 0x000000e20494723c */ /* 0x000fe2000000181c */
[----:B------:R-:W3:Y:S04]  /*8670*/  LDSM.16.M88.4 R4, [R119+0x2000] ;  /* 0x002000007704783b */ /* 0x000ee80000000200 */
[----:B------:R-:W-:Y:S03]  /*8680*/  LDSM.16.M88.4 R224, [R2+0x8000] ;  /* 0x0080000002e0783b */ /* 0x000fe60000000200 */
[C---:B-----5:R-:W-:Y:S08]  /*8690*/  HMMA.16816.F32 R156, R12.reuse, R208, R156 ;  /* 0x000000d00c9c723c */ /* 0x060ff0000000189c */
[C---:B------:R-:W-:Y:S01]  /*86a0*/  HMMA.16816.F32 R152, R12.reuse, R210, R152 ;  /* 0x000000d20c98723c */ /* 0x040fe20000001898 */
[----:B------:R-:W4:Y:S07]  /*86b0*/  LDSM.16.M88.4 R208, [R118+UR5+0x9800] ;  /* 0x0098000576d0783b */ /* 0x000f2e0008000200 */
[C---:B------:R-:W-:Y:S01]  /*86c0*/  HMMA.16816.F32 R28, R12.reuse, R232, R8 ;  /* 0x000000e80c1c723c */ /* 0x040fe20000001808 */
[----:B------:R-:W5:Y:S07]  /*86d0*/  LDSM.16.M88.4 R8, [R177+0x2000] ;  /* 0x00200000b108783b */ /* 0x000f6e0000000200 */
[C---:B------:R-:W-:Y:S01]  /*86e0*/  HMMA.16816.F32 R136, R12.reuse, R234, R160 ;  /* 0x000000ea0c88723c */ /* 0x040fe200000018a0 */
[----:B------:R-:W-:Y:S07]  /*86f0*/  LDSM.16.M88.4 R232, [R0+0x8000] ;  /* 0x0080000000e8783b */ /* 0x000fee0000000200 */
[C---:B-1----:R-:W-:Y:S01]  /*8700*/  HMMA.16816.F32 R160, R12.reuse, R144, R164 ;  /* 0x000000900ca0723c */ /* 0x042fe200000018a4 */
[----:B------:R-:W-:Y:S07]  /*8710*/  LDSM.16.M88.4 R164, [R0+0x9000] ;  /* 0x0090000000a4783b */ /* 0x000fee0000000200 */
[C---:B------:R-:W-:Y:S08]  /*8720*/  HMMA.16816.F32 R148, R12.reuse, R146, R148 ;  /* 0x000000920c94723c */ /* 0x040ff00000001894 */
[C---:B--2---:R-:W-:Y:S08]  /*8730*/  HMMA.16816.F32 R140, R12.reuse, R20, R140 ;  /* 0x000000140c8c723c */ /* 0x044ff0000000188c */
[----:B------:R-:W-:Y:S01]  /*8740*/  HMMA.16816.F32 R12, R12, R22, R24 ;  /* 0x000000160c0c723c */ /* 0x000fe20000001818 */
[----:B------:R-:W1:Y:S07]  /*8750*/  LDSM.16.M88.4 R20, [R16+0x2000] ;  /* 0x002000001014783b */ /* 0x000e6e0000000200 */
[C---:B---3--:R-:W-:Y:S08]  /*8760*/  HMMA.16816.F32 R28, R4.reuse, R32, R28 ;  /* 0x00000020041c723c */ /* 0x048ff0000000181c */
[C---:B------:R-:W-:Y:S08]  /*8770*/  HMMA.16816.F32 R24, R4.reuse, R34, R136 ;  /* 0x000000220418723c */ /* 0x040ff00000001888 */
[C---:B------:R-:W-:Y:S01]  /*8780*/  HMMA.16816.F32 R144, R4.reuse, R170, R152 ;  /* 0x000000aa0490723c */ /* 0x040fe20000001898 */
[----:B------:R-:W2:Y:S07]  /*8790*/  LDSM.16.M88.4 R152, [R0+0x8800] ;  /* 0x008800000098783b */ /* 0x000eae0000000200 */
[C---:B------:R-:W-:Y:S01]  /*87a0*/  HMMA.16816.F32 R32, R4.reuse, R168, R156 ;  /* 0x000000a80420723c */ /* 0x040fe2000000189c */
[----:B------:R-:W3:Y:S04]  /*87b0*/  LDSM.16.M88.4 R168, [R0+0x9800] ;  /* 0x0098000000a8783b */ /* 0x000ee80000000200 */
[----:B------:R-:W-:Y:S03]  /*87c0*/  LDSM.16.M88.4 R156, [R3+0x8800] ;  /* 0x00880000039c783b */ /* 0x000fe60000000200 */
[C---:B------:R-:W-:Y:S08]  /*87d0*/  HMMA.16816.F32 R160, R4.reuse, R204, R160 ;  /* 0x000000cc04a0723c */ /* 0x040ff000000018a0 */
[C---:B------:R-:W-:Y:S01]  /*87e0*/  HMMA.16816.F32 R148, R4.reuse, R206, R148 ;  /* 0x000000ce0494723c */ /* 0x040fe20000001894 */
[----:B------:R-:W-:Y:S07]  /*87f0*/  LDSM.16.M88.4 R204, [R3+0x9000] ;  /* 0x0090000003cc783b */ /* 0x000fee0000000200 */
[C---:B----4-:R-:W-:Y:S08]  /*8800*/  HMMA.16816.F32 R140, R4.reuse, R208, R140 ;  /* 0x000000d0048c723c */ /* 0x050ff0000000188c */
[----:B------:R-:W-:Y:S01]  /*8810*/  HMMA.16816.F32 R12, R4, R210, R12 ;  /* 0x000000d2040c723c */ /* 0x000fe2000000180c */
[----:B------:R-:W-:Y:S04]  /*8820*/  LDSM.16.M88.4 R4, [R19+0x2000] ;  /* 0x002000001304783b */ /* 0x000fe80000000200 */
[----:B------:R-:W-:Y:S03]  /*8830*/  LDSM.16.M88.4 R208, [R3+0x9800] ;  /* 0x0098000003d0783b */ /* 0x000fe60000000200 */
[C---:B-----5:R-:W-:Y:S08]  /*8840*/  HMMA.16816.F32 R28, R8.reuse, R224, R28 ;  /* 0x000000e0081c723c */ /* 0x060ff0000000181c */
[C---:B------:R-:W-:Y:S01]  /*8850*/  HMMA.16816.F32 R24, R8.reuse, R226, R24 ;  /* 0x000000e20818723c */ /* 0x040fe20000001818 */
[----:B------:R-:W4:Y:S07]  /*8860*/  LDSM.16.M88.4 R224, [R3+0x8000] ;  /* 0x0080000003e0783b */ /* 0x000f2e0000000200 */
[C---:B------:R-:W-:Y:S08]  /*8870*/  HMMA.16816.F32 R136, R8.reuse, R228, R32 ;  /* 0x000000e40888723c */ /* 0x040ff00000001820 */
[C---:B------:R-:W-:Y:S01]  /*8880*/  HMMA.16816.F32 R144, R8.reuse, R230, R144 ;  /* 0x000000e60890723c */ /* 0x040fe20000001890 */
[----:B------:R-:W-:Y:S07]  /*8890*/  LDSM.16.M88.4 R228, [R0+0xa000] ;  /* 0x00a0000000e4783b */ /* 0x000fee0000000200 */
[C---:B------:R-:W-:Y:S08]  /*88a0*/  HMMA.16816.F32 R160, R8.reuse, R212, R160 ;  /* 0x000000d408a0723c */ /* 0x040ff000000018a0 */
[C---:B------:R-:W-:Y:S01]  /*88b0*/  HMMA.16816.F32 R148, R8.reuse, R214, R148 ;  /* 0x000000d60894723c */ /* 0x040fe20000001894 */
[----:B------:R-:W-:Y:S07]  /*88c0*/  LDSM.16.M88.4 R212, [R118+UR5+0xa000] ;  /* 0x00a0000576d4783b */ /* 0x000fee0008000200 */
[C---:B------:R-:W-:Y:S08]  /*88d0*/  HMMA.16816.F32 R140, R8.reuse, R220, R140 ;  /* 0x000000dc088c723c */ /* 0x040ff0000000188c */
[----:B------:R-:W-:Y:S01]  /*88e0*/  HMMA.16816.F32 R8, R8, R222, R12 ;  /* 0x000000de0808723c */ /* 0x000fe2000000180c */
[----:B------:R-:W5:Y:S04]  /*88f0*/  LDSM.16.M88.4 R12, [R119+0x4000] ;  /* 0x00400000770c783b */ /* 0x000f680000000200 */
[----:B------:R-:W-:Y:S03]  /*8900*/  LDSM.16.M88.4 R220, [R0+0xb800] ;  /* 0x00b8000000dc783b */ /* 0x000fe60000000200 */
        /* <DEDUP_REMOVED lines=9> */
[C---:B---3--:R-:W-:Y:S08]  /*89a0*/  HMMA.16816.F32 R140, R20.reuse, R168, R140 ;  /* 0x000000a8148c723c */ /* 0x048ff0000000188c */
[----:B------:R-:W-:Y:S01]  /*89b0*/  HMMA.16816.F32 R24, R20, R170, R8 ;  /* 0x000000aa1418723c */ /* 0x000fe20000001808 */
[----:B------:R-:W3:Y:S04]  /*89c0*/  LDSM.16.M88.4 R168, [R118+UR5+0xb800] ;  /* 0x00b8000576a8783b */ /* 0x000ee80008000200 */
[----:B------:R-:W3:Y:S03]  /*89d0*/  LDSM.16.M88.4 R20, [R177+0x4000] ;  /* 0x00400000b114783b */ /* 0x000ee60000000200 */
[C---:B----4-:R-:W-:Y:S08]  /*89e0*/  HMMA.16816.F32 R8, R4.reuse, R224, R28 ;  /* 0x000000e00408723c */ /* 0x050ff0000000181c */
[C---:B------:R-:W-:Y:S01]  /*89f0*/  HMMA.16816.F32 R32, R4.reuse, R226, R32 ;  /* 0x000000e20420723c */ /* 0x040fe20000001820 */
[----:B------:R-:W-:Y:S07]  /*8a00*/  LDSM.16.M88.4 R224, [R2+0xb800] ;  /* 0x00b8000002e0783b */ /* 0x000fee0000000200 */
[C---:B------:R-:W-:Y:S08]  /*8a10*/  HMMA.16816.F32 R28, R4.reuse, R156, R136 ;  /* 0x0000009c041c723c */ /* 0x040ff00000001888 */
[C---:B------:R-:W-:Y:S08]  /*8a20*/  HMMA.16816.F32 R144, R4.reuse, R158, R144 ;  /* 0x0000009e0490723c */ /* 0x040ff00000001890 */
[C---:B------:R-:W-:Y:S08]  /*8a30*/  HMMA.16816.F32 R148, R4.reuse, R206, R148 ;  /* 0x000000ce0494723c */ /* 0x040ff00000001894 */
[C---:B------:R-:W-:Y:S01]  /*8a40*/  HMMA.16816.F32 R160, R4.reuse, R204, R160 ;  /* 0x000000cc04a0723c */ /* 0x040fe200000018a0 */
[----:B------:R-:W4:Y:S07]  /*8a50*/  LDSM.16.M88.4 R204, [R2+0xa800] ;  /* 0x00a8000002cc783b */ /* 0x000f2e0000000200 */
[C---:B------:R-:W-:Y:S08]  /*8a60*/  HMMA.16816.F32 R140, R4.reuse, R208, R140 ;  /* 0x000000d0048c723c */ /* 0x040ff0000000188c */
[----:B------:R-:W-:Y:S01]  /*8a70*/  HMMA.16816.F32 R136, R4, R210, R24 ;  /* 0x000000d20488723c */ /* 0x000fe20000001818 */
[----:B------:R-:W-:Y:S07]  /*8a80*/  LDSM.16.M88.4 R208, [R2+0xb000] ;  /* 0x00b0000002d0783b */ /* 0x000fee0000000200 */
[C---:B-----5:R-:W-:Y:S01]  /*8a90*/  HMMA.16816.F32 R4, R12.reuse, R212, R8 ;  /* 0x000000d40c04723c */ /* 0x060fe20000001808 */
[----:B------:R-:W5:Y:S07]  /*8aa0*/  LDSM.16.M88.4 R8, [R16+0x4000] ;  /* 0x004000001008783b */ /* 0x000f6e0000000200 */
[C---:B------:R-:W-:Y:S01]  /*8ab0*/  HMMA.16816.F32 R32, R12.reuse, R214, R32 ;  /* 0x000000d60c20723c */ /* 0x040fe20000001820 */
[----:B------:R-:W-:Y:S07]  /*8ac0*/  LDSM.16.M88.4 R212, [R3+0xa000] ;  /* 0x00a0000003d4783b */ /* 0x000fee0000000200 */
[C---:B-1----:R-:W-:Y:S08]  /*8ad0*/  HMMA.16816.F32 R28, R12.reuse, R152, R28 ;  /* 0x000000980c1c723c */ /* 0x042ff0000000181c */
[C---:B------:R-:W-:Y:S08]  /*8ae0*/  HMMA.16816.F32 R24, R12.reuse, R154, R144 ;  /* 0x0000009a0c18723c */ /* 0x040ff00000001890 */
[C---:B--2---:R-:W-:Y:S08]  /*8af0*/  HMMA.16816.F32 R156, R12.reuse, R166, R148 ;  /* 0x000000a60c9c723c */ /* 0x044ff00000001894 */
[C---:B------:R-:W-:Y:S01]  /*8b00*/  HMMA.16816.F32 R160, R12.reuse, R164, R160 ;  /* 0x000000a40ca0723c */ /* 0x040fe200000018a0 */
[----:B------:R-:W1:Y:S07]  /*8b10*/  LDSM.16.M88.4 R164, [R0+0xa800] ;  /* 0x00a8000000a4783b */ /* 0x000e6e0000000200 */
[C---:B---3--:R-:W-:Y:S08]  /*8b20*/  HMMA.16816.F32 R152, R12.reuse, R168, R140 ;  /* 0x000000a80c98723c */ /* 0x048ff0000000188c */
[----:B------:R-:W-:Y:S01]  /*8b30*/  HMMA.16816.F32 R148, R12, R170, R136 ;  /* 0x000000aa0c94723c */ /* 0x000fe20000001888 */
[----:B------:R2:W-:Y:S07]  /*8b40*/  LDSM.16.M88.4 R168, [R0+0xb000] ;  /* 0x00b0000000a8783b */ /* 0x0005ee0000000200 */
[C---:B------:R-:W-:Y:S01]  /*8b50*/  HMMA.16816.F32 R12, R20.reuse, R232, R4 ;  /* 0x000000e8140c723c */ /* 0x040fe20000001804 */
[----:B------:R-:W3:Y:S07]  /*8b60*/  LDSM.16.M88.4 R4, [R19+0x4000] ;  /* 0x004000001304783b */ /* 0x000eee0000000200 */
[C---:B------:R-:W-:Y:S08]  /*8b70*/  HMMA.16816.F32 R144, R20.reuse, R234, R32 ;  /* 0x000000ea1490723c */ /* 0x040ff00000001820 */
[C---:B----4-:R-:W-:Y:S08]  /*8b80*/  HMMA.16816.F32 R140, R20.reuse, R204, R28 ;  /* 0x000000cc148c723c */ /* 0x050ff0000000181c */
[----:B------:R-:W-:Y:S01]  /*8b90*/  HMMA.16816.F32 R136, R20, R206, R24 ;  /* 0x000000ce1488723c */ /* 0x000fe20000001818 */
[----:B------:R-:W4:Y:S07]  /*8ba0*/  LDSM.16.M88.4 R204, [R3+0xa800] ;  /* 0x00a8000003cc783b */ /* 0x000f2e0000000200 */
[----:B-----5:R-:W-:Y:S01]  /*8bb0*/  HMMA.16816.F32 R12, R8, R228, R12 ;  /* 0x000000e4080c723c */ /* 0x020fe2000000180c */
[----:B--2---:R-:W-:-:S07]  /*8bc0*/  IMAD.SHL.U32 R0, R186, 0x2, RZ ;  /* 0x00000002ba007824 */ /* 0x004fce00078e00ff */
[C---:B------:R-:W-:Y:S08]  /*8bd0*/  HMMA.16816.F32 R32, R20.reuse, R208, R160 ;  /* 0x000000d01420723c */ /* 0x040ff000000018a0 */
[C---:B------:R-:W-:Y:S08]  /*8be0*/  HMMA.16816.F32 R28, R20.reuse, R210, R156 ;  /* 0x000000d2141c723c */ /* 0x040ff0000000189c */
[C---:B------:R-:W-:Y:S08]  /*8bf0*/  HMMA.16816.F32 R24, R20.reuse, R224, R152 ;  /* 0x000000e01418723c */ /* 0x040ff00000001898 */
[----:B------:R-:W-:Y:S08]  /*8c00*/  HMMA.16816.F32 R148, R20, R226, R148 ;  /* 0x000000e21494723c */ /* 0x000ff00000001894 */
[----:B------:R-:W-:Y:S01]  /*8c10*/  HMMA.16816.F32 R20, R8, R230, R144 ;  /* 0x000000e60814723c */ /* 0x000fe20000001890 */
[----:B------:R-:W2:Y:S01]  /*8c20*/  LDSM.16.M88.4 R144, [R3+0xb000] ;  /* 0x00b000000390783b */ /* 0x000ea20000000200 */
[----:B------:R-:W-:-:S06]  /*8c30*/  LOP3.LUT R0, R0, 0x6, RZ, 0xc0, !PT ;  /* 0x0000000600007812 */ /* 0x000fcc00078ec0ff */
[----:B-1----:R-:W-:Y:S01]  /*8c40*/  HMMA.16816.F32 R140, R8, R164, R140 ;  /* 0x000000a4088c723c */ /* 0x002fe2000000188c */
[----:B------:R-:W-:-:S07]  /*8c50*/  IMAD R0, R243, 0x40, R0 ;  /* 0x00000040f3007824 */ /* 0x000fce00078e0200 */
[----:B---3--:R-:W-:Y:S01]  /*8c60*/  HMMA.16816.F32 R12, R4, R212, R12 ;  /* 0x000000d4040c723c */ /* 0x008fe2000000180c */
[----:B------:R-:W-:-:S07]  /*8c70*/  VIADD R16, R0, 0xffffff80 ;  /* 0xffffff8000107836 */ /* 0x000fce0000000000 */
[----:B------:R-:W-:Y:S01]  /*8c80*/  HMMA.16816.F32 R160, R8, R170, R28 ;  /* 0x000000aa08a0723c */ /* 0x000fe2000000181c */
[----:B------:R-:W-:Y:S01]  /*8c90*/  ISETP.GE.AND P6, PT, R16, R17, PT ;  /* 0x000000111000720c */ /* 0x000fe20003fc6270 */
[----:B------:R-:W-:Y:S01]  /*8ca0*/  VIADD R2, R0, 0xffffff81 ;  /* 0xffffff8100027836 */ /* 0x000fe20000000000 */
[----:B------:R-:W-:-:S05]  /*8cb0*/  ISETP.GE.AND P5, PT, R16, R18, PT ;  /* 0x000000121000720c */ /* 0x000fca0003fa6270 */
[----:B------:R-:W-:Y:S01]  /*8cc0*/  HMMA.16816.F32 R152, R8, R166, R136 ;  /* 0x000000a60898723c */ /* 0x000fe20000001888 */
[----:B------:R1:W3:Y:S01]  /*8cd0*/  LDSM.16.M88.4 R136, [R3+0xb800] ;  /* 0x00b800000388783b */ /* 0x0002e20000000200 */
[----:B------:R-:W-:-:S06]  /*8ce0*/  DEPBAR.LE SB0, 0x0 ;  /* 0x000080000000791a */ /* 0x000fcc0000000000 */
[----:B------:R-:W-:Y:S01]  /*8cf0*/  HMMA.16816.F32 R28, R4, R214, R20 ;  /* 0x000000d6041c723c */ /* 0x000fe20000001814 */
[----:B------:R-:W-:Y:S02]  /*8d00*/  FSEL R12, R12, -INF , !P6 ;  /* 0xff8000000c0c7808 */ /* 0x000fe40007000000 */
[----:B------:R-:W-:Y:S01]  /*8d10*/  FSEL R16, R14, -INF , !P5 ;  /* 0xff8000000e107808 */ /* 0x000fe20006800000 */
[----:B------:R-:W-:Y:S01]  /*8d20*/  BAR.SYNC.DEFER_BLOCKING 0x0 ;  /* 0x0000000000007b1d */ /* 0x000fe20000010000 */
[C---:B------:R-:W-:Y:S02]  /*8d30*/  ISETP.GE.AND P6, PT, R2.reuse, R17, PT ;  /* 0x000000110200720c */ /* 0x040fe40003fc6270 */
[----:B------:R-:W-:Y:S01]  /*8d40*/  ISETP.GE.AND P5, PT, R2, R18, PT ;  /* 0x000000120200720c */ /* 0x000fe20003fa6270 */
[----:B------:R-:W-:Y:S01]  /*8d50*/  HMMA.16816.F32 R156, R8, R168, R32 ;  /* 0x000000a8089c723c */ /* 0x000fe20000001820 */
[----:B------:R-:W-:Y:S02]  /*8d60*/  VIADD R2, R0, 0xffffff89 ;  /* 0xffffff8900027836 */ /* 0x000fe40000000000 */
[----:B------:R-:W-:-:S05]  /*8d70*/  FSEL R15, R15, -INF , !P5 ;  /* 0xff8000000f0f7808 */ /* 0x000fca0006800000 */
[C---:B------:R-:W-:Y:S08]  /*8d80*/  HMMA.16816.F32 R164, R8.reuse, R220, R24 ;  /* 0x000000dc08a4723c */ /* 0x040ff00000001818 */
[----:B------:R-:W-:Y:S01]  /*8d90*/  HMMA.16816.F32 R148, R8, R222, R148 ;  /* 0x000000de0894723c */ /* 0x000fe20000001894 */
[----:B------:R-:W-:Y:S01]  /*8da0*/  VIADD R8, R0, 0xffffff88 ;  /* 0xffffff8800087836 */ /* 0x000fe20000000000 */
[----:B------:R-:W-:-:S06]  /*8db0*/  FSEL R11, R13, -INF , !P6 ;  /* 0xff8000000d0b7808 */ /* 0x000fcc0007000000 */
[C---:B----4-:R-:W-:Y:S01]  /*8dc0*/  HMMA.16816.F32 R24, R4.reuse, R204, R140 ;  /* 0x000000cc0418723c */ /* 0x050fe2000000188c */
[CC--:B------:R-:W-:Y:S02]  /*8dd0*/  ISETP.GE.AND P6, PT, R8.reuse, R17.reuse, PT ;  /* 0x000000110800720c */ /* 0x0c0fe40003fc6270 */
[-C--:B------:R-:W-:Y:S01]  /*8de0*/  ISETP.GE.AND P5, PT, R8, R18.reuse, PT ;  /* 0x000000120800720c */ /* 0x080fe20003fa6270 */
[----:B-1----:R-:W-:Y:S01]  /*8df0*/  VIADD R3, R0, 0xffffff90 ;  /* 0xffffff9000037836 */ /* 0x002fe20000000000 */
        /* <DEDUP_REMOVED lines=12> */
[----:B--2---:R-:W-:Y:S01]  /*8ec0*/  HMMA.16816.F32 R28, R4, R144, R156 ;  /* 0x00000090041c723c */ /* 0x004fe2000000189c */
[----:B------:R-:W-:Y:S02]  /*8ed0*/  FSEL R154, R26, -INF , !P5 ;  /* 0xff8000001a9a7808 */ /* 0x000fe40006800000 */
[----:B------:R-:W-:-:S02]  /*8ee0*/  ISETP.GE.AND P6, PT, R2, R17, PT ;  /* 0x000000110200720c */ /* 0x000fc40003fc6270 */
[-C--:B------:R-:W-:Y:S01]  /*8ef0*/  ISETP.GE.AND P5, PT, R2, R18.reuse, PT ;  /* 0x000000120200720c */ /* 0x080fe20003fa6270 */
[C---:B------:R-:W-:Y:S01]  /*8f00*/  VIADD R2, R0.reuse, 0xffffff99 ;  /* 0xffffff9900027836 */ /* 0x040fe20000000000 */
[----:B------:R-:W-:Y:S02]  /*8f10*/  FSEL R140, R25, -INF , !P6 ;  /* 0xff800000198c7808 */ /* 0x000fe40007000000 */
[----:B------:R-:W-:Y:S02]  /*8f20*/  FSEL R152, R27, -INF , !P5 ;  /* 0xff8000001b987808 */ /* 0x000fe40006800000 */
[C---:B------:R-:W-:Y:S02]  /*8f30*/  ISETP.GE.AND P6, PT, R3.reuse, R17, PT ;  /* 0x000000110300720c */ /* 0x040fe40003fc6270 */
[----:B------:R-:W-:Y:S01]  /*8f40*/  ISETP.GE.AND P5, PT, R3, R18, PT ;  /* 0x000000120300720c */ /* 0x000fe20003fa6270 */
[----:B------:R-:W-:Y:S01]  /*8f50*/  VIADD R3, R0, 0xffffffa0 ;  /* 0xffffffa000037836 */ /* 0x000fe20000000000 */
[----:B------:R-:W-:Y:S01]  /*8f60*/  FSEL R142, R20, -INF , !P6 ;  /* 0xff800000148e7808 */ /* 0x000fe20007000000 */
[----:B------:R-:W-:Y:S01]  /*8f70*/  HMMA.16816.F32 R24, R4, R146, R160 ;  /* 0x000000920418723c */ /* 0x000fe200000018a0 */
[----:B------:R-:W-:-:S02]  /*8f80*/  FSEL R155, R22, -INF , !P5 ;  /* 0xff800000169b7808 */ /* 0x000fc40006800000 */
[CC--:B------:R-:W-:Y:S02]  /*8f90*/  ISETP.GE.AND P6, PT, R2.reuse, R17.reuse, PT ;  /* 0x000000110200720c */ /* 0x0c0fe40003fc6270 */
[-C--:B------:R-:W-:Y:S01]  /*8fa0*/  ISETP.GE.AND P5, PT, R2, R18.reuse, PT ;  /* 0x000000120200720c */ /* 0x080fe20003fa6270 */
[----:B------:R-:W-:Y:S01]  /*8fb0*/  VIADD R2, R0, 0xffffffa1 ;  /* 0xffffffa100027836 */ /* 0x000fe20000000000 */
[----:B------:R-:W-:Y:S02]  /*8fc0*/  FSEL R33, R21, -INF , !P6 ;  /* 0xff80000015217808 */ /* 0x000fe40007000000 */
[----:B------:R-:W-:Y:S02]  /*8fd0*/  FSEL R153, R23, -INF , !P5 ;  /* 0xff80000017997808 */ /* 0x000fe40006800000 */
[C---:B------:R-:W-:Y:S02]  /*8fe0*/  ISETP.GE.AND P6, PT, R3.reuse, R17, PT ;  /* 0x000000110300720c */ /* 0x040fe40003fc6270 */
[----:B------:R-:W-:Y:S01]  /*8ff0*/  ISETP.GE.AND P5, PT, R3, R18, PT ;  /* 0x000000120300720c */ /* 0x000fe20003fa6270 */
[----:B---3--:R-:W-:Y:S01]  /*9000*/  HMMA.16816.F32 R20, R4, R136, R164 ;  /* 0x000000880414723c */ /* 0x008fe200000018a4 */
[----:B------:R-:W-:Y:S01]  /*9010*/  FSEL R189, R28, -INF , !P6 ;  /* 0xff8000001cbd7808 */ /* 0x000fe20007000000 */
[----:B------:R-:W-:Y:S01]  /*9020*/  VIADD R3, R0, 0xffffffa8 ;  /* 0xffffffa800037836 */ /* 0x000fe20000000000 */
[----:B------:R-:W-:-:S02]  /*9030*/  FSEL R194, R30, -INF , !P5 ;  /* 0xff8000001ec27808 */ /* 0x000fc40006800000 */
[CC--:B------:R-:W-:Y:S02]  /*9040*/  ISETP.GE.AND P6, PT, R2.reuse, R17.reuse, PT ;  /* 0x000000110200720c */ /* 0x0c0fe40003fc6270 */
[-C--:B------:R-:W-:Y:S01]  /*9050*/  ISETP.GE.AND P5, PT, R2, R18.reuse, PT ;  /* 0x000000120200720c */ /* 0x080fe20003fa6270 */
[C---:B------:R-:W-:Y:S01]  /*9060*/  VIADD R2, R0.reuse, 0xffffffa9 ;  /* 0xffffffa900027836 */ /* 0x040fe20000000000 */
[----:B------:R-:W-:Y:S02]  /*9070*/  FSEL R185, R29, -INF , !P6 ;  /* 0xff8000001db97808 */ /* 0x000fe40007000000 */
[----:B------:R-:W-:Y:S02]  /*9080*/  FSEL R193, R31, -INF , !P5 ;  /* 0xff8000001fc17808 */ /* 0x000fe40006800000 */
[C---:B------:R-:W-:Y:S02]  /*9090*/  ISETP.GE.AND P6, PT, R3.reuse, R17, PT ;  /* 0x000000110300720c */ /* 0x040fe40003fc6270 */
[----:B------:R-:W-:Y:S01]  /*90a0*/  ISETP.GE.AND P5, PT, R3, R18, PT ;  /* 0x000000120300720c */ /* 0x000fe20003fa6270 */
[----:B------:R-:W-:Y:S01]  /*90b0*/  VIADD R3, R0, 0xffffffb0 ;  /* 0xffffffb000037836 */ /* 0x000fe20000000000 */
[----:B------:R-:W-:-:S02]  /*90c0*/  FSEL R187, R24, -INF , !P6 ;  /* 0xff80000018bb7808 */ /* 0x000fc40007000000 */
[----:B------:R-:W-:Y:S01]  /*90d0*/  FSEL R192, R26, -INF , !P5 ;  /* 0xff8000001ac07808 */ /* 0x000fe20006800000 */
[----:B------:R-:W-:Y:S01]  /*90e0*/  HMMA.16816.F32 R4, R4, R138, R148 ;  /* 0x0000008a0404723c */ /* 0x000fe20000001894 */
[CC--:B------:R-:W-:Y:S02]  /*90f0*/  ISETP.GE.AND P6, PT, R2.reuse, R17.reuse, PT ;  /* 0x000000110200720c */ /* 0x0c0fe40003fc6270 */
[----:B------:R-:W-:Y:S01]  /*9100*/  ISETP.GE.AND P5, PT, R2, R18, PT ;  /* 0x000000120200720c */ /* 0x000fe20003fa6270 */
[----:B------:R-:W-:Y:S01]  /*9110*/  VIADD R2, R0, 0xffffffb1 ;  /* 0xffffffb100027836 */ /* 0x000fe20000000000 */
[----:B------:R-:W-:Y:S02]  /*9120*/  FSEL R188, R25, -INF , !P6 ;  /* 0xff80000019bc7808 */ /* 0x000fe40007000000 */
[----:B------:R-:W-:Y:S02]  /*9130*/  FSEL R190, R27, -INF , !P5 ;  /* 0xff8000001bbe7808 */ /* 0x000fe40006800000 */
[----:B------:R-:W-:-:S02]  /*9140*/  ISETP.GE.AND P5, PT, R3, R17, PT ;  /* 0x000000110300720c */ /* 0x000fc40003fa6270 */
[-C--:B------:R-:W-:Y:S02]  /*9150*/  ISETP.GE.AND P6, PT, R3, R18.reuse, PT ;  /* 0x000000120300720c */ /* 0x080fe40003fc6270 */
[----:B------:R-:W-:Y:S02]  /*9160*/  FSEL R244, R20, -INF , !P5 ;  /* 0xff80000014f47808 */ /* 0x000fe40006800000 */
[----:B------:R-:W-:Y:S02]  /*9170*/  FSEL R246, R22, -INF , !P6 ;  /* 0xff80000016f67808 */ /* 0x000fe40007000000 */
[C---:B------:R-:W-:Y:S02]  /*9180*/  ISETP.GE.AND P5, PT, R2.reuse, R17, PT ;  /* 0x000000110200720c */ /* 0x040fe40003fa6270 */
[----:B------:R-:W-:Y:S01]  /*9190*/  ISETP.GE.AND P6, PT, R2, R18, PT ;  /* 0x000000120200720c */ /* 0x000fe20003fc6270 */
[----:B------:R-:W-:Y:S01]  /*91a0*/  VIADD R2, R0, 0xffffffb8 ;  /* 0xffffffb800027836 */ /* 0x000fe20000000000 */
[----:B------:R-:W-:-:S04]  /*91b0*/  FSEL R217, R21, -INF , !P5 ;  /* 0xff80000015d97808 */ /* 0x000fc80006800000 */
[----:B------:R-:W-:-:S04]  /*91c0*/  ISETP.GE.AND P5, PT, R2, R17, PT ;  /* 0x000000110200720c */ /* 0x000fc80003fa6270 */
[----:B------:R-:W-:Y:S02]  /*91d0*/  FSEL R200, R4, -INF , !P5 ;  /* 0xff80000004c87808 */ /* 0x000fe40006800000 */
[----:B------:R-:W-:Y:S01]  /*91e0*/  ISETP.GE.AND P5, PT, R2, R18, PT ;  /* 0x000000120200720c */ /* 0x000fe20003fa6270 */
[----:B------:R-:W-:-:S03]  /*91f0*/  VIADD R0, R0, 0xffffffb9 ;  /* 0xffffffb900007836 */ /* 0x000fc60000000000 */
[----:B------:R-:W-:Y:S02]  /*9200*/  FSEL R216, R6, -INF , !P5 ;  /* 0xff80000006d87808 */ /* 0x000fe40006800000 */
[----:B------:R-:W-:Y:S02]  /*9210*/  ISETP.GE.U32.AND P5, PT, R243, 0x3, PT ;  /* 0x00000003f300780c */ /* 0x000fe40003fa6070 */
[----:B------:R-:W-:Y:S02]  /*9220*/  FSEL R245, R23, -INF , !P6 ;  /* 0xff80000017f57808 */ /* 0x000fe40007000000 */
[----:B------:R-:W-:-:S04]  /*9230*/  ISETP.GE.AND P6, PT, R0, R17, PT ;  /* 0x000000110000720c */ /* 0x000fc80003fc6270 */
[----:B------:R-:W-:Y:S02]  /*9240*/  FSEL R197, R5, -INF , !P6 ;  /* 0xff80000005c57808 */ /* 0x000fe40007000000 */
[----:B------:R-:W-:-:S04]  /*9250*/  ISETP.GE.AND P6, PT, R0, R18, PT ;  /* 0x000000120000720c */ /* 0x000fc80003fc6270 */
[----:B------:R-:W-:Y:S01]  /*9260*/  FSEL R201, R7, -INF , !P6 ;  /* 0xff80000007c97808 */ /* 0x000fe20007000000 */
[----:B------:R-:W-:Y:S08]  /*9270*/  @!P5 BRA `(.L_x_671) ;  /* 0x000000040060d947 */ /* 0x000ff00003800000 */
[----:B------:R-:W2:Y:S04]  /*9280*/  LDL.LU R252, [R1+0xb4] ;  /* 0x0000b40001fc7983 */ /* 0x000ea80000300800 */
[----:B------:R-:W3:Y:S04]  /*9290*/  LDL.LU R248, [R1+0xb8] ;  /* 0x0000b80001f87983 */ /* 0x000ee80000300800 */
[----:B------:R-:W4:Y:S04]  /*92a0*/  LDL R249, [R1+0x28] ;  /* 0x0000280001f97983 */ /* 0x000f280000100800 */
[----:B------:R-:W5:Y:S01]  /*92b0*/  LDL R247, [R1+0x24] ;  /* 0x0000240001f77983 */ /* 0x000f620000100800 */
[----:B------:R-:W-:Y:S01]  /*92c0*/  VIADD R2, R243, 0xfffffffd ;  /* 0xfffffffdf3027836 */ /* 0x000fe20000000000 */
[----:B------:R-:W-:Y:S03]  /*92d0*/  BSSY.RECONVERGENT B0, `(.L_x_672) ;  /* 0x0000051000007945 */ /* 0x000fe60003800200 */
[----:B------:R-:W-:-:S02]  /*92e0*/  IMAD R0, R2, R175, RZ ;  /* 0x000000af02007224 */ /* 0x000fc400078e02ff */
[----:B------:R-:W-:-:S04]  /*92f0*/  IMAD.WIDE.U32 R2, R2, R174, RZ ;  /* 0x000000ae02027225 */ /* 0x000fc800078e00ff */
[----:B------:R-:W-:Y:S02]  /*9300*/  IMAD.IADD R4, R3, 0x1, R0 ;  /* 0x0000000103047824 */ /* 0x000fe400078e0200 */
[----:B------:R-:W-:Y:S01]  /*9310*/  IMAD.IADD R3, R0, 0x1, R3 ;  /* 0x0000000100037824 */ /* 0x000fe200078e0203 */
[C---:B--2---:R-:W-:Y:S02]  /*9320*/  LEA R0, P5, R2.reuse, R252, 0x6 ;  /* 0x000000fc02007211 */ /* 0x044fe400078a30ff */
[----:B----4-:R-:W-:-:S04]  /*9330*/  LEA R8, P6, R2, R249, 0x7 ;  /* 0x000000f902087211 */ /* 0x010fc800078c38ff */
[C---:B-----5:R-:W-:Y:S02]  /*9340*/  LEA.HI.X R9, R2.reuse, R247, R4, 0x7, P6 ;  /* 0x000000f702097211 */ /* 0x060fe400030f3c04 */
[----:B---3--:R-:W-:Y:S02]  /*9350*/  LEA.HI.X R2, R2, R248, R3, 0x6, P5 ;  /* 0x000000f802027211 */ /* 0x008fe400028f3403 */
[----:B------:R-:W-:Y:S01]  /*9360*/  IADD3 R3, P5, PT, R252, R0, RZ ;  /* 0x00000000fc037210 */ /* 0x000fe20007fbe0ff */
[----:B------:R-:W-:Y:S01]  /*9370*/  @!PT LDS RZ, [RZ] ;  /* 0x00000000fffff984 */ /* 0x000fe20000000800 */
[----:B------:R-:W-:Y:S01]  /*9380*/  @!PT LDS RZ, [RZ] ;  /* 0x00000000fffff984 */ /* 0x000fe20000000800 */
[----:B------:R-:W-:Y:S01]  /*9390*/  @!PT LDS RZ, [RZ] ;  /* 0x00000000fffff984 */ /* 0x000fe20000000800 */
[----:B------:R1:W-:Y:S01]  /*93a0*/  @!P4 LDGSTS.E.BYPASS.LTC128B.128 [R191+0x6000], desc[UR8][R8.64] ;  /* 0x0600000008bfcfae */ /* 0x0003e2000b981a08 */
[----:B------:R-:W-:-:S03]  /*93b0*/  LEA R6, P6, R0, R249, 0x1 ;  /* 0x000000f900067211 */ /* 0x000fc600078c08ff */
[----:B------:R1:W-:Y:S01]  /*93c0*/  @P4 STS.128 [R191+0x6000], RZ ;  /* 0x006000ffbf004388 */ /* 0x0003e20000000c00 */
[--C-:B------:R-:W-:Y:S01]  /*93d0*/  LEA.HI.X R7, R0, R247, R2.reuse, 0x1, P6 ;  /* 0x000000f700077211 */ /* 0x100fe200030f0c02 */
[----:B------:R-:W-:Y:S01]  /*93e0*/  IMAD.X R5, R248, 0x1, R2, P5 ;  /* 0x00000001f8057824 */ /* 0x000fe200028e0602 */
[C---:B------:R-:W-:Y:S01]  /*93f0*/  LEA R4, P6, R3.reuse, R249, 0x1 ;  /* 0x000000f903047211 */ /* 0x040fe200078c08ff */
[----:B------:R-:W-:Y:S01]  /*9400*/  @!PT LDS RZ, [RZ] ;  /* 0x00000000fffff984 */ /* 0x000fe20000000800 */
[----:B------:R-:W-:Y:S01]  /*9410*/  @!PT LDS RZ, [RZ] ;  /* 0x00000000fffff984 */ /* 0x000fe20000000800 */
[----:B------:R-:W-:Y:S01]  /*9420*/  @!PT LDS RZ, [RZ] ;  /* 0x00000000fffff984 */ /* 0x000fe20000000800 */
[----:B------:R1:W-:Y:S01]  /*9430*/  @!P3 LDGSTS.E.BYPASS.LTC128B.128 [R191+0x8000], desc[UR8][R8.64+0x80] ;  /* 0x0800008008bfbfae */ /* 0x0003e2000b981a08 */
[C---:B------:R-:W-:Y:S02]  /*9440*/  LEA R10, P5, R174.reuse, R0, 0x5 ;  /* 0x00000000ae0a7211 */ /* 0x040fe400078a28ff */
[----:B------:R-:W-:Y:S01]  /*9450*/  LEA.HI.X R5, R3, R247, R5, 0x1, P6 ;  /* 0x000000f703057211 */ /* 0x000fe200030f0c05 */
        /* <DEDUP_REMOVED lines=55> */
.L_x_673:
[----:B------:R2:W-:Y:S02]  /*97d0*/  STS.128 [R191+0xb800], RZ ;  /* 0x00b800ffbf007388 */ /* 0x0005e40000000c00 */
.L_x_674:
[----:B------:R-:W-:Y:S05]  /*97e0*/  BSYNC.RECONVERGENT B0 ;  /* 0x0000000000007941 */ /* 0x000fea0003800200 */
.L_x_672:
[----:B------:R-:W0:Y:S02]  /*97f0*/  LDGDEPBAR ;  /* 0x00000000000079af */ /* 0x000e240000000000 */
.L_x_671:
[----:B-1-3--:R-:W-:Y:S01]  /*9800*/  FMNMX3.FTZ R2, R117, R12, R11, !PT ;  /* 0x0000000c75027276 */ /* 0x00afe2000781000b */
[----:B------:R-:W1:Y:S01]  /*9810*/  S2R R8, SR_CTAID.X ;  /* 0x0000000000087919 */ /* 0x000e620000002500 */
[----:B------:R-:W-:Y:S01]  /*9820*/  FMNMX3.FTZ R0, R116, R16, R15, !PT ;  /* 0x0000001074007276 */ /* 0x000fe2000781000f */
[----:B------:R-:W-:Y:S01]  /*9830*/  VIADD R3, R243, 0xffffffff ;  /* 0xfffffffff3037836 */ /* 0x000fe20000000000 */
[----:B------:R-:W-:Y:S01]  /*9840*/  FMNMX3.FTZ R2, R2, R13, R14, !PT ;  /* 0x0000000d02027276 */ /* 0x000fe2000781000e */
[----:B------:R-:W-:Y:S01]  /*9850*/  IMAD.MOV.U32 R145, RZ, RZ, R179 ;  /* 0x000000ffff917224 */ /* 0x000fe200078e00b3 */
[----:B------:R-:W-:Y:S01]  /*9860*/  FMNMX3.FTZ R0, R0, R32, R19, !PT ;  /* 0x0000002000007276 */ /* 0x000fe20007810013 */
[----:B------:R-:W-:Y:S01]  /*9870*/  IMAD.SHL.U32 R177, R3, 0x2, RZ ;  /* 0x0000000203b17824 */ /* 0x000fe200078e00ff */
[----:B------:R-:W-:Y:S01]  /*9880*/  FMNMX3.FTZ R2, R2, R143, R140, !PT ;  /* 0x0000008f02027276 */ /* 0x000fe2000781008c */
[----:B------:R-:W-:Y:S01]  /*9890*/  IMAD.MOV.U32 R151, RZ, RZ, R241 ;  /* 0x000000ffff977224 */ /* 0x000fe200078e00f1 */
[----:B------:R-:W-:Y:S01]  /*98a0*/  FMNMX3.FTZ R0, R0, R154, R152, !PT ;  /* 0x0000009a00007276 */ /* 0x000fe20007810098 */
[----:B------:R-:W-:Y:S01]  /*98b0*/  VIADD R3, R177, 0xfffffffe ;  /* 0xfffffffeb1037836 */ /* 0x000fe20000000000 */
[----:B------:R-:W-:Y:S01]  /*98c0*/  FMNMX3.FTZ R2, R2, R142, R33, !PT ;  /* 0x0000008e02027276 */ /* 0x000fe20007810021 */
[----:B------:R-:W-:Y:S01]  /*98d0*/  IMAD.MOV.U32 R150, RZ, RZ, R237 ;  /* 0x000000ffff967224 */ /* 0x000fe200078e00ed */
[----:B------:R-:W-:Y:S01]  /*98e0*/  FMNMX3.FTZ R0, R0, R155, R153, !PT ;  /* 0x0000009b00007276 */ /* 0x000fe20007810099 */
[----:B------:R-:W-:Y:S01]  /*98f0*/  IMAD.MOV.U32 R144, RZ, RZ, R178 ;  /* 0x000000ffff907224 */ /* 0x000fe200078e00b2 */
[----:B------:R-:W-:Y:S01]  /*9900*/  FMNMX3.FTZ R2, R2, R189, R185, !PT ;  /* 0x000000bd02027276 */ /* 0x000fe200078100b9 */
[C---:B------:R-:W-:Y:S01]  /*9910*/  VIADD R179, R203.reuse, 0x76cf5d0a ;  /* 0x76cf5d0acbb37836 */ /* 0x040fe20000000000 */
[----:B------:R-:W-:Y:S01]  /*9920*/  FMNMX3.FTZ R0, R0, R194, R193, !PT ;  /* 0x000000c200007276 */ /* 0x000fe200078100c1 */
[C---:B------:R-:W-:Y:S01]  /*9930*/  VIADD R178, R203.reuse, 0x32370b8f ;  /* 0x32370b8fcbb27836 */ /* 0x040fe20000000000 */
[----:B------:R-:W-:Y:S01]  /*9940*/  FMNMX3.FTZ R2, R2, R187, R188, !PT ;  /* 0x000000bb02027276 */ /* 0x000fe200078100bc */
[----:B------:R-:W-:Y:S01]  /*9950*/  IMAD.MOV.U32 R147, RZ, RZ, R240 ;  /* 0x000000ffff937224 */ /* 0x000fe200078e00f0 */
[----:B------:R-:W-:Y:S01]  /*9960*/  FMNMX3.FTZ R0, R0, R192, R190, !PT ;  /* 0x000000c000007276 */ /* 0x000fe200078100be */
[----:B------:R-:W-:Y:S01]  /*9970*/  IMAD.MOV.U32 R146, RZ, RZ, R242 ;  /* 0x000000ffff927224 */ /* 0x000fe200078e00f2 */
[----:B------:R-:W-:Y:S01]  /*9980*/  FMNMX3.FTZ R2, R2, R244, R217, !PT ;  /* 0x000000f402027276 */ /* 0x000fe200078100d9 */
[C---:B------:R-:W-:Y:S01]  /*9990*/  VIADD R180, R203.reuse, 0xed9eba14 ;  /* 0xed9eba14cbb47836 */ /* 0x040fe20000000000 */
[----:B------:R-:W-:Y:S01]  /*99a0*/  FMNMX3.FTZ R0, R0, R246, R245, !PT ;  /* 0x000000f600007276 */ /* 0x000fe200078100f5 */
[----:B------:R-:W3:Y:S01]  /*99b0*/  LDC R28, c[0x0][0x4f8] ;  /* 0x00013e00ff1c7b82 */ /* 0x000ee20000000800 */
[----:B------:R-:W-:Y:S01]  /*99c0*/  FMNMX3.FTZ R2, R2, R200, R197, !PT ;  /* 0x000000c802027276 */ /* 0x000fe200078100c5 */
[----:B------:R-:W-:Y:S01]  /*99d0*/  VIADD R18, R176, 0xc000 ;  /* 0x0000c000b0127836 */ /* 0x000fe20000000000 */
[----:B------:R-:W-:Y:S01]  /*99e0*/  FMNMX3.FTZ R0, R0, R216, R201, !PT ;  /* 0x000000d800007276 */ /* 0x000fe200078100c9 */
[----:B------:R-:W-:Y:S01]  /*99f0*/  VIADD R29, R176, 0xc040 ;  /* 0x0000c040b01d7836 */ /* 0x000fe20000000000 */
[----:B------:R-:W-:Y:S01]  /*9a00*/  SHF.R.U32.HI R10, RZ, 0x5, R186 ;  /* 0x00000005ff0a7819 */ /* 0x000fe200000116ba */
[----:B------:R-:W4:Y:S01]  /*9a10*/  SHFL.BFLY PT, R4, R2, 0x2, 0x1f ;  /* 0x0c401f0002047f89 */ /* 0x000f2200000e0000 */
[----:B------:R-:W-:Y:S01]  /*9a20*/  LOP3.LUT R3, R203, R3, R145, 0x96, !PT ;  /* 0x00000003cb037212 */ /* 0x000fe200078e9691 */
[----:B------:R-:W-:Y:S01]  /*9a30*/  @P0 VIADD R29, R18, 0xffffffc0 ;  /* 0xffffffc0121d0836 */ /* 0x000fe20000000000 */
[----:B-1----:R-:W-:Y:S01]  /*9a40*/  LEA R8, R8, R10, 0x2 ;  /* 0x0000000a08087211 */ /* 0x002fe200078e10ff */
[----:B------:R-:W1:Y:S01]  /*9a50*/  SHFL.BFLY PT, R5, R0, 0x2, 0x1f ;  /* 0x0c401f0000057f89 */ /* 0x000e6200000e0000 */
[----:B------:R-:W-:Y:S01]  /*9a60*/  MOV R148, R238 ;  /* 0x000000ee00947202 */ /* 0x000fe20000000f00 */
[----:B------:R-:W-:-:S02]  /*9a70*/  IMAD.MOV.U32 R149, RZ, RZ, R239 ;  /* 0x000000ffff957224 */ /* 0x000fc400078e00ef */
[----:B------:R-:W-:Y:S01]  /*9a80*/  IMAD.WIDE.U32 R8, R8, -0x326172a9, RZ ;  /* 0xcd9e8d5708087825 */ /* 0x000fe200078e00ff */
[----:B------:R-:W-:Y:S03]  /*9a90*/  STL [R1+0x68], R18 ;  /* 0x0000681201007387 */ /* 0x000fe60000100800 */
[----:B------:R-:W-:Y:S01]  /*9aa0*/  IMAD.MOV.U32 R159, RZ, RZ, R236 ;  /* 0x000000ffff9f7224 */ /* 0x000fe200078e00ec */
[----:B---3--:R-:W-:-:S05]  /*9ab0*/  LOP3.LUT R28, R28, 0xff, RZ, 0xc0, !PT ;  /* 0x000000ff1c1c7812 */ /* 0x008fca00078ec0ff */
[----:B------:R-:W-:Y:S01]  /*9ac0*/  IMAD R28, R28, 0x10000, R28 ;  /* 0x000100001c1c7824 */ /* 0x000fe200078e021c */
[----:B----4-:R-:W-:Y:S01]  /*9ad0*/  FMNMX.FTZ R4, R2, R4, !PT ;  /* 0x0000000402047209 */ /* 0x010fe20007810000 */
[----:B------:R-:W-:Y:S01]  /*9ae0*/  IMAD.WIDE.U32 R2, R3, -0x326172a9, RZ ;  /* 0xcd9e8d5703027825 */ /* 0x000fe200078e00ff */
[----:B-1----:R-:W-:-:S03]  /*9af0*/  FMNMX.FTZ R0, R0, R5, !PT ;  /* 0x0000000500007209 */ /* 0x002fc60007810000 */
[----:B------:R-:W1:Y:S01]  /*9b00*/  SHFL.BFLY PT, R6, R4, 0x1, 0x1f ;  /* 0x0c201f0004067f89 */ /* 0x000e6200000e0000 */
[----:B------:R-:W-:Y:S02]  /*9b10*/  LOP3.LUT R3, R151, R8, R3, 0x96, !PT ;  /* 0x0000000897037212 */ /* 0x000fe400078e9603 */
[----:B------:R-:W-:Y:S01]  /*9b20*/  LOP3.LUT R2, R150, R2, R219, 0x96, !PT ;  /* 0x0000000296027212 */ /* 0x000fe200078e96db */
[----:B------:R-:W3:Y:S02]  /*9b30*/  SHFL.BFLY PT, R7, R0, 0x1, 0x1f ;  /* 0x0c201f0000077f89 */ /* 0x000ee400000e0000 */
[----:B------:R-:W-:-:S04]  /*9b40*/  IMAD.WIDE.U32 R8, R3, -0x2daee0ad, RZ ;  /* 0xd2511f5303087825 */ /* 0x000fc800078e00ff */
[----:B------:R-:W-:Y:S01]  /*9b50*/  IMAD.WIDE.U32 R20, R2, -0x2daee0ad, RZ ;  /* 0xd2511f5302147825 */ /* 0x000fe200078e00ff */
[----:B------:R-:W-:-:S04]  /*9b60*/  LOP3.LUT R2, R179, R148, R9, 0x96, !PT ;  /* 0x00000094b3027212 */ /* 0x000fc800078e9609 */
[----:B------:R-:W-:Y:S01]  /*9b70*/  LOP3.LUT R5, R178, R8, R21, 0x96, !PT ;  /* 0x00000008b2057212 */ /* 0x000fe200078e9615 */
[----:B------:R-:W-:-:S04]  /*9b80*/  IMAD.WIDE.U32 R2, R2, -0x326172a9, RZ ;  /* 0xcd9e8d5702027825 */ /* 0x000fc800078e00ff */
[----:B------:R-:W-:Y:S01]  /*9b90*/  IMAD.WIDE.U32 R118, R5, -0x326172a9, RZ ;  /* 0xcd9e8d5705767825 */ /* 0x000fe200078e00ff */
[----:B------:R-:W-:Y:S02]  /*9ba0*/  LOP3.LUT R3, R146, R218, R3, 0x96, !PT ;  /* 0x000000da92037212 */ /* 0x000fe400078e9603 */
[----:B-1----:R-:W-:Y:S02]  /*9bb0*/  FMNMX.FTZ R175, R4, R6, !PT ;  /* 0x0000000604af7209 */ /* 0x002fe40007810000 */
[----:B------:R-:W-:Y:S01]  /*9bc0*/  LOP3.LUT R2, R147, R2, R119, 0x96, !PT ;  /* 0x0000000293027212 */ /* 0x000fe200078e9677 */
[----:B------:R-:W-:Y:S01]  /*9bd0*/  VIADD R119, R203, 0xa9066899 ;  /* 0xa9066899cb777836 */ /* 0x000fe20000000000 */
[----:B---3--:R-:W-:Y:S01]  /*9be0*/  FMNMX.FTZ R174, R0, R7, !PT ;  /* 0x0000000700ae7209 */ /* 0x008fe20007810000 */
[C---:B------:R-:W-:Y:S01]  /*9bf0*/  FMUL.FTZ R22, R175.reuse, UR4 ;  /* 0x00000004af167c20 */ /* 0x040fe20008410000 */
[----:B------:R-:W-:Y:S01]  /*9c00*/  FSETP.NEU.FTZ.AND P3, PT, R175, -INF , PT ;  /* 0xff800000af00780b */ /* 0x000fe20003f7d000 */
[----:B------:R-:W-:Y:S01]  /*9c10*/  IMAD.WIDE.U32 R136, R2, -0x2daee0ad, RZ ;  /* 0xd2511f5302887825 */ /* 0x000fe200078e00ff */
[----:B------:R-:W-:-:S03]  /*9c20*/  FSETP.NEU.FTZ.AND P1, PT, R174, -INF , PT ;  /* 0xff800000ae00780b */ /* 0x000fc60003f3d000 */
[----:B------:R-:W-:Y:S01]  /*9c30*/  FMUL.FTZ R23, R174, UR4 ;  /* 0x00000004ae177c20 */ /* 0x000fe20008410000 */
[----:B------:R-:W-:Y:S01]  /*9c40*/  FSEL R2, R175, RZ, P3 ;  /* 0x000000ffaf027208 */ /* 0x000fe20001800000 */
[----:B------:R-:W-:Y:S01]  /*9c50*/  IMAD.WIDE.U32 R34, R3, -0x2daee0ad, RZ ;  /* 0xd2511f5303227825 */ /* 0x000fe200078e00ff */
[----:B------:R-:W-:Y:S02]  /*9c60*/  FSEL R22, R22, RZ, P3 ;  /* 0x000000ff16167208 */ /* 0x000fe40001800000 */
[----:B------:R-:W-:Y:S01]  /*9c70*/  FSEL R0, R174, RZ, P1 ;  /* 0x000000ffae007208 */ /* 0x000fe20000800000 */
[----:B------:R-:W-:Y:S01]  /*9c80*/  FADD.FTZ R17, R117, -R2 ;  /* 0x8000000275117221 */ /* 0x000fe20000010000 */
[----:B------:R-:W-:Y:S01]  /*9c90*/  LOP3.LUT R3, R180, R20, R35, 0x96, !PT ;  /* 0x00000014b4037212 */ /* 0x000fe200078e9623 */
[----:B------:R-:W-:Y:S01]  /*9ca0*/  FFMA.FTZ R2, R13, UR4, -R22 ;  /* 0x000000040d027c23 */ /* 0x000fe20008010816 */
[----:B------:R-:W-:Y:S01]  /*9cb0*/  LOP3.LUT R34, R119, R34, R137, 0x96, !PT ;  /* 0x0000002277227212 */ /* 0x000fe200078e9689 */
[----:B------:R-:W-:Y:S01]  /*9cc0*/  FADD.FTZ R10, R116, -R0 ;  /* 0x80000000740a7221 */ /* 0x000fe20000010000 */
[----:B------:R-:W-:Y:S01]  /*9cd0*/  FSEL R23, R23, RZ, P1 ;  /* 0x000000ff17177208 */ /* 0x000fe20000800000 */
[----:B------:R-:W-:-:S04]  /*9ce0*/  IMAD.WIDE.U32 R20, R3, -0x326172a9, RZ ;  /* 0xcd9e8d5703147825 */ /* 0x000fc800078e00ff */
[--C-:B------:R-:W-:Y:S01]  /*9cf0*/  FFMA.FTZ R0, R14, UR4, -R22.reuse ;  /* 0x000000040e007c23 */ /* 0x100fe20008010816 */
[----:B------:R1:W-:Y:S01]  /*9d00*/  MUFU.EX2 R241, R2 ;  /* 0x0000000200f17308 */ /* 0x0003e20000000800 */
[----:B------:R-:W-:Y:S01]  /*9d10*/  FFMA.FTZ R12, R12, UR4, -R22 ;  /* 0x000000040c0c7c23 */ /* 0x000fe20008010816 */
[----:B------:R-:W-:-:S04]  /*9d20*/  IMAD.WIDE.U32 R34, R34, -0x326172a9, RZ ;  /* 0xcd9e8d5722227825 */ /* 0x000fc800078e00ff */
[--C-:B------:R-:W-:Y:S01]  /*9d30*/  FFMA.FTZ R3, R16, UR4, -R23.reuse ;  /* 0x0000000410037c23 */ /* 0x100fe20008010817 */
[----:B------:R-:W-:Y:S01]  /*9d40*/  FFMA.FTZ R11, R11, UR4, -R22 ;  /* 0x000000040b0b7c23 */ /* 0x000fe20008010816 */
[----:B------:R3:W-:Y:S01]  /*9d50*/  MUFU.EX2 R240, R0 ;  /* 0x0000000000f07308 */ /* 0x0007e20000000800 */
[----:B------:R-:W-:Y:S01]  /*9d60*/  FFMA.FTZ R4, R32, UR4, -R23 ;  /* 0x0000000420047c23 */ /* 0x000fe20008010817 */
[----:B------:R-:W-:Y:S01]  /*9d70*/  LOP3.LUT R116, R199, R20, R35, 0x96, !PT ;  /* 0x00000014c7747212 */ /* 0x000fe200078e9623 */
[----:B------:R-:W-:Y:S01]  /*9d80*/  FMUL.FTZ R17, R17, UR4 ;  /* 0x0000000411117c20 */ /* 0x000fe20008410000 */
[----:B------:R4:W-:Y:S01]  /*9d90*/  MUFU.EX2 R242, R3 ;  /* 0x0000000300f27308 */ /* 0x0009e20000000800 */
[----:B------:R-:W-:Y:S01]  /*9da0*/  PRMT R8, R34, 0x7773, RZ ;  /* 0x0000777322087816 */ /* 0x000fe200000000ff */
[----:B------:R-:W-:Y:S01]  /*9db0*/  FMUL.FTZ R10, R10, UR4 ;  /* 0x000000040a0a7c20 */ /* 0x000fe20008410000 */
[----:B------:R-:W-:Y:S01]  /*9dc0*/  LOP3.LUT R6, R116, 0xff, RZ, 0xc0, !PT ;  /* 0x000000ff74067812 */ /* 0x000fe200078ec0ff */
[----:B------:R5:W-:Y:S01]  /*9dd0*/  MUFU.EX2 R157, R12 ;  /* 0x0000000c009d7308 */ /* 0x000be20000000800 */
[----:B-1----:R-:W-:Y:S01]  /*9de0*/  FFMA.FTZ R2, R15, UR4, -R23 ;  /* 0x000000040f027c23 */ /* 0x002fe20008010817 */
[----:B------:R-:W-:-:S02]  /*9df0*/  PRMT R7, R34, 0x7772, RZ ;  /* 0x0000777222077816 */ /* 0x000fc400000000ff */
[----:B------:R-:W-:Y:S01]  /*9e00*/  MUFU.EX2 R158, R11 ;  /* 0x0000000b009e7308 */ /* 0x000fe20000000800 */
[----:B------:R-:W-:Y:S02]  /*9e10*/  PRMT R9, R34, 0x7771, RZ ;  /* 0x0000777122097816 */ /* 0x000fe400000000ff */
[----:B---3--:R-:W-:Y:S01]  /*9e20*/  MOV R0, R34 ;  /* 0x0000002200007202 */ /* 0x008fe20000000f00 */
[----:B------:R1:W3:Y:S01]  /*9e30*/  MUFU.EX2 R198, R2 ;  /* 0x0000000200c67308 */ /* 0x0002e20000000800 */
[----:B------:R-:W-:Y:S01]  /*9e40*/  PRMT R7, R7, 0x5410, R8 ;  /* 0x0000541007077816 */ /* 0x000fe20000000008 */
[----:B----4-:R-:W-:Y:S01]  /*9e50*/  FFMA.FTZ R3, R19, UR4, -R23 ;  /* 0x0000000413037c23 */ /* 0x010fe20008010817 */
[----:B------:R-:W-:Y:S01]  /*9e60*/  LOP3.LUT R5, R0, 0xff, RZ, 0xc0, !PT ;  /* 0x000000ff00057812 */ /* 0x000fe200078ec0ff */
[----:B------:R4:W-:Y:S01]  /*9e70*/  MUFU.EX2 R156, R4 ;  /* 0x00000004009c7308 */ /* 0x0009e20000000800 */
[----:B------:R-:W-:Y:S01]  /*9e80*/  PRMT R0, R116, 0x7632, R0 ;  /* 0x0000763274007816 */ /* 0x000fe20000000000 */
[----:B-----5:R-:W5:Y:S01]  /*9e90*/  LDSM.16.MT88.4 R12, [R176+0xc000] ;  /* 0x00c00000b00c783b */ /* 0x020f620000004200 */
[----:B------:R-:W-:Y:S01]  /*9ea0*/  SEL R20, R184, 0xffffffe0, !P2 ;  /* 0xffffffe0b8147807 */ /* 0x000fe20005000000 */
[----:B------:R2:W-:Y:S01]  /*9eb0*/  MUFU.EX2 R32, R3 ;  /* 0x0000000300207308 */ /* 0x0005e20000000800 */
[----:B------:R-:W-:-:S02]  /*9ec0*/  LOP3.LUT R0, R0, 0xff, RZ, 0xc0, !PT ;  /* 0x000000ff00007812 */ /* 0x000fc400078ec0ff */
[----:B------:R-:W-:Y:S01]  /*9ed0*/  PRMT R5, R5, 0x5410, R9 ;  /* 0x0000541005057816 */ /* 0x000fe20000000009 */
[----:B------:R2:W2:Y:S01]  /*9ee0*/  MUFU.EX2 R31, R17 ;  /* 0x00000011001f7308 */ /* 0x0004a20000000800 */
[C---:B------:R-:W-:Y:S01]  /*9ef0*/  IADD3 R141, PT, PT, R20.reuse, R29, RZ ;  /* 0x0000001d148d7210 */ /* 0x040fe20007ffe0ff */
[----:B------:R-:W-:Y:S01]  /*9f00*/  IMAD.IADD R138, R20, 0x1, R176 ;  /* 0x00000001148a7824 */ /* 0x000fe200078e02b0 */
[----:B-1----:R-:W-:Y:S01]  /*9f10*/  LOP3.LUT R2, R116, 0xffff, RZ, 0xc0, !PT ;  /* 0x0000ffff74027812 */ /* 0x002fe200078ec0ff */
[----:B------:R-:W1:Y:S01]  /*9f20*/  MUFU.EX2 R30, R10 ;  /* 0x0000000a001e7308 */ /* 0x000e620000000800 */
[----:B----4-:R-:W-:Y:S02]  /*9f30*/  SHF.R.U32.HI R4, RZ, 0x18, R116 ;  /* 0x00000018ff047819 */ /* 0x010fe40000011674 */
[----:B------:R-:W-:Y:S01]  /*9f40*/  LDSM.16.MT88.4 R24, [R138+0xc000] ;  /* 0x00c000008a18783b */ /* 0x000fe20000004200 */
[----:B------:R-:W-:Y:S02]  /*9f50*/  SHF.R.U32.HI R2, RZ, 0x8, R2 ;  /* 0x00000008ff027819 */ /* 0x000fe40000011602 */
[----:B------:R-:W-:-:S02]  /*9f60*/  PRMT R4, R0, 0x5410, R4 ;  /* 0x0000541000047816 */ /* 0x000fc40000000004 */
[----:B---3--:R-:W-:Y:S02]  /*9f70*/  F2FP.F16.F32.PACK_AB R0, R198, R242 ;  /* 0x000000f2c600723e */ /* 0x008fe400000000ff */
[----:B--2---:R-:W-:Y:S01]  /*9f80*/  F2FP.F16.F32.PACK_AB R3, R158, R157 ;  /* 0x0000009d9e03723e */ /* 0x004fe200000000ff */
[----:B------:R-:W2:Y:S01]  /*9f90*/  LDSM.16.MT88.4 R16, [R29] ;  /* 0x000000001d10783b */ /* 0x000ea20000004200 */
[----:B------:R-:W-:Y:S01]  /*9fa0*/  PRMT R171, R0, 0x7610, R171 ;  /* 0x0000761000ab7816 */ /* 0x000fe200000000ab */
[-C--:B------:R-:W-:Y:S01]  /*9fb0*/  FMUL.FTZ R120, R120, R31.reuse ;  /* 0x0000001f78787220 */ /* 0x080fe20000410000 */
[----:B------:R-:W-:Y:S01]  /*9fc0*/  PRMT R170, R0, 0x7632, R170 ;  /* 0x0000763200aa7816 */ /* 0x000fe200000000aa */
[----:B------:R-:W-:Y:S01]  /*9fd0*/  FMUL.FTZ R121, R121, R31 ;  /* 0x0000001f79797220 */ /* 0x000fe20000410000 */
[----:B------:R-:W-:Y:S01]  /*9fe0*/  PRMT R6, R6, 0x5410, R2 ;  /* 0x0000541006067816 */ /* 0x000fe20000000002 */
[----:B-1----:R-:W-:Y:S01]  /*9ff0*/  FMUL.FTZ R122, R122, R30 ;  /* 0x0000001e7a7a7220 */ /* 0x002fe20000410000 */
[----:B------:R-:W-:Y:S01]  /*a000*/  F2FP.F16.F32.PACK_AB R0, R32, R156 ;  /* 0x0000009c2000723e */ /* 0x000fe200000000ff */
[-C--:B------:R-:W-:Y:S01]  /*a010*/  FMUL.FTZ R123, R123, R30.reuse ;  /* 0x0000001e7b7b7220 */ /* 0x080fe20000410000 */
[----:B------:R-:W-:Y:S01]  /*a020*/  F2FP.F16.F32.PACK_AB R2, R240, R241 ;  /* 0x000000f1f002723e */ /* 0x000fe200000000ff */
[-C--:B------:R-:W-:Y:S01]  /*a030*/  FMUL.FTZ R124, R124, R31.reuse ;  /* 0x0000001f7c7c7220 */ /* 0x080fe20000410000 */
[----:B------:R-:W-:Y:S01]  /*a040*/  PRMT R164, R3, 0x7610, R164 ;  /* 0x0000761003a47816 */ /* 0x000fe200000000a4 */
[-C--:B------:R-:W-:Y:S01]  /*a050*/  FMUL.FTZ R125, R125, R31.reuse ;  /* 0x0000001f7d7d7220 */ /* 0x080fe20000410000 */
[----:B------:R-:W-:Y:S01]  /*a060*/  PRMT R165, R3, 0x7632, R165 ;  /* 0x0000763203a57816 */ /* 0x000fe200000000a5 */
[-C--:B------:R-:W-:Y:S01]  /*a070*/  FMUL.FTZ R126, R126, R30.reuse ;  /* 0x0000001e7e7e7220 */ /* 0x080fe20000410000 */
[C---:B------:R-:W-:Y:S01]  /*a080*/  PRMT R167, R0.reuse, 0x7610, R167 ;  /* 0x0000761000a77816 */ /* 0x040fe200000000a7 */
[-C--:B------:R-:W-:Y:S01]  /*a090*/  FMUL.FTZ R127, R127, R30.reuse ;  /* 0x0000001e7f7f7220 */ /* 0x080fe20000410000 */
[----:B------:R-:W-:Y:S01]  /*a0a0*/  PRMT R166, R0, 0x7632, R166 ;  /* 0x0000763200a67816 */ /* 0x000fe200000000a6 */
[-C--:B------:R-:W-:Y:S01]  /*a0b0*/  FMUL.FTZ R44, R44, R31.reuse ;  /* 0x0000001f2c2c7220 */ /* 0x080fe20000410000 */
[C---:B------:R-:W-:Y:S01]  /*a0c0*/  PRMT R169, R2.reuse, 0x7610, R169 ;  /* 0x0000761002a97816 */ /* 0x040fe200000000a9 */
[-C--:B------:R-:W-:Y:S01]  /*a0d0*/  FMUL.FTZ R45, R45, R31.reuse ;  /* 0x0000001f2d2d7220 */ /* 0x080fe20000410000 */
[----:B------:R-:W-:Y:S01]  /*a0e0*/  PRMT R168, R2, 0x7632, R168 ;  /* 0x0000763202a87816 */ /* 0x000fe200000000a8 */
[-C--:B------:R-:W-:Y:S01]  /*a0f0*/  FMUL.FTZ R46, R46, R30.reuse ;  /* 0x0000001e2e2e7220 */ /* 0x080fe20000410000 */
[--C-:B------:R-:W-:Y:S01]  /*a100*/  HSET2.LE.AND R0, R6, R28.reuse, PT ;  /* 0x0000001c06007233 */ /* 0x100fe20003803000 */
[----:B------:R-:W-:Y:S01]  /*a110*/  FMUL.FTZ R47, R47, R30 ;  /* 0x0000001e2f2f7220 */ /* 0x000fe20000410000 */
[----:B------:R-:W-:Y:S01]  /*a120*/  PRMT R2, R164, 0x5410, R165 ;  /* 0x00005410a4027816 */ /* 0x000fe200000000a5 */
[-C--:B------:R-:W-:Y:S01]  /*a130*/  FMUL.FTZ R48, R48, R31.reuse ;  /* 0x0000001f30307220 */ /* 0x080fe20000410000 */
[----:B------:R-:W-:Y:S01]  /*a140*/  LOP3.LUT R3, R7, 0xff00ff, RZ, 0xc0, !PT ;  /* 0x00ff00ff07037812 */ /* 0x000fe200078ec0ff */
[-C--:B------:R-:W-:Y:S01]  /*a150*/  FMUL.FTZ R49, R49, R31.reuse ;  /* 0x0000001f31317220 */ /* 0x080fe20000410000 */
[----:B------:R-:W-:Y:S01]  /*a160*/  LOP3.LUT R8, R2, R0, RZ, 0xc0, !PT ;  /* 0x0000000002087212 */ /* 0x000fe200078ec0ff */
[-C--:B------:R-:W-:Y:S01]  /*a170*/  FMUL.FTZ R50, R50, R30.reuse ;  /* 0x0000001e32327220 */ /* 0x080fe20000410000 */
[--C-:B------:R-:W-:Y:S01]  /*a180*/  HSET2.LE.AND R0, R4, R28.reuse, PT ;  /* 0x0000001c04007233 */ /* 0x100fe20003803000 */
[----:B------:R-:W-:Y:S01]  /*a190*/  FMUL.FTZ R51, R51, R30 ;  /* 0x0000001e33337220 */ /* 0x000fe20000410000 */
[----:B------:R-:W-:Y:S01]  /*a1a0*/  PRMT R4, R171, 0x5410, R170 ;  /* 0x00005410ab047816 */ /* 0x000fe200000000aa */
[-C--:B------:R-:W-:Y:S01]  /*a1b0*/  FMUL.FTZ R52, R52, R31.reuse ;  /* 0x0000001f34347220 */ /* 0x080fe20000410000 */
[--C-:B------:R-:W-:Y:S01]  /*a1c0*/  HSET2.LE.AND R2, R5, R28.reuse, PT ;  /* 0x0000001c05027233 */ /* 0x100fe20003803000 */
[-C--:B------:R-:W-:Y:S01]  /*a1d0*/  FMUL.FTZ R53, R53, R31.reuse ;  /* 0x0000001f35357220 */ /* 0x080fe20000410000 */
[----:B------:R-:W-:Y:S01]  /*a1e0*/  LOP3.LUT R9, R4, R0, RZ, 0xc0, !PT ;  /* 0x0000000004097212 */ /* 0x000fe200078ec0ff */
[-C--:B------:R-:W-:Y:S01]  /*a1f0*/  FMUL.FTZ R54, R54, R30.reuse ;  /* 0x0000001e36367220 */ /* 0x080fe20000410000 */
[----:B------:R-:W1:Y:S01]  /*a200*/  LDSM.16.MT88.4 R4, [R141] ;  /* 0x000000008d04783b */ /* 0x000e620000004200 */
[----:B------:R-:W-:Y:S01]  /*a210*/  PRMT R0, R169, 0x5410, R168 ;  /* 0x00005410a9007816 */ /* 0x000fe200000000a8 */
[----:B------:R-:W-:Y:S01]  /*a220*/  FMUL.FTZ R55, R55, R30 ;  /* 0x0000001e37377220 */ /* 0x000fe20000410000 */
[----:B------:R-:W-:Y:S01]  /*a230*/  HSET2.LE.AND R3, R3, R28, PT ;  /* 0x0000001c03037233 */ /* 0x000fe20003803000 */
[-C--:B------:R-:W-:Y:S01]  /*a240*/  FMUL.FTZ R56, R56, R31.reuse ;  /* 0x0000001f38387220 */ /* 0x080fe20000410000 */
[----:B------:R-:W-:Y:S01]  /*a250*/  LOP3.LUT R10, R0, R2, RZ, 0xc0, !PT ;  /* 0x00000002000a7212 */ /* 0x000fe200078ec0ff */
[-C--:B------:R-:W-:Y:S01]  /*a260*/  FMUL.FTZ R57, R57, R31.reuse ;  /* 0x0000001f39397220 */ /* 0x080fe20000410000 */
[----:B------:R-:W-:Y:S01]  /*a270*/  PRMT R0, R167, 0x5410, R166 ;  /* 0x00005410a7007816 */ /* 0x000fe200000000a6 */
[-C--:B------:R-:W-:Y:S01]  /*a280*/  FMUL.FTZ R58, R58, R30.reuse ;  /* 0x0000001e3a3a7220 */ /* 0x080fe20000410000 */
[-C--:B------:R-:W-:Y:S01]  /*a290*/  FMUL.FTZ R59, R59, R30.reuse ;  /* 0x0000001e3b3b7220 */ /* 0x080fe20000410000 */
[----:B------:R-:W-:Y:S01]  /*a2a0*/  FMUL.FTZ R60, R60, R31 ;  /* 0x0000001f3c3c7220 */ /* 0x000fe20000410000 */
[----:B------:R-:W-:Y:S01]  /*a2b0*/  LOP3.LUT R11, R0, R3, RZ, 0xc0, !PT ;  /* 0x00000003000b7212 */ /* 0x000fe200078ec0ff */
        /* <DEDUP_REMOVED lines=28> */
[----:B------:R-:W-:Y:S01]  /*a480*/  FMUL.FTZ R81, R81, R31 ;  /* 0x0000001f51517220 */ /* 0x000fe20000410000 */
[-C--:B------:R-:W-:Y:S01]  /*a490*/  FMUL.FTZ R82, R82, R30.reuse ;  /* 0x0000001e52527220 */ /* 0x080fe20000410000 */
[----:B------:R-:W-:Y:S01]  /*a4a0*/  HMMA.16816.F32 R212, R8, R18, R48 ;  /* 0x0000001208d4723c */ /* 0x000fe20000001830 */
[----:B------:R-:W2:Y:S01]  /*a4b0*/  LDSM.16.MT88.4 R16, [R138+0xe000] ;  /* 0x00e000008a10783b */ /* 0x000ea20000004200 */
[----:B------:R-:W-:Y:S01]  /*a4c0*/  FMUL.FTZ R83, R83, R30 ;  /* 0x0000001e53537220 */ /* 0x000fe20000410000 */
[----:B------:R-:W-:-:S02]  /*a4d0*/  IMAD.MOV.U32 R47, RZ, RZ, R159 ;  /* 0x000000ffff2f7224 */ /* 0x000fc400078e009f */
        /* <DEDUP_REMOVED lines=18> */
[----:B------:R-:W-:Y:S01]  /*a600*/  FMUL.FTZ R95, R95, R30 ;  /* 0x0000001e5f5f7220 */ /* 0x000fe20000410000 */
[----:B------:R-:W-:Y:S01]  /*a610*/  FMUL.FTZ R96, R96, R31 ;  /* 0x0000001f60607220 */ /* 0x000fe20000410000 */
[----:B------:R-:W-:Y:S01]  /*a620*/  HMMA.16816.F32 R228, R8, R24, R36 ;  /* 0x0000001808e4723c */ /* 0x000fe20000001824 */
[----:B------:R-:W-:-:S02]  /*a630*/  IMAD.MOV.U32 R39, RZ, RZ, R158 ;  /* 0x000000ffff277224 */ /* 0x000fc400078e009e */
[----:B------:R-:W-:Y:S01]  /*a640*/  FMUL.FTZ R97, R97, R31 ;  /* 0x0000001f61617220 */ /* 0x000fe20000410000 */
[----:B------:R-:W-:Y:S02]  /*a650*/  IMAD.MOV.U32 R25, RZ, RZ, R157 ;  /* 0x000000ffff197224 */ /* 0x000fe400078e009d */
[-C--:B------:R-:W-:Y:S01]  /*a660*/  FMUL.FTZ R98, R98, R30.reuse ;  /* 0x0000001e62627220 */ /* 0x080fe20000410000 */
[----:B------:R-:W-:Y:S02]  /*a670*/  IMAD.MOV.U32 R24, RZ, RZ, R156 ;  /* 0x000000ffff187224 */ /* 0x000fe400078e009c */
[----:B------:R-:W-:Y:S01]  /*a680*/  FMUL.FTZ R99, R99, R30 ;  /* 0x0000001e63637220 */ /* 0x000fe20000410000 */
[----:B------:R-:W-:Y:S01]  /*a690*/  IMAD.MOV.U32 R36, RZ, RZ, R148 ;  /* 0x000000ffff247224 */ /* 0x000fe200078e0094 */
[----:B---3--:R-:W-:Y:S01]  /*a6a0*/  HMMA.16816.F32 R120, R8, R12, R60 ;  /* 0x0000000c0878723c */ /* 0x008fe2000000183c */
[----:B------:R-:W-:Y:S01]  /*a6b0*/  IMAD.MOV.U32 R37, RZ, RZ, R149 ;  /* 0x000000ffff257224 */ /* 0x000fe200078e0095 */
[----:B------:R-:W-:Y:S01]  /*a6c0*/  LOP3.LUT R0, R47, R118, R21, 0x96, !PT ;  /* 0x000000762f007212 */ /* 0x000fe200078e9615 */
[----:B------:R-:W-:Y:S01]  /*a6d0*/  FFMA.FTZ R2, R143, UR4, -R22 ;  /* 0x000000048f027c23 */ /* 0x000fe20008010816 */
[----:B------:R-:W-:-:S02]  /*a6e0*/  IMAD.MOV.U32 R46, RZ, RZ, R199 ;  /* 0x000000ffff2e7224 */ /* 0x000fc400078e00c7 */
[----:B------:R-:W-:Y:S01]  /*a6f0*/  FMUL.FTZ R104, R104, R31 ;  /* 0x0000001f68687220 */ /* 0x000fe20000410000 */
[----:B------:R-:W-:Y:S01]  /*a700*/  IMAD.MOV.U32 R143, RZ, RZ, R198 ;  /* 0x000000ffff8f7224 */ /* 0x000fe200078e00c6 */
[----:B------:R3:W-:Y:S01]  /*a710*/  MUFU.EX2 R44, R2 ;  /* 0x00000002002c7308 */ /* 0x0007e20000000800 */
[----:B------:R-:W-:Y:S01]  /*a720*/  HMMA.16816.F32 R208, R8, R14, R64 ;  /* 0x0000000e08d0723c */ /* 0x000fe20000001840 */
[----:B------:R-:W4:Y:S01]  /*a730*/  LDSM.16.MT88.4 R12, [R141+0x2000] ;  /* 0x002000008d0c783b */ /* 0x000f220000004200 */
[----:B------:R-:W-:-:S04]  /*a740*/  IMAD.WIDE.U32 R198, R0, -0x2daee0ad, RZ ;  /* 0xd2511f5300c67825 */ /* 0x000fc800078e00ff */
[----:B------:R-:W-:Y:S01]  /*a750*/  FFMA.FTZ R0, R33, UR4, -R22 ;  /* 0x0000000421007c23 */ /* 0x000fe20008010816 */
[-C--:B------:R-:W-:Y:S01]  /*a760*/  FMUL.FTZ R105, R105, R31.reuse ;  /* 0x0000001f69697220 */ /* 0x080fe20000410000 */
[-C--:B------:R-:W-:Y:S01]  /*a770*/  FMUL.FTZ R106, R106, R30.reuse ;  /* 0x0000001e6a6a7220 */ /* 0x080fe20000410000 */
[----:B------:R-:W-:Y:S01]  /*a780*/  IMAD.MOV.U32 R67, RZ, RZ, R39 ;  /* 0x000000ffff437224 */ /* 0x000fe200078e0027 */
[----:B------:R5:W-:Y:S01]  /*a790*/  MUFU.EX2 R20, R0 ;  /* 0x0000000000147308 */ /* 0x000be20000000800 */
[C---:B--2---:R-:W-:Y:S01]  /*a7a0*/  HMMA.16816.F32 R68, R8.reuse, R16, R68 ;  /* 0x000000100844723c */ /* 0x044fe20000001844 */
[----:B------:R-:W-:Y:S02]  /*a7b0*/  IMAD.MOV.U32 R39, RZ, RZ, R242 ;  /* 0x000000ffff277224 */ /* 0x000fe400078e00f2 */
[-C--:B------:R-:W-:Y:S01]  /*a7c0*/  FMUL.FTZ R107, R107, R30.reuse ;  /* 0x0000001e6b6b7220 */ /* 0x080fe20000410000 */
[-C--:B------:R-:W-:Y:S01]  /*a7d0*/  FMUL.FTZ R100, R100, R31.reuse ;  /* 0x0000001f64647220 */ /* 0x080fe20000410000 */
[----:B------:R-:W-:Y:S01]  /*a7e0*/  FMUL.FTZ R101, R101, R31 ;  /* 0x0000001f65657220 */ /* 0x000fe20000410000 */
[--C-:B---3--:R-:W-:Y:S01]  /*a7f0*/  FFMA.FTZ R2, R142, UR4, -R22.reuse ;  /* 0x000000048e027c23 */ /* 0x108fe20008010816 */
[-C--:B------:R-:W-:Y:S01]  /*a800*/  FMUL.FTZ R102, R102, R30.reuse ;  /* 0x0000001e66667220 */ /* 0x080fe20000410000 */
[----:B------:R-:W-:Y:S01]  /*a810*/  FMUL.FTZ R103, R103, R30 ;  /* 0x0000001e67677220 */ /* 0x000fe20000410000 */
[C---:B------:R-:W-:Y:S01]  /*a820*/  HMMA.16816.F32 R204, R8.reuse, R18, R72 ;  /* 0x0000001208cc723c */ /* 0x040fe20000001848 */
[----:B------:R-:W2:Y:S01]  /*a830*/  LDSM.16.MT88.4 R16, [R176+0x10000] ;  /* 0x01000000b010783b */ /* 0x000ea20000004200 */
[----:B------:R3:W2:Y:S01]  /*a840*/  MUFU.EX2 R242, R2 ;  /* 0x0000000200f27308 */ /* 0x0006a20000000800 */
[----:B------:R-:W-:Y:S01]  /*a850*/  FFMA.FTZ R3, R140, UR4, -R22 ;  /* 0x000000048c037c23 */ /* 0x000fe20008010816 */
[----:B------:R-:W-:Y:S01]  /*a860*/  VIADD R38, R203, 0x646e171e ;  /* 0x646e171ecb267836 */ /* 0x000fe20000000000 */
[----:B------:R-:W-:Y:S01]  /*a870*/  MOV R58, R25 ;  /* 0x00000019003a7202 */ /* 0x000fe20000000f00 */
[----:B-----5:R-:W-:Y:S01]  /*a880*/  IMAD.MOV.U32 R0, RZ, RZ, R198 ;  /* 0x000000ffff007224 */ /* 0x020fe200078e00c6 */
[----:B------:R5:W-:Y:S01]  /*a890*/  MUFU.EX2 R21, R3 ;  /* 0x0000000300157308 */ /* 0x000be20000000800 */
[C---:B-1----:R-:W-:Y:S01]  /*a8a0*/  HMMA.16816.F32 R160, R8.reuse, R4, R76 ;  /* 0x0000000408a0723c */ /* 0x042fe2000000184c */
[----:B------:R-:W-:Y:S01]  /*a8b0*/  LOP3.LUT R35, R38, R136, R199, 0x96, !PT ;  /* 0x0000008826237212 */ /* 0x000fe200078e96c7 */
[----:B------:R-:W-:Y:S01]  /*a8c0*/  IMAD.MOV.U32 R64, RZ, RZ, R24 ;  /* 0x000000ffff407224 */ /* 0x000fe200078e0018 */
[----:B------:R-:W-:Y:S01]  /*a8d0*/  LOP3.LUT R0, R0, 0xff, RZ, 0xc0, !PT ;  /* 0x000000ff00007812 */ /* 0x000fe200078ec0ff */
[-C--:B------:R-:W-:Y:S01]  /*a8e0*/  FMUL.FTZ R108, R108, R31.reuse ;  /* 0x0000001f6c6c7220 */ /* 0x080fe20000410000 */
[-C--:B------:R-:W-:Y:S01]  /*a8f0*/  FMUL.FTZ R109, R109, R31.reuse ;  /* 0x0000001f6d6d7220 */ /* 0x080fe20000410000 */
[-C--:B------:R-:W-:Y:S01]  /*a900*/  FMUL.FTZ R110, R110, R30.reuse ;  /* 0x0000001e6e6e7220 */ /* 0x080fe20000410000 */
[-C--:B------:R-:W-:Y:S01]  /*a910*/  FMUL.FTZ R111, R111, R30.reuse ;  /* 0x0000001e6f6f7220 */ /* 0x080fe20000410000 */
[C---:B------:R-:W-:Y:S01]  /*a920*/  HMMA.16816.F32 R156, R8.reuse, R6, R80 ;  /* 0x00000006089c723c */ /* 0x040fe20000001850 */
[----:B------:R-:W1:Y:S01]  /*a930*/  LDSM.16.MT88.4 R4, [R138+0x10000] ;  /* 0x010000008a04783b */ /* 0x000e620000004200 */
[----:B---3--:R-:W-:Y:S01]  /*a940*/  FFMA.FTZ R2, R154, UR4, -R23 ;  /* 0x000000049a027c23 */ /* 0x008fe20008010817 */
[-C--:B------:R-:W-:Y:S01]  /*a950*/  FMUL.FTZ R128, R128, R31.reuse ;  /* 0x0000001f80807220 */ /* 0x080fe20000410000 */
[----:B------:R-:W-:Y:S01]  /*a960*/  FMUL.FTZ R129, R129, R31 ;  /* 0x0000001f81817220 */ /* 0x000fe20000410000 */
[----:B-----5:R-:W-:Y:S01]  /*a970*/  PRMT R3, R198, 0x7772, RZ ;  /* 0x00007772c6037816 */ /* 0x020fe200000000ff */
[----:B------:R3:W-:Y:S01]  /*a980*/  MUFU.EX2 R142, R2 ;  /* 0x00000002008e7308 */ /* 0x0007e20000000800 */
[----:B------:R-:W-:Y:S01]  /*a990*/  FMUL.FTZ R130, R130, R30 ;  /* 0x0000001e82827220 */ /* 0x000fe20000410000 */
[----:B------:R-:W-:Y:S01]  /*a9a0*/  HMMA.16816.F32 R224, R8, R26, R40 ;  /* 0x0000001a08e0723c */ /* 0x000fe20000001828 */
[----:B------:R-:W-:Y:S01]  /*a9b0*/  IMAD.MOV.U32 R43, RZ, RZ, R151 ;  /* 0x000000ffff2b7224 */ /* 0x000fe200078e0097 */
[----:B------:R-:W-:Y:S01]  /*a9c0*/  MOV R42, R150 ;  /* 0x00000096002a7202 */ /* 0x000fe20000000f00 */
[----:B------:R-:W-:Y:S01]  /*a9d0*/  IMAD.MOV.U32 R41, RZ, RZ, R147 ;  /* 0x000000ffff297224 */ /* 0x000fe200078e0093 */
[----:B------:R-:W-:Y:S01]  /*a9e0*/  MOV R27, R145 ;  /* 0x00000091001b7202 */ /* 0x000fe20000000f00 */
[----:B------:R-:W-:-:S02]  /*a9f0*/  IMAD.MOV.U32 R40, RZ, RZ, R146 ;  /* 0x000000ffff287224 */ /* 0x000fc400078e0092 */
[-C--:B------:R-:W-:Y:S01]  /*aa00*/  FMUL.FTZ R131, R131, R30.reuse ;  /* 0x0000001e83837220 */ /* 0x080fe20000410000 */
[----:B------:R-:W-:Y:S01]  /*aa10*/  IMAD.MOV.U32 R26, RZ, RZ, R144 ;  /* 0x000000ffff1a7224 */ /* 0x000fe200078e0090 */
[C---:B----4-:R-:W-:Y:S01]  /*aa20*/  HMMA.16816.F32 R148, R8.reuse, R12, R84 ;  /* 0x0000000c0894723c */ /* 0x050fe20000001854 */
[----:B------:R-:W-:Y:S01]  /*aa30*/  MOV R55, R27 ;  /* 0x0000001b00377202 */ /* 0x000fe20000000f00 */
[-C--:B------:R-:W-:Y:S01]  /*aa40*/  FMUL.FTZ R132, R132, R31.reuse ;  /* 0x0000001f84847220 */ /* 0x080fe20000410000 */
[----:B------:R-:W-:Y:S02]  /*aa50*/  IMAD.MOV.U32 R54, RZ, RZ, R26 ;  /* 0x000000ffff367224 */ /* 0x000fe400078e001a */
[----:B---3--:R-:W-:Y:S01]  /*aa60*/  FFMA.FTZ R2, R153, UR4, -R23 ;  /* 0x0000000499027c23 */ /* 0x008fe20008010817 */
[----:B------:R-:W-:Y:S01]  /*aa70*/  LDSM.16.MT88.4 R24, [R176+0xc800] ;  /* 0x00c80000b018783b */ /* 0x000fe20000004200 */
[-C--:B------:R-:W-:Y:S01]  /*aa80*/  FMUL.FTZ R133, R133, R31.reuse ;  /* 0x0000001f85857220 */ /* 0x080fe20000410000 */
[-C--:B------:R-:W-:Y:S01]  /*aa90*/  FMUL.FTZ R134, R134, R30.reuse ;  /* 0x0000001e86867220 */ /* 0x080fe20000410000 */
[C---:B------:R-:W-:Y:S01]  /*aaa0*/  HMMA.16816.F32 R144, R8.reuse, R14, R88 ;  /* 0x0000000e0890723c */ /* 0x040fe20000001858 */
[----:B------:R-:W3:Y:S01]  /*aab0*/  LDSM.16.MT88.4 R12, [R29+0x4000] ;  /* 0x004000001d0c783b */ /* 0x000ee20000004200 */
[----:B------:R4:W-:Y:S01]  /*aac0*/  MUFU.EX2 R56, R2 ;  /* 0x0000000200387308 */ /* 0x0009e20000000800 */
[-C--:B------:R-:W-:Y:S01]  /*aad0*/  FMUL.FTZ R135, R135, R30.reuse ;  /* 0x0000001e87877220 */ /* 0x080fe20000410000 */
[-C--:B------:R-:W-:Y:S01]  /*aae0*/  FMUL.FTZ R112, R112, R31.reuse ;  /* 0x0000001f70707220 */ /* 0x080fe20000410000 */
[----:B------:R-:W-:Y:S01]  /*aaf0*/  FMUL.FTZ R113, R113, R31 ;  /* 0x0000001f71717220 */ /* 0x000fe20000410000 */
[-C--:B------:R-:W-:Y:S01]  /*ab00*/  FMUL.FTZ R114, R114, R30.reuse ;  /* 0x0000001e72727220 */ /* 0x080fe20000410000 */
[----:B------:R-:W-:Y:S01]  /*ab10*/  FMUL.FTZ R115, R115, R30 ;  /* 0x0000001e73737220 */ /* 0x000fe20000410000 */
[----:B--2---:R-:W-:Y:S01]  /*ab20*/  HMMA.16816.F32 R88, R8, R16, R92 ;  /* 0x000000100858723c */ /* 0x004fe2000000185c */
[----:B------:R-:W2:Y:S01]  /*ab30*/  S2R R66, SR_CTAID.X ;  /* 0x0000000000427919 */ /* 0x000ea20000002500 */
[----:B------:R-:W-:-:S02]  /*ab40*/  IMAD.MOV.U32 R53, RZ, RZ, R40 ;  /* 0x000000ffff357224 */ /* 0x000fc400078e0028 */
[----:B------:R-:W-:Y:S02]  /*ab50*/  IMAD.MOV.U32 R52, RZ, RZ, R41 ;  /* 0x000000ffff347224 */ /* 0x000fe400078e0029 */
[----:B------:R-:W-:Y:S02]  /*ab60*/  IMAD.MOV.U32 R59, RZ, RZ, R42 ;  /* 0x000000ffff3b7224 */ /* 0x000fe400078e002a */
[----:B------:R-:W-:Y:S01]  /*ab70*/  HMMA.16816.F32 R76, R8, R18, R96 ;  /* 0x00000012084c723c */ /* 0x000fe20000001860 */
[----:B------:R-:W5:Y:S01]  /*ab80*/  LDSM.16.MT88.4 R16, [R141+0x4000] ;  /* 0x004000008d10783b */ /* 0x000f620000004200 */
[----:B----4-:R-:W-:Y:S01]  /*ab90*/  LOP3.LUT R2, R35, 0xffff, RZ, 0xc0, !PT ;  /* 0x0000ffff23027812 */ /* 0x010fe200078ec0ff */
[----:B------:R-:W-:Y:S02]  /*aba0*/  IMAD.MOV.U32 R65, RZ, RZ, R43 ;  /* 0x000000ffff417224 */ /* 0x000fe400078e002b */
[----:B------:R-:W-:-:S03]  /*abb0*/  IMAD.MOV.U32 R33, RZ, RZ, R46 ;  /* 0x000000ffff217224 */ /* 0x000fc600078e002e */
[----:B-1----:R-:W-:Y:S01]  /*abc0*/  HMMA.16816.F32 R72, R8, R6, R104 ;  /* 0x000000060848723c */ /* 0x002fe20000001868 */
[----:B------:R-:W-:-:S04]  /*abd0*/  PRMT R6, R198, 0x7771, RZ ;  /* 0x00007771c6067816 */ /* 0x000fc800000000ff */
[----:B------:R-:W-:Y:S02]  /*abe0*/  PRMT R6, R0, 0x5410, R6 ;  /* 0x0000541000067816 */ /* 0x000fe40000000006 */
[----:B------:R-:W-:Y:S01]  /*abf0*/  F2FP.F16.F32.PACK_AB R0, R20, R242 ;  /* 0x000000f21400723e */ /* 0x000fe200000000ff */
[C---:B------:R-:W-:Y:S01]  /*ac00*/  HMMA.16816.F32 R100, R8.reuse, R4, R100 ;  /* 0x000000040864723c */ /* 0x040fe20000001864 */
[----:B------:R-:W-:Y:S01]  /*ac10*/  PRMT R5, R198, 0x7773, RZ ;  /* 0x00007773c6057816 */ /* 0x000fe200000000ff */
[----:B------:R-:W-:Y:S01]  /*ac20*/  FFMA.FTZ R4, R152, UR4, -R23 ;  /* 0x0000000498047c23 */ /* 0x000fe20008010817 */
[C---:B------:R-:W-:Y:S02]  /*ac30*/  PRMT R140, R0.reuse, 0x7610, R140 ;  /* 0x00007610008c7816 */ /* 0x040fe4000000008c */
[----:B------:R-:W-:Y:S01]  /*ac40*/  PRMT R7, R3, 0x5410, R5 ;  /* 0x0000541003077816 */ /* 0x000fe20000000005 */
[----:B------:R-:W-:Y:S01]  /*ac50*/  FFMA.FTZ R3, R155, UR4, -R23 ;  /* 0x000000049b037c23 */ /* 0x000fe20008010817 */
[----:B------:R-:W-:Y:S01]  /*ac60*/  PRMT R139, R0, 0x7632, R139 ;  /* 0x00007632008b7816 */ /* 0x000fe2000000008b */
[----:B------:R1:W-:Y:S01]  /*ac70*/  MUFU.EX2 R199, R4 ;  /* 0x0000000400c77308 */ /* 0x0003e20000000800 */
[C---:B------:R-:W-:Y:S01]  /*ac80*/  PRMT R0, R35.reuse, 0x7632, R0 ;  /* 0x0000763223007816 */ /* 0x040fe20000000000 */
[C---:B---3--:R-:W-:Y:S01]  /*ac90*/  HMMA.16816.F32 R108, R8.reuse, R12, R108 ;  /* 0x0000000c086c723c */ /* 0x048fe2000000186c */
[----:B------:R-:W-:Y:S01]  /*aca0*/  LOP3.LUT R5, R35, 0xff, RZ, 0xc0, !PT ;  /* 0x000000ff23057812 */ /* 0x000fe200078ec0ff */
[----:B------:R3:W4:Y:S06]  /*acb0*/  MUFU.EX2 R57, R3 ;  /* 0x0000000300397308 */ /* 0x00072c0000000800 */
[----:B------:R-:W-:Y:S01]  /*acc0*/  HMMA.16816.F32 R128, R8, R14, R128 ;  /* 0x0000000e0880723c */ /* 0x000fe20000001880 */
[----:B------:R-:W2:Y:S01]  /*acd0*/  LDSM.16.MT88.4 R12, [R138+0xc800] ;  /* 0x00c800008a0c783b */ /* 0x000ea20000004200 */
[----:B-1----:R-:W-:-:S02]  /*ace0*/  SHF.R.U32.HI R4, RZ, 0x18, R35 ;  /* 0x00000018ff047819 */ /* 0x002fc40000011623 */
[----:B---3--:R-:W-:-:S04]  /*acf0*/  SHF.R.U32.HI R3, RZ, 0x8, R2 ;  /* 0x00000008ff037819 */ /* 0x008fc80000011602 */
[C---:B-----5:R-:W-:Y:S01]  /*ad00*/  HMMA.16816.F32 R132, R8.reuse, R16, R132 ;  /* 0x000000100884723c */ /* 0x060fe20000001884 */
[----:B------:R-:W-:Y:S02]  /*ad10*/  LOP3.LUT R2, R0, 0xff, RZ, 0xc0, !PT ;  /* 0x000000ff00027812 */ /* 0x000fe400078ec0ff */
[----:B------:R-:W-:Y:S02]  /*ad20*/  HSET2.LE.AND R0, R6, R28, PT ;  /* 0x0000001c06007233 */ /* 0x000fe40003803000 */
[----:B------:R-:W-:Y:S02]  /*ad30*/  PRMT R4, R2, 0x5410, R4 ;  /* 0x0000541002047816 */ /* 0x000fe40000000004 */
[----:B------:R-:W-:Y:S01]  /*ad40*/  PRMT R2, R140, 0x5410, R139 ;  /* 0x000054108c027816 */ /* 0x000fe2000000008b */
[----:B------:R-:W-:Y:S01]  /*ad50*/  HMMA.16816.F32 R112, R8, R18, R112 ;  /* 0x000000120870723c */ /* 0x000fe20000001870 */
[----:B------:R-:W-:Y:S01]  /*ad60*/  PRMT R5, R5, 0x5410, R3 ;  /* 0x0000541005057816 */ /* 0x000fe20000000003 */
[----:B------:R-:W1:Y:S01]  /*ad70*/  LDSM.16.MT88.4 R8, [R29+0x800] ;  /* 0x000800001d08783b */ /* 0x000e620000004200 */
[----:B------:R-:W-:-:S02]  /*ad80*/  LOP3.LUT R6, R2, R0, RZ, 0xc0, !PT ;  /* 0x0000000002067212 */ /* 0x000fc400078ec0ff */
[----:B----4-:R-:W-:Y:S01]  /*ad90*/  F2FP.F16.F32.PACK_AB R0, R56, R57 ;  /* 0x000000393800723e */ /* 0x010fe200000000ff */
[----:B------:R-:W3:Y:S01]  /*ada0*/  LDSM.16.MT88.4 R16, [R141+0x800] ;  /* 0x000800008d10783b */ /* 0x000ee20000004200 */
[----:B------:R-:W-:Y:S02]  /*adb0*/  LOP3.LUT R2, R7, 0xff00ff, RZ, 0xc0, !PT ;  /* 0x00ff00ff07027812 */ /* 0x000fe400078ec0ff */
[C---:B------:R-:W-:Y:S02]  /*adc0*/  PRMT R137, R0.reuse, 0x7610, R137 ;  /* 0x0000761000897816 */ /* 0x040fe40000000089 */
[----:B------:R-:W-:Y:S02]  /*add0*/  PRMT R136, R0, 0x7632, R136 ;  /* 0x0000763200887816 */ /* 0x000fe40000000088 */
[----:B------:R-:W-:Y:S02]  /*ade0*/  F2FP.F16.F32.PACK_AB R3, R21, R44 ;  /* 0x0000002c1503723e */ /* 0x000fe400000000ff */
[----:B------:R-:W-:-:S02]  /*adf0*/  HSET2.LE.AND R0, R2, R28, PT ;  /* 0x0000001c02007233 */ /* 0x000fc40003803000 */
[----:B------:R-:W-:Y:S02]  /*ae00*/  PRMT R2, R137, 0x5410, R136 ;  /* 0x0000541089027816 */ /* 0x000fe40000000088 */
[C---:B------:R-:W-:Y:S02]  /*ae10*/  PRMT R95, R3.reuse, 0x7610, R95 ;  /* 0x00007610035f7816 */ /* 0x040fe4000000005f */
[----:B------:R-:W-:Y:S02]  /*ae20*/  PRMT R94, R3, 0x7632, R94 ;  /* 0x00007632035e7816 */ /* 0x000fe4000000005e */
[----:B------:R-:W-:Y:S02]  /*ae30*/  F2FP.F16.F32.PACK_AB R3, R199, R142 ;  /* 0x0000008ec703723e */ /* 0x000fe400000000ff */
[----:B------:R-:W-:Y:S02]  /*ae40*/  LOP3.LUT R7, R2, R0, RZ, 0xc0, !PT ;  /* 0x0000000002077212 */ /* 0x000fe400078ec0ff */
[----:B------:R-:W-:-:S02]  /*ae50*/  HSET2.LE.AND R0, R5, R28, PT ;  /* 0x0000001c05007233 */ /* 0x000fc40003803000 */
[----:B------:R-:W-:Y:S02]  /*ae60*/  PRMT R2, R95, 0x5410, R94 ;  /* 0x000054105f027816 */ /* 0x000fe4000000005e */
[C---:B------:R-:W-:Y:S02]  /*ae70*/  PRMT R93, R3.reuse, 0x7610, R93 ;  /* 0x00007610035d7816 */ /* 0x040fe4000000005d */
[----:B------:R-:W-:Y:S02]  /*ae80*/  PRMT R92, R3, 0x7632, R92 ;  /* 0x00007632035c7816 */ /* 0x000fe4000000005c */
[----:B------:R-:W-:Y:S02]  /*ae90*/  HSET2.LE.AND R3, R4, R28, PT ;  /* 0x0000001c04037233 */ /* 0x000fe40003803000 */
[----:B------:R-:W-:Y:S02]  /*aea0*/  LOP3.LUT R4, R2, R0, RZ, 0xc0, !PT ;  /* 0x0000000002047212 */ /* 0x000fe400078ec0ff */
[----:B------:R-:W-:-:S04]  /*aeb0*/  PRMT R0, R93, 0x5410, R92 ;  /* 0x000054105d007816 */ /* 0x000fc8000000005c */
[----:B------:R-:W-:Y:S01]  /*aec0*/  LOP3.LUT R5, R0, R3, RZ, 0xc0, !PT ;  /* 0x0000000300057212 */ /* 0x000fe200078ec0ff */
[----:B------:R-:W-:-:S06]  /*aed0*/  VIADD R0, R177, 0xffffffff ;  /* 0xffffffffb1007836 */ /* 0x000fcc0000000000 */
[C---:B------:R-:W-:Y:S01]  /*aee0*/  HMMA.16816.F32 R60, R4.reuse, R26, R236 ;  /* 0x0000001a043c723c */ /* 0x040fe200000018ec */
[----:B------:R-:W-:Y:S01]  /*aef0*/  IMAD.MOV.U32 R236, RZ, RZ, R58 ;  /* 0x000000ffffec7224 */ /* 0x000fe200078e003a */
[----:B------:R-:W-:Y:S01]  /*af00*/  SHF.R.U32.HI R58, RZ, 0x5, R186 ;  /* 0x00000005ff3a7819 */ /* 0x000fe200000116ba */
[----:B------:R-:W-:Y:S02]  /*af10*/  IMAD.MOV.U32 R239, RZ, RZ, R57 ;  /* 0x000000ffffef7224 */ /* 0x000fe400078e0039 */
[----:B------:R-:W-:Y:S01]  /*af20*/  IMAD.MOV.U32 R238, RZ, RZ, R20 ;  /* 0x000000ffffee7224 */ /* 0x000fe200078e0014 */
[----:B------:R-:W-:Y:S01]  /*af30*/  MOV R20, R65 ;  /* 0x0000004100147202 */ /* 0x000fe20000000f00 */
[----:B--2---:R-:W-:Y:S01]  /*af40*/  IMAD R66, R66, 0x4, R58 ;  /* 0x0000000442427824 */ /* 0x004fe200078e023a */
[----:B------:R-:W-:Y:S01]  /*af50*/  HMMA.16816.F32 R40, R4, R24, R232 ;  /* 0x000000180428723c */ /* 0x000fe200000018e8 */
[----:B------:R-:W-:Y:S01]  /*af60*/  IMAD.MOV.U32 R234, RZ, RZ, R44 ;  /* 0x000000ffffea7224 */ /* 0x000fe200078e002c */
[----:B------:R-:W-:Y:S01]  /*af70*/  MOV R232, R21 ;  /* 0x0000001500e87202 */ /* 0x000fe20000000f00 */
[----:B------:R-:W-:Y:S01]  /*af80*/  IMAD.MOV.U32 R233, RZ, RZ, R47 ;  /* 0x000000ffffe97224 */ /* 0x000fe200078e002f */
[----:B------:R-:W2:Y:S01]  /*af90*/  LDSM.16.MT88.4 R24, [R176+0xe800] ;  /* 0x00e80000b018783b */ /* 0x000ea20000004200 */
[----:B------:R-:W-:-:S02]  /*afa0*/  IMAD.MOV.U32 R21, RZ, RZ, R59 ;  /* 0x000000ffff157224 */ /* 0x000fc400078e003b */
[----:B------:R-:W-:Y:S01]  /*afb0*/  IMAD.MOV.U32 R235, RZ, RZ, R56 ;  /* 0x000000ffffeb7224 */ /* 0x000fe200078e0038 */
[----:B------:R-:W-:Y:S01]  /*afc0*/  HMMA.16816.F32 R44, R4, R12, R228 ;  /* 0x0000000c042c723c */ /* 0x000fe200000018e4 */
[----:B------:R-:W-:Y:S01]  /*afd0*/  IMAD.MOV.U32 R231, RZ, RZ, R67 ;  /* 0x000000ffffe77224 */ /* 0x000fe200078e0043 */
[----:B------:R-:W-:Y:S01]  /*afe0*/  MOV R230, R52 ;  /* 0x0000003400e67202 */ /* 0x000fe20000000f00 */
[----:B------:R-:W-:Y:S01]  /*aff0*/  IMAD.WIDE.U32 R66, R66, -0x326172a9, RZ ;  /* 0xcd9e8d5742427825 */ /* 0x000fe200078e00ff */
[----:B------:R-:W-:-:S03]  /*b000*/  MOV R228, R232 ;  /* 0x000000e800e47202 */ /* 0x000fc60000000f00 */
[----:B------:R-:W-:Y:S01]  /*b010*/  IMAD.MOV.U32 R237, RZ, RZ, R64 ;  /* 0x000000ffffed7224 */ /* 0x000fe200078e0040 */
[C---:B------:R-:W-:Y:S01]  /*b020*/  HMMA.16816.F32 R56, R4.reuse, R14, R224 ;  /* 0x0000000e0438723c */ /* 0x040fe200000018e0 */
[----:B------:R-:W-:Y:S01]  /*b030*/  IMAD.MOV.U32 R2, RZ, RZ, R66 ;  /* 0x000000ffff027224 */ /* 0x000fe200078e0042 */
[----:B------:R-:W4:Y:S01]  /*b040*/  LDSM.16.MT88.4 R12, [R138+0xe800] ;  /* 0x00e800008a0c783b */ /* 0x000f220000004200 */
[----:B------:R-:W-:Y:S02]  /*b050*/  IMAD.MOV.U32 R3, RZ, RZ, R67 ;  /* 0x000000ffff037224 */ /* 0x000fe400078e0043 */
[----:B------:R-:W-:Y:S02]  /*b060*/  IMAD.MOV.U32 R229, RZ, RZ, R53 ;  /* 0x000000ffffe57224 */ /* 0x000fe400078e0035 */
[----:B------:R-:W-:Y:S01]  /*b070*/  IMAD.MOV.U32 R226, RZ, RZ, R54 ;  /* 0x000000ffffe27224 */ /* 0x000fe200078e0036 */
[----:B-1----:R-:W-:Y:S01]  /*b080*/  HMMA.16816.F32 R64, R4, R8, R220 ;  /* 0x000000080440723c */ /* 0x002fe200000018dc */
[----:B------:R-:W-:Y:S01]  /*b090*/  IMAD.MOV.U32 R227, RZ, RZ, R55 ;  /* 0x000000ffffe37224 */ /* 0x000fe200078e0037 */
[----:B------:R-:W-:Y:S01]  /*b0a0*/  MOV R223, R239 ;  /* 0x000000ef00df7202 */ /* 0x000fe20000000f00 */
[----:B------:R-:W-:-:S02]  /*b0b0*/  IMAD.MOV.U32 R226, RZ, RZ, R33 ;  /* 0x000000ffffe27224 */ /* 0x000fc400078e0021 */
[----:B------:R-:W-:Y:S01]  /*b0c0*/  IMAD.MOV.U32 R232, RZ, RZ, R32 ;  /* 0x000000ffffe87224 */ /* 0x000fe200078e0020 */
[----:B------:R-:W-:Y:S01]  /*b0d0*/  LOP3.LUT R0, R203, R0, R227, 0x96, !PT ;  /* 0x00000000cb007212 */ /* 0x000fe200078e96e3 */
[----:B------:R-:W-:Y:S01]  /*b0e0*/  IMAD.MOV.U32 R227, RZ, RZ, R231 ;  /* 0x000000ffffe37224 */ /* 0x000fe200078e00e7 */
[C---:B------:R-:W-:Y:S01]  /*b0f0*/  HMMA.16816.F32 R52, R4.reuse, R10, R212 ;  /* 0x0000000a0434723c */ /* 0x040fe200000018d4 */
[----:B------:R-:W1:Y:S01]  /*b100*/  LDSM.16.MT88.4 R8, [R29+0x2800] ;  /* 0x002800001d08783b */ /* 0x000e620000004200 */
[----:B------:R-:W-:Y:S02]  /*b110*/  IMAD.MOV.U32 R231, RZ, RZ, R199 ;  /* 0x000000ffffe77224 */ /* 0x000fe400078e00c7 */
[----:B------:R-:W-:Y:S02]  /*b120*/  IMAD.MOV.U32 R225, RZ, RZ, R237 ;  /* 0x000000ffffe17224 */ /* 0x000fe400078e00ed */
[----:B------:R-:W-:Y:S02]  /*b130*/  IMAD.MOV.U32 R224, RZ, RZ, R238 ;  /* 0x000000ffffe07224 */ /* 0x000fe400078e00ee */
[----:B---3--:R-:W-:Y:S01]  /*b140*/  HMMA.16816.F32 R48, R4, R16, R48 ;  /* 0x000000100430723c */ /* 0x008fe20000001830 */
[----:B------:R-:W-:-:S02]  /*b150*/  IMAD.MOV.U32 R222, RZ, RZ, R235 ;  /* 0x000000ffffde7224 */ /* 0x000fc400078e00eb */
[----:B------:R-:W-:Y:S02]  /*b160*/  IMAD.MOV.U32 R221, RZ, RZ, R243 ;  /* 0x000000ffffdd7224 */ /* 0x000fe400078e00f3 */
[----:B------:R-:W-:Y:S02]  /*b170*/  IMAD.MOV.U32 R235, RZ, RZ, R240 ;  /* 0x000000ffffeb7224 */ /* 0x000fe400078e00f0 */
[----:B------:R-:W-:Y:S01]  /*b180*/  IMAD.MOV.U32 R177, RZ, RZ, R224 ;  /* 0x000000ffffb17224 */ /* 0x000fe200078e00e0 */
[C---:B------:R-:W-:Y:S01]  /*b190*/  HMMA.16816.F32 R124, R4.reuse, R18, R124 ;  /* 0x00000012047c723c */ /* 0x040fe2000000187c */
[----:B------:R-:W3:Y:S07]  /*b1a0*/  LDSM.16.MT88.4 R16, [R141+0x2800] ;  /* 0x002800008d10783b */ /* 0x000eee0000004200 */
[C---:B--2---:R-:W-:Y:S08]  /*b1b0*/  HMMA.16816.F32 R120, R4.reuse, R24, R120 ;  /* 0x000000180478723c */ /* 0x044ff00000001878 */
[----:B----4-:R-:W-:Y:S01]  /*b1c0*/  HMMA.16816.F32 R68, R4, R12, R68 ;  /* 0x0000000c0444723c */ /* 0x010fe20000001844 */
[----:B------:R-:W-:-:S05]  /*b1d0*/  IMAD.WIDE.U32 R12, R0, -0x326172a9, RZ ;  /* 0xcd9e8d57000c7825 */ /* 0x000fca00078e00ff */
[----:B------:R-:W-:Y:S02]  /*b1e0*/  LOP3.LUT R2, R20, R2, R13, 0x96, !PT ;  /* 0x0000000214027212 */ /* 0x000fe400078e960d */
[----:B------:R-:W-:Y:S01]  /*b1f0*/  LOP3.LUT R0, R21, R12, R219, 0x96, !PT ;  /* 0x0000000c15007212 */ /* 0x000fe200078e96db */
[----:B-1----:R-:W-:Y:S02]  /*b200*/  HMMA.16816.F32 R104, R4, R8, R160 ;  /* 0x000000080468723c */ /* 0x002fe400000018a0 */
[----:B------:R-:W-:-:S04]  /*b210*/  IMAD.WIDE.U32 R12, R2, -0x2daee0ad, RZ ;  /* 0xd2511f53020c7825 */ /* 0x000fc800078e00ff */
[----:B------:R-:W-:Y:S01]  /*b220*/  IMAD.WIDE.U32 R20, R0, -0x2daee0ad, RZ ;  /* 0xd2511f5300147825 */ /* 0x000fe200078e00ff */
[----:B------:R-:W-:Y:S01]  /*b230*/  LOP3.LUT R2, R179, R36, R13, 0x96, !PT ;  /* 0x00000024b3027212 */ /* 0x000fe200078e960d */
[----:B------:R-:W-:Y:S01]  /*b240*/  HMMA.16816.F32 R156, R4, R10, R156 ;  /* 0x0000000a049c723c */ /* 0x000fe2000000189c */
[----:B------:R-:W1:Y:S02]  /*b250*/  LDSM.16.MT88.4 R8, [R138+0x10800] ;  /* 0x010800008a08783b */ /* 0x000e640000004200 */
[----:B------:R-:W-:Y:S01]  /*b260*/  LOP3.LUT R0, R178, R12, R21, 0x96, !PT ;  /* 0x0000000cb2007212 */ /* 0x000fe200078e9615 */
[----:B------:R-:W-:-:S04]  /*b270*/  IMAD.WIDE.U32 R2, R2, -0x326172a9, RZ ;  /* 0xcd9e8d5702027825 */ /* 0x000fc800078e00ff */
[----:B------:R-:W-:Y:S01]  /*b280*/  HMMA.16816.F32 R84, R4, R26, R208 ;  /* 0x0000001a0454723c */ /* 0x000fe200000018d0 */
[----:B------:R-:W2:Y:S01]  /*b290*/  LDSM.16.MT88.4 R24, [R176+0x10800] ;  /* 0x01080000b018783b */ /* 0x000ea20000004200 */
[----:B------:R-:W-:Y:S01]  /*b2a0*/  IMAD.WIDE.U32 R36, R0, -0x326172a9, RZ ;  /* 0xcd9e8d5700247825 */ /* 0x000fe200078e00ff */
[----:B------:R-:W-:-:S03]  /*b2b0*/  LOP3.LUT R0, R229, R218, R3, 0x96, !PT ;  /* 0x000000dae5007212 */ /* 0x000fc600078e9603 */
[----:B------:R-:W-:Y:S01]  /*b2c0*/  IMAD.MOV.U32 R229, RZ, RZ, R233 ;  /* 0x000000ffffe57224 */ /* 0x000fe200078e00e9 */
[----:B------:R-:W-:Y:S01]  /*b2d0*/  LOP3.LUT R2, R230, R2, R37, 0x96, !PT ;  /* 0x00000002e6027212 */ /* 0x000fe200078e9625 */
[C---:B------:R-:W-:Y:S01]  /*b2e0*/  HMMA.16816.F32 R80, R4.reuse, R14, R204 ;  /* 0x0000000e0450723c */ /* 0x040fe200000018cc */
[----:B------:R-:W4:Y:S01]  /*b2f0*/  LDSM.16.MT88.4 R12, [R141+0x4800] ;  /* 0x004800008d0c783b */ /* 0x000f220000004200 */
[----:B------:R-:W-:Y:S01]  /*b300*/  IMAD.MOV.U32 R230, RZ, RZ, R234 ;  /* 0x000000ffffe67224 */ /* 0x000fe200078e00ea */
[----:B------:R-:W-:Y:S01]  /*b310*/  MOV R233, R143 ;  /* 0x0000008f00e97202 */ /* 0x000fe20000000f00 */
[----:B------:R-:W-:Y:S02]  /*b320*/  IMAD.MOV.U32 R234, RZ, RZ, R142 ;  /* 0x000000ffffea7224 */ /* 0x000fe400078e008e */
[----:B------:R-:W-:Y:S02]  /*b330*/  IMAD.WIDE.U32 R142, R2, -0x2daee0ad, RZ ;  /* 0xd2511f53028e7825 */ /* 0x000fe400078e00ff */
[----:B---3--:R-:W-:Y:S02]  /*b340*/  HMMA.16816.F32 R152, R4, R16, R148 ;  /* 0x000000100498723c */ /* 0x008fe40000001894 */
[----:B------:R-:W-:-:S06]  /*b350*/  IMAD.MOV.U32 R178, RZ, RZ, R223 ;  /* 0x000000ffffb27224 */ /* 0x000fcc00078e00df */
[C---:B------:R-:W-:Y:S01]  /*b360*/  HMMA.16816.F32 R148, R4.reuse, R18, R144 ;  /* 0x000000120494723c */ /* 0x040fe20000001890 */
[----:B------:R-:W3:Y:S07]  /*b370*/  LDSM.16.MT88.4 R16, [R29+0x4800] ;  /* 0x004800001d10783b */ /* 0x000eee0000004200 */
[----:B-1----:R-:W-:Y:S01]  /*b380*/  HMMA.16816.F32 R100, R4, R8, R100 ;  /* 0x000000080464723c */ /* 0x002fe20000001864 */
[----:B------:R-:W-:-:S03]  /*b390*/  IMAD.WIDE.U32 R8, R0, -0x2daee0ad, RZ ;  /* 0xd2511f5300087825 */ /* 0x000fc600078e00ff */
[----:B------:R-:W-:Y:S01]  /*b3a0*/  LOP3.LUT R0, R119, R8, R143, 0x96, !PT ;  /* 0x0000000877007212 */ /* 0x000fe200078e968f */
[----:B------:R-:W-:-:S03]  /*b3b0*/  FFMA.FTZ R8, R189, UR4, -R22 ;  /* 0x00000004bd087c23 */ /* 0x000fc60008010816 */
[C---:B------:R-:W-:Y:S01]  /*b3c0*/  HMMA.16816.F32 R72, R4.reuse, R10, R72 ;  /* 0x0000000a0448723c */ /* 0x040fe20000001848 */
[----:B------:R-:W-:Y:S01]  /*b3d0*/  LOP3.LUT R11, R180, R20, R9, 0x96, !PT ;  /* 0x00000014b40b7212 */ /* 0x000fe200078e9609 */
[----:B------:R-:W-:Y:S01]  /*b3e0*/  FFMA.FTZ R10, R185, UR4, -R22 ;  /* 0x00000004b90a7c23 */ /* 0x000fe20008010816 */
[----:B------:R-:W-:Y:S01]  /*b3f0*/  IMAD.WIDE.U32 R20, R0, -0x326172a9, RZ ;  /* 0xcd9e8d5700147825 */ /* 0x000fe200078e00ff */
[----:B------:R1:W-:Y:S03]  /*b400*/  MUFU.EX2 R208, R8 ;  /* 0x0000000800d07308 */ /* 0x0003e60000000800 */
[----:B------:R-:W-:Y:S01]  /*b410*/  IMAD.WIDE.U32 R32, R11, -0x326172a9, RZ ;  /* 0xcd9e8d570b207825 */ /* 0x000fe200078e00ff */
[C---:B------:R-:W-:Y:S01]  /*b420*/  PRMT R2, R20.reuse, 0x7773, RZ ;  /* 0x0000777314027816 */ /* 0x040fe200000000ff */
[C---:B--2---:R-:W-:Y:S01]  /*b430*/  HMMA.16816.F32 R144, R4.reuse, R24, R88 ;  /* 0x000000180490723c */ /* 0x044fe20000001858 */
[----:B------:R-:W-:Y:S01]  /*b440*/  PRMT R0, R20, 0x7772, RZ ;  /* 0x0000777214007816 */ /* 0x000fe200000000ff */
[----:B------:R-:W-:Y:S01]  /*b450*/  IMAD.MOV.U32 R3, RZ, RZ, R20 ;  /* 0x000000ffff037224 */ /* 0x000fe200078e0014 */
[----:B------:R-:W2:Y:S01]  /*b460*/  MUFU.EX2 R199, R10 ;  /* 0x0000000a00c77308 */ /* 0x000ea20000000800 */
[----:B------:R-:W-:Y:S01]  /*b470*/  LOP3.LUT R21, R226, R32, R21, 0x96, !PT ;  /* 0x00000020e2157212 */ /* 0x000fe200078e9615 */
[----:B------:R-:W-:Y:S01]  /*b480*/  IMAD.MOV.U32 R226, RZ, RZ, R236 ;  /* 0x000000ffffe27224 */ /* 0x000fe200078e00ec */
[----:B------:R-:W-:Y:S01]  /*b490*/  PRMT R9, R20, 0x7771, RZ ;  /* 0x0000777114097816 */ /* 0x000fe200000000ff */
[----:B------:R-:W-:Y:S01]  /*b4a0*/  FFMA.FTZ R32, R217, UR4, -R22 ;  /* 0x00000004d9207c23 */ /* 0x000fe20008010816 */
[C---:B----4-:R-:W-:Y:S01]  /*b4b0*/  HMMA.16816.F32 R88, R4.reuse, R12, R132 ;  /* 0x0000000c0458723c */ /* 0x050fe20000001884 */
[----:B-1----:R-:W-:Y:S01]  /*b4c0*/  PRMT R8, R0, 0x5410, R2 ;  /* 0x0000541000087816 */ /* 0x002fe20000000002 */
[----:B------:R-:W-:Y:S01]  /*b4d0*/  FFMA.FTZ R0, R187, UR4, -R22 ;  /* 0x00000004bb007c23 */ /* 0x000fe20008010816 */
[----:B------:R-:W-:Y:S01]  /*b4e0*/  FFMA.FTZ R2, R194, UR4, -R23 ;  /* 0x00000004c2027c23 */ /* 0x000fe20008010817 */
[----:B------:R-:W-:Y:S01]  /*b4f0*/  LOP3.LUT R3, R3, 0xff, RZ, 0xc0, !PT ;  /* 0x000000ff03037812 */ /* 0x000fe200078ec0ff */
[----:B------:R-:W-:Y:S03]  /*b500*/  MUFU.EX2 R32, R32 ;  /* 0x0000002000207308 */ /* 0x000fe60000000800 */
[C---:B------:R-:W-:Y:S01]  /*b510*/  HMMA.16816.F32 R76, R4.reuse, R26, R76 ;  /* 0x0000001a044c723c */ /* 0x040fe2000000184c */
[----:B------:R1:W-:Y:S01]  /*b520*/  MUFU.EX2 R160, R0 ;  /* 0x0000000000a07308 */ /* 0x0003e20000000800 */
[----:B------:R-:W-:Y:S01]  /*b530*/  PRMT R9, R3, 0x5410, R9 ;  /* 0x0000541003097816 */ /* 0x000fe20000000009 */
[----:B------:R-:W-:Y:S02]  /*b540*/  LDSM.16.MT88.4 R24, [R176+0xd000] ;  /* 0x00d00000b018783b */ /* 0x000fe40000004200 */
[----:B------:R4:W-:Y:S03]  /*b550*/  MUFU.EX2 R133, R2 ;  /* 0x0000000200857308 */ /* 0x0009e60000000800 */
[----:B---3--:R-:W-:Y:S01]  /*b560*/  HMMA.16816.F32 R108, R4, R16, R108 ;  /* 0x00000010046c723c */ /* 0x008fe2000000186c */
[----:B-1----:R-:W-:-:S07]  /*b570*/  FFMA.FTZ R0, R193, UR4, -R23 ;  /* 0x00000004c1007c23 */ /* 0x002fce0008010817 */
[----:B------:R-:W-:Y:S01]  /*b580*/  HMMA.16816.F32 R128, R4, R18, R128 ;  /* 0x000000120480723c */ /* 0x000fe20000001880 */
[----:B------:R-:W-:Y:S01]  /*b590*/  LDSM.16.MT88.4 R16, [R141+0x1000] ;  /* 0x001000008d10783b */ /* 0x000fe20000004200 */
[----:B------:R1:W3:Y:S01]  /*b5a0*/  MUFU.EX2 R134, R0 ;  /* 0x0000000000867308 */ /* 0x0002e20000000800 */
[----:B----4-:R-:W-:-:S05]  /*b5b0*/  FFMA.FTZ R2, R188, UR4, -R22 ;  /* 0x00000004bc027c23 */ /* 0x010fca0008010816 */
[----:B------:R-:W-:Y:S01]  /*b5c0*/  HMMA.16816.F32 R112, R4, R14, R112 ;  /* 0x0000000e0470723c */ /* 0x000fe20000001870 */
[C---:B------:R-:W-:Y:S01]  /*b5d0*/  PRMT R4, R21.reuse, 0x7632, R4 ;  /* 0x0000763215047816 */ /* 0x040fe20000000004 */
[----:B------:R4:W5:Y:S01]  /*b5e0*/  MUFU.EX2 R180, R2 ;  /* 0x0000000200b47308 */ /* 0x0009620000000800 */
[C---:B------:R-:W-:Y:S01]  /*b5f0*/  LOP3.LUT R5, R21.reuse, 0xff, RZ, 0xc0, !PT ;  /* 0x000000ff15057812 */ /* 0x040fe200078ec0ff */
[--C-:B------:R-:W-:Y:S01]  /*b600*/  FFMA.FTZ R7, R192, UR4, -R23.reuse ;  /* 0x00000004c0077c23 */ /* 0x100fe20008010817 */
[----:B------:R-:W-:Y:S01]  /*b610*/  FFMA.FTZ R6, R190, UR4, -R23 ;  /* 0x00000004be067c23 */ /* 0x000fe20008010817 */
[----:B------:R-:W5:Y:S02]  /*b620*/  LDSM.16.MT88.4 R12, [R138+0xd000] ;  /* 0x00d000008a0c783b */ /* 0x000f640000004200 */
[----:B------:R-:W-:Y:S01]  /*b630*/  MUFU.EX2 R135, R7 ;  /* 0x0000000700877308 */ /* 0x000fe20000000800 */
[----:B-1----:R-:W-:-:S03]  /*b640*/  LOP3.LUT R0, R21, 0xffff, RZ, 0xc0, !PT ;  /* 0x0000ffff15007812 */ /* 0x002fc600078ec0ff */
[----:B------:R-:W1:Y:S01]  /*b650*/  MUFU.EX2 R179, R6 ;  /* 0x0000000600b37308 */ /* 0x000e620000000800 */
[----:B------:R-:W-:Y:S02]  /*b660*/  SHF.R.U32.HI R3, RZ, 0x8, R0 ;  /* 0x00000008ff037819 */ /* 0x000fe40000011600 */
[----:B------:R-:W-:Y:S02]  /*b670*/  SHF.R.U32.HI R0, RZ, 0x18, R21 ;  /* 0x00000018ff007819 */ /* 0x000fe40000011615 */
[----:B----4-:R-:W-:Y:S02]  /*b680*/  LOP3.LUT R2, R4, 0xff, RZ, 0xc0, !PT ;  /* 0x000000ff04027812 */ /* 0x010fe400078ec0ff */
[----:B------:R-:W-:Y:S02]  /*b690*/  PRMT R5, R5, 0x5410, R3 ;  /* 0x0000541005057816 */ /* 0x000fe40000000003 */
[----:B--2---:R-:W-:Y:S02]  /*b6a0*/  F2FP.F16.F32.PACK_AB R4, R199, R208 ;  /* 0x000000d0c704723e */ /* 0x004fe400000000ff */
[----:B------:R-:W-:-:S02]  /*b6b0*/  PRMT R3, R2, 0x5410, R0 ;  /* 0x0000541002037816 */ /* 0x000fc40000000000 */
[----:B---3--:R-:W-:Y:S02]  /*b6c0*/  F2FP.F16.F32.PACK_AB R2, R134, R133 ;  /* 0x000000858602723e */ /* 0x008fe400000000ff */
[C---:B------:R-:W-:Y:S02]  /*b6d0*/  PRMT R132, R4.reuse, 0x7610, R132 ;  /* 0x0000761004847816 */ /* 0x040fe40000000084 */
[----:B------:R-:W-:Y:S02]  /*b6e0*/  PRMT R99, R4, 0x7632, R99 ;  /* 0x0000763204637816 */ /* 0x000fe40000000063 */
[C---:B------:R-:W-:Y:S02]  /*b6f0*/  PRMT R98, R2.reuse, 0x7610, R98 ;  /* 0x0000761002627816 */ /* 0x040fe40000000062 */
[----:B------:R-:W-:Y:S02]  /*b700*/  PRMT R97, R2, 0x7632, R97 ;  /* 0x0000763202617816 */ /* 0x000fe40000000061 */
[----:B------:R-:W-:-:S02]  /*b710*/  HSET2.LE.AND R0, R5, R28, PT ;  /* 0x0000001c05007233 */ /* 0x000fc40003803000 */
[----:B------:R-:W-:Y:S02]  /*b720*/  HSET2.LE.AND R2, R3, R28, PT ;  /* 0x0000001c03027233 */ /* 0x000fe40003803000 */
[----:B------:R-:W-:-:S04]  /*b730*/  PRMT R3, R132, 0x5410, R99 ;  /* 0x0000541084037816 */ /* 0x000fc80000000063 */
[----:B------:R-:W-:Y:S02]  /*b740*/  LOP3.LUT R4, R3, R0, RZ, 0xc0, !PT ;  /* 0x0000000003047212 */ /* 0x000fe400078ec0ff */
[----:B------:R-:W-:Y:S02]  /*b750*/  PRMT R0, R98, 0x5410, R97 ;  /* 0x0000541062007816 */ /* 0x000fe40000000061 */
[----:B------:R-:W-:Y:S02]  /*b760*/  LOP3.LUT R3, R8, 0xff00ff, RZ, 0xc0, !PT ;  /* 0x00ff00ff08037812 */ /* 0x000fe400078ec0ff */
[----:B------:R-:W-:Y:S02]  /*b770*/  LOP3.LUT R5, R0, R2, RZ, 0xc0, !PT ;  /* 0x0000000200057212 */ /* 0x000fe400078ec0ff */
[----:B-----5:R-:W-:Y:S02]  /*b780*/  F2FP.F16.F32.PACK_AB R0, R180, R160 ;  /* 0x000000a0b400723e */ /* 0x020fe400000000ff */
[----:B-1----:R-:W-:-:S02]  /*b790*/  F2FP.F16.F32.PACK_AB R2, R179, R135 ;  /* 0x00000087b302723e */ /* 0x002fc400000000ff */
[C---:B------:R-:W-:Y:S02]  /*b7a0*/  PRMT R96, R0.reuse, 0x7610, R96 ;  /* 0x0000761000607816 */ /* 0x040fe40000000060 */
[----:B------:R-:W-:Y:S02]  /*b7b0*/  PRMT R119, R0, 0x7632, R119 ;  /* 0x0000763200777816 */ /* 0x000fe40000000077 */
[--C-:B------:R-:W-:Y:S02]  /*b7c0*/  HSET2.LE.AND R0, R9, R28.reuse, PT ;  /* 0x0000001c09007233 */ /* 0x100fe40003803000 */
[----:B------:R-:W1:Y:S01]  /*b7d0*/  LDSM.16.MT88.4 R8, [R29+0x1000] ;  /* 0x001000001d08783b */ /* 0x000e620000004200 */
[C---:B------:R-:W-:Y:S02]  /*b7e0*/  PRMT R118, R2.reuse, 0x7610, R118 ;  /* 0x0000761002767816 */ /* 0x040fe40000000076 */
[----:B------:R-:W-:Y:S02]  /*b7f0*/  PRMT R117, R2, 0x7632, R117 ;  /* 0x0000763202757816 */ /* 0x000fe40000000075 */
[----:B------:R-:W-:-:S02]  /*b800*/  HSET2.LE.AND R2, R3, R28, PT ;  /* 0x0000001c03027233 */ /* 0x000fc40003803000 */
[----:B------:R-:W-:-:S04]  /*b810*/  PRMT R3, R96, 0x5410, R119 ;  /* 0x0000541060037816 */ /* 0x000fc80000000077 */
[----:B------:R-:W-:Y:S01]  /*b820*/  LOP3.LUT R6, R3, R0, RZ, 0xc0, !PT ;  /* 0x0000000003067212 */ /* 0x000fe200078ec0ff */
[----:B------:R-:W-:Y:S01]  /*b830*/  IMAD.MOV.U32 R3, RZ, RZ, R242 ;  /* 0x000000ffff037224 */ /* 0x000fe200078e00f2 */
[----:B------:R-:W-:-:S04]  /*b840*/  PRMT R0, R118, 0x5410, R117 ;  /* 0x0000541076007816 */ /* 0x000fc80000000075 */
[----:B------:R-:W-:Y:S01]  /*b850*/  LOP3.LUT R7, R0, R2, RZ, 0xc0, !PT ;  /* 0x0000000200077212 */ /* 0x000fe200078ec0ff */
[----:B------:R-:W-:Y:S02]  /*b860*/  IMAD.MOV.U32 R2, RZ, RZ, R241 ;  /* 0x000000ffff027224 */ /* 0x000fe400078e00f1 */
[----:B------:R-:W-:-:S04]  /*b870*/  IMAD.MOV.U32 R0, RZ, RZ, R229 ;  /* 0x000000ffff007224 */ /* 0x000fc800078e00e5 */
[----:B------:R-:W-:Y:S01]  /*b880*/  HMMA.16816.F32 R44, R4, R12, R44 ;  /* 0x0000000c042c723c */ /* 0x000fe2000000182c */
[----:B------:R-:W-:Y:S01]  /*b890*/  LOP3.LUT R0, R0, R36, R33, 0x96, !PT ;  /* 0x0000002400007212 */ /* 0x000fe200078e9621 */
[----:B------:R-:W-:-:S06]  /*b8a0*/  FFMA.FTZ R33, R246, UR4, -R23 ;  /* 0x00000004f6217c23 */ /* 0x000fcc0008010817 */
[C---:B------:R-:W-:Y:S01]  /*b8b0*/  HMMA.16816.F32 R56, R4.reuse, R14, R56 ;  /* 0x0000000e0438723c */ /* 0x040fe20000001838 */
[----:B------:R-:W2:Y:S01]  /*b8c0*/  LDSM.16.MT88.4 R12, [R176+0xf000] ;  /* 0x00f00000b00c783b */ /* 0x000ea20000004200 */
[----:B------:R-:W-:Y:S06]  /*b8d0*/  MUFU.EX2 R33, R33 ;  /* 0x0000002100217308 */ /* 0x000fec0000000800 */
[----:B------:R-:W-:Y:S01]  /*b8e0*/  HMMA.16816.F32 R236, R4, R24, R40 ;  /* 0x0000001804ec723c */ /* 0x000fe20000001828 */
[----:B------:R-:W-:Y:S02]  /*b8f0*/  IMAD.MOV.U32 R41, RZ, RZ, R160 ;  /* 0x000000ffff297224 */ /* 0x000fe400078e00a0 */
[----:B------:R-:W-:-:S02]  /*b900*/  IMAD.MOV.U32 R43, RZ, RZ, R226 ;  /* 0x000000ffff2b7224 */ /* 0x000fc400078e00e2 */
[----:B------:R-:W-:Y:S02]  /*b910*/  IMAD.MOV.U32 R40, RZ, RZ, R228 ;  /* 0x000000ffff287224 */ /* 0x000fe400078e00e4 */
[----:B------:R-:W-:Y:S01]  /*b920*/  IMAD.MOV.U32 R42, RZ, RZ, R230 ;  /* 0x000000ffff2a7224 */ /* 0x000fe200078e00e6 */
[C---:B-1----:R-:W-:Y:S08]  /*b930*/  HMMA.16816.F32 R160, R4.reuse, R8, R64 ;  /* 0x0000000804a0723c */ /* 0x042ff00000001840 */
[----:B------:R-:W-:Y:S01]  /*b940*/  HMMA.16816.F32 R204, R4, R10, R52 ;  /* 0x0000000a04cc723c */ /* 0x000fe20000001834 */
[----:B------:R-:W1:Y:S01]  /*b950*/  LDSM.16.MT88.4 R8, [R138+0xf000] ;  /* 0x00f000008a08783b */ /* 0x000e620000004200 */
[----:B------:R-:W-:Y:S01]  /*b960*/  IMAD.MOV.U32 R55, RZ, RZ, R231 ;  /* 0x000000ffff377224 */ /* 0x000fe200078e00e7 */
[----:B------:R-:W-:Y:S01]  /*b970*/  MOV R54, R232 ;  /* 0x000000e800367202 */ /* 0x000fe20000000f00 */
[----:B------:R-:W-:-:S02]  /*b980*/  IMAD.MOV.U32 R52, RZ, RZ, R233 ;  /* 0x000000ffff347224 */ /* 0x000fc400078e00e9 */
[----:B------:R-:W-:Y:S02]  /*b990*/  IMAD.MOV.U32 R53, RZ, RZ, R234 ;  /* 0x000000ffff357224 */ /* 0x000fe400078e00ea */
[C---:B------:R-:W-:Y:S01]  /*b9a0*/  HMMA.16816.F32 R240, R4.reuse, R26, R60 ;  /* 0x0000001a04f0723c */ /* 0x040fe2000000183c */
[----:B------:R-:W-:Y:S01]  /*b9b0*/  IMAD.MOV.U32 R61, RZ, RZ, R225 ;  /* 0x000000ffff3d7224 */ /* 0x000fe200078e00e1 */
[----:B------:R-:W-:Y:S01]  /*b9c0*/  MOV R60, R227 ;  /* 0x000000e3003c7202 */ /* 0x000fe20000000f00 */
[----:B------:R-:W-:Y:S01]  /*b9d0*/  IMAD.MOV.U32 R62, RZ, RZ, R222 ;  /* 0x000000ffff3e7224 */ /* 0x000fe200078e00de */
[----:B------:R-:W-:Y:S01]  /*b9e0*/  MOV R63, R221 ;  /* 0x000000dd003f7202 */ /* 0x000fe20000000f00 */
[----:B------:R-:W3:Y:S03]  /*b9f0*/  LDSM.16.MT88.4 R24, [R29+0x3000] ;  /* 0x003000001d18783b */ /* 0x000ee60000004200 */
[----:B------:R-:W-:Y:S01]  /*ba00*/  HMMA.16816.F32 R224, R4, R18, R124 ;  /* 0x0000001204e0723c */ /* 0x000fe2000000187c */
[----:B------:R-:W-:-:S02]  /*ba10*/  IMAD.MOV.U32 R127, RZ, RZ, R235 ;  /* 0x000000ffff7f7224 */ /* 0x000fc400078e00eb */
[----:B------:R-:W-:-:S03]  /*ba20*/  IMAD.MOV.U32 R126, RZ, RZ, R208 ;  /* 0x000000ffff7e7224 */ /* 0x000fc600078e00d0 */
[----:B------:R-:W-:Y:S01]  /*ba30*/  MOV R125, R127 ;  /* 0x0000007f007d7202 */ /* 0x000fe20000000f00 */
[----:B------:R-:W-:Y:S01]  /*ba40*/  IMAD.MOV.U32 R124, RZ, RZ, R126 ;  /* 0x000000ffff7c7224 */ /* 0x000fe200078e007e */
[C---:B--2---:R-:W-:Y:S01]  /*ba50*/  HMMA.16816.F32 R232, R4.reuse, R12, R120 ;  /* 0x0000000c04e8723c */ /* 0x044fe20000001878 */
[----:B------:R-:W-:Y:S01]  /*ba60*/  IMAD.MOV.U32 R126, RZ, RZ, R52 ;  /* 0x000000ffff7e7224 */ /* 0x000fe200078e0034 */
[----:B------:R-:W-:Y:S01]  /*ba70*/  MOV R122, R63 ;  /* 0x0000003f007a7202 */ /* 0x000fe20000000f00 */
[----:B------:R-:W-:Y:S02]  /*ba80*/  IMAD.MOV.U32 R127, RZ, RZ, R53 ;  /* 0x000000ffff7f7224 */ /* 0x000fe400078e0035 */
[----:B------:R-:W-:Y:S01]  /*ba90*/  IMAD.WIDE.U32 R52, R0, -0x2daee0ad, RZ ;  /* 0xd2511f5300347825 */ /* 0x000fe200078e00ff */
[C---:B------:R-:W-:Y:S02]  /*baa0*/  LOP3.LUT R0, R116.reuse, 0xffff, RZ, 0xc0, !PT ;  /* 0x0000ffff74007812 */ /* 0x040fe400078ec0ff */
[C---:B------:R-:W-:Y:S01]  /*bab0*/  HMMA.16816.F32 R228, R4.reuse, R14, R84 ;  /* 0x0000000e04e4723c */ /* 0x040fe20000001854 */
[----:B------:R-:W2:Y:S01]  /*bac0*/  LDSM.16.MT88.4 R12, [R141+0x3000] ;  /* 0x003000008d0c783b */ /* 0x000ea20000004200 */
[----:B------:R-:W-:Y:S01]  /*bad0*/  IMAD.MOV.U32 R121, RZ, RZ, R2 ;  /* 0x000000ffff797224 */ /* 0x000fe200078e0002 */
[----:B------:R-:W-:Y:S01]  /*bae0*/  SHF.R.U32.HI R0, RZ, 0x8, R0 ;  /* 0x00000008ff007819 */ /* 0x000fe20000011600 */
[----:B------:R-:W-:Y:S01]  /*baf0*/  IMAD.MOV.U32 R120, RZ, RZ, R60 ;  /* 0x000000ffff787224 */ /* 0x000fe200078e003c */
[----:B------:R-:W-:Y:S01]  /*bb00*/  LOP3.LUT R2, R116, 0xff, RZ, 0xc0, !PT ;  /* 0x000000ff74027812 */ /* 0x000fe200078ec0ff */
[----:B------:R-:W-:Y:S01]  /*bb10*/  IMAD.MOV.U32 R123, RZ, RZ, R62 ;  /* 0x000000ffff7b7224 */ /* 0x000fe200078e003e */
[----:B------:R-:W-:Y:S01]  /*bb20*/  LOP3.LUT R0, R0, 0xffff, RZ, 0xc0, !PT ;  /* 0x0000ffff00007812 */ /* 0x000fe200078ec0ff */
[----:B------:R-:W-:Y:S01]  /*bb30*/  HMMA.16816.F32 R220, R4, R16, R48 ;  /* 0x0000001004dc723c */ /* 0x000fe20000001830 */
[----:B------:R-:W4:Y:S01]  /*bb40*/  LDSM.16.MT88.4 R16, [R138+0x11000] ;  /* 0x011000008a10783b */ /* 0x000f220000004200 */
[----:B------:R-:W-:-:S02]  /*bb50*/  ISETP.LE.U32.AND P5, PT, R2, UR6, PT ;  /* 0x0000000602007c0c */ /* 0x000fc4000bfa3070 */
[----:B------:R-:W-:Y:S02]  /*bb60*/  ISETP.LE.U32.AND P6, PT, R0, UR6, PT ;  /* 0x0000000600007c0c */ /* 0x000fe4000bfc3070 */
[----:B------:R-:W-:Y:S02]  /*bb70*/  PRMT R0, R116, 0x7632, R0 ;  /* 0x0000763274007816 */ /* 0x000fe40000000000 */
[C---:B-1----:R-:W-:Y:S02]  /*bb80*/  HMMA.16816.F32 R68, R4.reuse, R8, R68 ;  /* 0x000000080444723c */ /* 0x042fe40000001844 */
[----:B------:R-:W-:Y:S02]  /*bb90*/  LOP3.LUT R2, R0, 0xff, RZ, 0xc0, !PT ;  /* 0x000000ff00027812 */ /* 0x000fe400078ec0ff */
[----:B------:R-:W-:Y:S02]  /*bba0*/  SHF.R.U32.HI R0, RZ, 0x18, R116 ;  /* 0x00000018ff007819 */ /* 0x000fe40000011674 */
[----:B------:R-:W-:Y:S01]  /*bbb0*/  ISETP.LE.U32.AND P4, PT, R2, UR6, PT ;  /* 0x0000000602007c0c */ /* 0x000fe2000bf83070 */
[----:B------:R-:W-:Y:S01]  /*bbc0*/  @!P5 HADD2 R185, -R164.H0_H0, -RZ.H0_H0 ;  /* 0xa00000ffa4b9d230 */ /* 0x000fe20000000900 */
[C---:B------:R-:W-:Y:S01]  /*bbd0*/  HMMA.16816.F32 R48, R4.reuse, R10, R80 ;  /* 0x0000000a0430723c */ /* 0x040fe20000001850 */
[----:B------:R-:W1:Y:S01]  /*bbe0*/  LDSM.16.MT88.4 R8, [R176+0x11000] ;  /* 0x01100000b008783b */ /* 0x000e620000004200 */
[----:B------:R-:W-:Y:S01]  /*bbf0*/  IMAD.MOV.U32 R83, RZ, RZ, R61 ;  /* 0x000000ffff537224 */ /* 0x000fe200078e003d */
[----:B------:R-:W-:Y:S01]  /*bc00*/  ISETP.LE.U32.AND P1, PT, R0, UR6, PT ;  /* 0x0000000600007c0c */ /* 0x000fe2000bf23070 */
[----:B------:R-:W-:Y:S01]  /*bc10*/  IMAD.MOV.U32 R82, RZ, RZ, R3 ;  /* 0x000000ffff527224 */ /* 0x000fe200078e0003 */
[----:B------:R-:W-:Y:S01]  /*bc20*/  @!P5 PRMT R164, R185, 0x5410, RZ ;  /* 0x00005410b9a4d816 */ /* 0x000fe200000000ff */
[----:B------:R-:W-:Y:S01]  /*bc30*/  @!P6 HADD2 R188, -R165.H0_H0, -RZ.H0_H0 ;  /* 0xa00000ffa5bce230 */ /* 0x000fe20000000900 */
[----:B------:R-:W-:Y:S01]  /*bc40*/  PRMT R3, R34, 0x7771, RZ ;  /* 0x0000777122037816 */ /* 0x000fe200000000ff */
[C---:B---3--:R-:W-:Y:S01]  /*bc50*/  HMMA.16816.F32 R84, R4.reuse, R26, R156 ;  /* 0x0000001a0454723c */ /* 0x048fe2000000189c */
[--C-:B------:R-:W-:Y:S01]  /*bc60*/  FFMA.FTZ R27, R244, UR4, -R22.reuse ;  /* 0x00000004f41b7c23 */ /* 0x100fe20008010816 */
[--C-:B------:R-:W-:Y:S01]  /*bc70*/  FFMA.FTZ R26, R200, UR4, -R22.reuse ;  /* 0x00000004c81a7c23 */ /* 0x100fe20008010816 */
[----:B------:R-:W-:Y:S01]  /*bc80*/  ISETP.GT.U32.AND P3, PT, R3, UR6, PT ;  /* 0x0000000603007c0c */ /* 0x000fe2000bf64070 */
[----:B------:R-:W-:Y:S01]  /*bc90*/  FFMA.FTZ R22, R197, UR4, -R22 ;  /* 0x00000004c5167c23 */ /* 0x000fe20008010816 */
[C---:B------:R-:W-:Y:S01]  /*bca0*/  PRMT R3, R52.reuse, 0x7773, RZ ;  /* 0x0000777334037816 */ /* 0x040fe200000000ff */
[----:B------:R-:W-:Y:S01]  /*bcb0*/  @!P4 HADD2 R187, -R171.H0_H0, -RZ.H0_H0 ;  /* 0xa00000ffabbbc230 */ /* 0x000fe20000000900 */
[----:B------:R-:W-:Y:S01]  /*bcc0*/  PRMT R2, R52, 0x7772, RZ ;  /* 0x0000777234027816 */ /* 0x000fe200000000ff */
[----:B------:R-:W-:Y:S01]  /*bcd0*/  @!P1 HADD2 R189, -R170.H0_H0, -RZ.H0_H0 ;  /* 0xa00000ffaabd9230 */ /* 0x000fe20000000900 */
[C---:B--2---:R-:W-:Y:S01]  /*bce0*/  HMMA.16816.F32 R212, R4.reuse, R12, R152 ;  /* 0x0000000c04d4723c */ /* 0x044fe20000001898 */
[----:B------:R-:W-:Y:S01]  /*bcf0*/  IMAD.MOV.U32 R185, RZ, RZ, R82 ;  /* 0x000000ffffb97224 */ /* 0x000fe200078e0052 */
[----:B------:R-:W-:Y:S01]  /*bd00*/  MOV R81, R42 ;  /* 0x0000002a00517202 */ /* 0x000fe20000000f00 */
[----:B------:R-:W-:Y:S01]  /*bd10*/  IMAD.MOV.U32 R82, RZ, RZ, R41 ;  /* 0x000000ffff527224 */ /* 0x000fe200078e0029 */
[----:B------:R-:W-:Y:S01]  /*bd20*/  @!P1 PRMT R170, R189, 0x5410, RZ ;  /* 0x00005410bdaa9816 */ /* 0x000fe200000000ff */
[----:B------:R-:W-:Y:S01]  /*bd30*/  IMAD.MOV.U32 R189, RZ, RZ, R121 ;  /* 0x000000ffffbd7224 */ /* 0x000fe200078e0079 */
[----:B------:R-:W-:Y:S01]  /*bd40*/  @!P6 PRMT R165, R188, 0x5410, RZ ;  /* 0x00005410bca5e816 */ /* 0x000fe200000000ff */
[----:B------:R-:W-:Y:S01]  /*bd50*/  IMAD.MOV.U32 R121, RZ, RZ, R123 ;  /* 0x000000ffff797224 */ /* 0x000fe200078e007b */
[----:B------:R-:W-:Y:S01]  /*bd60*/  HMMA.16816.F32 R208, R4, R14, R148 ;  /* 0x0000000e04d0723c */ /* 0x000fe20000001894 */
[----:B------:R-:W2:Y:S01]  /*bd70*/  LDSM.16.MT88.4 R12, [R29+0x5000] ;  /* 0x005000001d0c783b */ /* 0x000ea20000004200 */
[----:B------:R-:W-:Y:S01]  /*bd80*/  MOV R123, R177 ;  /* 0x000000b1007b7202 */ /* 0x000fe20000000f00 */
[----:B------:R-:W-:Y:S01]  /*bd90*/  IMAD.MOV.U32 R80, RZ, RZ, R43 ;  /* 0x000000ffff507224 */ /* 0x000fe200078e002b */
[----:B------:R3:W-:Y:S01]  /*bda0*/  MUFU.EX2 R177, R22 ;  /* 0x0000001600b17308 */ /* 0x0007e20000000800 */
[----:B------:R-:W-:-:S03]  /*bdb0*/  @!P4 PRMT R171, R187, 0x5410, RZ ;  /* 0x00005410bbabc816 */ /* 0x000fc600000000ff */
[C---:B----4-:R-:W-:Y:S01]  /*bdc0*/  HMMA.16816.F32 R60, R4.reuse, R18, R72 ;  /* 0x00000012043c723c */ /* 0x050fe20000001848 */
[----:B------:R-:W-:Y:S02]  /*bdd0*/  IMAD.MOV.U32 R18, RZ, RZ, R34 ;  /* 0x000000ffff127224 */ /* 0x000fe400078e0022 */
[----:B------:R-:W-:Y:S01]  /*bde0*/  FFMA.FTZ R19, R216, UR4, -R23 ;  /* 0x00000004d8137c23 */ /* 0x000fe20008010817 */
[----:B------:R-:W-:Y:S04]  /*bdf0*/  MUFU.EX2 R116, R27 ;  /* 0x0000001b00747308 */ /* 0x000fe80000000800 */
[----:B-1----:R-:W-:Y:S01]  /*be00*/  HMMA.16816.F32 R156, R4, R8, R144 ;  /* 0x00000008049c723c */ /* 0x002fe20000001890 */
[----:B------:R-:W-:Y:S01]  /*be10*/  LOP3.LUT R0, R18, 0xff, RZ, 0xc0, !PT ;  /* 0x000000ff12007812 */ /* 0x000fe200078ec0ff */
[----:B------:R-:W-:Y:S01]  /*be20*/  MUFU.EX2 R143, R19 ;  /* 0x00000013008f7308 */ /* 0x000fe20000000800 */
[----:B------:R-:W-:-:S05]  /*be30*/  PRMT R18, R198, 0x7772, RZ ;  /* 0x00007772c6127816 */ /* 0x000fca00000000ff */
[----:B------:R-:W-:Y:S01]  /*be40*/  HMMA.16816.F32 R64, R4, R24, R104 ;  /* 0x000000180440723c */ /* 0x000fe20000001868 */
[----:B------:R-:W-:-:S07]  /*be50*/  ISETP.LE.U32.AND P5, PT, R0, UR6, PT ;  /* 0x0000000600007c0c */ /* 0x000fce000bfa3070 */
[C---:B------:R-:W-:Y:S01]  /*be60*/  HMMA.16816.F32 R100, R4.reuse, R16, R100 ;  /* 0x000000100464723c */ /* 0x040fe20000001864 */
[C---:B------:R-:W-:Y:S01]  /*be70*/  PRMT R25, R34.reuse, 0x7772, RZ ;  /* 0x0000777222197816 */ /* 0x040fe200000000ff */
[--C-:B------:R-:W-:Y:S01]  /*be80*/  FFMA.FTZ R17, R201, UR4, -R23.reuse ;  /* 0x00000004c9117c23 */ /* 0x100fe20008010817 */
[----:B------:R-:W-:Y:S01]  /*be90*/  PRMT R24, R34, 0x7773, RZ ;  /* 0x0000777322187816 */ /* 0x000fe200000000ff */
[----:B------:R-:W-:Y:S01]  /*bea0*/  FFMA.FTZ R34, R245, UR4, -R23 ;  /* 0x00000004f5227c23 */ /* 0x000fe20008010817 */
[----:B------:R-:W-:Y:S01]  /*beb0*/  LOP3.LUT R16, R38, R142, R53, 0x96, !PT ;  /* 0x0000008e26107212 */ /* 0x000fe200078e9635 */
[----:B------:R-:W-:Y:S01]  /*bec0*/  IMAD.MOV.U32 R23, RZ, RZ, R198 ;  /* 0x000000ffff177224 */ /* 0x000fe200078e00c6 */
[C---:B------:R-:W-:Y:S01]  /*bed0*/  PRMT R0, R198.reuse, 0x7771, RZ ;  /* 0x00007771c6007816 */ /* 0x040fe200000000ff */
[C---:B------:R-:W-:Y:S01]  /*bee0*/  HMMA.16816.F32 R152, R4.reuse, R10, R76 ;  /* 0x0000000a0498723c */ /* 0x040fe2000000184c */
[----:B------:R-:W1:Y:S01]  /*bef0*/  LDSM.16.MT88.4 R8, [R141+0x5000] ;  /* 0x005000008d08783b */ /* 0x000e620000004200 */
[----:B------:R-:W-:Y:S01]  /*bf00*/  PRMT R53, R198, 0x7773, RZ ;  /* 0x00007773c6357816 */ /* 0x000fe200000000ff */
[----:B------:R-:W-:Y:S01]  /*bf10*/  @!P5 HADD2 R190, -R169.H0_H0, -RZ.H0_H0 ;  /* 0xa00000ffa9bed230 */ /* 0x000fe20000000900 */
[----:B------:R-:W-:Y:S01]  /*bf20*/  MOV R198, R83 ;  /* 0x0000005300c67202 */ /* 0x000fe20000000f00 */
[----:B------:R-:W-:Y:S01]  /*bf30*/  IMAD.MOV.U32 R83, RZ, RZ, R120 ;  /* 0x000000ffff537224 */ /* 0x000fe200078e0078 */
[----:B------:R-:W-:Y:S01]  /*bf40*/  ISETP.GT.U32.AND P1, PT, R0, UR6, PT ;  /* 0x0000000600007c0c */ /* 0x000fe2000bf24070 */
[----:B------:R-:W-:Y:S01]  /*bf50*/  IMAD.MOV.U32 R120, RZ, RZ, R122 ;  /* 0x000000ffff787224 */ /* 0x000fe200078e007a */
[C---:B--2---:R-:W-:Y:S01]  /*bf60*/  HMMA.16816.F32 R108, R4.reuse, R12, R108 ;  /* 0x0000000c046c723c */ /* 0x044fe2000000186c */
[----:B------:R-:W-:Y:S01]  /*bf70*/  IMAD.MOV.U32 R122, RZ, RZ, R178 ;  /* 0x000000ffff7a7224 */ /* 0x000fe200078e00b2 */
[----:B------:R-:W-:Y:S01]  /*bf80*/  LOP3.LUT R0, R35, 0xff, RZ, 0xc0, !PT ;  /* 0x000000ff23007812 */ /* 0x000fe200078ec0ff */
[----:B------:R2:W4:Y:S01]  /*bf90*/  MUFU.EX2 R178, R26 ;  /* 0x0000001a00b27308 */ /* 0x0005220000000800 */
[----:B------:R-:W-:Y:S01]  /*bfa0*/  PRMT R13, R2, 0x5410, R3 ;  /* 0x00005410020d7816 */ /* 0x000fe20000000003 */
[----:B------:R-:W-:Y:S01]  /*bfb0*/  IMAD.MOV.U32 R3, RZ, RZ, R52 ;  /* 0x000000ffff037224 */ /* 0x000fe200078e0034 */
[----:B------:R-:W-:Y:S01]  /*bfc0*/  @!P5 PRMT R169, R190, 0x5410, RZ ;  /* 0x00005410bea9d816 */ /* 0x000fe200000000ff */
[----:B------:R-:W5:Y:S01]  /*bfd0*/  MUFU.EX2 R142, R17 ;  /* 0x00000011008e7308 */ /* 0x000f620000000800 */
[----:B------:R-:W-:Y:S01]  /*bfe0*/  ISETP.LE.U32.AND P5, PT, R0, UR6, PT ;  /* 0x0000000600007c0c */ /* 0x000fe2000bfa3070 */
[----:B------:R-:W-:Y:S01]  /*bff0*/  @P3 HADD2 R194, -R168.H0_H0, -RZ.H0_H0 ;  /* 0xa00000ffa8c23230 */ /* 0x000fe20000000900 */
[C---:B------:R-:W-:Y:S01]  /*c000*/  LOP3.LUT R2, R16.reuse, 0xffff, RZ, 0xc0, !PT ;  /* 0x0000ffff10027812 */ /* 0x040fe200078ec0ff */
[----:B------:R-:W5:Y:S01]  /*c010*/  MUFU.EX2 R34, R34 ;  /* 0x0000002200227308 */ /* 0x000f620000000800 */
[----:B------:R-:W-:Y:S01]  /*c020*/  PRMT R0, R16, 0x7632, R0 ;  /* 0x0000763210007816 */ /* 0x000fe20000000000 */
[----:B------:R-:W-:Y:S01]  /*c030*/  LDSM.16.MT88.4 R72, [R138+0xf800] ;  /* 0x00f800008a48783b */ /* 0x000fe20000004200 */
[----:B------:R-:W-:Y:S01]  /*c040*/  PRMT R12, R52, 0x7771, RZ ;  /* 0x00007771340c7816 */ /* 0x000fe200000000ff */
[----:B------:R-:W-:Y:S01]  /*c050*/  IMAD.MOV.U32 R188, RZ, RZ, R82 ;  /* 0x000000ffffbc7224 */ /* 0x000fe200078e0052 */
[----:B------:R-:W-:Y:S01]  /*c060*/  ISETP.GT.U32.AND P6, PT, R25, UR6, PT ;  /* 0x0000000619007c0c */ /* 0x000fe2000bfc4070 */
[----:B---3--:R-:W-:Y:S01]  /*c070*/  IMAD.MOV.U32 R22, RZ, RZ, R127 ;  /* 0x000000ffff167224 */ /* 0x008fe200078e007f */
[----:B------:R-:W-:Y:S01]  /*c080*/  ISETP.GT.U32.AND P4, PT, R24, UR6, PT ;  /* 0x0000000618007c0c */ /* 0x000fe2000bf84070 */
[----:B------:R-:W-:Y:S01]  /*c090*/  LDSM.16.MT88.4 R104, [R138+0x11800] ;  /* 0x011800008a68783b */ /* 0x000fe20000004200 */
[----:B--2---:R-:W-:Y:S01]  /*c0a0*/  HMMA.16816.F32 R24, R4, R14, R128 ;  /* 0x0000000e0418723c */ /* 0x004fe20000001880 */
[----:B------:R-:W-:-:S07]  /*c0b0*/  IMAD.MOV.U32 R187, RZ, RZ, R124 ;  /* 0x000000ffffbb7224 */ /* 0x000fce00078e007c */
[C---:B-1----:R-:W-:Y:S01]  /*c0c0*/  HMMA.16816.F32 R148, R4.reuse, R8, R88 ;  /* 0x000000080494723c */ /* 0x042fe20000001858 */
[----:B------:R-:W-:Y:S01]  /*c0d0*/  LOP3.LUT R9, R3, 0xff, RZ, 0xc0, !PT ;  /* 0x000000ff03097812 */ /* 0x000fe200078ec0ff */
[----:B------:R-:W-:Y:S01]  /*c0e0*/  IMAD.MOV.U32 R88, RZ, RZ, R83 ;  /* 0x000000ffff587224 */ /* 0x000fe200078e0053 */
[----:B------:R-:W-:Y:S01]  /*c0f0*/  SHF.R.U32.HI R3, RZ, 0x8, R2 ;  /* 0x00000008ff037819 */ /* 0x000fe20000011602 */
[----:B------:R-:W-:Y:S01]  /*c100*/  IMAD.MOV.U32 R83, RZ, RZ, R54 ;  /* 0x000000ffff537224 */ /* 0x000fe200078e0036 */
[----:B------:R-:W-:Y:S01]  /*c110*/  LOP3.LUT R8, R16, 0xff, RZ, 0xc0, !PT ;  /* 0x000000ff10087812 */ /* 0x000fe200078ec0ff */
[----:B------:R-:W-:Y:S01]  /*c120*/  IMAD.MOV.U32 R54, RZ, RZ, R40 ;  /* 0x000000ffff367224 */ /* 0x000fe200078e0028 */
[----:B------:R-:W-:Y:S01]  /*c130*/  LOP3.LUT R2, R0, 0xff, RZ, 0xc0, !PT ;  /* 0x000000ff00027812 */ /* 0x000fe200078ec0ff */
[----:B------:R-:W1:Y:S01]  /*c140*/  LDSM.16.MT88.4 R40, [R138+0xd800] ;  /* 0x00d800008a28783b */ /* 0x000e620000004200 */
[----:B------:R-:W-:Y:S01]  /*c150*/  SHF.R.U32.HI R0, RZ, 0x18, R16 ;  /* 0x00000018ff007819 */ /* 0x000fe20000011610 */
[----:B------:R-:W-:Y:S01]  /*c160*/  HMMA.16816.F32 R144, R4, R10, R112 ;  /* 0x0000000a0490723c */ /* 0x000fe20000001870 */
[----:B------:R-:W-:-:S02]  /*c170*/  PRMT R12, R9, 0x5410, R12 ;  /* 0x00005410090c7816 */ /* 0x000fc4000000000c */
[----:B------:R-:W-:Y:S01]  /*c180*/  @P3 PRMT R168, R194, 0x5410, RZ ;  /* 0x00005410c2a83816 */ /* 0x000fe200000000ff */
[----:B------:R-:W-:Y:S01]  /*c190*/  @P6 HADD2 R193, -R167.H0_H0, -RZ.H0_H0 ;  /* 0xa00000ffa7c16230 */ /* 0x000fe20000000900 */
[----:B------:R-:W-:Y:S01]  /*c1a0*/  PRMT R9, R8, 0x5410, R3 ;  /* 0x0000541008097816 */ /* 0x000fe20000000003 */
[----:B------:R-:W-:Y:S01]  /*c1b0*/  @P4 HADD2 R192, -R166.H0_H0, -RZ.H0_H0 ;  /* 0xa00000ffa6c04230 */ /* 0x000fe20000000900 */
[----:B------:R-:W-:Y:S01]  /*c1c0*/  PRMT R8, R2, 0x5410, R0 ;  /* 0x0000541002087816 */ /* 0x000fe20000000000 */
[----:B------:R-:W-:Y:S01]  /*c1d0*/  @!P5 HADD2 R197, -R95.H0_H0, -RZ.H0_H0 ;  /* 0xa00000ff5fc5d230 */ /* 0x000fe20000000900 */
[----:B----4-:R-:W-:Y:S01]  /*c1e0*/  F2FP.F16.F32.PACK_AB R2, R177, R178 ;  /* 0x000000b2b102723e */ /* 0x010fe200000000ff */
[----:B------:R-:W-:Y:S01]  /*c1f0*/  @P1 HADD2 R216, -R139.H0_H0, -RZ.H0_H0 ;  /* 0xa00000ff8bd81230 */ /* 0x000fe20000000900 */
[----:B------:R-:W-:Y:S01]  /*c200*/  LOP3.LUT R3, R13, 0xff00ff, RZ, 0xc0, !PT ;  /* 0x00ff00ff0d037812 */ /* 0x000fe200078ec0ff */
[----:B------:R-:W-:Y:S01]  /*c210*/  IMAD.MOV.U32 R91, RZ, RZ, R83 ;  /* 0x000000ffff5b7224 */ /* 0x000fe200078e0053 */
[C---:B------:R-:W-:Y:S01]  /*c220*/  PRMT R14, R2.reuse, 0x7610, R14 ;  /* 0x00007610020e7816 */ /* 0x040fe2000000000e */
[----:B------:R-:W2:Y:S01]  /*c230*/  LDSM.16.MT88.4 R128, [R29+0x5800] ;  /* 0x005800001d80783b */ /* 0x000ea20000004200 */
[----:B------:R-:W-:Y:S01]  /*c240*/  PRMT R13, R2, 0x7632, R13 ;  /* 0x00007632020d7816 */ /* 0x000fe2000000000d */
[----:B------:R-:W-:Y:S01]  /*c250*/  IMAD.MOV.U32 R90, RZ, RZ, R125 ;  /* 0x000000ffff5a7224 */ /* 0x000fe200078e007d */
[----:B-----5:R-:W-:-:S02]  /*c260*/  F2FP.F16.F32.PACK_AB R0, R142, R143 ;  /* 0x0000008f8e00723e */ /* 0x020fc400000000ff */
[--C-:B------:R-:W-:Y:S02]  /*c270*/  HSET2.LE.AND R2, R12, R28.reuse, PT ;  /* 0x0000001c0c027233 */ /* 0x100fe40003803000 */
[----:B------:R-:W-:Y:S02]  /*c280*/  PRMT R4, R14, 0x5410, R13 ;  /* 0x000054100e047816 */ /* 0x000fe4000000000d */
[C---:B------:R-:W-:Y:S02]  /*c290*/  PRMT R11, R0.reuse, 0x7610, R11 ;  /* 0x00007610000b7816 */ /* 0x040fe4000000000b */
[----:B------:R-:W-:Y:S02]  /*c2a0*/  PRMT R10, R0, 0x7632, R10 ;  /* 0x00007632000a7816 */ /* 0x000fe4000000000a */
[----:B------:R-:W-:Y:S02]  /*c2b0*/  HSET2.LE.AND R0, R3, R28, PT ;  /* 0x0000001c03007233 */ /* 0x000fe40003803000 */
[----:B------:R-:W-:-:S02]  /*c2c0*/  LOP3.LUT R114, R4, R2, RZ, 0xc0, !PT ;  /* 0x0000000204727212 */ /* 0x000fc400078ec0ff */
[----:B------:R-:W-:Y:S02]  /*c2d0*/  PRMT R2, R11, 0x5410, R10 ;  /* 0x000054100b027816 */ /* 0x000fe4000000000a */
[----:B------:R-:W-:Y:S02]  /*c2e0*/  F2FP.F16.F32.PACK_AB R4, R32, R116 ;  /* 0x000000742004723e */ /* 0x000fe400000000ff */
[----:B------:R-:W-:Y:S02]  /*c2f0*/  LOP3.LUT R115, R2, R0, RZ, 0xc0, !PT ;  /* 0x0000000002737212 */ /* 0x000fe400078ec0ff */
[--C-:B------:R-:W-:Y:S02]  /*c300*/  HSET2.LE.AND R3, R9, R28.reuse, PT ;  /* 0x0000001c09037233 */ /* 0x100fe40003803000 */
[----:B------:R-:W-:Y:S01]  /*c310*/  HSET2.LE.AND R5, R8, R28, PT ;  /* 0x0000001c08057233 */ /* 0x000fe20003803000 */
[----:B------:R-:W-:Y:S01]  /*c320*/  IMAD.MOV.U32 R28, RZ, RZ, R39 ;  /* 0x000000ffff1c7224 */ /* 0x000fe200078e0027 */
[----:B------:R-:W-:-:S02]  /*c330*/  F2FP.F16.F32.PACK_AB R0, R34, R33 ;  /* 0x000000212200723e */ /* 0x000fc400000000ff */
[C---:B------:R-:W-:Y:S02]  /*c340*/  PRMT R9, R4.reuse, 0x7610, R9 ;  /* 0x0000761004097816 */ /* 0x040fe40000000009 */
[----:B------:R-:W-:Y:S02]  /*c350*/  PRMT R8, R4, 0x7632, R8 ;  /* 0x0000763204087816 */ /* 0x000fe40000000008 */
[C---:B------:R-:W-:Y:S02]  /*c360*/  PRMT R7, R0.reuse, 0x7610, R7 ;  /* 0x0000761000077816 */ /* 0x040fe40000000007 */
[----:B------:R-:W-:Y:S02]  /*c370*/  PRMT R6, R0, 0x7632, R6 ;  /* 0x0000763200067816 */ /* 0x000fe40000000006 */
[----:B------:R-:W-:Y:S02]  /*c380*/  PRMT R0, R9, 0x5410, R8 ;  /* 0x0000541009007816 */ /* 0x000fe40000000008 */
[----:B------:R-:W-:-:S02]  /*c390*/  PRMT R15, R20, 0x7772, RZ ;  /* 0x00007772140f7816 */ /* 0x000fc400000000ff */
[----:B------:R-:W-:Y:S02]  /*c3a0*/  LOP3.LUT R112, R0, R3, RZ, 0xc0, !PT ;  /* 0x0000000300707212 */ /* 0x000fe400078ec0ff */
[----:B------:R-:W-:Y:S02]  /*c3b0*/  PRMT R0, R7, 0x5410, R6 ;  /* 0x0000541007007816 */ /* 0x000fe40000000006 */
[----:B------:R-:W-:Y:S02]  /*c3c0*/  MOV R190, R81 ;  /* 0x0000005100be7202 */ /* 0x000fe40000000f00 */
[----:B------:R-:W-:Y:S02]  /*c3d0*/  LOP3.LUT R113, R0, R5, RZ, 0xc0, !PT ;  /* 0x0000000500717212 */ /* 0x000fe400078ec0ff */
[----:B------:R-:W-:Y:S01]  /*c3e0*/  MOV R89, R126 ;  /* 0x0000007e00597202 */ /* 0x000fe20000000f00 */
[----:B------:R-:W-:Y:S01]  /*c3f0*/  IMAD.MOV.U32 R5, RZ, RZ, R20 ;  /* 0x000000ffff057224 */ /* 0x000fe200078e0014 */
[C---:B------:R-:W-:Y:S01]  /*c400*/  PRMT R4, R20.reuse, 0x7771, RZ ;  /* 0x0000777114047816 */ /* 0x040fe200000000ff */
[----:B------:R-:W-:Y:S02]  /*c410*/  LDSM.16.MT88.4 R124, [R176+0xd800] ;  /* 0x00d80000b07c783b */ /* 0x000fe40000004200 */
[C---:B-1----:R-:W-:Y:S08]  /*c420*/  HMMA.16816.F32 R36, R112.reuse, R40, R44 ;  /* 0x000000287024723c */ /* 0x042ff0000000182c */
[----:B------:R-:W-:Y:S01]  /*c430*/  HMMA.16816.F32 R40, R112, R42, R56 ;  /* 0x0000002a7028723c */ /* 0x000fe20000001838 */
[----:B------:R1:W3:Y:S01]  /*c440*/  LDL.LU.S16 R56, [R1] ;  /* 0x0000000001387983 */ /* 0x0002e20000300600 */
[----:B------:R-:W-:Y:S01]  /*c450*/  PRMT R12, R20, 0x7773, RZ ;  /* 0x00007773140c7816 */ /* 0x000fe200000000ff */
[----:B------:R-:W-:-:S02]  /*c460*/  IMAD.MOV.U32 R59, RZ, RZ, R80 ;  /* 0x000000ffff3b7224 */ /* 0x000fc400078e0050 */
[----:B------:R1:W4:Y:S01]  /*c470*/  LDL.LU.S16 R20, [R1+0x4] ;  /* 0x0000040001147983 */ /* 0x0003220000300600 */
[----:B------:R-:W-:-:S03]  /*c480*/  ISETP.GT.U32.AND P3, PT, R18, UR6, PT ;  /* 0x0000000612007c0c */ /* 0x000fc6000bf64070 */
[----:B------:R1:W5:Y:S01]  /*c490*/  LDL.LU.S16 R18, [R1+0x8] ;  /* 0x0000080001127983 */ /* 0x0003620000300600 */
[----:B------:R-:W-:Y:S02]  /*c4a0*/  SHF.R.U32.HI R0, RZ, 0x18, R35 ;  /* 0x00000018ff007819 */ /* 0x000fe40000011623 */
[----:B------:R-:W-:Y:S01]  /*c4b0*/  @P6 PRMT R167, R193, 0x5410, RZ ;  /* 0x00005410c1a76816 */ /* 0x000fe200000000ff */
[----:B------:R-:W1:Y:S01]  /*c4c0*/  LDSM.16.MT88.4 R80, [R29+0x3800] ;  /* 0x003800001d50783b */ /* 0x000e620000004200 */
[----:B------:R-:W-:Y:S02]  /*c4d0*/  ISETP.LE.U32.AND P6, PT, R0, UR6, PT ;  /* 0x0000000600007c0c */ /* 0x000fe4000bfc3070 */
[----:B------:R-:W-:Y:S02]  /*c4e0*/  LOP3.LUT R2, R23, 0xff, RZ, 0xc0, !PT ;  /* 0x000000ff17027812 */ /* 0x000fe400078ec0ff */
[----:B------:R-:W-:Y:S02]  /*c4f0*/  @P4 PRMT R166, R192, 0x5410, RZ ;  /* 0x00005410c0a64816 */ /* 0x000fe400000000ff */
[----:B------:R-:W-:-:S02]  /*c500*/  ISETP.LE.U32.AND P4, PT, R2, UR6, PT ;  /* 0x0000000602007c0c */ /* 0x000fc4000bf83070 */
[C---:B------:R-:W-:Y:S02]  /*c510*/  LOP3.LUT R0, R21.reuse, 0xff, RZ, 0xc0, !PT ;  /* 0x000000ff15007812 */ /* 0x040fe400078ec0ff */
[----:B------:R-:W-:-:S03]  /*c520*/  LOP3.LUT R2, R21, 0xffff, RZ, 0xc0, !PT ;  /* 0x0000ffff15027812 */ /* 0x000fc600078ec0ff */
[----:B------:R-:W-:-:S05]  /*c530*/  @!P6 HADD2 R201, -R92.H0_H0, -RZ.H0_H0 ;  /* 0xa00000ff5cc9e230 */ /* 0x000fca0000000900 */
[----:B------:R-:W-:Y:S02]  /*c540*/  @!P6 PRMT R92, R201, 0x5410, RZ ;  /* 0x00005410c95ce816 */ /* 0x000fe400000000ff */
[----:B------:R-:W-:Y:S02]  /*c550*/  ISETP.LE.U32.AND P6, PT, R0, UR6, PT ;  /* 0x0000000600007c0c */ /* 0x000fe4000bfc3070 */
[----:B------:R-:W-:Y:S01]  /*c560*/  SHF.R.U32.HI R0, RZ, 0x8, R2 ;  /* 0x00000008ff007819 */ /* 0x000fe20000011602 */
[----:B------:R-:W-:-:S03]  /*c570*/  @!P4 HADD2 R200, -R140.H0_H0, -RZ.H0_H0 ;  /* 0xa00000ff8cc8c230 */ /* 0x000fc60000000900 */
[----:B------:R-:W-:Y:S02]  /*c580*/  LOP3.LUT R0, R0, 0xffff, RZ, 0xc0, !PT ;  /* 0x0000ffff00007812 */ /* 0x000fe400078ec0ff */
[----:B------:R-:W-:Y:S02]  /*c590*/  @!P4 PRMT R140, R200, 0x5410, RZ ;  /* 0x00005410c88cc816 */ /* 0x000fe400000000ff */
[----:B------:R-:W-:Y:S02]  /*c5a0*/  PRMT R2, R21, 0x7632, R2 ;  /* 0x0000763215027816 */ /* 0x000fe40000000002 */
[----:B------:R-:W-:Y:S01]  /*c5b0*/  ISETP.LE.U32.AND P4, PT, R0, UR6, PT ;  /* 0x0000000600007c0c */ /* 0x000fe2000bf83070 */
[----:B------:R-:W-:Y:S01]  /*c5c0*/  @P3 HADD2 R217, -R137.H0_H0, -RZ.H0_H0 ;  /* 0xa00000ff89d93230 */ /* 0x000fe20000000900 */
[----:B------:R-:W-:Y:S02]  /*c5d0*/  @!P5 PRMT R95, R197, 0x5410, RZ ;  /* 0x00005410c55fd816 */ /* 0x000fe400000000ff */
[----:B------:R-:W-:-:S02]  /*c5e0*/  ISETP.GT.U32.AND P5, PT, R53, UR6, PT ;  /* 0x0000000635007c0c */ /* 0x000fc4000bfa4070 */
[----:B------:R-:W-:Y:S02]  /*c5f0*/  LOP3.LUT R0, R2, 0xff, RZ, 0xc0, !PT ;  /* 0x000000ff02007812 */ /* 0x000fe400078ec0ff */
[----:B------:R-:W-:Y:S02]  /*c600*/  SHF.R.U32.HI R3, RZ, 0x18, R21 ;  /* 0x00000018ff037819 */ /* 0x000fe40000011615 */
[----:B------:R-:W-:Y:S02]  /*c610*/  @P3 PRMT R137, R217, 0x5410, RZ ;  /* 0x00005410d9893816 */ /* 0x000fe400000000ff */
[----:B------:R-:W-:Y:S01]  /*c620*/  ISETP.LE.U32.AND P3, PT, R0, UR6, PT ;  /* 0x0000000600007c0c */ /* 0x000fe2000bf63070 */
[----:B------:R-:W-:Y:S01]  /*c630*/  @!P6 HADD2 R245, -R132.H0_H0, -RZ.H0_H0 ;  /* 0xa00000ff84f5e230 */ /* 0x000fe20000000900 */
[----:B------:R-:W-:Y:S02]  /*c640*/  @P1 PRMT R139, R216, 0x5410, RZ ;  /* 0x00005410d88b1816 */ /* 0x000fe400000000ff */
[----:B------:R-:W-:Y:S01]  /*c650*/  ISETP.LE.U32.AND P1, PT, R3, UR6, PT ;  /* 0x0000000603007c0c */ /* 0x000fe2000bf23070 */
[----:B------:R-:W-:Y:S01]  /*c660*/  @!P4 HADD2 R246, -R99.H0_H0, -RZ.H0_H0 ;  /* 0xa00000ff63f6c230 */ /* 0x000fe20000000900 */
[----:B------:R-:W-:Y:S01]  /*c670*/  LOP3.LUT R0, R5, 0xff, RZ, 0xc0, !PT ;  /* 0x000000ff05007812 */ /* 0x000fe200078ec0ff */
[----:B------:R-:W-:Y:S01]  /*c680*/  @P5 HADD2 R244, -R136.H0_H0, -RZ.H0_H0 ;  /* 0xa00000ff88f45230 */ /* 0x000fe20000000900 */
[----:B------:R-:W-:-:S02]  /*c690*/  @!P6 PRMT R132, R245, 0x5410, RZ ;  /* 0x00005410f584e816 */ /* 0x000fc400000000ff */
[----:B------:R-:W-:Y:S02]  /*c6a0*/  ISETP.LE.U32.AND P6, PT, R0, UR6, PT ;  /* 0x0000000600007c0c */ /* 0x000fe4000bfc3070 */
[----:B------:R-:W-:Y:S02]  /*c6b0*/  @!P4 PRMT R99, R246, 0x5410, RZ ;  /* 0x00005410f663c816 */ /* 0x000fe400000000ff */
[----:B------:R-:W-:Y:S01]  /*c6c0*/  ISETP.GT.U32.AND P4, PT, R15, UR6, PT ;  /* 0x000000060f007c0c */ /* 0x000fe2000bf84070 */
[----:B------:R-:W-:Y:S01]  /*c6d0*/  @!P3 HADD2 R247, -R98.H0_H0, -RZ.H0_H0 ;  /* 0xa00000ff62f7b230 */ /* 0x000fe20000000900 */
[----:B------:R-:W-:Y:S01]  /*c6e0*/  @P5 PRMT R136, R244, 0x5410, RZ ;  /* 0x00005410f4885816 */ /* 0x000fe200000000ff */
[----:B------:R-:W-:Y:S01]  /*c6f0*/  @!P1 HADD2 R248, -R97.H0_H0, -RZ.H0_H0 ;  /* 0xa00000ff61f89230 */ /* 0x000fe20000000900 */
[----:B------:R-:W-:Y:S01]  /*c700*/  ISETP.GT.U32.AND P5, PT, R4, UR6, PT ;  /* 0x0000000604007c0c */ /* 0x000fe2000bfa4070 */
[----:B------:R-:W-:Y:S01]  /*c710*/  IMAD.MOV.U32 R2, RZ, RZ, R52 ;  /* 0x000000ffff027224 */ /* 0x000fe200078e0034 */
[----:B------:R-:W-:Y:S01]  /*c720*/  @!P3 PRMT R98, R247, 0x5410, RZ ;  /* 0x00005410f762b816 */ /* 0x000fe200000000ff */
[----:B------:R1:W2:Y:S01]  /*c730*/  LDL.LU.S16 R15, [R1+0xc] ;  /* 0x00000c00010f7983 */ /* 0x0002a20000300600 */
[----:B------:R-:W-:-:S02]  /*c740*/  LOP3.LUT R0, R16, 0xff, RZ, 0xc0, !PT ;  /* 0x000000ff10007812 */ /* 0x000fc400078ec0ff */
[----:B------:R-:W-:Y:S01]  /*c750*/  ISETP.GT.U32.AND P3, PT, R12, UR6, PT ;  /* 0x000000060c007c0c */ /* 0x000fe2000bf64070 */
[----:B------:R-:W-:Y:S01]  /*c760*/  @!P6 HADD2 R250, -R96.H0_H0, -RZ.H0_H0 ;  /* 0xa00000ff60fae230 */ /* 0x000fe20000000900 */
[----:B------:R-:W-:Y:S02]  /*c770*/  @!P1 PRMT R97, R248, 0x5410, RZ ;  /* 0x00005410f8619816 */ /* 0x000fe400000000ff */
[----:B------:R-:W-:Y:S02]  /*c780*/  ISETP.LE.U32.AND P1, PT, R0, UR6, PT ;  /* 0x0000000600007c0c */ /* 0x000fe4000bf23070 */
[----:B------:R-:W-:Y:S01]  /*c790*/  SHF.R.U32.HI R0, RZ, 0x18, R16 ;  /* 0x00000018ff007819 */ /* 0x000fe20000011610 */
[----:B------:R-:W-:Y:S01]  /*c7a0*/  @P5 HADD2 R249, -R119.H0_H0, -RZ.H0_H0 ;  /* 0xa00000ff77f95230 */ /* 0x000fe20000000900 */
[----:B------:R-:W-:Y:S02]  /*c7b0*/  @!P6 PRMT R96, R250, 0x5410, RZ ;  /* 0x00005410fa60e816 */ /* 0x000fe400000000ff */
[----:B------:R-:W-:-:S02]  /*c7c0*/  ISETP.LE.U32.AND P6, PT, R0, UR6, PT ;  /* 0x0000000600007c0c */ /* 0x000fc4000bfc3070 */
[----:B------:R-:W-:Y:S02]  /*c7d0*/  LOP3.LUT R0, R2, 0xff, RZ, 0xc0, !PT ;  /* 0x000000ff02007812 */ /* 0x000fe400078ec0ff */
[----:B------:R-:W-:Y:S01]  /*c7e0*/  PRMT R4, R52, 0x7771, RZ ;  /* 0x0000777134047816 */ /* 0x000fe200000000ff */
[----:B------:R-:W-:Y:S01]  /*c7f0*/  @P3 HADD2 R252, -R117.H0_H0, -RZ.H0_H0 ;  /* 0xa00000ff75fc3230 */ /* 0x000fe20000000900 */
[----:B------:R-:W-:Y:S02]  /*c800*/  @P5 PRMT R119, R249, 0x5410, RZ ;  /* 0x00005410f9775816 */ /* 0x000fe400000000ff */
[----:B------:R-:W-:Y:S01]  /*c810*/  ISETP.LE.U32.AND P5, PT, R0, UR6, PT ;  /* 0x0000000600007c0c */ /* 0x000fe2000bfa3070 */
[----:B------:R-:W-:Y:S01]  /*c820*/  FFMA.FTZ R0, R195, R31, R59 ;  /* 0x0000001fc3007223 */ /* 0x000fe2000001003b */
[----:B------:R-:W-:Y:S02]  /*c830*/  PRMT R3, R52, 0x7772, RZ ;  /* 0x0000777234037816 */ /* 0x000fe400000000ff */
[----:B------:R-:W-:-:S02]  /*c840*/  @P3 PRMT R117, R252, 0x5410, RZ ;  /* 0x00005410fc753816 */ /* 0x000fc400000000ff */
[----:B------:R-:W-:Y:S01]  /*c850*/  ISETP.GT.U32.AND P3, PT, R3, UR6, PT ;  /* 0x0000000603007c0c */ /* 0x000fe2000bf64070 */
[----:B------:R-:W-:Y:S01]  /*c860*/  FFMA.FTZ R3, R196, R30, R28 ;  /* 0x0000001ec4037223 */ /* 0x000fe2000001001c */
[----:B------:R-:W-:Y:S02]  /*c870*/  @!P6 HADD2 R196, -R6.H0_H0, -RZ.H0_H0 ;  /* 0xa00000ff06c4e230 */ /* 0x000fe40000000900 */
[----:B------:R-:W-:Y:S01]  /*c880*/  @!P1 HADD2 R251, -R9.H0_H0, -RZ.H0_H0 ;  /* 0xa00000ff09fb9230 */ /* 0x000fe20000000900 */
[----:B------:R-:W-:Y:S02]  /*c890*/  PRMT R5, R52, 0x7773, RZ ;  /* 0x0000777334057816 */ /* 0x000fe400000000ff */
[----:B------:R-:W-:Y:S02]  /*c8a0*/  @!P6 PRMT R6, R196, 0x5410, RZ ;  /* 0x00005410c406e816 */ /* 0x000fe400000000ff */
[----:B------:R-:W-:Y:S02]  /*c8b0*/  @!P1 PRMT R9, R251, 0x5410, RZ ;  /* 0x00005410fb099816 */ /* 0x000fe400000000ff */
[----:B------:R-:W-:Y:S01]  /*c8c0*/  ISETP.GT.U32.AND P1, PT, R5, UR6, PT ;  /* 0x0000000605007c0c */ /* 0x000fe2000bf24070 */
[----:B---3--:R-:W-:-:S05]  /*c8d0*/  @P4 HADD2 R56, -R118.H0_H0, -RZ.H0_H0 ;  /* 0xa00000ff76384230 */ /* 0x008fca0000000900 */
[----:B------:R-:W-:Y:S01]  /*c8e0*/  PRMT R2, R56, 0x7610, R2 ;  /* 0x0000761038027816 */ /* 0x000fe20000000002 */
[----:B-----5:R-:W-:-:S03]  /*c8f0*/  @P3 HADD2 R18, -R11.H0_H0, -RZ.H0_H0 ;  /* 0xa00000ff0b123230 */ /* 0x020fc60000000900 */
[----:B------:R-:W-:Y:S01]  /*c900*/  @P4 PRMT R118, R2, 0x5410, RZ ;  /* 0x0000541002764816 */ /* 0x000fe200000000ff */
[----:B------:R-:W-:Y:S01]  /*c910*/  @!P5 HADD2 R195, -R14.H0_H0, -RZ.H0_H0 ;  /* 0xa00000ff0ec3d230 */ /* 0x000fe20000000900 */
[----:B------:R-:W-:Y:S01]  /*c920*/  ISETP.GT.U32.AND P4, PT, R4, UR6, PT ;  /* 0x0000000604007c0c */ /* 0x000fe2000bf84070 */
[--C-:B------:R-:W-:Y:S01]  /*c930*/  FADD.FTZ R4, R88, R0.reuse ;  /* 0x0000000058047221 */ /* 0x100fe20000010000 */
[----:B------:R-:W-:Y:S01]  /*c940*/  PRMT R0, R35, 0x7632, R0 ;  /* 0x0000763223007816 */ /* 0x000fe20000000000 */
[----:B------:R-:W-:Y:S01]  /*c950*/  FADD.FTZ R3, R89, R3 ;  /* 0x0000000359037221 */ /* 0x000fe20000010000 */
[----:B------:R-:W-:Y:S01]  /*c960*/  HMMA.16816.F32 R68, R112, R72, R68 ;  /* 0x000000487044723c */ /* 0x000fe20000001844 */
[----:B------:R-:W-:Y:S01]  /*c970*/  LDSM.16.MT88.4 R56, [R141+0x1800] ;  /* 0x001800008d38783b */ /* 0x000fe20000004200 */
[----:B------:R-:W-:Y:S02]  /*c980*/  LOP3.LUT R2, R0, 0xff, RZ, 0xc0, !PT ;  /* 0x000000ff00027812 */ /* 0x000fe400078ec0ff */
[----:B------:R-:W-:-:S02]  /*c990*/  PRMT R0, R16, 0x7632, R0 ;  /* 0x0000763210007816 */ /* 0x000fc40000000000 */
[----:B------:R-:W-:Y:S02]  /*c9a0*/  ISETP.LE.U32.AND P6, PT, R2, UR6, PT ;  /* 0x0000000602007c0c */ /* 0x000fe4000bfc3070 */
[----:B------:R-:W-:Y:S01]  /*c9b0*/  LOP3.LUT R2, R0, 0xff, RZ, 0xc0, !PT ;  /* 0x000000ff00027812 */ /* 0x000fe200078ec0ff */
[----:B----4-:R-:W-:Y:S01]  /*c9c0*/  @P4 HADD2 R20, -R13.H0_H0, -RZ.H0_H0 ;  /* 0xa00000ff0d144230 */ /* 0x010fe20000000900 */
[----:B------:R-:W-:-:S04]  /*c9d0*/  LOP3.LUT R0, R35, 0xffff, RZ, 0xc0, !PT ;  /* 0x0000ffff23007812 */ /* 0x000fc800078ec0ff */
[----:B------:R-:W-:Y:S02]  /*c9e0*/  PRMT R5, R20, 0x7610, R5 ;  /* 0x0000761014057816 */ /* 0x000fe40000000005 */
[----:B------:R-:W-:Y:S02]  /*c9f0*/  SHF.R.U32.HI R0, RZ, 0x8, R0 ;  /* 0x00000008ff007819 */ /* 0x000fe40000011600 */
[----:B------:R-:W-:Y:S02]  /*ca00*/  PRMT R17, R18, 0x7610, R17 ;  /* 0x0000761012117816 */ /* 0x000fe40000000011 */
[----:B------:R-:W-:Y:S02]  /*ca10*/  LOP3.LUT R0, R0, 0xffff, RZ, 0xc0, !PT ;  /* 0x0000ffff00007812 */ /* 0x000fe400078ec0ff */
[----:B------:R-:W-:Y:S02]  /*ca20*/  @P4 PRMT R13, R5, 0x5410, RZ ;  /* 0x00005410050d4816 */ /* 0x000fe400000000ff */
[----:B------:R3:W4:Y:S01]  /*ca30*/  LDL.LU.S16 R5, [R1+0x10] ;  /* 0x0000100001057983 */ /* 0x0007220000300600 */
[----:B------:R-:W-:-:S02]  /*ca40*/  ISETP.LE.U32.AND P4, PT, R0, UR6, PT ;  /* 0x0000000600007c0c */ /* 0x000fc4000bf83070 */
[----:B------:R-:W-:Y:S01]  /*ca50*/  @P3 PRMT R11, R17, 0x5410, RZ ;  /* 0x00005410110b3816 */ /* 0x000fe200000000ff */
[----:B------:R3:W5:Y:S01]  /*ca60*/  LDL.LU.S16 R18, [R1+0x14] ;  /* 0x0000140001127983 */ /* 0x0007620000300600 */
[----:B------:R-:W-:-:S03]  /*ca70*/  LOP3.LUT R0, R16, 0xffff, RZ, 0xc0, !PT ;  /* 0x0000ffff10007812 */ /* 0x000fc600078ec0ff */
[----:B------:R3:W3:Y:S04]  /*ca80*/  LDL.LU.S16 R17, [R1+0x18] ;  /* 0x0000180001117983 */ /* 0x0006e80000300600 */
[----:B------:R1:W3:Y:S01]  /*ca90*/  LDL.LU.S16 R16, [R1+0x1c] ;  /* 0x00001c0001107983 */ /* 0x0002e20000300600 */
[----:B------:R-:W-:Y:S02]  /*caa0*/  SHF.R.U32.HI R0, RZ, 0x8, R0 ;  /* 0x00000008ff007819 */ /* 0x000fe40000011600 */
[----:B------:R-:W-:Y:S02]  /*cab0*/  @!P5 PRMT R14, R195, 0x5410, RZ ;  /* 0x00005410c30ed816 */ /* 0x000fe400000000ff */
[----:B------:R-:W-:Y:S01]  /*cac0*/  LOP3.LUT R0, R0, 0xffff, RZ, 0xc0, !PT ;  /* 0x0000ffff00007812 */ /* 0x000fe200078ec0ff */
[----:B------:R-:W-:Y:S01]  /*cad0*/  IMAD.MOV.U32 R88, RZ, RZ, R90 ;  /* 0x000000ffff587224 */ /* 0x000fe200078e005a */
[----:B------:R-:W-:Y:S01]  /*cae0*/  ISETP.LE.U32.AND P5, PT, R2, UR6, PT ;  /* 0x0000000602007c0c */ /* 0x000fe2000bfa3070 */
[----:B------:R-:W-:Y:S01]  /*caf0*/  FADD.FTZ R2, R189, R4 ;  /* 0x00000004bd027221 */ /* 0x000fe20000010000 */
[----:B------:R-:W-:Y:S01]  /*cb00*/  MOV R89, R91 ;  /* 0x0000005b00597202 */ /* 0x000fe20000000f00 */
[----:B------:R-:W-:Y:S01]  /*cb10*/  FADD.FTZ R3, R198, R3 ;  /* 0x00000003c6037221 */ /* 0x000fe20000010000 */
[----:B------:R-:W-:Y:S01]  /*cb20*/  ISETP.LE.U32.AND P3, PT, R0, UR6, PT ;  /* 0x0000000600007c0c */ /* 0x000fe2000bf63070 */
[----:B------:R-:W-:-:S02]  /*cb30*/  IMAD.MOV.U32 R90, RZ, RZ, R190 ;  /* 0x000000ffff5a7224 */ /* 0x000fc400078e00be */
[----:B------:R-:W-:Y:S01]  /*cb40*/  FADD.FTZ R2, R88, R2 ;  /* 0x0000000258027221 */ /* 0x000fe20000010000 */
[----:B------:R-:W-:Y:S02]  /*cb50*/  IMAD.MOV.U32 R91, RZ, RZ, R22 ;  /* 0x000000ffff5b7224 */ /* 0x000fe400078e0016 */
[----:B------:R-:W-:Y:S01]  /*cb60*/  FADD.FTZ R3, R89, R3 ;  /* 0x0000000359037221 */ /* 0x000fe20000010000 */
[----:B------:R-:W-:-:S03]  /*cb70*/  FADD.FTZ R2, R90, R2 ;  /* 0x000000025a027221 */ /* 0x000fc60000010000 */
[----:B------:R-:W-:Y:S01]  /*cb80*/  FADD.FTZ R4, R91, R3 ;  /* 0x000000035b047221 */ /* 0x000fe20000010000 */
[----:B------:R-:W-:Y:S02]  /*cb90*/  IMAD.MOV.U32 R22, RZ, RZ, R122 ;  /* 0x000000ffff167224 */ /* 0x000fe400078e007a */
[----:B------:R-:W-:Y:S01]  /*cba0*/  FADD.FTZ R3, R54, R2 ;  /* 0x0000000236037221 */ /* 0x000fe20000010000 */
[----:B--2---:R-:W-:Y:S02]  /*cbb0*/  @P1 HADD2 R15, -R10.H0_H0, -RZ.H0_H0 ;  /* 0xa00000ff0a0f1230 */ /* 0x004fe40000000900 */
[--C-:B------:R-:W-:Y:S01]  /*cbc0*/  FADD.FTZ R2, R55, R4.reuse ;  /* 0x0000000437027221 */ /* 0x100fe20000010000 */
[----:B------:R-:W-:Y:S01]  /*cbd0*/  HMMA.16816.F32 R108, R112, R128, R108 ;  /* 0x00000080706c723c */ /* 0x000fe2000000186c */
[----:B------:R-:W-:Y:S01]  /*cbe0*/  LDSM.16.MT88.4 R88, [R141+0x3800] ;  /* 0x003800008d58783b */ /* 0x000fe20000004200 */
[----:B------:R-:W-:Y:S02]  /*cbf0*/  PRMT R4, R15, 0x7610, R4 ;  /* 0x000076100f047816 */ /* 0x000fe40000000004 */
[----:B------:R-:W2:Y:S01]  /*cc00*/  LDC R15, c[0x0][0x448] ;  /* 0x00011200ff0f7b82 */ /* 0x000ea20000000800 */
[----:B------:R-:W-:-:S03]  /*cc10*/  FADD.FTZ R2, R22, R2 ;  /* 0x0000000216027221 */ /* 0x000fc60000010000 */
[----:B------:R-:W-:Y:S01]  /*cc20*/  HMMA.16816.F32 R72, R112, R74, R48 ;  /* 0x0000004a7048723c */ /* 0x000fe20000001830 */
[----:B------:R-:W2:Y:S01]  /*cc30*/  LDSM.16.MT88.4 R48, [R29+0x1800] ;  /* 0x001800001d30783b */ /* 0x000ea20000004200 */
[----:B------:R-:W-:-:S03]  /*cc40*/  IMAD.MOV.U32 R190, RZ, RZ, R185 ;  /* 0x000000ffffbe7224 */ /* 0x000fc600078e00b9 */
[----:B------:R-:W-:Y:S03]  /*cc50*/  LDSM.16.MT88.4 R20, [R176+0x11800] ;  /* 0x01180000b014783b */ /* 0x000fe60000004200 */
[----:B-1----:R-:W-:Y:S01]  /*cc60*/  HMMA.16816.F32 R76, R112, R80, R64 ;  /* 0x00000050704c723c */ /* 0x002fe20000001840 */
[----:B------:R-:W1:Y:S01]  /*cc70*/  LDSM.16.MT88.4 R64, [R176+0xf800] ;  /* 0x00f80000b040783b */ /* 0x000e620000004200 */
[----:B------:R-:W-:-:S06]  /*cc80*/  IMAD.MOV.U32 R189, RZ, RZ, R123 ;  /* 0x000000ffffbd7224 */ /* 0x000fcc00078e007b */
[----:B------:R-:W-:Y:S01]  /*cc90*/  HMMA.16816.F32 R128, R112, R130, R24 ;  /* 0x000000827080723c */ /* 0x000fe20000001818 */
[----:B------:R-:W-:Y:S01]  /*cca0*/  FADD.FTZ R3, R190, R3 ;  /* 0x00000003be037221 */ /* 0x000fe20000010000 */
[----:B------:R-:W-:-:S03]  /*ccb0*/  MOV R198, R121 ;  /* 0x0000007900c67202 */ /* 0x000fc60000000f00 */
[----:B------:R-:W-:Y:S02]  /*ccc0*/  FADD.FTZ R3, R189, R3 ;  /* 0x00000003bd037221 */ /* 0x000fe40000010000 */
[----:B------:R-:W-:Y:S02]  /*ccd0*/  FADD.FTZ R2, R198, R2 ;  /* 0x00000002c6027221 */ /* 0x000fe40000010000 */
[----:B------:R-:W-:Y:S02]  /*cce0*/  FADD.FTZ R3, R187, R3 ;  /* 0x00000003bb037221 */ /* 0x000fe40000010000 */
[----:B------:R-:W-:Y:S02]  /*ccf0*/  FADD.FTZ R2, R133, R2 ;  /* 0x0000000285027221 */ /* 0x000fe40000010000 */
[----:B------:R-:W-:Y:S01]  /*cd00*/  FADD.FTZ R3, R199, R3 ;  /* 0x00000003c7037221 */ /* 0x000fe20000010000 */
[----:B------:R-:W-:Y:S01]  /*cd10*/  @P1 PRMT R10, R4, 0x5410, RZ ;  /* 0x00005410040a1816 */ /* 0x000fe200000000ff */
[----:B------:R-:W-:Y:S01]  /*cd20*/  FADD.FTZ R2, R134, R2 ;  /* 0x0000000286027221 */ /* 0x000fe20000010000 */
[----:B--2---:R-:W-:Y:S01]  /*cd30*/  SHF.L.U32 R15, R15, 0x3, RZ ;  /* 0x000000030f0f7819 */ /* 0x004fe200000006ff */
[----:B------:R-:W-:Y:S01]  /*cd40*/  FADD.FTZ R3, R188, R3 ;  /* 0x00000003bc037221 */ /* 0x000fe20000010000 */
[----:B------:R-:W-:Y:S01]  /*cd50*/  IMAD.MOV.U32 R4, RZ, RZ, R172 ;  /* 0x000000ffff047224 */ /* 0x000fe200078e00ac */
[----:B------:R-:W-:Y:S01]  /*cd60*/  HMMA.16816.F32 R100, R112, R104, R100 ;  /* 0x000000687064723c */ /* 0x000fe20000001864 */
[----:B------:R-:W-:-:S07]  /*cd70*/  IMAD.MOV.U32 R185, RZ, RZ, R120 ;  /* 0x000000ffffb97224 */ /* 0x000fce00078e0078 */
        /* <DEDUP_REMOVED lines=11> */
[----:B------:R-:W-:Y:S01]  /*ce30*/  HMMA.16816.F32 R88, R112, R90, R208 ;  /* 0x0000005a7058723c */ /* 0x000fe200000018d0 */
[----:B------:R-:W-:Y:S01]  /*ce40*/  IADD3 R194, P1, PT, R172, -0x100, RZ ;  /* 0xffffff00acc27810 */ /* 0x000fe20007f3e0ff */
[----:B------:R-:W-:-:S03]  /*ce50*/  VIADD R192, R185, 0xfffffffd ;  /* 0xfffffffdb9c07836 */ /* 0x000fc60000000000 */
[----:B------:R-:W-:Y:S01]  /*ce60*/  IADD3.X R193, PT, PT, R173, -0x1, RZ, P1, !PT ;  /* 0xffffffffadc17810 */ /* 0x000fe20000ffe4ff */
[----:B----4-:R-:W-:Y:S02]  /*ce70*/  @!P6 HADD2 R5, -R93.H0_H0, -RZ.H0_H0 ;  /* 0xa00000ff5d05e230 */ /* 0x010fe40000000900 */
[----:B-----5:R-:W-:-:S03]  /*ce80*/  @!P5 HADD2 R18, -R7.H0_H0, -RZ.H0_H0 ;  /* 0xa00000ff0712d230 */ /* 0x020fc60000000900 */
[----:B------:R-:W-:Y:S01]  /*ce90*/  PRMT R19, R5, 0x7610, R19 ;  /* 0x0000761005137816 */ /* 0x000fe20000000013 */
[----:B---3--:R-:W-:Y:S02]  /*cea0*/  @!P4 HADD2 R17, -R94.H0_H0, -RZ.H0_H0 ;  /* 0xa00000ff5e11c230 */ /* 0x008fe40000000900 */
[----:B------:R-:W-:Y:S01]  /*ceb0*/  @!P3 HADD2 R16, -R8.H0_H0, -RZ.H0_H0 ;  /* 0xa00000ff0810b230 */ /* 0x000fe20000000900 */
[----:B------:R-:W-:Y:S02]  /*cec0*/  @!P6 PRMT R93, R19, 0x5410, RZ ;  /* 0x00005410135de816 */ /* 0x000fe400000000ff */
[----:B------:R-:W-:Y:S02]  /*ced0*/  PRMT R12, R18, 0x7610, R12 ;  /* 0x00007610120c7816 */ /* 0x000fe4000000000c */
[----:B------:R-:W-:Y:S02]  /*cee0*/  PRMT R0, R17, 0x7610, R0 ;  /* 0x0000761011007816 */ /* 0x000fe40000000000 */
[----:B------:R-:W-:-:S02]  /*cef0*/  PRMT R24, R16, 0x7610, R24 ;  /* 0x0000761010187816 */ /* 0x000fc40000000018 */
[----:B------:R-:W1:Y:S01]  /*cf00*/  LDSM.16.MT88.4 R16, [R141+0x5800] ;  /* 0x005800008d10783b */ /* 0x000e620000004200 */
[----:B------:R-:W-:Y:S01]  /*cf10*/  IMAD.MOV.U32 R5, RZ, RZ, R173 ;  /* 0x000000ffff057224 */ /* 0x000fe200078e00ad */
[----:B------:R-:W-:Y:S01]  /*cf20*/  @!P5 PRMT R7, R12, 0x5410, RZ ;  /* 0x000054100c07d816 */ /* 0x000fe200000000ff */
[----:B------:R-:W-:Y:S01]  /*cf30*/  FADD.FTZ R12, R135, R2 ;  /* 0x00000002870c7221 */ /* 0x000fe20000010000 */
[----:B------:R-:W-:Y:S01]  /*cf40*/  @!P4 PRMT R94, R0, 0x5410, RZ ;  /* 0x00005410005ec816 */ /* 0x000fe200000000ff */
[----:B------:R-:W-:Y:S01]  /*cf50*/  FADD.FTZ R0, R180, R3 ;  /* 0x00000003b4007221 */ /* 0x000fe20000010000 */
[----:B------:R-:W-:Y:S01]  /*cf60*/  IMAD.WIDE R2, R15, 0x2, R4 ;  /* 0x000000020f027825 */ /* 0x000fe200078e0204 */
[----:B------:R-:W-:Y:S04]  /*cf70*/  STG.E.U16 desc[UR8][R4.64+-0x80], R164 ;  /* 0xffff80a404007986 */ /* 0x000fe8000c101508 */
        /* <DEDUP_REMOVED lines=10> */
[----:B------:R2:W-:Y:S04]  /*d020*/  STG.E.U16 desc[UR8][R2.64+-0x5e], R92 ;  /* 0xffffa25c02007986 */ /* 0x0005e8000c101508 */
[----:B------:R-:W-:Y:S04]  /*d030*/  STG.E.U16 desc[UR8][R4.64+-0x50], R140 ;  /* 0xffffb08c04007986 */ /* 0x000fe8000c101508 */
[----:B------:R-:W-:Y:S04]  /*d040*/  STG.E.U16 desc[UR8][R4.64+-0x4e], R139 ;  /* 0xffffb28b04007986 */ /* 0x000fe8000c101508 */
[----:B------:R-:W-:Y:S04]  /*d050*/  STG.E.U16 desc[UR8][R2.64+-0x50], R137 ;  /* 0xffffb08902007986 */ /* 0x000fe8000c101508 */
[----:B------:R-:W-:Y:S04]  /*d060*/  STG.E.U16 desc[UR8][R2.64+-0x4e], R136 ;  /* 0xffffb28802007986 */ /* 0x000fe8000c101508 */
[----:B------:R1:W-:Y:S04]  /*d070*/  STG.E.U16 desc[UR8][R4.64+-0x40], R132 ;  /* 0xffffc08404007986 */ /* 0x0003e8000c101508 */
[----:B------:R-:W-:Y:S04]  /*d080*/  STG.E.U16 desc[UR8][R4.64+-0x3e], R99 ;  /* 0xffffc26304007986 */ /* 0x000fe8000c101508 */
[----:B------:R-:W-:Y:S01]  /*d090*/  STG.E.U16 desc[UR8][R2.64+-0x40], R98 ;  /* 0xffffc06202007986 */ /* 0x000fe2000c101508 */
[----:B--2---:R-:W-:Y:S03]  /*d0a0*/  HMMA.16816.F32 R92, R112, R20, R156 ;  /* 0x00000014705c723c */ /* 0x004fe6000000189c */
[----:B------:R-:W-:Y:S01]  /*d0b0*/  STG.E.U16 desc[UR8][R2.64+-0x3e], R97 ;  /* 0xffffc26102007986 */ /* 0x000fe2000c101508 */
[----:B------:R-:W-:-:S03]  /*d0c0*/  @!P3 PRMT R8, R24, 0x5410, RZ ;  /* 0x000054101808b816 */ /* 0x000fc600000000ff */
[----:B------:R2:W-:Y:S01]  /*d0d0*/  STG.E.U16 desc[UR8][R4.64+-0x30], R96 ;  /* 0xffffd06004007986 */ /* 0x0005e2000c101508 */
[----:B------:R-:W-:Y:S01]  /*d0e0*/  FADD.FTZ R12, R179, R12 ;  /* 0x0000000cb30c7221 */ /* 0x000fe20000010000 */
[----:B------:R-:W-:Y:S02]  /*d0f0*/  FADD.FTZ R15, R116, R0 ;  /* 0x00000000740f7221 */ /* 0x000fe40000010000 */
[----:B------:R-:W-:Y:S01]  /*d100*/  STG.E.U16 desc[UR8][R4.64+-0x2e], R119 ;  /* 0xffffd27704007986 */ /* 0x000fe2000c101508 */
[----:B-1----:R-:W-:Y:S03]  /*d110*/  HMMA.16816.F32 R132, R112, R16, R148 ;  /* 0x000000107084723c */ /* 0x002fe60000001894 */
[----:B------:R-:W-:Y:S01]  /*d120*/  STG.E.U16 desc[UR8][R2.64+-0x30], R118 ;  /* 0xffffd07602007986 */ /* 0x000fe2000c101508 */
[----:B------:R-:W-:-:S03]  /*d130*/  FADD.FTZ R0, R33, R12 ;  /* 0x0000000c21007221 */ /* 0x000fc60000010000 */
[----:B------:R1:W-:Y:S04]  /*d140*/  STG.E.U16 desc[UR8][R2.64+-0x2e], R117 ;  /* 0xffffd27502007986 */ /* 0x0003e8000c101508 */
[----:B------:R-:W-:Y:S01]  /*d150*/  STG.E.U16 desc[UR8][R4.64+-0x20], R9 ;  /* 0xffffe00904007986 */ /* 0x000fe2000c101508 */
[C---:B--2---:R-:W-:Y:S03]  /*d160*/  HMMA.16816.F32 R96, R112.reuse, R22, R152 ;  /* 0x000000167060723c */ /* 0x044fe60000001898 */
[----:B------:R-:W-:Y:S05]  /*d170*/  STG.E.U16 desc[UR8][R4.64+-0x1e], R8 ;  /* 0xffffe20804007986 */ /* 0x000fea000c101508 */
[----:B------:R-:W-:Y:S01]  /*d180*/  HMMA.16816.F32 R112, R112, R18, R144 ;  /* 0x000000127070723c */ /* 0x000fe20000001890 */
[----:B------:R-:W-:Y:S01]  /*d190*/  STG.E.U16 desc[UR8][R2.64+-0x20], R7 ;  /* 0xffffe00702007986 */ /* 0x000fe2000c101508 */
[----:B------:R-:W-:-:S03]  /*d1a0*/  FADD.FTZ R0, R34, R0 ;  /* 0x0000000022007221 */ /* 0x000fc60000010000 */
[----:B------:R-:W-:Y:S04]  /*d1b0*/  STG.E.U16 desc[UR8][R2.64+-0x1e], R6 ;  /* 0xffffe20602007986 */ /* 0x000fe8000c101508 */
[----:B------:R-:W-:Y:S04]  /*d1c0*/  STG.E.U16 desc[UR8][R4.64+-0x10], R14 ;  /* 0xfffff00e04007986 */ /* 0x000fe8000c101508 */
[----:B------:R-:W-:Y:S04]  /*d1d0*/  STG.E.U16 desc[UR8][R4.64+-0xe], R13 ;  /* 0xfffff20d04007986 */ /* 0x000fe8000c101508 */
[----:B------:R-:W-:Y:S04]  /*d1e0*/  STG.E.U16 desc[UR8][R2.64+-0x10], R11 ;  /* 0xfffff00b02007986 */ /* 0x000fe8000c101508 */
[----:B------:R2:W-:Y:S01]  /*d1f0*/  STG.E.U16 desc[UR8][R2.64+-0xe], R10 ;  /* 0xfffff20a02007986 */ /* 0x0005e2000c101508 */
[----:B------:R-:W-:Y:S01]  /*d200*/  FADD.FTZ R0, R143, R0 ;  /* 0x000000008f007221 */ /* 0x000fe20000010000 */
[----:B------:R-:W-:-:S02]  /*d210*/  IMAD.MOV.U32 R116, RZ, RZ, R174 ;  /* 0x000000ffff747224 */ /* 0x000fc400078e00ae */
[----:B-1----:R-:W-:Y:S02]  /*d220*/  IMAD.MOV.U32 R117, RZ, RZ, R175 ;  /* 0x000000ffff757224 */ /* 0x002fe400078e00af */
[----:B------:R-:W-:Y:S01]  /*d230*/  FADD.FTZ R196, R142, R0 ;  /* 0x000000008ec47221 */ /* 0x000fe20000010000 */
[----:B--2---:R-:W-:-:S04]  /*d240*/  FADD.FTZ R2, R32, R15 ;  /* 0x0000000f20027221 */ /* 0x004fc80000010000 */
[----:B------:R-:W-:-:S04]  /*d250*/  FADD.FTZ R195, R178, R2 ;  /* 0x00000002b2c37221 */ /* 0x000fc80000010000 */
[----:B------:R-:W-:-:S07]  /*d260*/  FADD.FTZ R195, R177, R195 ;  /* 0x000000c3b1c37221 */ /* 0x000fce0000010000 */
.L_x_670:
[----:B------:R-:W-:-:S13]  /*d270*/  ISETP.GE.AND P1, PT, R192, RZ, PT ;  /* 0x000000ffc000720c */ /* 0x000fda0003f26270 */
[----:B------:R-:W-:Y:S05]  /*d280*/  @!P1 BRA `(.L_x_675) ;  /* 0x0000004400d89947 */ /* 0x000fea0003800000 */
[----:B------:R-:W1:Y:S01]  /*d290*/  S2R R186, SR_TID.X ;  /* 0x0000000000ba7919 */ /* 0x000e620000002100 */
[----:B------:R-:W2:Y:S01]  /*d2a0*/  LDC R190, c[0x0][0x4f8] ;  /* 0x00013e00ffbe7b82 */ /* 0x000ea20000000800 */
[----:B------:R-:W3:Y:S01]  /*d2b0*/  LDCU UR6, c[0x0][0x440] ;  /* 0x00008800ff0677ac */ /* 0x000ee20008000800 */
[----:B------:R-:W-:Y:S01]  /*d2c0*/  IMAD.MOV.U32 R178, RZ, RZ, 0x20 ;  /* 0x00000020ffb27424 */ /* 0x000fe200078e00ff */
[----:B------:R-:W-:Y:S01]  /*d2d0*/  MOV R189, 0x40 ;  /* 0x0000004000bd7802 */ /* 0x000fe20000000f00 */
[----:B------:R-:W-:Y:S01]  /*d2e0*/  VIADD R3, R176, 0xc040 ;  /* 0x0000c040b0037836 */ /* 0x000fe20000000000 */
[----:B------:R-:W-:Y:S01]  /*d2f0*/  UMOV UR10, 0x400 ;  /* 0x00000400000a7882 */ /* 0x000fe20000000000 */
[----:B------:R-:W-:Y:S01]  /*d300*/  IMAD.MOV.U32 R0, RZ, RZ, R116 ;  /* 0x000000ffff007224 */ /* 0x000fe200078e0074 */
[----:B------:R-:W-:Y:S01]  /*d310*/  SEL R178, R178, 0xffffffe0, !P2 ;  /* 0xffffffe0b2b27807 */ /* 0x000fe20005000000 */
[----:B------:R-:W4:Y:S01]  /*d320*/  LDC.64 R226, c[0x0][0x3c0] ;  /* 0x0000f000ffe27b82 */ /* 0x000f220000000a00 */
[----:B------:R5:W-:Y:S01]  /*d330*/  STL [R1+0x54], R3 ;  /* 0x0000540301007387 */ /* 0x000be20000100800 */
[----:B------:R-:W-:Y:S01]  /*d340*/  IMAD.MOV.U32 R2, RZ, RZ, R117 ;  /* 0x000000ffff027224 */ /* 0x000fe200078e0075 */
[----:B------:R-:W-:Y:S01]  /*d350*/  IADD3 R178, PT, PT, R178, R176, RZ ;  /* 0x000000b0b2b27210 */ /* 0x000fe20007ffe0ff */
[----:B------:R-:W1:Y:S04]  /*d360*/  LDCU UR7, c[0x0][0x440] ;  /* 0x00008800ff0777ac */ /* 0x000e680008000800 */
[----:B------:R-:W5:Y:S01]  /*d370*/  S2UR UR5, SR_CgaCtaId ;  /* 0x00000000000579c3 */ /* 0x000f620000008800 */
[----:B------:R-:W1:Y:S01]  /*d380*/  LDCU UR4, c[0x0][0x45c] ;  /* 0x00008b80ff0477ac */ /* 0x000e620008000800 */
[----:B---3--:R-:W-:Y:S01]  /*d390*/  ISETP.GE.AND P1, PT, R181, UR6, PT ;  /* 0x00000006b5007c0c */ /* 0x008fe2000bf26270 */
[----:B------:R-:W3:Y:S01]  /*d3a0*/  LDCU.U8 UR6, c[0x0][0x4f8] ;  /* 0x00009f00ff0677ac */ /* 0x000ee20008000000 */
[----:B--2---:R-:W-:-:S05]  /*d3b0*/  LOP3.LUT R190, R190, 0xff, RZ, 0xc0, !PT ;  /* 0x000000ffbebe7812 */ /* 0x004fca00078ec0ff */
[----:B------:R-:W-:Y:S02]  /*d3c0*/  IMAD R190, R190, 0x10000, R190 ;  /* 0x00010000bebe7824 */ /* 0x000fe400078e02be */
[C---:B-1----:R-:W-:Y:S01]  /*d3d0*/  IMAD.SHL.U32 R187, R186.reuse, 0x40, RZ ;  /* 0x00000040babb7824 */ /* 0x042fe200078e00ff */
[----:B------:R-:W-:Y:S02]  /*d3e0*/  LOP3.LUT P0, RZ, R186, 0x2, RZ, 0xc0, !PT ;  /* 0x00000002baff7812 */ /* 0x000fe4000780c0ff */
[C---:B----4-:R-:W-:Y:S01]  /*d3f0*/  SHF.L.U64.HI R4, R226.reuse, 0x4, R227 ;  /* 0x00000004e2047819 */ /* 0x050fe200000102e3 */
[----:B-----5:R-:W-:Y:S01]  /*d400*/  IMAD.SHL.U32 R3, R226, 0x10, RZ ;  /* 0x00000010e2037824 */ /* 0x020fe200078e00ff */
[----:B------:R-:W-:Y:S02]  /*d410*/  LOP3.LUT R188, R187, 0x400, RZ, 0xc0, !PT ;  /* 0x00000400bbbc7812 */ /* 0x000fe400078ec0ff */
[----:B------:R-:W-:Y:S01]  /*d420*/  SEL R185, R184, 0xffffffe0, !P0 ;  /* 0xffffffe0b8b97807 */ /* 0x000fe20004000000 */
[----:B------:R-:W-:Y:S01]  /*d430*/  ULEA UR5, UR5, UR10, 0x18 ;  /* 0x0000000a05057291 */ /* 0x000fe2000f8ec0ff */
[----:B---3--:R-:W-:Y:S11]  /*d440*/  BRA `(.L_x_676) ;  /* 0x0000000400507947 */ /* 0x008ff60003800000 */
.L_x_678:
[----:B------:R-:W2:Y:S01]  /*d450*/  LDL R198, [R1+0x28] ;  /* 0x0000280001c67983 */ /* 0x000ea20000100800 */
[----:B------:R-:W1:Y:S01]  /*d460*/  LDC.64 R118, c[0x0][0x3b8] ;  /* 0x0000ee00ff767b82 */ /* 0x000e620000000a00 */
[----:B------:R-:W-:Y:S02]  /*d470*/  VIADD R3, R192, 0xffffffff ;  /* 0xffffffffc0037836 */ /* 0x000fe40000000000 */
[----:B------:R-:W3:Y:S02]  /*d480*/  LDL R197, [R1+0x24] ;  /* 0x0000240001c57983 */ /* 0x000ee40000100800 */
[C---:B-1----:R-:W-:Y:S01]  /*d490*/  IMAD.WIDE.U32 R116, R3.reuse, R118, RZ ;  /* 0x0000007603747225 */ /* 0x042fe200078e00ff */
[C---:B------:R-:W-:Y:S03]  /*d4a0*/  SHF.L.U64.HI R144, R118.reuse, 0x4, R119 ;  /* 0x0000000476907819 */ /* 0x040fe60000010277 */
[----:B------:R-:W-:Y:S02]  /*d4b0*/  IMAD R117, R3, R119, R117 ;  /* 0x0000007703757224 */ /* 0x000fe400078e0275 */
[----:B------:R-:W-:Y:S05]  /*d4c0*/  IMAD.SHL.U32 R140, R118, 0x10, RZ ;  /* 0x00000010768c7824 */ /* 0x000fea00078e00ff */
[C---:B------:R-:W-:Y:S04]  /*d4d0*/  LEA R3, P4, R116.reuse, R140, 0x6 ;  /* 0x0000008c74037211 */ /* 0x040fe800078830ff */
[----:B------:R-:W-:Y:S02]  /*d4e0*/  LEA.HI.X R137, R116, R144, R117, 0x6, P4 ;  /* 0x0000009074897211 */ /* 0x000fe400020f3475 */
[-C--:B------:R-:W-:Y:S02]  /*d4f0*/  IADD3 R140, P4, PT, R140, R3.reuse, RZ ;  /* 0x000000038c8c7210 */ /* 0x080fe40007f9e0ff */
[----:B------:R-:W-:Y:S03]  /*d500*/  LEA R141, P5, R118, R3, 0x5 ;  /* 0x00000003768d7211 */ /* 0x000fe600078a28ff */
[----:B------:R-:W-:Y:S01]  /*d510*/  IMAD.X R144, R144, 0x1, R137, P4 ;  /* 0x0000000190907824 */ /* 0x000fe200020e0689 */
[CC--:B--2---:R-:W-:Y:S04]  /*d520*/  LEA R138, P6, R116.reuse, R198.reuse, 0x7 ;  /* 0x000000c6748a7211 */ /* 0x0c4fe800078c38ff */
[----:B---3--:R-:W-:Y:S02]  /*d530*/  LEA.HI.X R139, R116, R197, R117, 0x7, P6 ;  /* 0x000000c5748b7211 */ /* 0x008fe400030f3c75 */
[-C--:B------:R-:W-:Y:S02]  /*d540*/  LEA R136, P6, R3, R198.reuse, 0x1 ;  /* 0x000000c603887211 */ /* 0x080fe400078c08ff */
[-C--:B------:R-:W-:Y:S01]  /*d550*/  LEA R116, P4, R141, R198.reuse, 0x1 ;  /* 0x000000c68d747211 */ /* 0x080fe200078808ff */
[----:B------:R-:W-:Y:S01]  /*d560*/  @!PT LDS RZ, [RZ] ;  /* 0x00000000fffff984 */ /* 0x000fe20000000800 */
[----:B------:R-:W-:Y:S01]  /*d570*/  @!PT LDS RZ, [RZ] ;  /* 0x00000000fffff984 */ /* 0x000fe20000000800 */
[----:B------:R-:W-:Y:S01]  /*d580*/  @!PT LDS RZ, [RZ] ;  /* 0x00000000fffff984 */ /* 0x000fe20000000800 */
[----:B------:R1:W-:Y:S01]  /*d590*/  @!P1 LDGSTS.E.BYPASS.LTC128B.128 [R191+0x6000], desc[UR8][R138.64] ;  /* 0x060000008abf9fae */ /* 0x0003e2000b981a08 */
[----:B------:R-:W-:Y:S02]  /*d5a0*/  LEA.HI.X R117, R118, R137, R119, 0x5, P5 ;  /* 0x0000008976757211 */ /* 0x000fe400028f2c77 */
[-C--:B------:R-:W-:Y:S01]  /*d5b0*/  LEA.HI.X R137, R3, R197.reuse, R137, 0x1, P6 ;  /* 0x000000c503897211 */ /* 0x080fe200030f0c89 */
[----:B------:R1:W-:Y:S01]  /*d5c0*/  @P1 STS.128 [R191+0x6000], RZ ;  /* 0x006000ffbf001388 */ /* 0x0003e20000000c00 */
[C---:B------:R-:W-:Y:S02]  /*d5d0*/  LEA R118, P5, R140.reuse, R198, 0x1 ;  /* 0x000000c68c767211 */ /* 0x040fe400078a08ff */
[-C--:B------:R-:W-:Y:S01]  /*d5e0*/  LEA.HI.X R117, R141, R197.reuse, R117, 0x1, P4 ;  /* 0x000000c58d757211 */ /* 0x080fe200020f0c75 */
        /* <DEDUP_REMOVED lines=58> */
.L_x_676:
[----:B------:R-:W2:Y:S01]  /*d990*/  LDL R12, [R1+0x30] ;  /* 0x00003000010c7983 */ /* 0x000ea20000100800 */
[----:B------:R-:W-:Y:S01]  /*d9a0*/  IMAD.SHL.U32 R4, R186, 0x8, RZ ;  /* 0x00000008ba047824 */ /* 0x000fe200078e00ff */
[----:B------:R-:W-:Y:S04]  /*d9b0*/  DEPBAR.LE SB0, 0x0 ;  /* 0x000080000000791a */ /* 0x000fe80000000000 */
[----:B------:R-:W3:Y:S01]  /*d9c0*/  LDL R17, [R1+0x2c] ;  /* 0x00002c0001117983 */ /* 0x000ee20000100800 */
[----:B------:R-:W-:Y:S01]  /*d9d0*/  LOP3.LUT R181, R4, 0x38, RZ, 0xc0, !PT ;  /* 0x0000003804b57812 */ /* 0x000fe200078ec0ff */
[----:B------:R-:W-:Y:S01]  /*d9e0*/  IMAD.WIDE.U32 R10, R192, R226, RZ ;  /* 0x000000e2c00a7225 */ /* 0x000fe200078e00ff */
[C---:B------:R-:W-:Y:S01]  /*d9f0*/  SHF.L.U64.HI R15, R226.reuse, 0x4, R227 ;  /* 0x00000004e20f7819 */ /* 0x040fe200000102e3 */
[----:B------:R-:W-:Y:S01]  /*da00*/  BAR.SYNC.DEFER_BLOCKING 0x0 ;  /* 0x0000000000007b1d */ /* 0x000fe20000010000 */
[----:B------:R-:W-:Y:S01]  /*da10*/  LOP3.LUT R13, R181, 0x40, RZ, 0xfc, !PT ;  /* 0x00000040b50d7812 */ /* 0x000fe200078efcff */
[----:B------:R-:W-:Y:S01]  /*da20*/  IMAD.SHL.U32 R6, R226, 0x10, RZ ;  /* 0x00000010e2067824 */ /* 0x000fe200078e00ff */
[----:B------:R-:W-:Y:S01]  /*da30*/  SHF.R.U32.HI R182, RZ, 0x1, R186 ;  /* 0x00000001ffb67819 */ /* 0x000fe200000116ba */
[----:B------:R-:W-:Y:S01]  /*da40*/  IMAD R11, R192, R227, R11 ;  /* 0x000000e3c00b7224 */ /* 0x000fe200078e020b */
[----:B------:R-:W-:Y:S01]  /*da50*/  ISETP.GE.AND P3, PT, R13, UR7, PT ;  /* 0x000000070d007c0c */ /* 0x000fe2000bf66270 */
[----:B------:R-:W-:Y:S01]  /*da60*/  IMAD.SHL.U32 R3, R186, 0x20, RZ ;  /* 0x00000020ba037824 */ /* 0x000fe200078e00ff */
[-C--:B------:R-:W-:Y:S01]  /*da70*/  LEA R7, P0, R10, R6.reuse, 0x6 ;  /* 0x000000060a077211 */ /* 0x080fe200078030ff */
[----:B------:R1:W-:Y:S01]  /*da80*/  STL [R1+0x38], R13 ;  /* 0x0000380d01007387 */ /* 0x0003e20000100800 */
[----:B------:R-:W-:Y:S02]  /*da90*/  LOP3.LUT R4, R182, 0x8, RZ, 0xc0, !PT ;  /* 0x00000008b6047812 */ /* 0x000fe400078ec0ff */
[----:B------:R-:W-:Y:S02]  /*daa0*/  LOP3.LUT R183, R3, 0x7c00, RZ, 0xc0, !PT ;  /* 0x00007c0003b77812 */ /* 0x000fe400078ec0ff */
[--C-:B------:R-:W-:Y:S02]  /*dab0*/  LOP3.LUT R3, R181, 0x1c0, R187.reuse, 0xf8, !PT ;  /* 0x000001c0b5037812 */ /* 0x100fe400078ef8bb */
[----:B------:R-:W-:Y:S04]  /*dac0*/  LOP3.LUT R5, R183, 0x200, R187, 0xf8, !PT ;  /* 0x00000200b7057812 */ /* 0x000fe800078ef8bb */
[----:B------:R-:W-:Y:S02]  /*dad0*/  LOP3.LUT R4, R5, R3, R4, 0xf6, !PT ;  /* 0x0000000305047212 */ /* 0x000fe400078ef604 */
[----:B------:R-:W-:Y:S02]  /*dae0*/  LOP3.LUT R3, R3, 0x8, R186, 0x78, !PT ;  /* 0x0000000803037812 */ /* 0x000fe400078e78ba */
[----:B------:R-:W-:Y:S03]  /*daf0*/  LEA R175, R4, UR5, 0x1 ;  /* 0x0000000504af7c11 */ /* 0x000fe6000f8e08ff */
[----:B------:R-:W-:Y:S02]  /*db00*/  IMAD R3, R3, 0x2, R188 ;  /* 0x0000000203037824 */ /* 0x000fe400078e02bc */
[----:B------:R-:W-:Y:S02]  /*db10*/  IMAD.IADD R179, R185, 0x1, R175 ;  /* 0x00000001b9b37824 */ /* 0x000fe400078e02af */
[----:B------:R-:W-:Y:S01]  /*db20*/  VIADD R152, R3, UR5 ;  /* 0x0000000503987c36 */ /* 0x000fe20008000000 */
[C---:B-1----:R-:W-:Y:S03]  /*db30*/  IADD3 R13, P4, PT, R7.reuse, R6, RZ ;  /* 0x00000006070d7210 */ /* 0x042fe60007f9e0ff */
[----:B------:R-:W-:Y:S01]  /*db40*/  IMAD.IADD R172, R152, 0x1, R185 ;  /* 0x0000000198ac7824 */ /* 0x000fe200078e02b9 */
[CC--:B--2---:R-:W-:Y:S02]  /*db50*/  LEA R8, P2, R10.reuse, R12.reuse, 0x7 ;  /* 0x0000000c0a087211 */ /* 0x0c4fe400078438ff */
[-C--:B------:R-:W-:Y:S02]  /*db60*/  LEA R6, P5, R7, R12.reuse, 0x1 ;  /* 0x0000000c07067211 */ /* 0x080fe400078a08ff */
[C-C-:B---3--:R-:W-:Y:S02]  /*db70*/  LEA.HI.X R9, R10.reuse, R17, R11.reuse, 0x7, P2 ;  /* 0x000000110a097211 */ /* 0x148fe400010f3c0b */
[----:B------:R-:W-:Y:S02]  /*db80*/  LEA.HI.X R11, R10, R15, R11, 0x6, P0 ;  /* 0x0000000f0a0b7211 */ /* 0x000fe400000f340b */
[----:B------:R-:W-:Y:S01]  /*db90*/  LOP3.LUT R10, R181, 0x80, RZ, 0xfc, !PT ;  /* 0x00000080b50a7812 */ /* 0x000fe200078efcff */
[----:B------:R-:W-:Y:S01]  /*dba0*/  @!PT LDS RZ, [RZ] ;  /* 0x00000000fffff984 */ /* 0x000fe20000000800 */
[----:B------:R-:W-:Y:S01]  /*dbb0*/  @!PT LDS RZ, [RZ] ;  /* 0x00000000fffff984 */ /* 0x000fe20000000800 */
[----:B------:R-:W-:Y:S01]  /*dbc0*/  @!PT LDS RZ, [RZ] ;  /* 0x00000000fffff984 */ /* 0x000fe20000000800 */
[----:B------:R-:W-:Y:S01]  /*dbd0*/  @!P1 LDGSTS.E.BYPASS.LTC128B.128 [R191+0xc000], desc[UR8][R8.64] ;  /* 0x0c00000008bf9fae */ /* 0x000fe2000b981a08 */
[----:B------:R-:W-:Y:S01]  /*dbe0*/  LEA R14, P0, R226, R7, 0x5 ;  /* 0x00000007e20e7211 */ /* 0x000fe200078028ff */
[----:B------:R-:W-:Y:S01]  /*dbf0*/  IMAD.X R15, R11, 0x1, R15, P4 ;  /* 0x000000010b0f7824 */ /* 0x000fe200020e060f */
[----:B------:R-:W-:Y:S01]  /*dc00*/  ISETP.GE.AND P2, PT, R10, UR7, PT ;  /* 0x000000070a007c0c */ /* 0x000fe2000bf46270 */
[----:B------:R-:W-:Y:S01]  /*dc10*/  @P1 STS.128 [R191+0xc000], RZ ;  /* 0x00c000ffbf001388 */ /* 0x000fe20000000c00 */
[----:B------:R-:W-:Y:S02]  /*dc20*/  ISETP.GE.AND P1, PT, R181, UR7, PT ;  /* 0x00000007b5007c0c */ /* 0x000fe4000bf26270 */
[----:B------:R-:W-:Y:S01]  /*dc30*/  LEA.HI.X R7, R7, R17, R11, 0x1, P5 ;  /* 0x0000001107077211 */ /* 0x000fe200028f0c0b */
[----:B------:R-:W-:Y:S01]  /*dc40*/  @!PT LDS RZ, [RZ] ;  /* 0x00000000fffff984 */ /* 0x000fe20000000800 */
[----:B------:R-:W-:Y:S01]  /*dc50*/  @!PT LDS RZ, [RZ] ;  /* 0x00000000fffff984 */ /* 0x000fe20000000800 */
[----:B------:R-:W-:Y:S01]  /*dc60*/  @!PT LDS RZ, [RZ] ;  /* 0x00000000fffff984 */ /* 0x000fe20000000800 */
[----:B------:R-:W-:Y:S01]  /*dc70*/  @!P3 LDGSTS.E.BYPASS.LTC128B.128 [R191+0xe000], desc[UR8][R8.64+0x80] ;  /* 0x0e00008008bfbfae */ /* 0x000fe2000b981a08 */
[----:B------:R-:W-:Y:S03]  /*dc80*/  LEA.HI.X R16, R226, R11, R227, 0x5, P0 ;  /* 0x0000000be2107211 */ /* 0x000fe600000f2ce3 */
[----:B------:R-:W-:Y:S04]  /*dc90*/  @P3 STS.128 [R191+0xe000], RZ ;  /* 0x00e000ffbf003388 */ /* 0x000fe80000000c00 */
[----:B------:R1:W-:Y:S04]  /*dca0*/  STL [R1+0x3c], R10 ;  /* 0x00003c0a01007387 */ /* 0x0003e80000100800 */
        /* <DEDUP_REMOVED lines=15> */
[CC--:B-1----:R-:W-:Y:S02]  /*dda0*/  LEA R10, P4, R13.reuse, R12.reuse, 0x1 ;  /* 0x0000000c0d0a7211 */ /* 0x0c2fe400078808ff */
[C---:B------:R-:W-:Y:S01]  /*ddb0*/  LEA R12, P0, R14.reuse, R12, 0x1 ;  /* 0x0000000c0e0c7211 */ /* 0x040fe200078008ff */
[----:B------:R-:W-:Y:S01]  /*ddc0*/  @!PT LDS RZ, [RZ] ;  /* 0x00000000fffff984 */ /* 0x000fe20000000800 */
[----:B------:R-:W-:Y:S01]  /*ddd0*/  @!PT LDS RZ, [RZ] ;  /* 0x00000000fffff984 */ /* 0x000fe20000000800 */
[----:B------:R-:W-:Y:S01]  /*dde0*/  @!PT LDS RZ, [RZ] ;  /* 0x00000000fffff984 */ /* 0x000fe20000000800 */
[----:B------:R-:W-:Y:S01]  /*ddf0*/  @!P2 LDGSTS.E.BYPASS.LTC128B.128 [R191+0x10800], desc[UR8][R6.64+0x100] ;  /* 0x1080010006bfafae */ /* 0x000fe2000b981a08 */
[-C--:B------:R-:W-:Y:S02]  /*de00*/  LEA.HI.X R11, R13, R17.reuse, R15, 0x1, P4 ;  /* 0x000000110d0b7211 */ /* 0x080fe400020f0c0f */
[----:B------:R-:W-:Y:S01]  /*de10*/  LEA.HI.X R13, R14, R17, R16, 0x1, P0 ;  /* 0x000000110e0d7211 */ /* 0x000fe200000f0c10 */
[----:B------:R-:W-:Y:S01]  /*de20*/  @P2 STS.128 [R191+0x10800], RZ ;  /* 0x010800ffbf002388 */ /* 0x000fe20000000c00 */
[----:B------:R-:W-:Y:S02]  /*de30*/  LOP3.LUT P0, RZ, R186, 0x4, RZ, 0xc0, !PT ;  /* 0x00000004baff7812 */ /* 0x000fe4000780c0ff */
[----:B------:R-:W-:Y:S01]  /*de40*/  ISETP.NE.AND P4, PT, R192, RZ, PT ;  /* 0x000000ffc000720c */ /* 0x000fe20003f85270 */
[----:B------:R-:W-:Y:S01]  /*de50*/  @!PT LDS RZ, [RZ] ;  /* 0x00000000fffff984 */ /* 0x000fe20000000800 */
[----:B------:R-:W-:Y:S01]  /*de60*/  @!PT LDS RZ, [RZ] ;  /* 0x00000000fffff984 */ /* 0x000fe20000000800 */
[----:B------:R-:W-:Y:S01]  /*de70*/  @!PT LDS RZ, [RZ] ;  /* 0x00000000fffff984 */ /* 0x000fe20000000800 */
[----:B------:R-:W-:Y:S01]  /*de80*/  @!P1 LDGSTS.E.BYPASS.LTC128B.128 [R191+0xd000], desc[UR8][R10.64] ;  /* 0x0d0000000abf9fae */ /* 0x000fe2000b981a08 */
[----:B------:R-:W-:Y:S03]  /*de90*/  SEL R173, R189, 0xffffffc0, !P0 ;  /* 0xffffffc0bdad7807 */ /* 0x000fe60004000000 */
[----:B------:R-:W-:Y:S02]  /*dea0*/  @P1 STS.128 [R191+0xd000], RZ ;  /* 0x00d000ffbf001388 */ /* 0x000fe40000000c00 */
[----:B------:R-:W-:Y:S02]  /*deb0*/  IMAD.IADD R177, R173, 0x1, R175 ;  /* 0x00000001adb17824 */ /* 0x000fe400078e02af */
[----:B------:R-:W-:Y:S01]  /*dec0*/  @!PT LDS RZ, [RZ] ;  /* 0x00000000fffff984 */ /* 0x000fe20000000800 */
[----:B------:R-:W-:Y:S01]  /*ded0*/  @!PT LDS RZ, [RZ] ;  /* 0x00000000fffff984 */ /* 0x000fe20000000800 */
[----:B------:R-:W-:Y:S01]  /*dee0*/  @!PT LDS RZ, [RZ] ;  /* 0x00000000fffff984 */ /* 0x000fe20000000800 */
[----:B------:R-:W-:Y:S01]  /*def0*/  @!P3 LDGSTS.E.BYPASS.LTC128B.128 [R191+0xf000], desc[UR8][R10.64+0x80] ;  /* 0x0f0000800abfbfae */ /* 0x000fe2000b981a08 */
[----:B------:R-:W-:Y:S02]  /*df00*/  IMAD.IADD R173, R152, 0x1, R173 ;  /* 0x0000000198ad7824 */ /* 0x000fe400078e02ad */
[C---:B------:R-:W-:Y:S01]  /*df10*/  IMAD.IADD R180, R185.reuse, 0x1, R177 ;  /* 0x00000001b9b47824 */ /* 0x040fe200078e02b1 */
[----:B------:R-:W-:Y:S01]  /*df20*/  @P3 STS.128 [R191+0xf000], RZ ;  /* 0x00f000ffbf003388 */ /* 0x000fe20000000c00 */
[----:B------:R-:W-:Y:S03]  /*df30*/  IMAD.IADD R174, R185, 0x1, R173 ;  /* 0x00000001b9ae7824 */ /* 0x000fe600078e02ad */
        /* <DEDUP_REMOVED lines=21> */
[----:B-1----:R-:W1:Y:S04]  /*e090*/  LDSM.16.M88.4 R8, [R3+UR5+0x6000] ;  /* 0x006000050308783b */ /* 0x002e680008000200 */
[----:B------:R-:W2:Y:S04]  /*e0a0*/  LDSM.16.M88.4 R16, [R3+UR5+0x6800] ;  /* 0x006800050310783b */ /* 0x000ea80008000200 */
[----:B------:R-:W3:Y:S04]  /*e0b0*/  LDSM.16.M88.4 R24, [R3+UR5+0x7000] ;  /* 0x007000050318783b */ /* 0x000ee80008000200 */
[----:B------:R-:W0:Y:S04]  /*e0c0*/  LDGDEPBAR ;  /* 0x00000000000079af */ /* 0x000e280000000000 */
[----:B------:R-:W4:Y:S04]  /*e0d0*/  LDSM.16.M88.4 R116, [R3+UR5+0x7800] ;  /* 0x007800050374783b */ /* 0x000f280008000200 */
[----:B------:R-:W-:Y:S04]  /*e0e0*/  LDSM.16.M88.4 R136, [R179] ;  /* 0x00000000b388783b */ /* 0x000fe80000000200 */
[----:B------:R-:W5:Y:S04]  /*e0f0*/  LDSM.16.M88.4 R140, [R172+0x6000] ;  /* 0x00600000ac8c783b */ /* 0x000f680000000200 */
[----:B------:R-:W5:Y:S04]  /*e100*/  LDSM.16.M88.4 R144, [R172+0x6800] ;  /* 0x00680000ac90783b */ /* 0x000f680000000200 */
[----:B------:R-:W5:Y:S04]  /*e110*/  LDSM.16.M88.4 R148, [R172+0x7000] ;  /* 0x00700000ac94783b */ /* 0x000f680000000200 */
[----:B------:R-:W-:Y:S01]  /*e120*/  LDSM.16.M88.4 R152, [R173+0x6000] ;  /* 0x00600000ad98783b */ /* 0x000fe20000000200 */
[C---:B-1----:R-:W-:Y:S03]  /*e130*/  HMMA.16816.F32 R4, R32.reuse, R8, RZ ;  /* 0x000000082004723c */ /* 0x042fe600000018ff */
[----:B------:R-:W-:Y:S04]  /*e140*/  LDSM.16.M88.4 R156, [R173+0x7800] ;  /* 0x00780000ad9c783b */ /* 0x000fe80000000200 */
[----:B------:R-:W-:Y:S01]  /*e150*/  LDSM.16.M88.4 R160, [R180] ;  /* 0x00000000b4a0783b */ /* 0x000fe20000000200 */
[C---:B------:R-:W-:Y:S03]  /*e160*/  HMMA.16816.F32 R8, R32.reuse, R10, RZ ;  /* 0x0000000a2008723c */ /* 0x040fe600000018ff */
[----:B------:R-:W-:Y:S04]  /*e170*/  LDSM.16.M88.4 R164, [R174+0x6000] ;  /* 0x00600000aea4783b */ /* 0x000fe80000000200 */
[----:B------:R-:W-:Y:S01]  /*e180*/  LDSM.16.M88.4 R168, [R174+0x6800] ;  /* 0x00680000aea8783b */ /* 0x000fe20000000200 */
[C---:B--2---:R-:W-:Y:S08]  /*e190*/  HMMA.16816.F32 R12, R32.reuse, R16, RZ ;  /* 0x00000010200c723c */ /* 0x044ff000000018ff */
[C---:B------:R-:W-:Y:S08]  /*e1a0*/  HMMA.16816.F32 R16, R32.reuse, R18, RZ ;  /* 0x000000122010723c */ /* 0x040ff000000018ff */
[C---:B---3--:R-:W-:Y:S08]  /*e1b0*/  HMMA.16816.F32 R20, R32.reuse, R24, RZ ;  /* 0x000000182014723c */ /* 0x048ff000000018ff */
[C---:B------:R-:W-:Y:S08]  /*e1c0*/  HMMA.16816.F32 R24, R32.reuse, R26, RZ ;  /* 0x0000001a2018723c */ /* 0x040ff000000018ff */
[C---:B----4-:R-:W-:Y:S08]  /*e1d0*/  HMMA.16816.F32 R28, R32.reuse, R116, RZ ;  /* 0x00000074201c723c */ /* 0x050ff000000018ff */
[----:B------:R-:W-:Y:S01]  /*e1e0*/  HMMA.16816.F32 R32, R32, R118, RZ ;  /* 0x000000762020723c */ /* 0x000fe200000018ff */
[----:B------:R-:W1:Y:S07]  /*e1f0*/  LDSM.16.M88.4 R116, [R172+0x7800] ;  /* 0x00780000ac74783b */ /* 0x000e6e0000000200 */
[C---:B-----5:R-:W-:Y:S08]  /*e200*/  HMMA.16816.F32 R4, R136.reuse, R140, R4 ;  /* 0x0000008c8804723c */ /* 0x060ff00000001804 */
[C---:B------:R-:W-:Y:S01]  /*e210*/  HMMA.16816.F32 R8, R136.reuse, R142, R8 ;  /* 0x0000008e8808723c */ /* 0x040fe20000001808 */
[----:B------:R-:W2:Y:S07]  /*e220*/  LDSM.16.M88.4 R140, [R177] ;  /* 0x00000000b18c783b */ /* 0x000eae0000000200 */
[C---:B------:R-:W-:Y:S08]  /*e230*/  HMMA.16816.F32 R12, R136.reuse, R144, R12 ;  /* 0x00000090880c723c */ /* 0x040ff0000000180c */
[C---:B------:R-:W-:Y:S01]  /*e240*/  HMMA.16816.F32 R16, R136.reuse, R146, R16 ;  /* 0x000000928810723c */ /* 0x040fe20000001810 */
[----:B------:R-:W3:Y:S07]  /*e250*/  LDSM.16.M88.4 R144, [R173+0x6800] ;  /* 0x00680000ad90783b */ /* 0x000eee0000000200 */
[C---:B------:R-:W-:Y:S08]  /*e260*/  HMMA.16816.F32 R20, R136.reuse, R148, R20 ;  /* 0x000000948814723c */ /* 0x040ff00000001814 */
[C---:B------:R-:W-:Y:S01]  /*e270*/  HMMA.16816.F32 R24, R136.reuse, R150, R24 ;  /* 0x000000968818723c */ /* 0x040fe20000001818 */
[----:B------:R-:W4:Y:S07]  /*e280*/  LDSM.16.M88.4 R148, [R173+0x7000] ;  /* 0x00700000ad94783b */ /* 0x000f2e0000000200 */
[C---:B-1----:R-:W-:Y:S08]  /*e290*/  HMMA.16816.F32 R28, R136.reuse, R116, R28 ;  /* 0x00000074881c723c */ /* 0x042ff0000000181c */
[----:B------:R-:W-:Y:S01]  /*e2a0*/  HMMA.16816.F32 R32, R136, R118, R32 ;  /* 0x000000768820723c */ /* 0x000fe20000001820 */
[----:B------:R-:W1:Y:S04]  /*e2b0*/  LDSM.16.M88.4 R116, [R174+0x7000] ;  /* 0x00700000ae74783b */ /* 0x000e680000000200 */
[----:B------:R-:W5:Y:S03]  /*e2c0*/  LDSM.16.M88.4 R136, [R174+0x7800] ;  /* 0x00780000ae88783b */ /* 0x000f660000000200 */
[C---:B--2---:R-:W-:Y:S08]  /*e2d0*/  HMMA.16816.F32 R4, R140.reuse, R152, R4 ;  /* 0x000000988c04723c */ /* 0x044ff00000001804 */
[C---:B------:R-:W-:Y:S01]  /*e2e0*/  HMMA.16816.F32 R8, R140.reuse, R154, R8 ;  /* 0x0000009a8c08723c */ /* 0x040fe20000001808 */
[----:B------:R-:W-:Y:S07]  /*e2f0*/  LDSM.16.M88.4 R152, [R3+UR5+0x9000] ;  /* 0x009000050398783b */ /* 0x000fee0008000200 */
[C---:B---3--:R-:W-:Y:S08]  /*e300*/  HMMA.16816.F32 R12, R140.reuse, R144, R12 ;  /* 0x000000908c0c723c */ /* 0x048ff0000000180c */
[C---:B------:R-:W-:Y:S01]  /*e310*/  HMMA.16816.F32 R16, R140.reuse, R146, R16 ;  /* 0x000000928c10723c */ /* 0x040fe20000001810 */
[----:B------:R-:W-:Y:S07]  /*e320*/  LDSM.16.M88.4 R144, [R3+UR5+0x8000] ;  /* 0x008000050390783b */ /* 0x000fee0008000200 */
[C---:B----4-:R-:W-:Y:S08]  /*e330*/  HMMA.16816.F32 R20, R140.reuse, R148, R20 ;  /* 0x000000948c14723c */ /* 0x050ff00000001814 */
[C---:B------:R-:W-:Y:S01]  /*e340*/  HMMA.16816.F32 R24, R140.reuse, R150, R24 ;  /* 0x000000968c18723c */ /* 0x040fe20000001818 */
[----:B------:R-:W-:Y:S07]  /*e350*/  LDSM.16.M88.4 R148, [R3+UR5+0x8800] ;  /* 0x008800050394783b */ /* 0x000fee0008000200 */
[C---:B------:R-:W-:Y:S08]  /*e360*/  HMMA.16816.F32 R28, R140.reuse, R156, R28 ;  /* 0x0000009c8c1c723c */ /* 0x040ff0000000181c */
[----:B------:R-:W-:Y:S01]  /*e370*/  HMMA.16816.F32 R32, R140, R158, R32 ;  /* 0x0000009e8c20723c */ /* 0x000fe20000001820 */
[----:B------:R-:W2:Y:S04]  /*e380*/  LDSM.16.M88.4 R140, [R175+0x2000] ;  /* 0x00200000af8c783b */ /* 0x000ea80000000200 */
[----:B------:R-:W-:Y:S03]  /*e390*/  LDSM.16.M88.4 R156, [R172+0x8000] ;  /* 0x00800000ac9c783b */ /* 0x000fe60000000200 */
        /* <DEDUP_REMOVED lines=8> */
[----:B------:R-:W1:Y:S07]  /*e420*/  LDSM.16.M88.4 R116, [R3+UR5+0x9800] ;  /* 0x009800050374783b */ /* 0x000e6e0008000200 */
[C---:B-----5:R-:W-:Y:S08]  /*e430*/  HMMA.16816.F32 R28, R160.reuse, R136, R28 ;  /* 0x00000088a01c723c */ /* 0x060ff0000000181c */
[----:B------:R-:W-:Y:S01]  /*e440*/  HMMA.16816.F32 R32, R160, R138, R32 ;  /* 0x0000008aa020723c */ /* 0x000fe20000001820 */
[----:B------:R-:W3:Y:S04]  /*e450*/  LDSM.16.M88.4 R136, [R179+0x2000] ;  /* 0x00200000b388783b */ /* 0x000ee80000000200 */
        /* <DEDUP_REMOVED lines=10> */
[C---:B-1----:R-:W-:Y:S08]  /*e500*/  HMMA.16816.F32 R28, R140.reuse, R116, R28 ;  /* 0x000000748c1c723c */ /* 0x042ff0000000181c */
[----:B------:R-:W-:Y:S01]  /*e510*/  HMMA.16816.F32 R32, R140, R118, R32 ;  /* 0x000000768c20723c */ /* 0x000fe20000001820 */
[----:B------:R-:W-:Y:S04]  /*e520*/  LDSM.16.M88.4 R116, [R177+0x2000] ;  /* 0x00200000b174783b */ /* 0x000fe80000000200 */
[----:B------:R-:W1:Y:S03]  /*e530*/  LDSM.16.M88.4 R140, [R173+0x8000] ;  /* 0x00800000ad8c783b */ /* 0x000e660000000200 */
[C---:B---3--:R-:W-:Y:S08]  /*e540*/  HMMA.16816.F32 R4, R136.reuse, R156, R4 ;  /* 0x0000009c8804723c */ /* 0x048ff00000001804 */
[C---:B------:R-:W-:Y:S01]  /*e550*/  HMMA.16816.F32 R8, R136.reuse, R158, R8 ;  /* 0x0000009e8808723c */ /* 0x040fe20000001808 */
[----:B------:R-:W3:Y:S07]  /*e560*/  LDSM.16.M88.4 R156, [R173+0x8800] ;  /* 0x00880000ad9c783b */ /* 0x000eee0000000200 */
        /* <DEDUP_REMOVED lines=8> */
[----:B------:R-:W5:Y:S04]  /*e5f0*/  LDSM.16.M88.4 R136, [R174+0x8800] ;  /* 0x00880000ae88783b */ /* 0x000f680000000200 */
[----:B------:R-:W-:Y:S03]  /*e600*/  LDSM.16.M88.4 R152, [R174+0x9800] ;  /* 0x00980000ae98783b */ /* 0x000fe60000000200 */
[C---:B-1----:R-:W-:Y:S08]  /*e610*/  HMMA.16816.F32 R4, R116.reuse, R140, R4 ;  /* 0x0000008c7404723c */ /* 0x042ff00000001804 */
[C---:B------:R-:W-:Y:S01]  /*e620*/  HMMA.16816.F32 R8, R116.reuse, R142, R8 ;  /* 0x0000008e7408723c */ /* 0x040fe20000001808 */
[----:B------:R-:W1:Y:S07]  /*e630*/  LDSM.16.M88.4 R140, [R174+0x9000] ;  /* 0x00900000ae8c783b */ /* 0x000e6e0000000200 */
[C---:B---3--:R-:W-:Y:S08]  /*e640*/  HMMA.16816.F32 R12, R116.reuse, R156, R12 ;  /* 0x0000009c740c723c */ /* 0x048ff0000000180c */
[C---:B------:R-:W-:Y:S01]  /*e650*/  HMMA.16816.F32 R16, R116.reuse, R158, R16 ;  /* 0x0000009e7410723c */ /* 0x040fe20000001810 */
[----:B------:R-:W-:Y:S07]  /*e660*/  LDSM.16.M88.4 R156, [R3+UR5+0xb800] ;  /* 0x00b80005039c783b */ /* 0x000fee0008000200 */
[C---:B--2---:R-:W-:Y:S08]  /*e670*/  HMMA.16816.F32 R20, R116.reuse, R144, R20 ;  /* 0x000000907414723c */ /* 0x044ff00000001814 */
[C---:B------:R-:W-:Y:S01]  /*e680*/  HMMA.16816.F32 R24, R116.reuse, R146, R24 ;  /* 0x000000927418723c */ /* 0x040fe20000001818 */
[----:B------:R-:W-:Y:S07]  /*e690*/  LDSM.16.M88.4 R144, [R3+UR5+0xa000] ;  /* 0x00a000050390783b */ /* 0x000fee0008000200 */
[C---:B----4-:R-:W-:Y:S08]  /*e6a0*/  HMMA.16816.F32 R28, R116.reuse, R148, R28 ;  /* 0x00000094741c723c */ /* 0x050ff0000000181c */
[----:B------:R-:W-:Y:S01]  /*e6b0*/  HMMA.16816.F32 R32, R116, R150, R32 ;  /* 0x000000967420723c */ /* 0x000fe20000001820 */
[----:B------:R-:W2:Y:S04]  /*e6c0*/  LDSM.16.M88.4 R116, [R175+0x4000] ;  /* 0x00400000af74783b */ /* 0x000ea80000000200 */
[----:B------:R-:W-:Y:S03]  /*e6d0*/  LDSM.16.M88.4 R148, [R3+UR5+0xb000] ;  /* 0x00b000050394783b */ /* 0x000fe60008000200 */
[C---:B------:R-:W-:Y:S08]  /*e6e0*/  HMMA.16816.F32 R4, R160.reuse, R164, R4 ;  /* 0x000000a4a004723c */ /* 0x040ff00000001804 */
[C---:B------:R-:W-:Y:S01]  /*e6f0*/  HMMA.16816.F32 R8, R160.reuse, R166, R8 ;  /* 0x000000a6a008723c */ /* 0x040fe20000001808 */
[----:B------:R-:W-:Y:S07]  /*e700*/  LDSM.16.M88.4 R164, [R172+0xa000] ;  /* 0x00a00000aca4783b */ /* 0x000fee0000000200 */
[C---:B-----5:R-:W-:Y:S08]  /*e710*/  HMMA.16816.F32 R12, R160.reuse, R136, R12 ;  /* 0x00000088a00c723c */ /* 0x060ff0000000180c */
[C---:B------:R-:W-:Y:S01]  /*e720*/  HMMA.16816.F32 R16, R160.reuse, R138, R16 ;  /* 0x0000008aa010723c */ /* 0x040fe20000001810 */
[----:B------:R-:W3:Y:S07]  /*e730*/  LDSM.16.M88.4 R136, [R3+UR5+0xa800] ;  /* 0x00a800050388783b */ /* 0x000eee0008000200 */
[C---:B-1----:R-:W-:Y:S08]  /*e740*/  HMMA.16816.F32 R20, R160.reuse, R140, R20 ;  /* 0x0000008ca014723c */ /* 0x042ff00000001814 */
[C---:B------:R-:W-:Y:S01]  /*e750*/  HMMA.16816.F32 R24, R160.reuse, R142, R24 ;  /* 0x0000008ea018723c */ /* 0x040fe20000001818 */
[----:B------:R-:W1:Y:S07]  /*e760*/  LDSM.16.M88.4 R140, [R179+0x4000] ;  /* 0x00400000b38c783b */ /* 0x000e6e0000000200 */
[C---:B------:R-:W-:Y:S08]  /*e770*/  HMMA.16816.F32 R28, R160.reuse, R152, R28 ;  /* 0x00000098a01c723c */ /* 0x040ff0000000181c */
[----:B------:R-:W-:Y:S01]  /*e780*/  HMMA.16816.F32 R32, R160, R154, R32 ;  /* 0x0000009aa020723c */ /* 0x000fe20000001820 */
[----:B------:R-:W4:Y:S04]  /*e790*/  LDSM.16.M88.4 R152, [R172+0xb000] ;  /* 0x00b00000ac98783b */ /* 0x000f280000000200 */
[----:B------:R-:W-:Y:S03]  /*e7a0*/  LDSM.16.M88.4 R160, [R180+0x4000] ;  /* 0x00400000b4a0783b */ /* 0x000fe60000000200 */
[C---:B--2---:R-:W-:Y:S08]  /*e7b0*/  HMMA.16816.F32 R4, R116.reuse, R144, R4 ;  /* 0x000000907404723c */ /* 0x044ff00000001804 */
        /* <DEDUP_REMOVED lines=10> */
[----:B------:R-:W3:Y:S04]  /*e860*/  LDSM.16.M88.4 R116, [R177+0x4000] ;  /* 0x00400000b174783b */ /* 0x000ee80000000200 */
[----:B------:R-:W-:Y:S03]  /*e870*/  LDSM.16.M88.4 R156, [R173+0xb800] ;  /* 0x00b80000ad9c783b */ /* 0x000fe60000000200 */
[C---:B-1----:R-:W-:Y:S08]  /*e880*/  HMMA.16816.F32 R4, R140.reuse, R164, R4 ;  /* 0x000000a48c04723c */ /* 0x042ff00000001804 */
[C---:B------:R-:W-:Y:S01]  /*e890*/  HMMA.16816.F32 R8, R140.reuse, R166, R8 ;  /* 0x000000a68c08723c */ /* 0x040fe20000001808 */
[----:B------:R-:W-:Y:S07]  /*e8a0*/  LDSM.16.M88.4 R164, [R174+0xa000] ;  /* 0x00a00000aea4783b */ /* 0x000fee0000000200 */
[C---:B------:R-:W-:Y:S08]  /*e8b0*/  HMMA.16816.F32 R12, R140.reuse, R168, R12 ;  /* 0x000000a88c0c723c */ /* 0x040ff0000000180c */
[C---:B------:R-:W-:Y:S08]  /*e8c0*/  HMMA.16816.F32 R16, R140.reuse, R170, R16 ;  /* 0x000000aa8c10723c */ /* 0x040ff00000001810 */
[C---:B----4-:R-:W-:Y:S08]  /*e8d0*/  HMMA.16816.F32 R20, R140.reuse, R152, R20 ;  /* 0x000000988c14723c */ /* 0x050ff00000001814 */
[C---:B------:R-:W-:Y:S01]  /*e8e0*/  HMMA.16816.F32 R24, R140.reuse, R154, R24 ;  /* 0x0000009a8c18723c */ /* 0x040fe20000001818 */
[----:B------:R-:W1:Y:S07]  /*e8f0*/  LDSM.16.M88.4 R152, [R173+0xb000] ;  /* 0x00b00000ad98783b */ /* 0x000e6e0000000200 */
[C---:B--2---:R-:W-:Y:S08]  /*e900*/  HMMA.16816.F32 R28, R140.reuse, R144, R28 ;  /* 0x000000908c1c723c */ /* 0x044ff0000000181c */
[----:B------:R-:W-:Y:S01]  /*e910*/  HMMA.16816.F32 R32, R140, R146, R32 ;  /* 0x000000928c20723c */ /* 0x000fe20000001820 */
[----:B------:R-:W2:Y:S04]  /*e920*/  LDSM.16.M88.4 R140, [R174+0xa800] ;  /* 0x00a80000ae8c783b */ /* 0x000ea80000000200 */
[----:B------:R-:W4:Y:S03]  /*e930*/  LDSM.16.M88.4 R144, [R174+0xb000] ;  /* 0x00b00000ae90783b */ /* 0x000f260000000200 */
[C---:B---3--:R-:W-:Y:S08]  /*e940*/  HMMA.16816.F32 R4, R116.reuse, R136, R4 ;  /* 0x000000887404723c */ /* 0x048ff00000001804 */
[C---:B------:R-:W-:Y:S01]  /*e950*/  HMMA.16816.F32 R8, R116.reuse, R138, R8 ;  /* 0x0000008a7408723c */ /* 0x040fe20000001808 */
[----:B------:R-:W3:Y:S01]  /*e960*/  LDSM.16.M88.4 R136, [R174+0xb800] ;  /* 0x00b80000ae88783b */ /* 0x000ee20000000200 */
[----:B------:R-:W-:Y:S04]  /*e970*/  DEPBAR.LE SB0, 0x0 ;  /* 0x000080000000791a */ /* 0x000fe80000000000 */
[----:B------:R-:W-:Y:S02]  /*e980*/  BAR.SYNC.DEFER_BLOCKING 0x0 ;  /* 0x0000000000007b1d */ /* 0x000fe40000010000 */
[C---:B------:R-:W-:Y:S08]  /*e990*/  HMMA.16816.F32 R12, R116.reuse, R148, R12 ;  /* 0x00000094740c723c */ /* 0x040ff0000000180c */
[C---:B------:R-:W-:Y:S08]  /*e9a0*/  HMMA.16816.F32 R16, R116.reuse, R150, R16 ;  /* 0x000000967410723c */ /* 0x040ff00000001810 */
[C---:B-1----:R-:W-:Y:S08]  /*e9b0*/  HMMA.16816.F32 R20, R116.reuse, R152, R20 ;  /* 0x000000987414723c */ /* 0x042ff00000001814 */
[C---:B------:R-:W-:Y:S08]  /*e9c0*/  HMMA.16816.F32 R24, R116.reuse, R154, R24 ;  /* 0x0000009a7418723c */ /* 0x040ff00000001818 */
[C---:B------:R-:W-:Y:S08]  /*e9d0*/  HMMA.16816.F32 R28, R116.reuse, R156, R28 ;  /* 0x0000009c741c723c */ /* 0x040ff0000000181c */
[----:B------:R-:W-:Y:S08]  /*e9e0*/  HMMA.16816.F32 R32, R116, R158, R32 ;  /* 0x0000009e7420723c */ /* 0x000ff00000001820 */
[C---:B------:R-:W-:Y:S08]  /*e9f0*/  HMMA.16816.F32 R4, R160.reuse, R164, R4 ;  /* 0x000000a4a004723c */ /* 0x040ff00000001804 */
[C---:B------:R-:W-:Y:S08]  /*ea00*/  HMMA.16816.F32 R8, R160.reuse, R166, R8 ;  /* 0x000000a6a008723c */ /* 0x040ff00000001808 */
[C---:B--2---:R-:W-:Y:S03]  /*ea10*/  HMMA.16816.F32 R12, R160.reuse, R140, R12 ;  /* 0x0000008ca00c723c */ /* 0x044fe6000000180c */
        /* <DEDUP_REMOVED lines=11> */
[C---:B---3--:R-:W-:Y:S03]  /*ead0*/  HMMA.16816.F32 R28, R160.reuse, R136, R28 ;  /* 0x00000088a01c723c */ /* 0x048fe6000000181c */
        /* <DEDUP_REMOVED lines=10> */
.L_x_677:
[----:B------:R-:W2:Y:S01]  /*eb80*/  LDL.64 R206, [R1+0x58] ;  /* 0x0000580001ce7983 */ /* 0x000ea20000100a00 */
[----:B------:R-:W-:Y:S01]  /*eb90*/  IMAD.SHL.U32 R149, R192, 0x2, RZ ;  /* 0x00000002c0957824 */ /* 0x000fe200078e00ff */
[----:B------:R-:W-:Y:S01]  /*eba0*/  SHF.R.U32.HI R167, RZ, 0x5, R186 ;  /* 0x00000005ffa77819 */ /* 0x000fe200000116ba */
[C---:B------:R-:W-:Y:S02]  /*ebb0*/  VIADD R156, R203.reuse, 0x76cf5d0a ;  /* 0x76cf5d0acb9c7836 */ /* 0x040fe40000000000 */
[C---:B------:R-:W-:Y:S01]  /*ebc0*/  VIADD R150, R203.reuse, 0x32370b8f ;  /* 0x32370b8fcb967836 */ /* 0x040fe20000000000 */
[----:B------:R-:W3:Y:S01]  /*ebd0*/  LDL R180, [R1+0x50] ;  /* 0x0000500001b47983 */ /* 0x000ee20000100800 */
[----:B------:R-:W-:Y:S03]  /*ebe0*/  VIADD R157, R203, 0xa9066899 ;  /* 0xa9066899cb9d7836 */ /* 0x000fe60000000000 */
[----:B------:R-:W4:Y:S04]  /*ebf0*/  LDL R166, [R1+0x4c] ;  /* 0x00004c0001a67983 */ /* 0x000f280000100800 */
[----:B------:R-:W5:Y:S06]  /*ec00*/  LDL.64 R204, [R1+0x60] ;  /* 0x0000600001cc7983 */ /* 0x000f6c0000100a00 */
[----:B------:R-:W5:Y:S04]  /*ec10*/  LDL R177, [R1+0x48] ;  /* 0x0000480001b17983 */ /* 0x000f680000100800 */
[----:B------:R-:W5:Y:S04]  /*ec20*/  LDL R168, [R1+0x44] ;  /* 0x0000440001a87983 */ /* 0x000f680000100800 */
[----:B------:R-:W5:Y:S04]  /*ec30*/  LDL R179, [R1+0x34] ;  /* 0x0000340001b37983 */ /* 0x000f680000100800 */
[----:B------:R-:W1:Y:S08]  /*ec40*/  SHFL.BFLY PT, R3, R142, 0x2, 0x1f ;  /* 0x0c401f008e037f89 */ /* 0x000e7000000e0000 */
[----:B-1----:R-:W1:Y:S01]  /*ec50*/  SHFL.BFLY PT, R118, R143, 0x2, 0x1f ;  /* 0x0c401f008f767f89 */ /* 0x002e6200000e0000 */
[----:B------:R-:W1:Y:S07]  /*ec60*/  S2R R198, SR_CTAID.X ;  /* 0x0000000000c67919 */ /* 0x000e6e0000002500 */
[----:B------:R-:W5:Y:S04]  /*ec70*/  LDL R158, [R1+0x68] ;  /* 0x00006800019e7983 */ /* 0x000f680000100800 */
[----:B------:R-:W-:Y:S01]  /*ec80*/  LDSM.16.MT88.4 R144, [R178+0xc000] ;  /* 0x00c00000b290783b */ /* 0x000fe20000004200 */
[----:B------:R-:W-:Y:S02]  /*ec90*/  FMNMX.FTZ R3, R142, R3, !PT ;  /* 0x000000038e037209 */ /* 0x000fe40007810000 */
[----:B-1----:R-:W-:Y:S05]  /*eca0*/  FMNMX.FTZ R118, R143, R118, !PT ;  /* 0x000000768f767209 */ /* 0x002fea0007810000 */
[----:B------:R-:W1:Y:S08]  /*ecb0*/  SHFL.BFLY PT, R137, R3, 0x1, 0x1f ;  /* 0x0c201f0003897f89 */ /* 0x000e7000000e0000 */
[----:B------:R-:W1:Y:S08]  /*ecc0*/  SHFL.BFLY PT, R138, R118, 0x1, 0x1f ;  /* 0x0c201f00768a7f89 */ /* 0x000e7000000e0000 */
[----:B------:R-:W5:Y:S01]  /*ecd0*/  LDSM.16.MT88.4 R140, [R176+0xc000] ;  /* 0x00c00000b08c783b */ /* 0x000f620000004200 */
[----:B------:R-:W-:Y:S04]  /*ece0*/  IMAD R198, R198, 0x4, R167 ;  /* 0x00000004c6c67824 */ /* 0x000fe800078e02a7 */
[----:B------:R-:W-:Y:S06]  /*ecf0*/  IMAD.WIDE.U32 R198, R198, -0x326172a9, RZ ;  /* 0xcd9e8d57c6c67825 */ /* 0x000fec00078e00ff */
[----:B------:R1:W5:Y:S01]  /*ed00*/  LDL.S16 R199, [R1+0x18] ;  /* 0x0000180001c77983 */ /* 0x0003620000100600 */
[----:B--2---:R-:W-:Y:S01]  /*ed10*/  LOP3.LUT R116, R149, R207, R203, 0x96, !PT ;  /* 0x000000cf95747212 */ /* 0x004fe200078e96cb */
[----:B------:R-:W2:Y:S04]  /*ed20*/  LDC R206, c[0x0][0x448] ;  /* 0x00011200ffce7b82 */ /* 0x000ea80000000800 */
[----:B------:R-:W-:Y:S05]  /*ed30*/  IMAD.WIDE.U32 R116, R116, -0x326172a9, RZ ;  /* 0xcd9e8d5774747825 */ /* 0x000fea00078e00ff */
[----:B---3--:R-:W-:Y:S02]  /*ed40*/  LOP3.LUT R136, R198, R180, R117, 0x96, !PT ;  /* 0x000000b4c6887212 */ /* 0x008fe400078e9675 */
[----:B----4-:R-:W-:Y:S02]  /*ed50*/  LOP3.LUT R119, R219, R166, R116, 0x96, !PT ;  /* 0x000000a6db777212 */ /* 0x010fe400078e9674 */
[----:B-1----:R-:W-:Y:S01]  /*ed60*/  FMNMX.FTZ R117, R3, R137, !PT ;  /* 0x0000008903757209 */ /* 0x002fe20007810000 */
[----:B------:R-:W-:Y:S01]  /*ed70*/  IMAD.WIDE.U32 R136, R136, -0x2daee0ad, RZ ;  /* 0xd2511f5388887825 */ /* 0x000fe200078e00ff */
[----:B------:R-:W-:Y:S02]  /*ed80*/  FMNMX.FTZ R116, R118, R138, !PT ;  /* 0x0000008a76747209 */ /* 0x000fe40007810000 */
[----:B------:R-:W-:Y:S01]  /*ed90*/  FSETP.NEU.FTZ.AND P2, PT, R117, -INF , PT ;  /* 0xff8000007500780b */ /* 0x000fe20003f5d000 */
[----:B------:R-:W-:Y:S01]  /*eda0*/  IMAD.WIDE.U32 R138, R119, -0x2daee0ad, RZ ;  /* 0xd2511f53778a7825 */ /* 0x000fe200078e00ff */
[----:B-----5:R-:W-:Y:S03]  /*edb0*/  LOP3.LUT R3, R204, R156, R137, 0x96, !PT ;  /* 0x0000009ccc037212 */ /* 0x020fe600078e9689 */
[----:B------:R-:W-:Y:S01]  /*edc0*/  FMUL.FTZ R148, R117, UR4 ;  /* 0x0000000475947c20 */ /* 0x000fe20008410000 */
[----:B------:R-:W-:Y:S01]  /*edd0*/  FMUL.FTZ R163, R116, UR4 ;  /* 0x0000000474a37c20 */ /* 0x000fe20008410000 */
[----:B------:R-:W-:Y:S01]  /*ede0*/  LOP3.LUT R118, R150, R136, R139, 0x96, !PT ;  /* 0x0000008896767212 */ /* 0x000fe200078e968b */
[----:B------:R-:W-:Y:S04]  /*edf0*/  IMAD.WIDE.U32 R136, R3, -0x326172a9, RZ ;  /* 0xcd9e8d5703887825 */ /* 0x000fe800078e00ff */
[----:B------:R-:W-:Y:S01]  /*ee00*/  FADD.FTZ R0, -R116, R0 ;  /* 0x0000000074007221 */ /* 0x000fe20000010100 */
[----:B------:R-:W-:Y:S01]  /*ee10*/  FSEL R148, R148, RZ, P2 ;  /* 0x000000ff94947208 */ /* 0x000fe20001000000 */
[----:B------:R-:W-:Y:S01]  /*ee20*/  IMAD.WIDE.U32 R164, R118, -0x326172a9, RZ ;  /* 0xcd9e8d5776a47825 */ /* 0x000fe200078e00ff */
[----:B------:R-:W-:Y:S02]  /*ee30*/  LOP3.LUT R118, R218, R177, R137, 0x96, !PT ;  /* 0x000000b1da767212 */ /* 0x000fe400078e9689 */
[----:B------:R-:W-:Y:S01]  /*ee40*/  FSETP.NEU.FTZ.AND P2, PT, R116, -INF , PT ;  /* 0xff8000007400780b */ /* 0x000fe20003f5d000 */
[--C-:B------:R-:W-:Y:S01]  /*ee50*/  FFMA.FTZ R4, R4, UR4, -R148.reuse ;  /* 0x0000000404047c23 */ /* 0x100fe20008010894 */
[----:B------:R-:W-:Y:S01]  /*ee60*/  LOP3.LUT R3, R168, R136, R165, 0x96, !PT ;  /* 0x00000088a8037212 */ /* 0x000fe200078e96a5 */
[----:B------:R-:W-:Y:S02]  /*ee70*/  VIADD R165, R203, 0xed9eba14 ;  /* 0xed9eba14cba57836 */ /* 0x000fe40000000000 */
[--C-:B------:R-:W-:Y:S01]  /*ee80*/  FFMA.FTZ R5, R5, UR4, -R148.reuse ;  /* 0x0000000405057c23 */ /* 0x100fe20008010894 */
[----:B------:R-:W-:Y:S01]  /*ee90*/  IMAD.WIDE.U32 R118, R118, -0x2daee0ad, RZ ;  /* 0xd2511f5376767825 */ /* 0x000fe200078e00ff */
[----:B------:R1:W-:Y:S02]  /*eea0*/  MUFU.EX2 R175, R4 ;  /* 0x0000000400af7308 */ /* 0x0003e40000000800 */
[----:B------:R-:W-:Y:S01]  /*eeb0*/  FSEL R163, R163, RZ, P2 ;  /* 0x000000ffa3a37208 */ /* 0x000fe20001000000 */
[----:B------:R-:W-:Y:S01]  /*eec0*/  IMAD.WIDE.U32 R172, R3, -0x2daee0ad, RZ ;  /* 0xd2511f5303ac7825 */ /* 0x000fe200078e00ff */
[----:B------:R-:W-:Y:S06]  /*eed0*/  LOP3.LUT R3, R165, R138, R119, 0x96, !PT ;  /* 0x0000008aa5037212 */ /* 0x000fec00078e9677 */
[----:B------:R-:W3:Y:S01]  /*eee0*/  MUFU.EX2 R228, R5 ;  /* 0x0000000500e47308 */ /* 0x000ee20000000800 */
[--C-:B------:R-:W-:Y:S01]  /*eef0*/  FFMA.FTZ R8, R8, UR4, -R148.reuse ;  /* 0x0000000408087c23 */ /* 0x100fe20008010894 */
[----:B------:R-:W-:Y:S01]  /*ef00*/  FFMA.FTZ R6, R6, UR4, -R163 ;  /* 0x0000000406067c23 */ /* 0x000fe200080108a3 */
[----:B------:R-:W-:Y:S01]  /*ef10*/  LOP3.LUT R118, R157, R118, R173, 0x96, !PT ;  /* 0x000000769d767212 */ /* 0x000fe200078e96ad */
[----:B------:R-:W-:Y:S04]  /*ef20*/  IMAD.WIDE.U32 R154, R3, -0x326172a9, RZ ;  /* 0xcd9e8d57039a7825 */ /* 0x000fe800078e00ff */
[--C-:B------:R-:W-:Y:S02]  /*ef30*/  FFMA.FTZ R7, R7, UR4, -R163.reuse ;  /* 0x0000000407077c23 */ /* 0x100fe400080108a3 */
[----:B------:R-:W-:Y:S01]  /*ef40*/  MUFU.EX2 R174, R6 ;  /* 0x0000000600ae7308 */ /* 0x000fe20000000800 */
[----:B------:R-:W-:Y:S01]  /*ef50*/  FFMA.FTZ R9, R9, UR4, -R148 ;  /* 0x0000000409097c23 */ /* 0x000fe20008010894 */
[----:B------:R-:W-:Y:S04]  /*ef60*/  IMAD.WIDE.U32 R118, R118, -0x326172a9, RZ ;  /* 0xcd9e8d5776767825 */ /* 0x000fe800078e00ff */
[--C-:B------:R-:W-:Y:S04]  /*ef70*/  FFMA.FTZ R10, R10, UR4, -R163.reuse ;  /* 0x000000040a0a7c23 */ /* 0x100fe800080108a3 */
[----:B------:R-:W4:Y:S01]  /*ef80*/  MUFU.EX2 R223, R7 ;  /* 0x0000000700df7308 */ /* 0x000f220000000800 */
[----:B------:R-:W-:Y:S01]  /*ef90*/  FFMA.FTZ R11, R11, UR4, -R163 ;  /* 0x000000040b0b7c23 */ /* 0x000fe200080108a3 */
[----:B------:R-:W-:Y:S01]  /*efa0*/  FADD.FTZ R2, -R117, R2 ;  /* 0x0000000275027221 */ /* 0x000fe20000010100 */
[----:B-1----:R-:W-:Y:S07]  /*efb0*/  LOP3.LUT R4, R179, R154, R119, 0x96, !PT ;  /* 0x0000009ab3047212 */ /* 0x002fee00078e9677 */
[----:B------:R-:W-:Y:S01]  /*efc0*/  MUFU.EX2 R225, R8 ;  /* 0x0000000800e17308 */ /* 0x000fe20000000800 */
[----:B---3--:R-:W-:Y:S01]  /*efd0*/  F2FP.F16.F32.PACK_AB R119, R228, R175 ;  /* 0x000000afe477723e */ /* 0x008fe200000000ff */
[--C-:B------:R-:W-:Y:S01]  /*efe0*/  FFMA.FTZ R16, R16, UR4, -R148.reuse ;  /* 0x0000000410107c23 */ /* 0x100fe20008010894 */
[C---:B------:R-:W-:Y:S07]  /*eff0*/  LOP3.LUT R3, R4.reuse, 0xffff, RZ, 0xc0, !PT ;  /* 0x0000ffff04037812 */ /* 0x040fee00078ec0ff */
[----:B------:R-:W1:Y:S01]  /*f000*/  MUFU.EX2 R229, R9 ;  /* 0x0000000900e57308 */ /* 0x000e620000000800 */
[----:B------:R-:W-:Y:S01]  /*f010*/  LOP3.LUT R154, R4, 0xff, RZ, 0xc0, !PT ;  /* 0x000000ff049a7812 */ /* 0x000fe200078ec0ff */
[--C-:B------:R-:W-:Y:S01]  /*f020*/  FFMA.FTZ R12, R12, UR4, -R148.reuse ;  /* 0x000000040c0c7c23 */ /* 0x100fe20008010894 */
[----:B------:R-:W-:Y:S07]  /*f030*/  SHF.R.U32.HI R169, RZ, 0x8, R3 ;  /* 0x00000008ffa97819 */ /* 0x000fee0000011603 */
[----:B------:R-:W-:Y:S01]  /*f040*/  MUFU.EX2 R222, R10 ;  /* 0x0000000a00de7308 */ /* 0x000fe20000000800 */
[----:B------:R-:W-:Y:S01]  /*f050*/  PRMT R151, R119, 0x7632, R151 ;  /* 0x0000763277977816 */ /* 0x000fe20000000097 */
[----:B------:R-:W-:Y:S01]  /*f060*/  FFMA.FTZ R13, R13, UR4, -R148 ;  /* 0x000000040d0d7c23 */ /* 0x000fe20008010894 */
[----:B------:R-:W-:Y:S07]  /*f070*/  PRMT R136, R154, 0x5410, R169 ;  /* 0x000054109a887816 */ /* 0x000fee00000000a9 */
[----:B------:R-:W3:Y:S01]  /*f080*/  MUFU.EX2 R224, R11 ;  /* 0x0000000b00e07308 */ /* 0x000ee20000000800 */
[----:B------:R-:W-:Y:S01]  /*f090*/  PRMT R3, R119, 0x5410, R151 ;  /* 0x0000541077037816 */ /* 0x000fe20000000097 */
[----:B------:R-:W-:Y:S01]  /*f0a0*/  FFMA.FTZ R14, R14, UR4, -R163 ;  /* 0x000000040e0e7c23 */ /* 0x000fe200080108a3 */
[----:B------:R-:W-:Y:S07]  /*f0b0*/  PRMT R5, R4, 0x7632, R5 ;  /* 0x0000763204057816 */ /* 0x000fee0000000005 */
[----:B------:R5:W-:Y:S01]  /*f0c0*/  MUFU.EX2 R212, R16 ;  /* 0x0000001000d47308 */ /* 0x000be20000000800 */
[--C-:B------:R-:W-:Y:S01]  /*f0d0*/  HSET2.LE.AND R136, R136, R190.reuse, PT ;  /* 0x000000be88887233 */ /* 0x100fe20003803000 */
[----:B------:R-:W-:Y:S01]  /*f0e0*/  FFMA.FTZ R15, R15, UR4, -R163 ;  /* 0x000000040f0f7c23 */ /* 0x000fe200080108a3 */
[----:B------:R-:W-:Y:S07]  /*f0f0*/  SHF.R.U32.HI R171, RZ, 0x18, R4 ;  /* 0x00000018ffab7819 */ /* 0x000fee0000011604 */
[----:B------:R-:W-:Y:S01]  /*f100*/  MUFU.EX2 R209, R13 ;  /* 0x0000000d00d17308 */ /* 0x000fe20000000800 */
[----:B------:R-:W-:Y:S01]  /*f110*/  LOP3.LUT R170, R5, 0xff, RZ, 0xc0, !PT ;  /* 0x000000ff05aa7812 */ /* 0x000fe200078ec0ff */
[----:B------:R-:W-:Y:S01]  /*f120*/  FFMA.FTZ R17, R17, UR4, -R148 ;  /* 0x0000000411117c23 */ /* 0x000fe20008010894 */
[----:B------:R-:W-:Y:S01]  /*f130*/  LOP3.LUT R136, R3, R136, RZ, 0xc0, !PT ;  /* 0x0000008803887212 */ /* 0x000fe200078ec0ff */
[----:B------:R-:W-:Y:S01]  /*f140*/  IMAD.MOV.U32 R3, RZ, RZ, R118 ;  /* 0x000000ffff037224 */ /* 0x000fe200078e0076 */
[----:B----4-:R-:W-:Y:S05]  /*f150*/  F2FP.F16.F32.PACK_AB R152, R223, R174 ;  /* 0x000000aedf98723e */ /* 0x010fea00000000ff */
[----:B------:R-:W-:Y:S01]  /*f160*/  MUFU.EX2 R208, R15 ;  /* 0x0000000f00d07308 */ /* 0x000fe20000000800 */
[----:B------:R-:W-:Y:S01]  /*f170*/  PRMT R137, R170, 0x5410, R171 ;  /* 0x00005410aa897816 */ /* 0x000fe200000000ab */
[--C-:B------:R-:W-:Y:S01]  /*f180*/  FFMA.FTZ R21, R21, UR4, -R148.reuse ;  /* 0x0000000415157c23 */ /* 0x100fe20008010894 */
[----:B------:R-:W-:Y:S01]  /*f190*/  PRMT R197, R118, 0x7771, RZ ;  /* 0x0000777176c57816 */ /* 0x000fe200000000ff */
[----:B-----5:R-:W-:Y:S01]  /*f1a0*/  FFMA.FTZ R16, R18, UR4, -R163 ;  /* 0x0000000412107c23 */ /* 0x020fe200080108a3 */
[----:B------:R-:W-:Y:S01]  /*f1b0*/  LOP3.LUT R138, R3, 0xff, RZ, 0xc0, !PT ;  /* 0x000000ff038a7812 */ /* 0x000fe200078ec0ff */
[----:B------:R-:W-:Y:S01]  /*f1c0*/  FMUL.FTZ R3, R0, UR4 ;  /* 0x0000000400037c20 */ /* 0x000fe20008410000 */
[----:B------:R-:W-:Y:S01]  /*f1d0*/  PRMT R153, R152, 0x7632, R153 ;  /* 0x0000763298997816 */ /* 0x000fe20000000099 */
[----:B------:R-:W-:Y:S01]  /*f1e0*/  FMUL.FTZ R0, R2, UR4 ;  /* 0x0000000402007c20 */ /* 0x000fe20008410000 */
[C---:B------:R-:W-:Y:S01]  /*f1f0*/  PRMT R200, R118.reuse, 0x7773, RZ ;  /* 0x0000777376c87816 */ /* 0x040fe200000000ff */
[----:B------:R-:W-:Y:S01]  /*f200*/  MUFU.EX2 R216, R17 ;  /* 0x0000001100d87308 */ /* 0x000fe20000000800 */
[----:B------:R-:W-:Y:S01]  /*f210*/  PRMT R201, R118, 0x7772, RZ ;  /* 0x0000777276c97816 */ /* 0x000fe200000000ff */
[----:B------:R-:W-:Y:S01]  /*f220*/  FFMA.FTZ R22, R22, UR4, -R163 ;  /* 0x0000000416167c23 */ /* 0x000fe200080108a3 */
[----:B-1----:R-:W-:Y:S07]  /*f230*/  F2FP.F16.F32.PACK_AB R160, R229, R225 ;  /* 0x000000e1e5a0723e */ /* 0x002fee00000000ff */
[----:B------:R-:W1:Y:S01]  /*f240*/  MUFU.EX2 R3, R3 ;  /* 0x0000000300037308 */ /* 0x000e620000000800 */
[--C-:B------:R-:W-:Y:S01]  /*f250*/  HSET2.LE.AND R137, R137, R190.reuse, PT ;  /* 0x000000be89897233 */ /* 0x100fe20003803000 */
[----:B------:R-:W-:Y:S01]  /*f260*/  FFMA.FTZ R25, R25, UR4, -R148 ;  /* 0x0000000419197c23 */ /* 0x000fe20008010894 */
[----:B------:R-:W-:Y:S07]  /*f270*/  PRMT R138, R138, 0x5410, R197 ;  /* 0x000054108a8a7816 */ /* 0x000fee00000000c5 */
[----:B------:R-:W4:Y:S01]  /*f280*/  MUFU.EX2 R0, R0 ;  /* 0x0000000000007308 */ /* 0x000f220000000800 */
[----:B------:R-:W-:Y:S01]  /*f290*/  PRMT R2, R152, 0x5410, R153 ;  /* 0x0000541098027816 */ /* 0x000fe20000000099 */
[----:B--2---:R-:W-:Y:S01]  /*f2a0*/  IMAD.SHL.U32 R206, R206, 0x8, RZ ;  /* 0x00000008cece7824 */ /* 0x004fe200078e00ff */
[----:B------:R-:W-:Y:S07]  /*f2b0*/  PRMT R4, R201, 0x5410, R200 ;  /* 0x00005410c9047816 */ /* 0x000fee00000000c8 */
[----:B------:R2:W-:Y:S01]  /*f2c0*/  MUFU.EX2 R211, R16 ;  /* 0x0000001000d37308 */ /* 0x0005e20000000800 */
[----:B------:R-:W-:Y:S02]  /*f2d0*/  PRMT R159, R160, 0x7632, R159 ;  /* 0x00007632a09f7816 */ /* 0x000fe4000000009f */
[----:B---3--:R-:W-:Y:S07]  /*f2e0*/  F2FP.F16.F32.PACK_AB R162, R224, R222 ;  /* 0x000000dee0a2723e */ /* 0x008fee00000000ff */
[----:B------:R-:W-:Y:S01]  /*f2f0*/  MUFU.EX2 R210, R21 ;  /* 0x0000001500d27308 */ /* 0x000fe20000000800 */
[----:B------:R-:W-:Y:S01]  /*f300*/  LOP3.LUT R4, R4, 0xff00ff, RZ, 0xc0, !PT ;  /* 0x00ff00ff04047812 */ /* 0x000fe200078ec0ff */
[C---:B-1----:R-:W-:Y:S01]  /*f310*/  FMUL.FTZ R6, R3.reuse, R122 ;  /* 0x0000007a03067220 */ /* 0x042fe20000410000 */
[----:B------:R-:W-:Y:S01]  /*f320*/  LOP3.LUT R137, R2, R137, RZ, 0xc0, !PT ;  /* 0x0000008902897212 */ /* 0x000fe200078ec0ff */
[C---:B------:R-:W-:Y:S01]  /*f330*/  FMUL.FTZ R7, R3.reuse, R123 ;  /* 0x0000007b03077220 */ /* 0x040fe20000410000 */
[--C-:B------:R-:W-:Y:S01]  /*f340*/  HSET2.LE.AND R138, R138, R190.reuse, PT ;  /* 0x000000be8a8a7233 */ /* 0x100fe20003803000 */
[----:B----4-:R-:W-:Y:S01]  /*f350*/  FMUL.FTZ R5, R0, R121 ;  /* 0x0000007900057220 */ /* 0x010fe20000410000 */
[----:B------:R-:W-:Y:S01]  /*f360*/  PRMT R2, R160, 0x5410, R159 ;  /* 0x00005410a0027816 */ /* 0x000fe2000000009f */
[C---:B------:R-:W-:Y:S01]  /*f370*/  FMUL.FTZ R10, R3.reuse, R126 ;  /* 0x0000007e030a7220 */ /* 0x040fe20000410000 */
[----:B------:R-:W-:Y:S01]  /*f380*/  PRMT R161, R162, 0x7632, R161 ;  /* 0x00007632a2a17816 */ /* 0x000fe200000000a1 */
[C---:B------:R-:W-:Y:S01]  /*f390*/  FMUL.FTZ R11, R3.reuse, R127 ;  /* 0x0000007f030b7220 */ /* 0x040fe20000410000 */
[--C-:B------:R-:W-:Y:S01]  /*f3a0*/  HSET2.LE.AND R139, R4, R190.reuse, PT ;  /* 0x000000be048b7233 */ /* 0x100fe20003803000 */
[----:B------:R-:W-:Y:S01]  /*f3b0*/  FMUL.FTZ R4, R0, R120 ;  /* 0x0000007800047220 */ /* 0x000fe20000410000 */
[----:B------:R-:W-:Y:S01]  /*f3c0*/  LOP3.LUT R138, R2, R138, RZ, 0xc0, !PT ;  /* 0x0000008a028a7212 */ /* 0x000fe200078ec0ff */
[----:B------:R-:W-:Y:S01]  /*f3d0*/  FMUL.FTZ R8, R0, R124 ;  /* 0x0000007c00087220 */ /* 0x000fe20000410000 */
[----:B------:R-:W-:Y:S01]  /*f3e0*/  PRMT R2, R162, 0x5410, R161 ;  /* 0x00005410a2027816 */ /* 0x000fe200000000a1 */
[----:B------:R-:W-:Y:S01]  /*f3f0*/  FMUL.FTZ R9, R0, R125 ;  /* 0x0000007d00097220 */ /* 0x000fe20000410000 */
[C---:B------:R-:W-:Y:S01]  /*f400*/  FMUL.FTZ R38, R3.reuse, R38 ;  /* 0x0000002603267220 */ /* 0x040fe20000410000 */
[C---:B------:R-:W-:Y:S01]  /*f410*/  FMUL.FTZ R39, R3.reuse, R39 ;  /* 0x0000002703277220 */ /* 0x040fe20000410000 */
[----:B------:R-:W-:Y:S01]  /*f420*/  LOP3.LUT R139, R2, R139, RZ, 0xc0, !PT ;  /* 0x0000008b028b7212 */ /* 0x000fe200078ec0ff */
[C---:B------:R-:W-:Y:S01]  /*f430*/  FMUL.FTZ R15, R3.reuse, R131 ;  /* 0x00000083030f7220 */ /* 0x040fe20000410000 */
[----:B------:R1:W3:Y:S01]  /*f440*/  LDL R2, [R1+0x54] ;  /* 0x0000540001027983 */ /* 0x0002e20000100800 */
[C---:B------:R-:W-:Y:S01]  /*f450*/  FMUL.FTZ R13, R0.reuse, R129 ;  /* 0x00000081000d7220 */ /* 0x040fe20000410000 */
[C---:B------:R-:W-:Y:S01]  /*f460*/  FMUL.FTZ R18, R3.reuse, R134 ;  /* 0x0000008603127220 */ /* 0x040fe20000410000 */
[C---:B--2---:R-:W-:Y:S01]  /*f470*/  FMUL.FTZ R16, R0.reuse, R132 ;  /* 0x0000008400107220 */ /* 0x044fe20000410000 */
[----:B------:R-:W-:Y:S01]  /*f480*/  FMUL.FTZ R17, R0, R133 ;  /* 0x0000008500117220 */ /* 0x000fe20000410000 */
[C---:B------:R-:W-:Y:S01]  /*f490*/  HMMA.16816.F32 R4, R136.reuse, R140, R4 ;  /* 0x0000008c8804723c */ /* 0x040fe20000001804 */
[----:B------:R-:W-:Y:S04]  /*f4a0*/  MUFU.EX2 R214, R25 ;  /* 0x0000001900d67308 */ /* 0x000fe80000000800 */
[----:B------:R-:W-:Y:S01]  /*f4b0*/  ISETP.LE.U32.AND P6, PT, R154, UR6, PT ;  /* 0x000000069a007c0c */ /* 0x000fe2000bfc3070 */
[C---:B------:R-:W-:Y:S01]  /*f4c0*/  FMUL.FTZ R46, R3.reuse, R46 ;  /* 0x0000002e032e7220 */ /* 0x040fe20000410000 */
[C---:B------:R-:W-:Y:S01]  /*f4d0*/  FMUL.FTZ R47, R3.reuse, R47 ;  /* 0x0000002f032f7220 */ /* 0x040fe20000410000 */
[C---:B------:R-:W-:Y:S01]  /*f4e0*/  HMMA.16816.F32 R8, R136.reuse, R142, R8 ;  /* 0x0000008e8808723c */ /* 0x040fe20000001808 */
[----:B------:R-:W-:Y:S02]  /*f4f0*/  LDSM.16.MT88.4 R140, [R176+0xe000] ;  /* 0x00e00000b08c783b */ /* 0x000fe40000004200 */
[C---:B------:R-:W-:Y:S01]  /*f500*/  FMUL.FTZ R36, R0.reuse, R36 ;  /* 0x0000002400247220 */ /* 0x040fe20000410000 */
[C---:B------:R-:W-:Y:S01]  /*f510*/  FMUL.FTZ R37, R0.reuse, R37 ;  /* 0x0000002500257220 */ /* 0x040fe20000410000 */
[C---:B------:R-:W-:Y:S01]  /*f520*/  FMUL.FTZ R44, R0.reuse, R44 ;  /* 0x0000002c002c7220 */ /* 0x040fe20000410000 */
[C---:B------:R-:W-:Y:S01]  /*f530*/  FMUL.FTZ R45, R0.reuse, R45 ;  /* 0x0000002d002d7220 */ /* 0x040fe20000410000 */
[C---:B------:R-:W-:Y:S01]  /*f540*/  FMUL.FTZ R50, R3.reuse, R50 ;  /* 0x0000003203327220 */ /* 0x040fe20000410000 */
[C---:B------:R-:W-:Y:S01]  /*f550*/  FMUL.FTZ R51, R3.reuse, R51 ;  /* 0x0000003303337220 */ /* 0x040fe20000410000 */
[C---:B------:R-:W-:Y:S01]  /*f560*/  FMUL.FTZ R48, R0.reuse, R48 ;  /* 0x0000003000307220 */ /* 0x040fe20000410000 */
[----:B------:R-:W-:Y:S01]  /*f570*/  @!P6 HADD2 R199, -R119.H0_H0, -RZ.H0_H0 ;  /* 0xa00000ff77c7e230 */ /* 0x000fe20000000900 */
[C---:B------:R-:W-:Y:S03]  /*f580*/  HMMA.16816.F32 R36, R136.reuse, R144, R36 ;  /* 0x000000908824723c */ /* 0x040fe60000001824 */
        /* <DEDUP_REMOVED lines=66> */
[----:B------:R-:W-:Y:S01]  /*f9b0*/  PRMT R118, R118, 0x7770, RZ ;  /* 0x0000777076767816 */ /* 0x000fe200000000ff */
[C---:B------:R-:W-:Y:S01]  /*f9c0*/  FMUL.FTZ R114, R3.reuse, R114 ;  /* 0x0000007203727220 */ /* 0x040fe20000410000 */
[----:B------:R-:W-:Y:S01]  /*f9d0*/  FMUL.FTZ R115, R3, R115 ;  /* 0x0000007303737220 */ /* 0x000fe20000410000 */
[----:B------:R-:W-:Y:S01]  /*f9e0*/  FMUL.FTZ R112, R0, R112 ;  /* 0x0000007000707220 */ /* 0x000fe20000410000 */
[----:B------:R-:W-:Y:S01]  /*f9f0*/  ISETP.LE.U32.AND P4, PT, R118, UR6, PT ;  /* 0x0000000676007c0c */ /* 0x000fe2000bf83070 */
[----:B------:R-:W-:Y:S01]  /*fa00*/  FFMA.FTZ R118, R19, UR4, -R163 ;  /* 0x0000000413767c23 */ /* 0x000fe200080108a3 */
[----:B------:R-:W-:Y:S01]  /*fa10*/  FMUL.FTZ R19, R3, R135 ;  /* 0x0000008703137220 */ /* 0x000fe20000410000 */
[----:B------:R-:W-:Y:S01]  /*fa20*/  FMUL.FTZ R113, R0, R113 ;  /* 0x0000007100717220 */ /* 0x000fe20000410000 */
[----:B------:R-:W-:Y:S01]  /*fa30*/  LDSM.16.MT88.4 R132, [R178+0xe800] ;  /* 0x00e80000b284783b */ /* 0x000fe20000004200 */
[----:B------:R-:W-:Y:S01]  /*fa40*/  MUFU.EX2 R213, R118 ;  /* 0x0000007600d57308 */ /* 0x000fe20000000800 */
[----:B---3--:R-:W-:Y:S04]  /*fa50*/  @P0 VIADD R2, R158, 0xffffffc0 ;  /* 0xffffffc09e020836 */ /* 0x008fe80000000000 */
[----:B------:R-:W-:Y:S02]  /*fa60*/  IMAD.IADD R158, R185, 0x1, R2 ;  /* 0x00000001b99e7824 */ /* 0x000fe400078e0202 */
[----:B------:R-:W2:Y:S08]  /*fa70*/  LDSM.16.MT88.4 R120, [R2] ;  /* 0x000000000278783b */ /* 0x000eb00000004200 */
[----:B------:R-:W3:Y:S01]  /*fa80*/  LDSM.16.MT88.4 R124, [R158] ;  /* 0x000000009e7c783b */ /* 0x000ee20000004200 */
        /* <DEDUP_REMOVED lines=9> */
[C---:B--2---:R-:W-:Y:S08]  /*fb20*/  HMMA.16816.F32 R68, R136.reuse, R120, R68 ;  /* 0x000000788844723c */ /* 0x044ff00000001844 */
[C---:B------:R-:W-:Y:S01]  /*fb30*/  HMMA.16816.F32 R72, R136.reuse, R122, R72 ;  /* 0x0000007a8848723c */ /* 0x040fe20000001848 */
[----:B------:R-:W2:Y:S07]  /*fb40*/  LDSM.16.MT88.4 R120, [R176+0x10000] ;  /* 0x01000000b078783b */ /* 0x000eae0000004200 */
[C---:B---3--:R-:W-:Y:S03]  /*fb50*/  HMMA.16816.F32 R76, R136.reuse, R124, R76 ;  /* 0x0000007c884c723c */ /* 0x048fe6000000184c */
[----:B------:R-:W-:Y:S05]  /*fb60*/  VIADD R124, R149, 0x1 ;  /* 0x00000001957c7836 */ /* 0x000fea0000000000 */
[C---:B------:R-:W-:Y:S08]  /*fb70*/  HMMA.16816.F32 R80, R136.reuse, R126, R80 ;  /* 0x0000007e8850723c */ /* 0x040ff00000001850 */
[C---:B----4-:R-:W-:Y:S03]  /*fb80*/  HMMA.16816.F32 R84, R136.reuse, R140, R84 ;  /* 0x0000008c8854723c */ /* 0x050fe60000001854 */
[----:B------:R-:W-:Y:S02]  /*fb90*/  LOP3.LUT R140, R207, R203, R124, 0x96, !PT ;  /* 0x000000cbcf8c7212 */ /* 0x000fe400078e967c */
[----:B------:R-:W3:Y:S01]  /*fba0*/  LDSM.16.MT88.4 R124, [R178+0x10000] ;  /* 0x01000000b27c783b */ /* 0x000ee20000004200 */
[----:B------:R4:W5:Y:S02]  /*fbb0*/  MUFU.EX2 R207, R12 ;  /* 0x0000000c00cf7308 */ /* 0x0009640000000800 */
[C---:B------:R-:W-:Y:S03]  /*fbc0*/  HMMA.16816.F32 R88, R136.reuse, R142, R88 ;  /* 0x0000008e8858723c */ /* 0x040fe60000001858 */
[----:B------:R-:W-:Y:S05]  /*fbd0*/  IMAD.WIDE.U32 R140, R140, -0x326172a9, RZ ;  /* 0xcd9e8d578c8c7825 */ /* 0x000fea00078e00ff */
[----:B------:R-:W-:Y:S01]  /*fbe0*/  LOP3.LUT R141, R198, R180, R141, 0x96, !PT ;  /* 0x000000b4c68d7212 */ /* 0x000fe200078e968d */
[C---:B--2---:R-:W-:Y:S01]  /*fbf0*/  HMMA.16816.F32 R92, R136.reuse, R120, R92 ;  /* 0x00000078885c723c */ /* 0x044fe2000000185c */
[----:B------:R-:W2:Y:S02]  /*fc00*/  LDL R198, [R1+0x40] ;  /* 0x0000400001c67983 */ /* 0x000ea40000100800 */
[----:B------:R-:W-:Y:S01]  /*fc10*/  LOP3.LUT R140, R219, R166, R140, 0x96, !PT ;  /* 0x000000a6db8c7212 */ /* 0x000fe200078e968c */
[----:B------:R-:W-:Y:S01]  /*fc20*/  IMAD.WIDE.U32 R120, R141, -0x2daee0ad, RZ ;  /* 0xd2511f538d787825 */ /* 0x000fe200078e00ff */
[----:B------:R1:W2:Y:S03]  /*fc30*/  LDL.S16 R180, [R1+0x20] ;  /* 0x0000200001b47983 */ /* 0x0002a60000100600 */
[----:B----4-:R-:W-:Y:S01]  /*fc40*/  FMUL.FTZ R12, R0, R128 ;  /* 0x00000080000c7220 */ /* 0x010fe20000410000 */
[C---:B------:R-:W-:Y:S03]  /*fc50*/  HMMA.16816.F32 R96, R136.reuse, R122, R96 ;  /* 0x0000007a8860723c */ /* 0x040fe60000001860 */
[----:B------:R-:W-:Y:S01]  /*fc60*/  IMAD.WIDE.U32 R166, R140, -0x2daee0ad, RZ ;  /* 0xd2511f538ca67825 */ /* 0x000fe200078e00ff */
[----:B------:R-:W-:Y:S01]  /*fc70*/  LOP3.LUT R121, R204, R156, R121, 0x96, !PT ;  /* 0x0000009ccc797212 */ /* 0x000fe200078e9679 */
[----:B------:R-:W4:Y:S01]  /*fc80*/  LDSM.16.MT88.4 R140, [R2+0x4000] ;  /* 0x00400000028c783b */ /* 0x000f220000004200 */
[----:B-----5:R-:W-:Y:S02]  /*fc90*/  F2FP.F16.F32.PACK_AB R118, R209, R207 ;  /* 0x000000cfd176723e */ /* 0x020fe400000000ff */
[----:B------:R-:W-:Y:S01]  /*fca0*/  LOP3.LUT R120, R150, R120, R167, 0x96, !PT ;  /* 0x0000007896787212 */ /* 0x000fe200078e96a7 */
[----:B------:R-:W-:Y:S04]  /*fcb0*/  IMAD.WIDE.U32 R122, R121, -0x326172a9, RZ ;  /* 0xcd9e8d57797a7825 */ /* 0x000fe800078e00ff */
[----:B------:R-:W-:Y:S01]  /*fcc0*/  IMAD.WIDE.U32 R146, R120, -0x326172a9, RZ ;  /* 0xcd9e8d5778927825 */ /* 0x000fe200078e00ff */
[----:B------:R-:W-:Y:S02]  /*fcd0*/  LOP3.LUT R121, R218, R177, R123, 0x96, !PT ;  /* 0x000000b1da797212 */ /* 0x000fe400078e967b */
[----:B------:R1:W5:Y:S02]  /*fce0*/  LDL.S16 R177, [R1+0x14] ;  /* 0x0000140001b17983 */ /* 0x0003640000100600 */
[----:B------:R-:W-:Y:S01]  /*fcf0*/  LOP3.LUT R120, R168, R122, R147, 0x96, !PT ;  /* 0x0000007aa8787212 */ /* 0x000fe200078e9693 */
[----:B------:R-:W-:Y:S01]  /*fd00*/  IMAD.WIDE.U32 R144, R121, -0x2daee0ad, RZ ;  /* 0xd2511f5379907825 */ /* 0x000fe200078e00ff */
[C---:B---3--:R-:W-:Y:S03]  /*fd10*/  HMMA.16816.F32 R100, R136.reuse, R124, R100 ;  /* 0x0000007c8864723c */ /* 0x048fe60000001864 */
[----:B------:R-:W-:Y:S01]  /*fd20*/  IMAD.WIDE.U32 R204, R120, -0x2daee0ad, RZ ;  /* 0xd2511f5378cc7825 */ /* 0x000fe200078e00ff */
[----:B------:R-:W-:Y:S03]  /*fd30*/  LOP3.LUT R145, R165, R166, R145, 0x96, !PT ;  /* 0x000000a6a5917212 */ /* 0x000fe600078e9691 */
[----:B------:R-:W-:Y:S01]  /*fd40*/  IMAD.MOV.U32 R165, RZ, RZ, R193 ;  /* 0x000000ffffa57224 */ /* 0x000fe200078e00c1 */
[C---:B------:R-:W-:Y:S03]  /*fd50*/  HMMA.16816.F32 R104, R136.reuse, R126, R104 ;  /* 0x0000007e8868723c */ /* 0x040fe60000001868 */
[----:B------:R-:W-:Y:S01]  /*fd60*/  LOP3.LUT R147, R157, R144, R205, 0x96, !PT ;  /* 0x000000909d937212 */ /* 0x000fe200078e96cd */
[----:B------:R-:W-:Y:S01]  /*fd70*/  VIADD R168, R203, 0x646e171e ;  /* 0x646e171ecba87836 */ /* 0x000fe20000000000 */
[----:B------:R3:W1:Y:S01]  /*fd80*/  MUFU.EX2 R205, R14 ;  /* 0x0000000e00cd7308 */ /* 0x0006620000000800 */
[----:B------:R-:W-:Y:S01]  /*fd90*/  F2FP.F16.F32.PACK_AB R157, R213, R211 ;  /* 0x000000d3d59d723e */ /* 0x000fe200000000ff */
[----:B------:R-:W-:Y:S03]  /*fda0*/  FFMA.FTZ R193, R28, UR4, -R148 ;  /* 0x000000041cc17c23 */ /* 0x000fe60008010894 */
[----:B------:R-:W-:Y:S01]  /*fdb0*/  PRMT R156, R157, 0x7632, R156 ;  /* 0x000076329d9c7816 */ /* 0x000fe2000000009c */
[C---:B----4-:R-:W-:Y:S03]  /*fdc0*/  HMMA.16816.F32 R108, R136.reuse, R140, R108 ;  /* 0x0000008c886c723c */ /* 0x050fe6000000186c */
[----:B---3--:R-:W-:Y:S01]  /*fdd0*/  FMUL.FTZ R14, R3, R130 ;  /* 0x00000082030e7220 */ /* 0x008fe20000410000 */
[----:B-1----:R-:W-:Y:S01]  /*fde0*/  F2FP.F16.F32.PACK_AB R149, R208, R205 ;  /* 0x000000cdd095723e */ /* 0x002fe200000000ff */
[----:B------:R-:W-:Y:S03]  /*fdf0*/  LDSM.16.MT88.4 R128, [R178+0xc800] ;  /* 0x00c80000b280783b */ /* 0x000fe60000004200 */
[----:B------:R-:W-:Y:S02]  /*fe00*/  PRMT R150, R149, 0x7632, R150 ;  /* 0x0000763295967816 */ /* 0x000fe40000000096 */
[C---:B------:R-:W-:Y:S03]  /*fe10*/  HMMA.16816.F32 R12, R136.reuse, R142, R12 ;  /* 0x0000008e880c723c */ /* 0x040fe6000000180c */
[----:B------:R-:W-:Y:S01]  /*fe20*/  FFMA.FTZ R142, R3, R196, R174 ;  /* 0x000000c4038e7223 */ /* 0x000fe200000100ae */
[----:B------:R-:W-:Y:S01]  /*fe30*/  PRMT R143, R118, 0x7632, R143 ;  /* 0x00007632768f7816 */ /* 0x000fe2000000008f */
[----:B------:R-:W-:Y:S06]  /*fe40*/  FFMA.FTZ R196, R32, UR4, -R148 ;  /* 0x0000000420c47c23 */ /* 0x000fec0008010894 */
[----:B------:R-:W-:Y:S01]  /*fe50*/  MUFU.EX2 R196, R196 ;  /* 0x000000c400c47308 */ /* 0x000fe20000000800 */
[----:B--2---:R-:W-:Y:S02]  /*fe60*/  LOP3.LUT R122, R198, R164, R155, 0x96, !PT ;  /* 0x000000a4c67a7212 */ /* 0x004fe400078e969b */
[----:B------:R-:W-:Y:S03]  /*fe70*/  F2FP.F16.F32.PACK_AB R155, R216, R212 ;  /* 0x000000d4d89b723e */ /* 0x000fe600000000ff */
[----:B------:R-:W-:Y:S01]  /*fe80*/  IMAD.WIDE.U32 R124, R122, -0x2daee0ad, RZ ;  /* 0xd2511f537a7c7825 */ /* 0x000fe200078e00ff */
[----:B------:R-:W-:Y:S01]  /*fe90*/  PRMT R154, R155, 0x7632, R154 ;  /* 0x000076329b9a7816 */ /* 0x000fe2000000009a */
[----:B------:R-:W1:Y:S02]  /*fea0*/  LDSM.16.MT88.4 R120, [R158+0x4000] ;  /* 0x004000009e78783b */ /* 0x000e640000004200 */
[----:B------:R-:W-:Y:S01]  /*feb0*/  IMAD.MOV.U32 R141, RZ, RZ, R124 ;  /* 0x000000ffff8d7224 */ /* 0x000fe200078e007c */
[----:B------:R-:W-:Y:S02]  /*fec0*/  LOP3.LUT R144, R168, R172, R125, 0x96, !PT ;  /* 0x000000aca8907212 */ /* 0x000fe400078e967d */
[C---:B------:R-:W-:Y:S02]  /*fed0*/  PRMT R220, R124.reuse, 0x7773, RZ ;  /* 0x000077737cdc7816 */ /* 0x040fe400000000ff */
[C---:B------:R-:W-:Y:S02]  /*fee0*/  PRMT R221, R124.reuse, 0x7772, RZ ;  /* 0x000077727cdd7816 */ /* 0x040fe400000000ff */
[C---:B------:R-:W-:Y:S02]  /*fef0*/  PRMT R217, R124.reuse, 0x7771, RZ ;  /* 0x000077717cd97816 */ /* 0x040fe400000000ff */
[----:B------:R-:W-:Y:S02]  /*ff00*/  PRMT R164, R124, 0x7770, RZ ;  /* 0x000077707ca47816 */ /* 0x000fe400000000ff */
[----:B------:R-:W2:Y:S01]  /*ff10*/  LDSM.16.MT88.4 R124, [R176+0xc800] ;  /* 0x00c80000b07c783b */ /* 0x000ea20000004200 */
[----:B------:R-:W-:Y:S02]  /*ff20*/  LOP3.LUT R172, R144, 0xff, RZ, 0xc0, !PT ;  /* 0x000000ff90ac7812 */ /* 0x000fe400078ec0ff */
[----:B------:R-:W-:Y:S01]  /*ff30*/  ISETP.LE.U32.AND P3, PT, R164, UR6, PT ;  /* 0x00000006a4007c0c */ /* 0x000fe2000bf63070 */
[----:B------:R-:W-:Y:S02]  /*ff40*/  IMAD.MOV.U32 R164, RZ, RZ, R194 ;  /* 0x000000ffffa47224 */ /* 0x000fe400078e00c2 */
[----:B------:R-:W-:Y:S01]  /*ff50*/  FFMA.FTZ R194, R29, UR4, -R148 ;  /* 0x000000041dc27c23 */ /* 0x000fe20008010894 */
[----:B------:R-:W-:Y:S01]  /*ff60*/  FADD.FTZ R29, R223, R142 ;  /* 0x0000008edf1d7221 */ /* 0x000fe20000010000 */
[----:B------:R-:W-:Y:S02]  /*ff70*/  LOP3.LUT R140, R144, 0xffff, RZ, 0xc0, !PT ;  /* 0x0000ffff908c7812 */ /* 0x000fe400078ec0ff */
[----:B------:R-:W-:Y:S01]  /*ff80*/  LEA R166, P2, R206, R164, 0x1 ;  /* 0x000000a4cea67211 */ /* 0x000fe200078408ff */
[----:B------:R-:W-:Y:S01]  /*ff90*/  FADD.FTZ R29, R222, R29 ;  /* 0x0000001dde1d7221 */ /* 0x000fe20000010000 */
[----:B------:R-:W-:Y:S01]  /*ffa0*/  PRMT R3, R144, 0x7632, R3 ;  /* 0x0000763290037816 */ /* 0x000fe20000000003 */
[----:B------:R-:W-:Y:S01]  /*ffb0*/  MUFU.EX2 R194, R194 ;  /* 0x000000c200c27308 */ /* 0x000fe20000000800 */
[----:B------:R-:W-:Y:S01]  /*ffc0*/  LEA.HI.X.SX32 R167, R206, R165, 0x1, P2 ;  /* 0x000000a5cea77211 */ /* 0x000fe200010f0eff */
[----:B------:R-:W-:Y:S01]  /*ffd0*/  FADD.FTZ R29, R224, R29 ;  /* 0x0000001de01d7221 */ /* 0x000fe20000010000 */
[----:B------:R-:W-:Y:S01]  /*ffe0*/  SHF.R.U32.HI R174, RZ, 0x18, R144 ;  /* 0x00000018ffae7819 */ /* 0x000fe20000011690 */
[----:B------:R-:W-:Y:S01]  /*fff0*/  @!P3 HADD2 R249, -R155.H0_H0, -RZ.H0_H0 ;  /* 0xa00000ff9bf9b230 */ /* 0x000fe20000000900 */
[----:B------:R-:W-:Y:S02]  /*10000*/  LOP3.LUT R173, R3, 0xff, RZ, 0xc0, !PT ;  /* 0x000000ff03ad7812 */ /* 0x000fe400078ec0ff */
[----:B------:R-:W-:Y:S02]  /*10010*/  PRMT R3, R118, 0x5410, R143 ;  /* 0x0000541076037816 */ /* 0x000fe4000000008f */
[----:B------:R-:W-:Y:S01]  /*10020*/  SHF.R.U32.HI R140, RZ, 0x8, R140 ;  /* 0x00000008ff8c7819 */ /* 0x000fe2000001168c */
[C---:B-1----:R-:W-:Y:S03]  /*10030*/  HMMA.16816.F32 R16, R136.reuse, R120, R16 ;  /* 0x000000788810723c */ /* 0x042fe60000001810 */
[----:B------:R-:W-:Y:S02]  /*10040*/  PRMT R121, R173, 0x5410, R174 ;  /* 0x00005410ad797816 */ /* 0x000fe400000000ae */
[----:B------:R-:W-:Y:S02]  /*10050*/  PRMT R120, R172, 0x5410, R140 ;  /* 0x00005410ac787816 */ /* 0x000fe4000000008c */
[----:B------:R-:W-:Y:S01]  /*10060*/  LOP3.LUT R140, R140, 0xffff, RZ, 0xc0, !PT ;  /* 0x0000ffff8c8c7812 */ /* 0x000fe200078ec0ff */
[----:B------:R-:W-:Y:S03]  /*10070*/  HMMA.16816.F32 R112, R136, R122, R112 ;  /* 0x0000007a8870723c */ /* 0x000fe60000001870 */
[----:B------:R-:W-:Y:S01]  /*10080*/  LOP3.LUT R122, R141, 0xff, RZ, 0xc0, !PT ;  /* 0x000000ff8d7a7812 */ /* 0x000fe200078ec0ff */
[----:B------:R-:W-:Y:S01]  /*10090*/  FFMA.FTZ R141, R0, R195, R175 ;  /* 0x000000c3008d7223 */ /* 0x000fe200000100af */
[--C-:B------:R-:W-:Y:S01]  /*100a0*/  HSET2.LE.AND R120, R120, R190.reuse, PT ;  /* 0x000000be78787233 */ /* 0x100fe20003803000 */
[----:B------:R1:W3:Y:S01]  /*100b0*/  LDL.S16 R175, [R1+0x1c] ;  /* 0x00001c0001af7983 */ /* 0x0002e20000100600 */
[--C-:B------:R-:W-:Y:S01]  /*100c0*/  HSET2.LE.AND R121, R121, R190.reuse, PT ;  /* 0x000000be79797233 */ /* 0x100fe20003803000 */
[----:B------:R-:W-:Y:S01]  /*100d0*/  IMAD.WIDE.U32 R136, R147, -0x326172a9, RZ ;  /* 0xcd9e8d5793887825 */ /* 0x000fe200078e00ff */
[----:B------:R-:W-:Y:S01]  /*100e0*/  PRMT R122, R122, 0x5410, R217 ;  /* 0x000054107a7a7816 */ /* 0x000fe200000000d9 */
[----:B------:R4:W-:Y:S01]  /*100f0*/  @!P6 STL.S16 [R1+0x18], R199 ;  /* 0x000018c70100e387 */ /* 0x0009e20000100600 */
[----:B------:R-:W-:Y:S01]  /*10100*/  LOP3.LUT R120, R3, R120, RZ, 0xc0, !PT ;  /* 0x0000007803787212 */ /* 0x000fe200078ec0ff */
[----:B------:R-:W-:Y:S01]  /*10110*/  FADD.FTZ R28, R228, R141 ;  /* 0x0000008de41c7221 */ /* 0x000fe20000010000 */
[----:B------:R-:W-:Y:S01]  /*10120*/  PRMT R3, R149, 0x5410, R150 ;  /* 0x0000541095037816 */ /* 0x000fe20000000096 */
[----:B------:R-:W-:Y:S01]  /*10130*/  FFMA.FTZ R195, R33, UR4, -R148 ;  /* 0x0000000421c37c23 */ /* 0x000fe20008010894 */
[----:B------:R-:W-:Y:S01]  /*10140*/  PRMT R123, R221, 0x5410, R220 ;  /* 0x00005410dd7b7816 */ /* 0x000fe200000000dc */
[----:B------:R-:W-:Y:S01]  /*10150*/  FADD.FTZ R33, R205, R29 ;  /* 0x0000001dcd217221 */ /* 0x000fe20000010000 */
[----:B------:R-:W-:Y:S01]  /*10160*/  LOP3.LUT R121, R3, R121, RZ, 0xc0, !PT ;  /* 0x0000007903797212 */ /* 0x000fe200078ec0ff */
[----:B------:R-:W-:Y:S01]  /*10170*/  IMAD.WIDE.U32 R138, R145, -0x326172a9, RZ ;  /* 0xcd9e8d57918a7825 */ /* 0x000fe200078e00ff */
[--C-:B------:R-:W-:Y:S01]  /*10180*/  HSET2.LE.AND R122, R122, R190.reuse, PT ;  /* 0x000000be7a7a7233 */ /* 0x100fe20003803000 */
[----:B------:R-:W-:Y:S01]  /*10190*/  MUFU.EX2 R195, R195 ;  /* 0x000000c300c37308 */ /* 0x000fe20000000800 */
[----:B------:R-:W-:Y:S01]  /*101a0*/  LOP3.LUT R123, R123, 0xff00ff, RZ, 0xc0, !PT ;  /* 0x00ff00ff7b7b7812 */ /* 0x000fe200078ec0ff */
[----:B------:R-:W-:Y:S01]  /*101b0*/  FADD.FTZ R28, R225, R28 ;  /* 0x0000001ce11c7221 */ /* 0x000fe20000010000 */
[----:B------:R-:W-:Y:S02]  /*101c0*/  PRMT R3, R155, 0x5410, R154 ;  /* 0x000054109b037816 */ /* 0x000fe4000000009a */
[----:B------:R-:W-:Y:S01]  /*101d0*/  LOP3.LUT R0, R169, 0xffff, RZ, 0xc0, !PT ;  /* 0x0000ffffa9007812 */ /* 0x000fe200078ec0ff */
[----:B------:R-:W-:Y:S01]  /*101e0*/  FADD.FTZ R28, R229, R28 ;  /* 0x0000001ce51c7221 */ /* 0x000fe20000010000 */
[----:B------:R-:W-:Y:S02]  /*101f0*/  LOP3.LUT R122, R3, R122, RZ, 0xc0, !PT ;  /* 0x0000007a037a7212 */ /* 0x000fe400078ec0ff */
[--C-:B------:R-:W-:Y:S02]  /*10200*/  HSET2.LE.AND R123, R123, R190.reuse, PT ;  /* 0x000000be7b7b7233 */ /* 0x100fe40003803000 */
[----:B------:R-:W-:Y:S02]  /*10210*/  PRMT R3, R157, 0x5410, R156 ;  /* 0x000054109d037816 */ /* 0x000fe4000000009c */
[----:B------:R-:W-:Y:S02]  /*10220*/  ISETP.LE.U32.AND P5, PT, R0, UR6, PT ;  /* 0x0000000600007c0c */ /* 0x000fe4000bfa3070 */
[----:B------:R-:W-:Y:S02]  /*10230*/  LOP3.LUT R123, R3, R123, RZ, 0xc0, !PT ;  /* 0x0000007b037b7212 */ /* 0x000fe400078ec0ff */
[----:B------:R-:W-:Y:S02]  /*10240*/  @!P3 PRMT R155, R249, 0x5410, RZ ;  /* 0x00005410f99bb816 */ /* 0x000fe400000000ff */
[----:B------:R-:W-:Y:S02]  /*10250*/  PRMT R0, R199, 0x7610, R0 ;  /* 0x00007610c7007816 */ /* 0x000fe40000000000 */
[----:B------:R-:W-:Y:S01]  /*10260*/  LOP3.LUT R139, R198, R146, R139, 0x96, !PT ;  /* 0x00000092c68b7212 */ /* 0x000fe200078e968b */
[C---:B--2---:R-:W-:Y:S05]  /*10270*/  HMMA.16816.F32 R4, R120.reuse, R124, R4 ;  /* 0x0000007c7804723c */ /* 0x044fea0000001804 */
[----:B------:R-:W-:Y:S01]  /*10280*/  @!P5 HADD2 R180, -R151.H0_H0, -RZ.H0_H0 ;  /* 0xa00000ff97b4d230 */ /* 0x000fe20000000900 */
[----:B------:R-:W-:Y:S01]  /*10290*/  @!P6 PRMT R119, R0, 0x5410, RZ ;  /* 0x000054100077e816 */ /* 0x000fe200000000ff */
[----:B----4-:R-:W-:Y:S01]  /*102a0*/  IMAD.WIDE.U32 R198, R139, -0x2daee0ad, RZ ;  /* 0xd2511f538bc67825 */ /* 0x010fe200078e00ff */
[C---:B------:R-:W-:Y:S01]  /*102b0*/  HMMA.16816.F32 R8, R120.reuse, R126, R8 ;  /* 0x0000007e7808723c */ /* 0x040fe20000001808 */
[----:B------:R-:W2:Y:S02]  /*102c0*/  LDSM.16.MT88.4 R124, [R2+0x800] ;  /* 0x00080000027c783b */ /* 0x000ea40000004200 */
[----:B------:R-:W-:Y:S01]  /*102d0*/  ISETP.LE.U32.AND P6, PT, R170, UR6, PT ;  /* 0x00000006aa007c0c */ /* 0x000fe2000bfc3070 */
[----:B------:R-:W-:Y:S01]  /*102e0*/  FFMA.FTZ R139, R30, UR4, -R163 ;  /* 0x000000041e8b7c23 */ /* 0x000fe200080108a3 */
[----:B------:R-:W-:Y:S01]  /*102f0*/  LOP3.LUT R0, R179, R138, R137, 0x96, !PT ;  /* 0x0000008ab3007212 */ /* 0x000fe200078e9689 */
[--C-:B------:R-:W-:Y:S01]  /*10300*/  FFMA.FTZ R137, R20, UR4, -R148.reuse ;  /* 0x0000000414897c23 */ /* 0x100fe20008010894 */
[----:B------:R-:W-:Y:S01]  /*10310*/  LOP3.LUT R168, R168, R204, R199, 0x96, !PT ;  /* 0x000000cca8a87212 */ /* 0x000fe200078e96c7 */
[C---:B------:R-:W-:Y:S01]  /*10320*/  HMMA.16816.F32 R36, R120.reuse, R128, R36 ;  /* 0x000000807824723c */ /* 0x040fe20000001824 */
[----:B------:R-:W-:Y:S01]  /*10330*/  @!P5 STL.S16 [R1+0x20], R180 ;  /* 0x000020b40100d387 */ /* 0x000fe20000100600 */
[----:B------:R-:W-:Y:S01]  /*10340*/  MUFU.EX2 R199, R22 ;  /* 0x0000001600c77308 */ /* 0x000fe20000000800 */
[----:B------:R-:W-:Y:S01]  /*10350*/  ISETP.LE.U32.AND P2, PT, R140, UR6, PT ;  /* 0x000000068c007c0c */ /* 0x000fe2000bf43070 */
[----:B------:R-:W-:Y:S01]  /*10360*/  FFMA.FTZ R138, R24, UR4, -R148 ;  /* 0x00000004188a7c23 */ /* 0x000fe20008010894 */
[----:B------:R4:W-:Y:S07]  /*10370*/  STG.E.U16 desc[UR8][R164.64], R119 ;  /* 0x00000077a4007986 */ /* 0x0009ee000c101508 */
[----:B------:R1:W2:Y:S01]  /*10380*/  MUFU.EX2 R206, R137 ;  /* 0x0000008900ce7308 */ /* 0x0002a20000000800 */
[----:B------:R-:W-:Y:S01]  /*10390*/  ISETP.GT.U32.AND P3, PT, R220, UR6, PT ;  /* 0x00000006dc007c0c */ /* 0x000fe2000bf64070 */
[C---:B------:R-:W-:Y:S01]  /*103a0*/  HMMA.16816.F32 R40, R120.reuse, R130, R40 ;  /* 0x000000827828723c */ /* 0x040fe20000001828 */
[----:B------:R-:W2:Y:S07]  /*103b0*/  LDSM.16.MT88.4 R128, [R158+0x800] ;  /* 0x000800009e80783b */ /* 0x000eae0000004200 */
[----:B------:R-:W2:Y:S01]  /*103c0*/  MUFU.EX2 R215, R138 ;  /* 0x0000008a00d77308 */ /* 0x000ea20000000800 */
[----:B-----5:R-:W-:Y:S01]  /*103d0*/  @!P6 HADD2 R177, -R152.H0_H0, -RZ.H0_H0 ;  /* 0xa00000ff98b1e230 */ /* 0x020fe20000000900 */
[----:B------:R-:W-:Y:S02]  /*103e0*/  LOP3.LUT R3, R0, 0xffff, RZ, 0xc0, !PT ;  /* 0x0000ffff00037812 */ /* 0x000fe400078ec0ff */
[----:B------:R-:W-:Y:S02]  /*103f0*/  PRMT R179, R136, 0x7773, RZ ;  /* 0x0000777388b37816 */ /* 0x000fe400000000ff */
[----:B------:R-:W-:Y:S01]  /*10400*/  SHF.R.U32.HI R3, RZ, 0x8, R3 ;  /* 0x00000008ff037819 */ /* 0x000fe20000011603 */
[----:B------:R5:W-:Y:S01]  /*10410*/  @!P6 STL.S16 [R1+0x14], R177 ;  /* 0x000014b10100e387 */ /* 0x000be20000100600 */
[----:B------:R-:W-:Y:S01]  /*10420*/  PRMT R169, R177, 0x7610, R169 ;  /* 0x00007610b1a97816 */ /* 0x000fe200000000a9 */
[----:B------:R-:W-:Y:S02]  /*10430*/  @!P2 HADD2 R252, -R143.H0_H0, -RZ.H0_H0 ;  /* 0xa00000ff8ffca230 */ /* 0x000fe40000000900 */
[----:B-1----:R-:W-:Y:S01]  /*10440*/  FFMA.FTZ R137, R31, UR4, -R163 ;  /* 0x000000041f897c23 */ /* 0x002fe200080108a3 */
[----:B------:R-:W-:Y:S01]  /*10450*/  LOP3.LUT R20, R3, 0xffff, RZ, 0xc0, !PT ;  /* 0x0000ffff03147812 */ /* 0x000fe200078ec0ff */
[----:B------:R-:W-:Y:S01]  /*10460*/  @P3 HADD2 R248, -R156.H0_H0, -RZ.H0_H0 ;  /* 0xa00000ff9cf83230 */ /* 0x000fe20000000900 */
[----:B------:R-:W-:Y:S02]  /*10470*/  @!P6 PRMT R152, R169, 0x5410, RZ ;  /* 0x00005410a998e816 */ /* 0x000fe400000000ff */
[----:B------:R-:W-:Y:S02]  /*10480*/  @!P2 PRMT R143, R252, 0x5410, RZ ;  /* 0x00005410fc8fa816 */ /* 0x000fe400000000ff */
[----:B------:R-:W-:Y:S02]  /*10490*/  @P3 PRMT R156, R248, 0x5410, RZ ;  /* 0x00005410f89c3816 */ /* 0x000fe400000000ff */
[----:B------:R-:W-:Y:S02]  /*104a0*/  ISETP.LE.U32.AND P6, PT, R20, UR6, PT ;  /* 0x0000000614007c0c */ /* 0x000fe4000bfc3070 */
[----:B------:R-:W-:Y:S01]  /*104b0*/  PRMT R20, R136, 0x7770, RZ ;  /* 0x0000777088147816 */ /* 0x000fe200000000ff */
[----:B----4-:R-:W-:Y:S01]  /*104c0*/  FADD.FTZ R119, R208, R33 ;  /* 0x00000021d0777221 */ /* 0x010fe20000010000 */
[C---:B--2---:R-:W-:Y:S03]  /*104d0*/  HMMA.16816.F32 R44, R120.reuse, R124, R44 ;  /* 0x0000007c782c723c */ /* 0x044fe6000000182c */
[----:B------:R-:W-:Y:S01]  /*104e0*/  F2FP.F16.F32.PACK_AB R148, R210, R206 ;  /* 0x000000ced294723e */ /* 0x000fe200000000ff */
[----:B------:R-:W-:Y:S01]  /*104f0*/  FADD.FTZ R119, R211, R119 ;  /* 0x00000077d3777221 */ /* 0x000fe20000010000 */
[----:B------:R-:W-:Y:S02]  /*10500*/  F2FP.F16.F32.PACK_AB R145, R214, R215 ;  /* 0x000000d7d691723e */ /* 0x000fe400000000ff */
[----:B------:R-:W-:Y:S01]  /*10510*/  PRMT R147, R148, 0x7632, R147 ;  /* 0x0000763294937816 */ /* 0x000fe20000000093 */
[C---:B------:R-:W-:Y:S01]  /*10520*/  HMMA.16816.F32 R48, R120.reuse, R126, R48 ;  /* 0x0000007e7830723c */ /* 0x040fe20000001830 */
[----:B------:R-:W1:Y:S02]  /*10530*/  LDSM.16.MT88.4 R124, [R176+0xe800] ;  /* 0x00e80000b07c783b */ /* 0x000e640000004200 */
[----:B------:R-:W-:Y:S01]  /*10540*/  PRMT R144, R145, 0x7632, R144 ;  /* 0x0000763291907816 */ /* 0x000fe20000000090 */
[----:B------:R-:W-:Y:S01]  /*10550*/  @!P6 HADD2 R244, -R147.H0_H0, -RZ.H0_H0 ;  /* 0xa00000ff93f4e230 */ /* 0x000fe20000000900 */
[----:B------:R-:W-:Y:S02]  /*10560*/  LOP3.LUT R169, R0, 0xff, RZ, 0xc0, !PT ;  /* 0x000000ff00a97812 */ /* 0x000fe400078ec0ff */
[----:B-----5:R-:W-:Y:S01]  /*10570*/  PRMT R177, R136, 0x7772, RZ ;  /* 0x0000777288b17816 */ /* 0x020fe200000000ff */
[C---:B------:R-:W-:Y:S03]  /*10580*/  HMMA.16816.F32 R52, R120.reuse, R128, R52 ;  /* 0x000000807834723c */ /* 0x040fe60000001834 */
[----:B------:R-:W-:Y:S05]  /*10590*/  ISETP.LE.U32.AND P3, PT, R169, UR6, PT ;  /* 0x00000006a9007c0c */ /* 0x000fea000bf63070 */
[C---:B------:R-:W-:Y:S01]  /*105a0*/  HMMA.16816.F32 R56, R120.reuse, R130, R56 ;  /* 0x000000827838723c */ /* 0x040fe20000001838 */
[----:B------:R-:W2:Y:S07]  /*105b0*/  LDSM.16.MT88.4 R128, [R2+0x2800] ;  /* 0x002800000280783b */ /* 0x000eae0000004200 */
[----:B------:R-:W-:Y:S01]  /*105c0*/  @!P3 HADD2 R245, -R148.H0_H0, -RZ.H0_H0 ;  /* 0xa00000ff94f5b230 */ /* 0x000fe20000000900 */
[C---:B-1----:R-:W-:Y:S08]  /*105d0*/  HMMA.16816.F32 R60, R120.reuse, R124, R60 ;  /* 0x0000007c783c723c */ /* 0x042ff0000000183c */
[C---:B------:R-:W-:Y:S01]  /*105e0*/  HMMA.16816.F32 R64, R120.reuse, R126, R64 ;  /* 0x0000007e7840723c */ /* 0x040fe20000001840 */
[----:B------:R-:W1:Y:S07]  /*105f0*/  LDSM.16.MT88.4 R124, [R158+0x2800] ;  /* 0x002800009e7c783b */ /* 0x000e6e0000004200 */
[C---:B------:R-:W-:Y:S03]  /*10600*/  HMMA.16816.F32 R68, R120.reuse, R132, R68 ;  /* 0x000000847844723c */ /* 0x040fe60000001844 */
[----:B------:R-:W-:Y:S01]  /*10610*/  PRMT R132, R180, 0x7610, R132 ;  /* 0x00007610b4847816 */ /* 0x000fe20000000084 */
[--C-:B------:R-:W-:Y:S01]  /*10620*/  FFMA.FTZ R180, R34, UR4, -R163.reuse ;  /* 0x0000000422b47c23 */ /* 0x100fe200080108a3 */
[----:B------:R-:W-:Y:S02]  /*10630*/  IMAD.MOV.U32 R34, RZ, RZ, R136 ;  /* 0x000000ffff227224 */ /* 0x000fe400078e0088 */
[----:B------:R-:W-:Y:S01]  /*10640*/  @!P5 PRMT R151, R132, 0x5410, RZ ;  /* 0x000054108497d816 */ /* 0x000fe200000000ff */
[C---:B------:R-:W-:Y:S01]  /*10650*/  HMMA.16816.F32 R72, R120.reuse, R134, R72 ;  /* 0x000000867848723c */ /* 0x040fe20000001848 */
[----:B------:R-:W4:Y:S01]  /*10660*/  LDSM.16.MT88.4 R132, [R176+0x10800] ;  /* 0x01080000b084783b */ /* 0x000f220000004200 */
[----:B------:R-:W-:Y:S01]  /*10670*/  MUFU.EX2 R180, R180 ;  /* 0x000000b400b47308 */ /* 0x000fe20000000800 */
[----:B------:R-:W-:Y:S02]  /*10680*/  ISETP.LE.U32.AND P5, PT, R171, UR6, PT ;  /* 0x00000006ab007c0c */ /* 0x000fe4000bfa3070 */
[----:B------:R-:W-:Y:S03]  /*10690*/  SHF.R.U32.HI R171, RZ, 0x18, R0 ;  /* 0x00000018ffab7819 */ /* 0x000fe60000011600 */
[C---:B--2---:R-:W-:Y:S01]  /*106a0*/  HMMA.16816.F32 R76, R120.reuse, R128, R76 ;  /* 0x00000080784c723c */ /* 0x044fe2000000184c */
[----:B------:R2:W-:Y:S04]  /*106b0*/  STG.E.U16 desc[UR8][R164.64+0x2], R151 ;  /* 0x00000297a4007986 */ /* 0x0005e8000c101508 */
[----:B------:R-:W-:Y:S03]  /*106c0*/  STG.E.U16 desc[UR8][R166.64], R152 ;  /* 0x00000098a6007986 */ /* 0x000fe6000c101508 */
[C---:B------:R-:W-:Y:S01]  /*106d0*/  HMMA.16816.F32 R80, R120.reuse, R130, R80 ;  /* 0x000000827850723c */ /* 0x040fe20000001850 */
[----:B------:R-:W5:Y:S07]  /*106e0*/  LDSM.16.MT88.4 R128, [R178+0x10800] ;  /* 0x01080000b280783b */ /* 0x000f6e0000004200 */
[C---:B-1----:R-:W-:Y:S03]  /*106f0*/  HMMA.16816.F32 R84, R120.reuse, R124, R84 ;  /* 0x0000007c7854723c */ /* 0x042fe60000001854 */
[--C-:B------:R-:W-:Y:S01]  /*10700*/  FFMA.FTZ R124, R26, UR4, -R163.reuse ;  /* 0x000000041a7c7c23 */ /* 0x100fe200080108a3 */
[--C-:B------:R-:W-:Y:S04]  /*10710*/  FFMA.FTZ R125, R27, UR4, -R163.reuse ;  /* 0x000000041b7d7c23 */ /* 0x100fe800080108a3 */
[C---:B------:R-:W-:Y:S01]  /*10720*/  HMMA.16816.F32 R88, R120.reuse, R126, R88 ;  /* 0x0000007e7858723c */ /* 0x040fe20000001858 */
[----:B------:R-:W-:Y:S02]  /*10730*/  MUFU.EX2 R205, R125 ;  /* 0x0000007d00cd7308 */ /* 0x000fe40000000800 */
[----:B--2---:R-:W-:Y:S05]  /*10740*/  LOP3.LUT R151, R168, 0xff, RZ, 0xc0, !PT ;  /* 0x000000ffa8977812 */ /* 0x004fea00078ec0ff */
[C---:B----4-:R-:W-:Y:S03]  /*10750*/  HMMA.16816.F32 R92, R120.reuse, R132, R92 ;  /* 0x00000084785c723c */ /* 0x050fe6000000185c */
[----:B------:R1:W2:Y:S05]  /*10760*/  MUFU.EX2 R132, R124 ;  /* 0x0000007c00847308 */ /* 0x0002aa0000000800 */
[C---:B------:R-:W-:Y:S01]  /*10770*/  HMMA.16816.F32 R96, R120.reuse, R134, R96 ;  /* 0x000000867860723c */ /* 0x040fe20000001860 */
[----:B-1----:R-:W-:Y:S07]  /*10780*/  LDSM.16.MT88.4 R124, [R2+0x1000] ;  /* 0x00100000027c783b */ /* 0x002fee0000004200 */
[C---:B-----5:R-:W-:Y:S03]  /*10790*/  HMMA.16816.F32 R100, R120.reuse, R128, R100 ;  /* 0x000000807864723c */ /* 0x060fe60000001864 */
[----:B--2---:R-:W-:Y:S04]  /*107a0*/  F2FP.F16.F32.PACK_AB R141, R205, R132 ;  /* 0x00000084cd8d723e */ /* 0x004fe800000000ff */
[----:B------:R-:W-:Y:S01]  /*107b0*/  PRMT R140, R141, 0x7632, R140 ;  /* 0x000076328d8c7816 */ /* 0x000fe2000000008c */
[C---:B------:R-:W-:Y:S03]  /*107c0*/  HMMA.16816.F32 R104, R120.reuse, R130, R104 ;  /* 0x000000827868723c */ /* 0x040fe60000001868 */
[----:B---3--:R-:W-:Y:S05]  /*107d0*/  @!P5 HADD2 R175, -R153.H0_H0, -RZ.H0_H0 ;  /* 0xa00000ff99afd230 */ /* 0x008fea0000000900 */
[----:B------:R1:W-:Y:S01]  /*107e0*/  @!P5 STL.S16 [R1+0x1c], R175 ;  /* 0x00001caf0100d387 */ /* 0x0003e20000100600 */
[----:B------:R-:W-:Y:S03]  /*107f0*/  PRMT R24, R175, 0x7610, R24 ;  /* 0x00007610af187816 */ /* 0x000fe60000000018 */
[----:B------:R2:W3:Y:S01]  /*10800*/  LDL.S16 R32, [R1+0xc] ;  /* 0x00000c0001207983 */ /* 0x0004e20000100600 */
[----:B------:R-:W-:Y:S01]  /*10810*/  @!P5 PRMT R153, R24, 0x5410, RZ ;  /* 0x000054101899d816 */ /* 0x000fe200000000ff */
[--C-:B------:R-:W-:Y:S01]  /*10820*/  FFMA.FTZ R24, R23, UR4, -R163.reuse ;  /* 0x0000000417187c23 */ /* 0x100fe200080108a3 */
[----:B------:R-:W-:Y:S01]  /*10830*/  ISETP.LE.U32.AND P5, PT, R20, UR6, PT ;  /* 0x0000000614007c0c */ /* 0x000fe2000bfa3070 */
[----:B------:R2:W4:Y:S01]  /*10840*/  LDL.S16 R134, [R1+0x10] ;  /* 0x0000100001867983 */ /* 0x0005220000100600 */
[----:B------:R-:W-:Y:S01]  /*10850*/  FFMA.FTZ R163, R35, UR4, -R163 ;  /* 0x0000000423a37c23 */ /* 0x000fe200080108a3 */
[----:B------:R-:W5:Y:S02]  /*10860*/  MUFU.EX2 R204, R24 ;  /* 0x0000001800cc7308 */ /* 0x000f640000000800 */
[----:B------:R2:W2:Y:S08]  /*10870*/  LDL.S16 R135, [R1+0x8] ;  /* 0x0000080001877983 */ /* 0x0004b00000100600 */
[----:B------:R-:W-:Y:S01]  /*10880*/  MUFU.EX2 R163, R163 ;  /* 0x000000a300a37308 */ /* 0x000fe20000000800 */
[----:B------:R2:W2:Y:S04]  /*10890*/  LDL.S16 R223, [R1+0x4] ;  /* 0x0000040001df7983 */ /* 0x0004a80000100600 */
[----:B------:R2:W2:Y:S01]  /*108a0*/  LDL.S16 R133, [R1] ;  /* 0x0000000001857983 */ /* 0x0004a20000100600 */
[----:B------:R-:W-:Y:S03]  /*108b0*/  @!P5 HADD2 R241, -R145.H0_H0, -RZ.H0_H0 ;  /* 0xa00000ff91f1d230 */ /* 0x000fe60000000900 */
[----:B------:R-:W1:Y:S01]  /*108c0*/  LDSM.16.MT88.4 R20, [R2+0x4800] ;  /* 0x004800000214783b */ /* 0x000e620000004200 */
[----:B-----5:R-:W-:Y:S02]  /*108d0*/  F2FP.F16.F32.PACK_AB R142, R204, R199 ;  /* 0x000000c7cc8e723e */ /* 0x020fe400000000ff */
[----:B-1----:R-:W-:Y:S02]  /*108e0*/  PRMT R175, R136, 0x7771, RZ ;  /* 0x0000777188af7816 */ /* 0x002fe400000000ff */
[----:B------:R-:W-:Y:S03]  /*108f0*/  PRMT R146, R142, 0x7632, R146 ;  /* 0x000076328e927816 */ /* 0x000fe60000000092 */
[----:B------:R-:W1:Y:S08]  /*10900*/  LDSM.16.MT88.4 R24, [R158+0x4800] ;  /* 0x004800009e18783b */ /* 0x000e700000004200 */
[----:B------:R5:W-:Y:S01]  /*10910*/  STG.E.U16 desc[UR8][R166.64+0x2], R153 ;  /* 0x00000299a6007986 */ /* 0x000be2000c101508 */
[C---:B------:R-:W-:Y:S03]  /*10920*/  HMMA.16816.F32 R108, R120.reuse, R20, R108 ;  /* 0x00000014786c723c */ /* 0x040fe6000000186c */
[----:B------:R-:W-:Y:S01]  /*10930*/  PRMT R20, R169, 0x5410, R3 ;  /* 0x00005410a9147816 */ /* 0x000fe20000000003 */
[----:B-----5:R-:W-:Y:S04]  /*10940*/  IMAD.MOV.U32 R153, RZ, RZ, R198 ;  /* 0x000000ffff997224 */ /* 0x020fe800078e00c6 */
[C---:B------:R-:W-:Y:S03]  /*10950*/  HMMA.16816.F32 R12, R120.reuse, R22, R12 ;  /* 0x00000016780c723c */ /* 0x040fe6000000180c */
[--C-:B------:R-:W-:Y:S02]  /*10960*/  HSET2.LE.AND R20, R20, R190.reuse, PT ;  /* 0x000000be14147233 */ /* 0x100fe40003803000 */
[----:B------:R-:W-:Y:S02]  /*10970*/  LOP3.LUT R22, R34, 0xff, RZ, 0xc0, !PT ;  /* 0x000000ff22167812 */ /* 0x000fe400078ec0ff */
[----:B------:R-:W-:Y:S01]  /*10980*/  PRMT R23, R177, 0x5410, R179 ;  /* 0x00005410b1177816 */ /* 0x000fe200000000b3 */
[C---:B-1----:R-:W-:Y:S03]  /*10990*/  HMMA.16816.F32 R16, R120.reuse, R24, R16 ;  /* 0x000000187810723c */ /* 0x042fe60000001810 */
[----:B------:R-:W-:Y:S02]  /*109a0*/  PRMT R22, R22, 0x5410, R175 ;  /* 0x0000541016167816 */ /* 0x000fe400000000af */
[----:B------:R-:W-:Y:S02]  /*109b0*/  LOP3.LUT R23, R23, 0xff00ff, RZ, 0xc0, !PT ;  /* 0x00ff00ff17177812 */ /* 0x000fe400078ec0ff */
[----:B------:R-:W-:Y:S01]  /*109c0*/  LOP3.LUT R153, R153, 0xff, RZ, 0xc0, !PT ;  /* 0x000000ff99997812 */ /* 0x000fe200078ec0ff */
[----:B------:R-:W-:Y:S01]  /*109d0*/  HMMA.16816.F32 R112, R120, R26, R112 ;  /* 0x0000001a7870723c */ /* 0x000fe20000001870 */
[----:B------:R-:W-:Y:S02]  /*109e0*/  LDSM.16.MT88.4 R24, [R158+0x1000] ;  /* 0x001000009e18783b */ /* 0x000fe40000004200 */
[--C-:B------:R-:W-:Y:S02]  /*109f0*/  HSET2.LE.AND R22, R22, R190.reuse, PT ;  /* 0x000000be16167233 */ /* 0x100fe40003803000 */
[--C-:B------:R-:W-:Y:S01]  /*10a00*/  HSET2.LE.AND R23, R23, R190.reuse, PT ;  /* 0x000000be17177233 */ /* 0x100fe20003803000 */
[----:B---3--:R-:W-:Y:S05]  /*10a10*/  @!P4 HADD2 R32, -R160.H0_H0, -RZ.H0_H0 ;  /* 0xa00000ffa020c230 */ /* 0x008fea0000000900 */
[----:B------:R1:W-:Y:S01]  /*10a20*/  @!P4 STL.S16 [R1+0xc], R32 ;  /* 0x00000c200100c387 */ /* 0x0003e20000100600 */
[----:B------:R-:W-:Y:S04]  /*10a30*/  PRMT R128, R32, 0x7610, R128 ;  /* 0x0000761020807816 */ /* 0x000fe80000000080 */
[----:B------:R-:W-:Y:S02]  /*10a40*/  @!P4 PRMT R160, R128, 0x5410, RZ ;  /* 0x0000541080a0c816 */ /* 0x000fe400000000ff */
[----:B------:R-:W-:Y:S01]  /*10a50*/  ISETP.GT.U32.AND P4, PT, R197, UR6, PT ;  /* 0x00000006c5007c0c */ /* 0x000fe2000bf84070 */
[----:B------:R-:W-:Y:S01]  /*10a60*/  LDSM.16.MT88.4 R128, [R2+0x1800] ;  /* 0x001800000280783b */ /* 0x000fe20000004200 */
[----:B------:R-:W3:Y:S10]  /*10a70*/  MUFU.EX2 R197, R193 ;  /* 0x000000c100c57308 */ /* 0x000ef40000000800 */
[----:B------:R3:W-:Y:S01]  /*10a80*/  MUFU.EX2 R193, R137 ;  /* 0x0000008900c17308 */ /* 0x0007e20000000800 */
[----:B------:R5:W-:Y:S01]  /*10a90*/  STG.E.U16 desc[UR8][R164.64+0x10], R160 ;  /* 0x000010a0a4007986 */ /* 0x000be2000c101508 */
[----:B----4-:R-:W-:Y:S02]  /*10aa0*/  @P4 HADD2 R134, -R159.H0_H0, -RZ.H0_H0 ;  /* 0xa00000ff9f864230 */ /* 0x010fe40000000900 */
[--C-:B-1----:R-:W-:Y:S01]  /*10ab0*/  FADD.FTZ R32, R207, R28.reuse ;  /* 0x0000001ccf207221 */ /* 0x102fe20000010000 */
[----:B------:R-:W-:Y:S02]  /*10ac0*/  PRMT R28, R0, 0x7632, R28 ;  /* 0x00007632001c7816 */ /* 0x000fe4000000001c */
[----:B------:R-:W-:Y:S01]  /*10ad0*/  @P4 STL.S16 [R1+0x10], R134 ;  /* 0x0000108601004387 */ /* 0x000fe20000100600 */
[----:B------:R-:W-:Y:S01]  /*10ae0*/  PRMT R0, R148, 0x5410, R147 ;  /* 0x0000541094007816 */ /* 0x000fe20000000093 */
[----:B------:R-:W-:Y:S01]  /*10af0*/  FADD.FTZ R3, R209, R32 ;  /* 0x00000020d1037221 */ /* 0x000fe20000010000 */
[----:B------:R-:W-:Y:S01]  /*10b00*/  LOP3.LUT R170, R28, 0xff, RZ, 0xc0, !PT ;  /* 0x000000ff1caa7812 */ /* 0x000fe200078ec0ff */
[----:B------:R-:W-:Y:S01]  /*10b10*/  LDSM.16.MT88.4 R32, [R178+0xd000] ;  /* 0x00d00000b220783b */ /* 0x000fe20000004200 */
[----:B------:R-:W-:Y:S01]  /*10b20*/  LOP3.LUT R20, R0, R20, RZ, 0xc0, !PT ;  /* 0x0000001400147212 */ /* 0x000fe200078ec0ff */
[----:B------:R-:W-:Y:S01]  /*10b30*/  FADD.FTZ R3, R212, R3 ;  /* 0x00000003d4037221 */ /* 0x000fe20000010000 */
[----:B------:R-:W-:Y:S02]  /*10b40*/  PRMT R21, R170, 0x5410, R171 ;  /* 0x00005410aa157816 */ /* 0x000fe400000000ab */
[----:B------:R-:W-:Y:S01]  /*10b50*/  PRMT R0, R142, 0x5410, R146 ;  /* 0x000054108e007816 */ /* 0x000fe20000000092 */
[----:B------:R-:W-:Y:S01]  /*10b60*/  FADD.FTZ R3, R216, R3 ;  /* 0x00000003d8037221 */ /* 0x000fe20000010000 */
[----:B------:R-:W-:Y:S01]  /*10b70*/  PRMT R120, R134, 0x7610, R120 ;  /* 0x0000761086787816 */ /* 0x000fe20000000078 */
[----:B------:R-:W1:Y:S01]  /*10b80*/  LDSM.16.MT88.4 R28, [R176+0xd000] ;  /* 0x00d00000b01c783b */ /* 0x000e620000004200 */
[--C-:B------:R-:W-:Y:S02]  /*10b90*/  HSET2.LE.AND R21, R21, R190.reuse, PT ;  /* 0x000000be15157233 */ /* 0x100fe40003803000 */
[----:B------:R-:W-:Y:S02]  /*10ba0*/  @P4 PRMT R159, R120, 0x5410, RZ ;  /* 0x00005410789f4816 */ /* 0x000fe400000000ff */
[----:B------:R-:W-:Y:S02]  /*10bb0*/  ISETP.GT.U32.AND P4, PT, R200, UR6, PT ;  /* 0x00000006c8007c0c */ /* 0x000fe4000bf84070 */
[----:B------:R-:W-:Y:S01]  /*10bc0*/  LOP3.LUT R21, R0, R21, RZ, 0xc0, !PT ;  /* 0x0000001500157212 */ /* 0x000fe200078ec0ff */
[----:B------:R-:W-:Y:S01]  /*10bd0*/  LDSM.16.MT88.4 R120, [R2+0x3000] ;  /* 0x003000000278783b */ /* 0x000fe20000004200 */
[----:B------:R-:W-:Y:S02]  /*10be0*/  PRMT R0, R145, 0x5410, R144 ;  /* 0x0000541091007816 */ /* 0x000fe40000000090 */
[----:B------:R-:W-:Y:S02]  /*10bf0*/  @!P6 PRMT R147, R244, 0x5410, RZ ;  /* 0x00005410f493e816 */ /* 0x000fe400000000ff */
[----:B------:R-:W-:Y:S02]  /*10c00*/  LOP3.LUT R22, R0, R22, RZ, 0xc0, !PT ;  /* 0x0000001600167212 */ /* 0x000fe400078ec0ff */
[----:B------:R-:W-:Y:S01]  /*10c10*/  PRMT R0, R141, 0x5410, R140 ;  /* 0x000054108d007816 */ /* 0x000fe2000000008c */
[----:B------:R4:W-:Y:S01]  /*10c20*/  STG.E.U16 desc[UR8][R164.64+0x12], R159 ;  /* 0x0000129fa4007986 */ /* 0x0009e2000c101508 */
[----:B------:R-:W-:Y:S01]  /*10c30*/  @!P3 PRMT R148, R245, 0x5410, RZ ;  /* 0x00005410f594b816 */ /* 0x000fe200000000ff */
[----:B--2---:R-:W-:Y:S01]  /*10c40*/  @P4 HADD2 R135, -R161.H0_H0, -RZ.H0_H0 ;  /* 0xa00000ffa1874230 */ /* 0x004fe20000000900 */
[----:B------:R-:W-:Y:S02]  /*10c50*/  LOP3.LUT R23, R0, R23, RZ, 0xc0, !PT ;  /* 0x0000001700177212 */ /* 0x000fe400078ec0ff */
[----:B------:R-:W-:Y:S02]  /*10c60*/  @!P5 PRMT R145, R241, 0x5410, RZ ;  /* 0x00005410f191d816 */ /* 0x000fe400000000ff */
[----:B------:R-:W-:Y:S01]  /*10c70*/  @P4 STL.S16 [R1+0x8], R135 ;  /* 0x0000088701004387 */ /* 0x000fe20000100600 */
[----:B---3--:R-:W-:Y:S02]  /*10c80*/  F2FP.F16.F32.PACK_AB R137, R194, R197 ;  /* 0x000000c5c289723e */ /* 0x008fe400000000ff */
[----:B------:R-:W-:Y:S02]  /*10c90*/  ISETP.GT.U32.AND P6, PT, R175, UR6, PT ;  /* 0x00000006af007c0c */ /* 0x000fe4000bfc4070 */
[----:B------:R-:W-:Y:S02]  /*10ca0*/  PRMT R136, R137, 0x7632, R136 ;  /* 0x0000763289887816 */ /* 0x000fe40000000088 */
[----:B------:R-:W-:Y:S02]  /*10cb0*/  ISETP.LE.U32.AND P3, PT, R171, UR6, PT ;  /* 0x00000006ab007c0c */ /* 0x000fe4000bf63070 */
[----:B------:R-:W-:Y:S02]  /*10cc0*/  ISETP.LE.U32.AND P5, PT, R151, UR6, PT ;  /* 0x0000000697007c0c */ /* 0x000fe4000bfa3070 */
[----:B-----5:R-:W-:Y:S05]  /*10cd0*/  PRMT R160, R198, 0x7773, RZ ;  /* 0x00007773c6a07816 */ /* 0x020fea00000000ff */
[----:B------:R-:W-:Y:S01]  /*10ce0*/  @P6 HADD2 R240, -R144.H0_H0, -RZ.H0_H0 ;  /* 0xa00000ff90f06230 */ /* 0x000fe20000000900 */
[C---:B-1----:R-:W-:Y:S05]  /*10cf0*/  HMMA.16816.F32 R4, R20.reuse, R28, R4 ;  /* 0x0000001c1404723c */ /* 0x042fea0000001804 */
[----:B------:R-:W-:Y:S01]  /*10d00*/  @P6 PRMT R144, R240, 0x5410, RZ ;  /* 0x00005410f0906816 */ /* 0x000fe200000000ff */
[----:B------:R-:W-:Y:S01]  /*10d10*/  @!P3 HADD2 R242, -R146.H0_H0, -RZ.H0_H0 ;  /* 0xa00000ff92f2b230 */ /* 0x000fe20000000900 */
[----:B----4-:R-:W-:Y:S01]  /*10d20*/  PRMT R159, R198, 0x7771, RZ ;  /* 0x00007771c69f7816 */ /* 0x010fe200000000ff */
[C---:B------:R-:W-:Y:S01]  /*10d30*/  HMMA.16816.F32 R8, R20.reuse, R30, R8 ;  /* 0x0000001e1408723c */ /* 0x040fe20000001808 */
[----:B------:R-:W1:Y:S02]  /*10d40*/  LDSM.16.MT88.4 R28, [R176+0xf000] ;  /* 0x00f00000b01c783b */ /* 0x000e640000004200 */
[----:B------:R-:W-:Y:S01]  /*10d50*/  @!P3 PRMT R146, R242, 0x5410, RZ ;  /* 0x00005410f292b816 */ /* 0x000fe200000000ff */
[----:B------:R-:W-:Y:S01]  /*10d60*/  @!P5 HADD2 R238, -R137.H0_H0, -RZ.H0_H0 ;  /* 0xa00000ff89eed230 */ /* 0x000fe20000000900 */
[----:B------:R-:W-:Y:S03]  /*10d70*/  ISETP.GT.U32.AND P3, PT, R179, UR6, PT ;  /* 0x00000006b3007c0c */ /* 0x000fe6000bf64070 */
[C---:B------:R-:W-:Y:S08]  /*10d80*/  HMMA.16816.F32 R36, R20.reuse, R32, R36 ;  /* 0x000000201424723c */ /* 0x040ff00000001824 */
[C---:B------:R-:W-:Y:S01]  /*10d90*/  HMMA.16816.F32 R40, R20.reuse, R34, R40 ;  /* 0x000000221428723c */ /* 0x040fe20000001828 */
[----:B------:R-:W2:Y:S02]  /*10da0*/  LDSM.16.MT88.4 R32, [R178+0xf000] ;  /* 0x00f00000b220783b */ /* 0x000ea40000004200 */
[----:B------:R-:W-:Y:S05]  /*10db0*/  @P3 HADD2 R235, -R140.H0_H0, -RZ.H0_H0 ;  /* 0xa00000ff8ceb3230 */ /* 0x000fea0000000900 */
[C---:B------:R-:W-:Y:S03]  /*10dc0*/  HMMA.16816.F32 R44, R20.reuse, R124, R44 ;  /* 0x0000007c142c723c */ /* 0x040fe6000000182c */
[----:B------:R-:W-:Y:S02]  /*10dd0*/  PRMT R124, R135, 0x7610, R124 ;  /* 0x00007610877c7816 */ /* 0x000fe4000000007c */
[----:B------:R-:W-:Y:S02]  /*10de0*/  @P3 PRMT R140, R235, 0x5410, RZ ;  /* 0x00005410eb8c3816 */ /* 0x000fe400000000ff */
[----:B------:R-:W-:Y:S01]  /*10df0*/  @P4 PRMT R161, R124, 0x5410, RZ ;  /* 0x000054107ca14816 */ /* 0x000fe200000000ff */
[C---:B------:R-:W-:Y:S01]  /*10e00*/  HMMA.16816.F32 R48, R20.reuse, R126, R48 ;  /* 0x0000007e1430723c */ /* 0x040fe20000001830 */
[----:B------:R-:W-:Y:S02]  /*10e10*/  LDSM.16.MT88.4 R124, [R176+0xd800] ;  /* 0x00d80000b07c783b */ /* 0x000fe40000004200 */
[----:B------:R-:W-:Y:S05]  /*10e20*/  ISETP.GT.U32.AND P4, PT, R201, UR6, PT ;  /* 0x00000006c9007c0c */ /* 0x000fea000bf84070 */
[C---:B------:R-:W-:Y:S01]  /*10e30*/  HMMA.16816.F32 R52, R20.reuse, R24, R52 ;  /* 0x000000181434723c */ /* 0x040fe20000001834 */
[----:B------:R-:W-:Y:S07]  /*10e40*/  STG.E.U16 desc[UR8][R166.64+0x12], R161 ;  /* 0x000012a1a6007986 */ /* 0x000fee000c101508 */
[C---:B------:R-:W-:Y:S01]  /*10e50*/  HMMA.16816.F32 R56, R20.reuse, R26, R56 ;  /* 0x0000001a1438723c */ /* 0x040fe20000001838 */
[----:B------:R-:W3:Y:S02]  /*10e60*/  LDSM.16.MT88.4 R24, [R158+0x3000] ;  /* 0x003000009e18783b */ /* 0x000ee40000004200 */
[----:B------:R-:W-:Y:S05]  /*10e70*/  @P4 HADD2 R223, -R162.H0_H0, -RZ.H0_H0 ;  /* 0xa00000ffa2df4230 */ /* 0x000fea0000000900 */
[C---:B-1----:R-:W-:Y:S01]  /*10e80*/  HMMA.16816.F32 R60, R20.reuse, R28, R60 ;  /* 0x0000001c143c723c */ /* 0x042fe2000000183c */
[----:B------:R-:W-:Y:S02]  /*10e90*/  @P4 STL.S16 [R1+0x4], R223 ;  /* 0x000004df01004387 */ /* 0x000fe40000100600 */
[----:B------:R-:W-:Y:S04]  /*10ea0*/  PRMT R28, R223, 0x7610, R28 ;  /* 0x00007610df1c7816 */ /* 0x000fe8000000001c */
[----:B------:R-:W-:Y:S01]  /*10eb0*/  @P4 PRMT R162, R28, 0x5410, RZ ;  /* 0x000054101ca24816 */ /* 0x000fe200000000ff */
[C---:B------:R-:W-:Y:S01]  /*10ec0*/  HMMA.16816.F32 R64, R20.reuse, R30, R64 ;  /* 0x0000001e1440723c */ /* 0x040fe20000001840 */
[----:B------:R-:W1:Y:S02]  /*10ed0*/  LDSM.16.MT88.4 R28, [R176+0x11000] ;  /* 0x01100000b01c783b */ /* 0x000e640000004200 */
[----:B------:R-:W-:Y:S02]  /*10ee0*/  ISETP.LE.U32.AND P4, PT, R172, UR6, PT ;  /* 0x00000006ac007c0c */ /* 0x000fe4000bf83070 */
[----:B------:R-:W-:Y:S03]  /*10ef0*/  PRMT R172, R198, 0x7772, RZ ;  /* 0x00007772c6ac7816 */ /* 0x000fe600000000ff */
[C---:B--2---:R-:W-:Y:S01]  /*10f00*/  HMMA.16816.F32 R68, R20.reuse, R32, R68 ;  /* 0x000000201444723c */ /* 0x044fe20000001844 */
[----:B------:R-:W-:Y:S02]  /*10f10*/  STG.E.U16 desc[UR8][R166.64+0x10], R162 ;  /* 0x000010a2a6007986 */ /* 0x000fe4000c101508 */
[----:B------:R-:W-:Y:S02]  /*10f20*/  ISETP.GT.U32.AND P3, PT, R172, UR6, PT ;  /* 0x00000006ac007c0c */ /* 0x000fe4000bf64070 */
[----:B------:R-:W-:Y:S03]  /*10f30*/  STG.E.U16 desc[UR8][R164.64+0x22], R143 ;  /* 0x0000228fa4007986 */ /* 0x000fe6000c101508 */
[C---:B------:R-:W-:Y:S01]  /*10f40*/  HMMA.16816.F32 R72, R20.reuse, R34, R72 ;  /* 0x000000221448723c */ /* 0x040fe20000001848 */
[----:B------:R-:W2:Y:S02]  /*10f50*/  LDSM.16.MT88.4 R32, [R178+0x11000] ;  /* 0x01100000b220783b */ /* 0x000ea40000004200 */
[----:B------:R-:W-:Y:S05]  /*10f60*/  @!P4 HADD2 R133, -R118.H0_H0, -RZ.H0_H0 ;  /* 0xa00000ff7685c230 */ /* 0x000fea0000000900 */
[C---:B------:R-:W-:Y:S01]  /*10f70*/  HMMA.16816.F32 R76, R20.reuse, R120, R76 ;  /* 0x00000078144c723c */ /* 0x040fe2000000184c */
[----:B------:R-:W-:Y:S02]  /*10f80*/  @!P4 STL.S16 [R1], R133 ;  /* 0x000000850100c387 */ /* 0x000fe40000100600 */
[----:B------:R-:W-:Y:S01]  /*10f90*/  PRMT R0, R133, 0x7610, R0 ;  /* 0x0000761085007816 */ /* 0x000fe20000000000 */
[----:B------:R-:W-:Y:S01]  /*10fa0*/  FADD.FTZ R121, R206, R3 ;  /* 0x00000003ce797221 */ /* 0x000fe20000010000 */
[----:B------:R-:W-:Y:S02]  /*10fb0*/  F2FP.F16.F32.PACK_AB R3, R163, R180 ;  /* 0x000000b4a303723e */ /* 0x000fe400000000ff */
[----:B------:R-:W-:Y:S01]  /*10fc0*/  @!P4 PRMT R118, R0, 0x5410, RZ ;  /* 0x000054100076c816 */ /* 0x000fe200000000ff */
[C---:B------:R-:W-:Y:S03]  /*10fd0*/  HMMA.16816.F32 R80, R20.reuse, R122, R80 ;  /* 0x0000007a1450723c */ /* 0x040fe60000001850 */
[----:B------:R-:W-:Y:S01]  /*10fe0*/  ISETP.LE.U32.AND P4, PT, R173, UR6, PT ;  /* 0x00000006ad007c0c */ /* 0x000fe2000bf83070 */
[----:B------:R4:W-:Y:S01]  /*10ff0*/  STG.E.U16 desc[UR8][R164.64+0x20], R118 ;  /* 0x00002076a4007986 */ /* 0x0009e2000c101508 */
[----:B------:R-:W-:Y:S01]  /*11000*/  FADD.FTZ R152, R210, R121 ;  /* 0x00000079d2987221 */ /* 0x000fe20000010000 */
[----:B------:R-:W-:Y:S01]  /*11010*/  @P3 HADD2 R231, -R3.H0_H0, -RZ.H0_H0 ;  /* 0xa00000ff03e73230 */ /* 0x000fe20000000900 */
[----:B------:R-:W-:Y:S01]  /*11020*/  LOP3.LUT R120, R168, 0xffff, RZ, 0xc0, !PT ;  /* 0x0000ffffa8787812 */ /* 0x000fe200078ec0ff */
[C---:B---3--:R-:W-:Y:S01]  /*11030*/  HMMA.16816.F32 R84, R20.reuse, R24, R84 ;  /* 0x000000181454723c */ /* 0x048fe20000001854 */
[----:B------:R-:W3:Y:S02]  /*11040*/  MUFU.EX2 R173, R139 ;  /* 0x0000008b00ad7308 */ /* 0x000ee40000000800 */
[----:B------:R-:W-:Y:S04]  /*11050*/  SHF.R.U32.HI R120, RZ, 0x8, R120 ;  /* 0x00000008ff787819 */ /* 0x000fe80000011678 */
[----:B------:R-:W-:Y:S01]  /*11060*/  LOP3.LUT R0, R120, 0xffff, RZ, 0xc0, !PT ;  /* 0x0000ffff78007812 */ /* 0x000fe200078ec0ff */
[C---:B------:R-:W-:Y:S01]  /*11070*/  HMMA.16816.F32 R88, R20.reuse, R26, R88 ;  /* 0x0000001a1458723c */ /* 0x040fe20000001858 */
[----:B------:R-:W5:Y:S02]  /*11080*/  LDSM.16.MT88.4 R24, [R2+0x5000] ;  /* 0x005000000218783b */ /* 0x000f640000004200 */
[----:B------:R-:W-:Y:S01]  /*11090*/  @!P4 HADD2 R251, -R149.H0_H0, -RZ.H0_H0 ;  /* 0xa00000ff95fbc230 */ /* 0x000fe20000000900 */
[----:B------:R-:W-:Y:S01]  /*110a0*/  ISETP.LE.U32.AND P2, PT, R0, UR6, PT ;  /* 0x0000000600007c0c */ /* 0x000fe2000bf43070 */
[----:B------:R-:W-:Y:S01]  /*110b0*/  FADD.FTZ R0, R213, R119 ;  /* 0x00000077d5007221 */ /* 0x000fe20000010000 */
[----:B------:R-:W-:Y:S02]  /*110c0*/  F2FP.F16.F32.PACK_AB R119, R195, R196 ;  /* 0x000000c4c377723e */ /* 0x000fe400000000ff */
[C---:B-1----:R-:W-:Y:S03]  /*110d0*/  HMMA.16816.F32 R92, R20.reuse, R28, R92 ;  /* 0x0000001c145c723c */ /* 0x042fe6000000185c */
[----:B------:R-:W-:Y:S02]  /*110e0*/  @!P4 PRMT R149, R251, 0x5410, RZ ;  /* 0x00005410fb95c816 */ /* 0x000fe400000000ff */
[----:B---3--:R-:W-:Y:S02]  /*110f0*/  F2FP.F16.F32.PACK_AB R139, R193, R173 ;  /* 0x000000adc18b723e */ /* 0x008fe400000000ff */
[----:B----4-:R-:W-:Y:S01]  /*11100*/  PRMT R118, R119, 0x7632, R118 ;  /* 0x0000763277767816 */ /* 0x010fe20000000076 */
[C---:B------:R-:W-:Y:S01]  /*11110*/  HMMA.16816.F32 R96, R20.reuse, R30, R96 ;  /* 0x0000001e1460723c */ /* 0x040fe20000001860 */
[----:B------:R-:W1:Y:S02]  /*11120*/  LDSM.16.MT88.4 R28, [R158+0x5000] ;  /* 0x005000009e1c783b */ /* 0x000e640000004200 */
[----:B------:R-:W-:Y:S01]  /*11130*/  PRMT R138, R139, 0x7632, R138 ;  /* 0x000076328b8a7816 */ /* 0x000fe2000000008a */
[----:B------:R-:W-:Y:S01]  /*11140*/  @!P2 HADD2 R237, -R136.H0_H0, -RZ.H0_H0 ;  /* 0xa00000ff88eda230 */ /* 0x000fe20000000900 */
[----:B------:R-:W-:Y:S03]  /*11150*/  ISETP.LE.U32.AND P4, PT, R174, UR6, PT ;  /* 0x00000006ae007c0c */ /* 0x000fe6000bf83070 */
[C---:B--2---:R-:W-:Y:S01]  /*11160*/  HMMA.16816.F32 R100, R20.reuse, R32, R100 ;  /* 0x000000201464723c */ /* 0x044fe20000001864 */
[----:B------:R2:W-:Y:S02]  /*11170*/  STG.E.U16 desc[UR8][R166.64+0x20], R149 ;  /* 0x00002095a6007986 */ /* 0x0005e4000c101508 */
[--C-:B------:R-:W-:Y:S01]  /*11180*/  FADD.FTZ R32, R199, R0.reuse ;  /* 0x00000000c7207221 */ /* 0x100fe20000010000 */
[----:B------:R-:W-:Y:S03]  /*11190*/  PRMT R0, R3, 0x7632, R0 ;  /* 0x0000763203007816 */ /* 0x000fe60000000000 */
[----:B------:R-:W-:Y:S01]  /*111a0*/  FADD.FTZ R122, R204, R32 ;  /* 0x00000020cc7a7221 */ /* 0x000fe20000010000 */
[C---:B------:R-:W-:Y:S01]  /*111b0*/  HMMA.16816.F32 R104, R20.reuse, R34, R104 ;  /* 0x000000221468723c */ /* 0x040fe20000001868 */
[----:B------:R-:W3:Y:S02]  /*111c0*/  LDSM.16.MT88.4 R32, [R178+0xd800] ;  /* 0x00d80000b220783b */ /* 0x000ee40000004200 */
[----:B------:R-:W-:Y:S05]  /*111d0*/  @!P4 HADD2 R250, -R150.H0_H0, -RZ.H0_H0 ;  /* 0xa00000ff96fac230 */ /* 0x000fea0000000900 */
[----:B------:R-:W-:Y:S01]  /*111e0*/  @!P4 PRMT R150, R250, 0x5410, RZ ;  /* 0x00005410fa96c816 */ /* 0x000fe200000000ff */
[C---:B-----5:R-:W-:Y:S03]  /*111f0*/  HMMA.16816.F32 R108, R20.reuse, R24, R108 ;  /* 0x00000018146c723c */ /* 0x060fe6000000186c */
[----:B------:R-:W-:Y:S01]  /*11200*/  PRMT R24, R151, 0x5410, R120 ;  /* 0x0000541097187816 */ /* 0x000fe20000000078 */
[----:B------:R-:W-:Y:S01]  /*11210*/  STG.E.U16 desc[UR8][R166.64+0x22], R150 ;  /* 0x00002296a6007986 */ /* 0x000fe2000c101508 */
[----:B------:R-:W-:Y:S02]  /*11220*/  PRMT R25, R168, 0x7632, R25 ;  /* 0x00007632a8197816 */ /* 0x000fe40000000019 */
[----:B------:R-:W-:Y:S01]  /*11230*/  SHF.R.U32.HI R168, RZ, 0x18, R168 ;  /* 0x00000018ffa87819 */ /* 0x000fe200000116a8 */
[C---:B------:R-:W-:Y:S01]  /*11240*/  HMMA.16816.F32 R12, R20.reuse, R26, R12 ;  /* 0x0000001a140c723c */ /* 0x040fe2000000180c */
[----:B------:R-:W-:Y:S02]  /*11250*/  STG.E.U16 desc[UR8][R164.64+0x30], R155 ;  /* 0x0000309ba4007986 */ /* 0x000fe4000c101508 */
[--C-:B------:R-:W-:Y:S01]  /*11260*/  HSET2.LE.AND R24, R24, R190.reuse, PT ;  /* 0x000000be18187233 */ /* 0x100fe20003803000 */
[----:B--2---:R-:W-:Y:S01]  /*11270*/  FADD.FTZ R149, R132, R122 ;  /* 0x0000007a84957221 */ /* 0x004fe20000010000 */
[----:B------:R-:W-:Y:S01]  /*11280*/  LOP3.LUT R143, R25, 0xff, RZ, 0xc0, !PT ;  /* 0x000000ff198f7812 */ /* 0x000fe200078ec0ff */
[----:B------:R-:W2:Y:S01]  /*11290*/  LDSM.16.MT88.4 R132, [R158+0x1800] ;  /* 0x001800009e84783b */ /* 0x000ea20000004200 */
[----:B------:R-:W-:Y:S01]  /*112a0*/  PRMT R25, R137, 0x5410, R136 ;  /* 0x0000541089197816 */ /* 0x000fe20000000088 */
[C---:B-1----:R-:W-:Y:S03]  /*112b0*/  HMMA.16816.F32 R16, R20.reuse, R28, R16 ;  /* 0x0000001c1410723c */ /* 0x042fe60000001810 */
[----:B------:R-:W-:Y:S02]  /*112c0*/  LOP3.LUT R24, R25, R24, RZ, 0xc0, !PT ;  /* 0x0000001819187212 */ /* 0x000fe400078ec0ff */
[----:B------:R-:W-:Y:S02]  /*112d0*/  PRMT R25, R143, 0x5410, R168 ;  /* 0x000054108f197816 */ /* 0x000fe400000000a8 */
[----:B------:R-:W-:Y:S01]  /*112e0*/  PRMT R26, R139, 0x5410, R138 ;  /* 0x000054108b1a7816 */ /* 0x000fe2000000008a */
[----:B------:R-:W-:Y:S03]  /*112f0*/  HMMA.16816.F32 R112, R20, R30, R112 ;  /* 0x0000001e1470723c */ /* 0x000fe60000001870 */
[--C-:B------:R-:W-:Y:S02]  /*11300*/  HSET2.LE.AND R25, R25, R190.reuse, PT ;  /* 0x000000be19197233 */ /* 0x100fe40003803000 */
[----:B------:R-:W-:Y:S02]  /*11310*/  PRMT R27, R172, 0x5410, R160 ;  /* 0x00005410ac1b7816 */ /* 0x000fe400000000a0 */
[----:B------:R-:W-:Y:S02]  /*11320*/  PRMT R20, R3, 0x5410, R0 ;  /* 0x0000541003147816 */ /* 0x000fe40000000000 */
[----:B------:R-:W-:Y:S02]  /*11330*/  LOP3.LUT R25, R26, R25, RZ, 0xc0, !PT ;  /* 0x000000191a197212 */ /* 0x000fe400078ec0ff */
[----:B------:R-:W-:Y:S02]  /*11340*/  PRMT R26, R153, 0x5410, R159 ;  /* 0x00005410991a7816 */ /* 0x000fe4000000009f */
[----:B------:R-:W-:Y:S02]  /*11350*/  LOP3.LUT R28, R27, 0xff00ff, RZ, 0xc0, !PT ;  /* 0x00ff00ff1b1c7812 */ /* 0x000fe400078ec0ff */
[----:B------:R-:W-:Y:S02]  /*11360*/  PRMT R27, R119, 0x5410, R118 ;  /* 0x00005410771b7816 */ /* 0x000fe40000000076 */
[--C-:B------:R-:W-:Y:S02]  /*11370*/  HSET2.LE.AND R26, R26, R190.reuse, PT ;  /* 0x000000be1a1a7233 */ /* 0x100fe40003803000 */
[----:B------:R-:W-:Y:S02]  /*11380*/  @!P5 PRMT R137, R238, 0x5410, RZ ;  /* 0x00005410ee89d816 */ /* 0x000fe400000000ff */
[----:B------:R-:W-:Y:S02]  /*11390*/  @!P2 PRMT R136, R237, 0x5410, RZ ;  /* 0x00005410ed88a816 */ /* 0x000fe400000000ff */
[----:B------:R-:W-:Y:S02]  /*113a0*/  LOP3.LUT R26, R27, R26, RZ, 0xc0, !PT ;  /* 0x0000001a1b1a7212 */ /* 0x000fe400078ec0ff */
[----:B------:R-:W-:Y:S02]  /*113b0*/  HSET2.LE.AND R27, R28, R190, PT ;  /* 0x000000be1c1b7233 */ /* 0x000fe40003803000 */
[----:B------:R-:W-:Y:S01]  /*113c0*/  LDSM.16.MT88.4 R28, [R158+0x3800] ;  /* 0x003800009e1c783b */ /* 0x000fe20000004200 */
[----:B------:R-:W-:Y:S02]  /*113d0*/  @P3 PRMT R3, R231, 0x5410, RZ ;  /* 0x00005410e7033816 */ /* 0x000fe400000000ff */
[----:B------:R-:W-:Y:S02]  /*113e0*/  LOP3.LUT R27, R20, R27, RZ, 0xc0, !PT ;  /* 0x0000001b141b7212 */ /* 0x000fe400078ec0ff */
[----:B------:R-:W-:Y:S02]  /*113f0*/  ISETP.GT.U32.AND P4, PT, R217, UR6, PT ;  /* 0x00000006d9007c0c */ /* 0x000fe4000bf84070 */
[----:B------:R-:W-:Y:S01]  /*11400*/  ISETP.LE.U32.AND P6, PT, R143, UR6, PT ;  /* 0x000000068f007c0c */ /* 0x000fe2000bfc3070 */
[----:B------:R-:W-:Y:S01]  /*11410*/  LDSM.16.MT88.4 R20, [R2+0x3800] ;  /* 0x003800000214783b */ /* 0x000fe20000004200 */
[----:B------:R-:W-:Y:S01]  /*11420*/  ISETP.LE.U32.AND P5, PT, R168, UR6, PT ;  /* 0x00000006a8007c0c */ /* 0x000fe2000bfa3070 */
[C---:B------:R-:W-:Y:S05]  /*11430*/  HMMA.16816.F32 R120, R24.reuse, R124, R4 ;  /* 0x0000007c1878723c */ /* 0x040fea0000001804 */
[----:B------:R-:W-:Y:S01]  /*11440*/  ISETP.LE.U32.AND P2, PT, R153, UR6, PT ;  /* 0x0000000699007c0c */ /* 0x000fe2000bf43070 */
[----:B------:R-:W1:Y:S01]  /*11450*/  LDSM.16.MT88.4 R4, [R176+0xf800] ;  /* 0x00f80000b004783b */ /* 0x000e620000004200 */
[C---:B------:R-:W-:Y:S01]  /*11460*/  ISETP.NE.AND P3, PT, R192.reuse, RZ, PT ;  /* 0x000000ffc000720c */ /* 0x040fe20003f65270 */
[C---:B------:R-:W-:Y:S03]  /*11470*/  HMMA.16816.F32 R124, R24.reuse, R126, R8 ;  /* 0x0000007e187c723c */ /* 0x040fe60000001808 */
[----:B------:R-:W-:Y:S02]  /*11480*/  @P4 HADD2 R247, -R154.H0_H0, -RZ.H0_H0 ;  /* 0xa00000ff9af74230 */ /* 0x000fe40000000900 */
[----:B------:R-:W-:Y:S02]  /*11490*/  VIADD R192, R192, 0xffffffff ;  /* 0xffffffffc0c07836 */ /* 0x000fe40000000000 */
[----:B------:R-:W-:Y:S01]  /*114a0*/  @!P6 HADD2 R236, -R139.H0_H0, -RZ.H0_H0 ;  /* 0xa00000ff8bece230 */ /* 0x000fe20000000900 */
[----:B------:R-:W4:Y:S01]  /*114b0*/  LDSM.16.MT88.4 R8, [R178+0xf800] ;  /* 0x00f80000b208783b */ /* 0x000f220000004200 */
[----:B------:R-:W-:Y:S01]  /*114c0*/  @!P5 HADD2 R234, -R138.H0_H0, -RZ.H0_H0 ;  /* 0xa00000ff8aead230 */ /* 0x000fe20000000900 */
[C---:B---3--:R-:W-:Y:S03]  /*114d0*/  HMMA.16816.F32 R36, R24.reuse, R32, R36 ;  /* 0x000000201824723c */ /* 0x048fe60000001824 */
[----:B------:R-:W-:Y:S01]  /*114e0*/  @P4 PRMT R154, R247, 0x5410, RZ ;  /* 0x00005410f79a4816 */ /* 0x000fe200000000ff */
[----:B------:R-:W-:Y:S01]  /*114f0*/  @!P2 HADD2 R233, -R119.H0_H0, -RZ.H0_H0 ;  /* 0xa00000ff77e9a230 */ /* 0x000fe20000000900 */
[----:B------:R-:W-:Y:S02]  /*11500*/  @!P6 PRMT R139, R236, 0x5410, RZ ;  /* 0x00005410ec8be816 */ /* 0x000fe400000000ff */
[----:B------:R-:W-:Y:S01]  /*11510*/  @!P5 PRMT R138, R234, 0x5410, RZ ;  /* 0x00005410ea8ad816 */ /* 0x000fe200000000ff */
[C---:B------:R-:W-:Y:S01]  /*11520*/  HMMA.16816.F32 R40, R24.reuse, R34, R40 ;  /* 0x000000221828723c */ /* 0x040fe20000001828 */
[----:B------:R-:W-:Y:S02]  /*11530*/  STG.E.U16 desc[UR8][R164.64+0x32], R154 ;  /* 0x0000329aa4007986 */ /* 0x000fe4000c101508 */
[----:B------:R-:W-:Y:S02]  /*11540*/  @!P2 PRMT R119, R233, 0x5410, RZ ;  /* 0x00005410e977a816 */ /* 0x000fe400000000ff */
[----:B------:R-:W-:Y:S01]  /*11550*/  STG.E.U16 desc[UR8][R166.64+0x32], R156 ;  /* 0x0000329ca6007986 */ /* 0x000fe2000c101508 */
[----:B------:R-:W-:Y:S02]  /*11560*/  ISETP.GT.U32.AND P4, PT, R221, UR6, PT ;  /* 0x00000006dd007c0c */ /* 0x000fe4000bf84070 */
[C---:B------:R-:W-:Y:S03]  /*11570*/  HMMA.16816.F32 R44, R24.reuse, R128, R44 ;  /* 0x00000080182c723c */ /* 0x040fe6000000182c */
[----:B------:R-:W-:Y:S05]  /*11580*/  ISETP.GT.U32.AND P6, PT, R160, UR6, PT ;  /* 0x00000006a0007c0c */ /* 0x000fea000bfc4070 */
[C---:B------:R-:W-:Y:S01]  /*11590*/  HMMA.16816.F32 R48, R24.reuse, R130, R48 ;  /* 0x000000821830723c */ /* 0x040fe20000001830 */
[----:B------:R3:W-:Y:S02]  /*115a0*/  LDSM.16.MT88.4 R128, [R2+0x5800] ;  /* 0x005800000280783b */ /* 0x0007e40000004200 */
[----:B------:R-:W-:Y:S05]  /*115b0*/  @P4 HADD2 R246, -R157.H0_H0, -RZ.H0_H0 ;  /* 0xa00000ff9df64230 */ /* 0x000fea0000000900 */
[C---:B--2---:R-:W-:Y:S03]  /*115c0*/  HMMA.16816.F32 R52, R24.reuse, R132, R52 ;  /* 0x000000841834723c */ /* 0x044fe60000001834 */
[----:B------:R-:W-:Y:S01]  /*115d0*/  @P4 PRMT R157, R246, 0x5410, RZ ;  /* 0x00005410f69d4816 */ /* 0x000fe200000000ff */
[----:B------:R-:W-:Y:S01]  /*115e0*/  @P6 HADD2 R230, -R0.H0_H0, -RZ.H0_H0 ;  /* 0xa00000ff00e66230 */ /* 0x000fe20000000900 */
[----:B------:R-:W-:Y:S03]  /*115f0*/  ISETP.LE.U32.AND P4, PT, R170, UR6, PT ;  /* 0x00000006aa007c0c */ /* 0x000fe6000bf83070 */
[C---:B------:R-:W-:Y:S01]  /*11600*/  HMMA.16816.F32 R56, R24.reuse, R134, R56 ;  /* 0x000000861838723c */ /* 0x040fe20000001838 */
[----:B------:R-:W-:Y:S02]  /*11610*/  STG.E.U16 desc[UR8][R166.64+0x30], R157 ;  /* 0x0000309da6007986 */ /* 0x000fe4000c101508 */
[----:B------:R-:W-:Y:S02]  /*11620*/  @P6 PRMT R0, R230, 0x5410, RZ ;  /* 0x00005410e6006816 */ /* 0x000fe400000000ff */
[----:B------:R-:W-:Y:S03]  /*11630*/  STG.E.U16 desc[UR8][R164.64+0x40], R148 ;  /* 0x00004094a4007986 */ /* 0x000fe6000c101508 */
[C---:B-1----:R-:W-:Y:S01]  /*11640*/  HMMA.16816.F32 R60, R24.reuse, R4, R60 ;  /* 0x00000004183c723c */ /* 0x042fe2000000183c */
[----:B------:R-:W-:Y:S02]  /*11650*/  STG.E.U16 desc[UR8][R164.64+0x42], R147 ;  /* 0x00004293a4007986 */ /* 0x000fe4000c101508 */
[----:B------:R-:W-:Y:S02]  /*11660*/  @!P4 HADD2 R243, -R142.H0_H0, -RZ.H0_H0 ;  /* 0xa00000ff8ef3c230 */ /* 0x000fe40000000900 */
[----:B---3--:R-:W-:Y:S01]  /*11670*/  FADD.FTZ R2, R215, R152 ;  /* 0x00000098d7027221 */ /* 0x008fe20000010000 */
[----:B------:R-:W-:Y:S02]  /*11680*/  STG.E.U16 desc[UR8][R166.64+0x42], R146 ;  /* 0x00004292a6007986 */ /* 0x000fe4000c101508 */
[C---:B------:R-:W-:Y:S02]  /*11690*/  HMMA.16816.F32 R64, R24.reuse, R6, R64 ;  /* 0x000000061840723c */ /* 0x040fe40000001840 */
[----:B------:R-:W1:Y:S01]  /*116a0*/  LDSM.16.MT88.4 R4, [R176+0x11800] ;  /* 0x01180000b004783b */ /* 0x000e620000004200 */
[----:B------:R-:W-:Y:S01]  /*116b0*/  @!P4 PRMT R142, R243, 0x5410, RZ ;  /* 0x00005410f38ec816 */ /* 0x000fe200000000ff */
[----:B------:R-:W-:Y:S01]  /*116c0*/  FADD.FTZ R2, R214, R2 ;  /* 0x00000002d6027221 */ /* 0x000fe20000010000 */
[----:B------:R-:W-:Y:S03]  /*116d0*/  ISETP.GT.U32.AND P4, PT, R177, UR6, PT ;  /* 0x00000006b1007c0c */ /* 0x000fe6000bf84070 */
[C---:B----4-:R-:W-:Y:S02]  /*116e0*/  HMMA.16816.F32 R68, R24.reuse, R8, R68 ;  /* 0x000000081844723c */ /* 0x050fe40000001844 */
[----:B------:R-:W-:Y:S01]  /*116f0*/  STG.E.U16 desc[UR8][R166.64+0x40], R142 ;  /* 0x0000408ea6007986 */ /* 0x000fe2000c101508 */
[----:B------:R-:W-:Y:S03]  /*11700*/  FADD.FTZ R2, R197, R2 ;  /* 0x00000002c5027221 */ /* 0x000fe60000010000 */
[----:B------:R-:W-:Y:S01]  /*11710*/  STG.E.U16 desc[UR8][R164.64+0x50], R145 ;  /* 0x00005091a4007986 */ /* 0x000fe2000c101508 */
[----:B------:R-:W-:Y:S01]  /*11720*/  FADD.FTZ R2, R194, R2 ;  /* 0x00000002c2027221 */ /* 0x000fe20000010000 */
[C---:B------:R-:W-:Y:S02]  /*11730*/  HMMA.16816.F32 R72, R24.reuse, R10, R72 ;  /* 0x0000000a1848723c */ /* 0x040fe40000001848 */
[----:B------:R-:W2:Y:S01]  /*11740*/  LDSM.16.MT88.4 R8, [R178+0x11800] ;  /* 0x01180000b208783b */ /* 0x000ea20000004200 */
[----:B------:R-:W-:Y:S02]  /*11750*/  @P4 HADD2 R239, -R141.H0_H0, -RZ.H0_H0 ;  /* 0xa00000ff8def4230 */ /* 0x000fe40000000900 */
[----:B------:R-:W-:Y:S01]  /*11760*/  FADD.FTZ R2, R196, R2 ;  /* 0x00000002c4027221 */ /* 0x000fe20000010000 */
[----:B------:R-:W-:Y:S02]  /*11770*/  IADD3 R194, P2, PT, R164, -0x80, RZ ;  /* 0xffffff80a4c27810 */ /* 0x000fe40007f5e0ff */
[C---:B------:R-:W-:Y:S02]  /*11780*/  HMMA.16816.F32 R76, R24.reuse, R20, R76 ;  /* 0x00000014184c723c */ /* 0x040fe4000000184c */
[----:B------:R-:W-:Y:S01]  /*11790*/  STG.E.U16 desc[UR8][R164.64+0x52], R144 ;  /* 0x00005290a4007986 */ /* 0x000fe2000c101508 */
[----:B------:R-:W-:Y:S01]  /*117a0*/  @P4 PRMT R141, R239, 0x5410, RZ ;  /* 0x00005410ef8d4816 */ /* 0x000fe200000000ff */
[----:B------:R-:W-:Y:S02]  /*117b0*/  FADD.FTZ R195, R195, R2 ;  /* 0x00000002c3c37221 */ /* 0x000fe40000010000 */
[----:B------:R-:W-:Y:S01]  /*117c0*/  STG.E.U16 desc[UR8][R166.64+0x52], R140 ;  /* 0x0000528ca6007986 */ /* 0x000fe2000c101508 */
[----:B------:R-:W-:Y:S01]  /*117d0*/  ISETP.GT.U32.AND P4, PT, R159, UR6, PT ;  /* 0x000000069f007c0c */ /* 0x000fe2000bf84070 */
[----:B------:R-:W-:Y:S01]  /*117e0*/  IMAD.MOV.U32 R2, RZ, RZ, R117 ;  /* 0x000000ffff027224 */ /* 0x000fe200078e0075 */
[C---:B------:R-:W-:Y:S01]  /*117f0*/  HMMA.16816.F32 R80, R24.reuse, R22, R80 ;  /* 0x000000161850723c */ /* 0x040fe20000001850 */
[----:B------:R-:W-:Y:S04]  /*11800*/  STG.E.U16 desc[UR8][R166.64+0x50], R141 ;  /* 0x0000508da6007986 */ /* 0x000fe8000c101508 */
[----:B------:R-:W-:Y:S03]  /*11810*/  STG.E.U16 desc[UR8][R164.64+0x60], R137 ;  /* 0x00006089a4007986 */ /* 0x000fe6000c101508 */
[C---:B------:R-:W-:Y:S01]  /*11820*/  HMMA.16816.F32 R84, R24.reuse, R28, R84 ;  /* 0x0000001c1854723c */ /* 0x040fe20000001854 */
[----:B------:R-:W-:Y:S02]  /*11830*/  STG.E.U16 desc[UR8][R164.64+0x62], R136 ;  /* 0x00006288a4007986 */ /* 0x000fe4000c101508 */
[----:B------:R-:W-:Y:S02]  /*11840*/  @P4 HADD2 R232, -R118.H0_H0, -RZ.H0_H0 ;  /* 0xa00000ff76e84230 */ /* 0x000fe40000000900 */
[----:B------:R-:W-:Y:S03]  /*11850*/  STG.E.U16 desc[UR8][R166.64+0x60], R139 ;  /* 0x0000608ba6007986 */ /* 0x000fe6000c101508 */
[C---:B------:R-:W-:Y:S01]  /*11860*/  HMMA.16816.F32 R88, R24.reuse, R30, R88 ;  /* 0x0000001e1858723c */ /* 0x040fe20000001858 */
[----:B------:R-:W-:Y:S02]  /*11870*/  STG.E.U16 desc[UR8][R166.64+0x62], R138 ;  /* 0x0000628aa6007986 */ /* 0x000fe4000c101508 */
[----:B------:R-:W-:Y:S02]  /*11880*/  @P4 PRMT R118, R232, 0x5410, RZ ;  /* 0x00005410e8764816 */ /* 0x000fe400000000ff */
[----:B------:R-:W-:Y:S03]  /*11890*/  STG.E.U16 desc[UR8][R164.64+0x70], R119 ;  /* 0x00007077a4007986 */ /* 0x000fe6000c101508 */
[C---:B-1----:R-:W-:Y:S01]  /*118a0*/  HMMA.16816.F32 R92, R24.reuse, R4, R92 ;  /* 0x00000004185c723c */ /* 0x042fe2000000185c */
[----:B------:R-:W-:Y:S04]  /*118b0*/  STG.E.U16 desc[UR8][R164.64+0x72], R118 ;  /* 0x00007276a4007986 */ /* 0x000fe8000c101508 */
[----:B------:R1:W-:Y:S03]  /*118c0*/  STG.E.U16 desc[UR8][R166.64+0x72], R0 ;  /* 0x00007200a6007986 */ /* 0x0003e6000c101508 */
[C---:B------:R-:W-:Y:S01]  /*118d0*/  HMMA.16816.F32 R96, R24.reuse, R6, R96 ;  /* 0x000000061860723c */ /* 0x040fe20000001860 */
[----:B------:R-:W3:Y:S07]  /*118e0*/  LDSM.16.MT88.4 R4, [R158+0x5800] ;  /* 0x005800009e04783b */ /* 0x000eee0000004200 */
[C---:B--2---:R-:W-:Y:S01]  /*118f0*/  HMMA.16816.F32 R100, R24.reuse, R8, R100 ;  /* 0x000000081864723c */ /* 0x044fe20000001864 */
[----:B------:R2:W-:Y:S02]  /*11900*/  STG.E.U16 desc[UR8][R166.64+0x70], R3 ;  /* 0x00007003a6007986 */ /* 0x0005e4000c101508 */
[----:B------:R-:W-:Y:S05]  /*11910*/  FADD.FTZ R8, R205, R149 ;  /* 0x00000095cd087221 */ /* 0x000fea0000010000 */
[C---:B------:R-:W-:Y:S08]  /*11920*/  HMMA.16816.F32 R104, R24.reuse, R10, R104 ;  /* 0x0000000a1868723c */ /* 0x040ff00000001868 */
[C---:B------:R-:W-:Y:S03]  /*11930*/  HMMA.16816.F32 R108, R24.reuse, R128, R108 ;  /* 0x00000080186c723c */ /* 0x040fe6000000186c */
[----:B-1----:R-:W-:Y:S04]  /*11940*/  FADD.FTZ R0, R173, R8 ;  /* 0x00000008ad007221 */ /* 0x002fe80000010000 */
[----:B------:R-:W-:Y:S01]  /*11950*/  FADD.FTZ R0, R193, R0 ;  /* 0x00000000c1007221 */ /* 0x000fe20000010000 */
[C---:B------:R-:W-:Y:S03]  /*11960*/  HMMA.16816.F32 R128, R24.reuse, R130, R12 ;  /* 0x000000821880723c */ /* 0x040fe6000000180c */
[----:B------:R-:W-:Y:S01]  /*11970*/  FADD.FTZ R0, R180, R0 ;  /* 0x00000000b4007221 */ /* 0x000fe20000010000 */
[----:B------:R-:W-:Y:S03]  /*11980*/  IADD3.X R193, PT, PT, R165, -0x1, RZ, P2, !PT ;  /* 0xffffffffa5c17810 */ /* 0x000fe600017fe4ff */
[----:B------:R-:W-:Y:S01]  /*11990*/  FADD.FTZ R196, R163, R0 ;  /* 0x00000000a3c47221 */ /* 0x000fe20000010000 */
[----:B------:R-:W-:Y:S01]  /*119a0*/  IMAD.MOV.U32 R0, RZ, RZ, R116 ;  /* 0x000000ffff007224 */ /* 0x000fe200078e0074 */
[C---:B---3--:R-:W-:Y:S08]  /*119b0*/  HMMA.16816.F32 R132, R24.reuse, R4, R16 ;  /* 0x000000041884723c */ /* 0x048ff00000001810 */
[----:B------:R-:W-:Y:S01]  /*119c0*/  HMMA.16816.F32 R112, R24, R6, R112 ;  /* 0x000000061870723c */ /* 0x000fe20000001870 */
[----:B------:R-:W-:Y:S08]  /*119d0*/  @!UPT UIADD3 URZ, UPT, UPT, URZ, URZ, URZ ;  /* 0x000000fffffff290 */ /* 0x000ff0000fffe0ff */
[----:B--2---:R-:W-:Y:S11]  /*119e0*/  @P3 BRA `(.L_x_676) ;  /* 0xffffffbc00e83947 */ /* 0x004ff6000383ffff */
.L_x_675:
[----:B------:R-:W2:Y:S01]  /*119f0*/  LDL R140, [R1+0x6c] ;  /* 0x00006c00018c7983 */ /* 0x000ea20000100800 */
[----:B------:R-:W1:Y:S01]  /*11a00*/  LDCU UR4, c[0x0][0x4fc] ;  /* 0x00009f80ff0477ac */ /* 0x000e620008000800 */
[C---:B------:R-:W-:Y:S02]  /*11a10*/  LOP3.LUT P4, RZ, R186.reuse, 0x8, RZ, 0xc0, !PT ;  /* 0x00000008baff7812 */ /* 0x040fe4000788c0ff */
[----:B------:R-:W3:Y:S01]  /*11a20*/  SHFL.BFLY PT, R2, R195, 0x2, 0x1f ;  /* 0x0c401f00c3027f89 */ /* 0x000ee200000e0000 */
[----:B------:R-:W-:Y:S02]  /*11a30*/  LOP3.LUT P3, RZ, R186, 0x10, RZ, 0xc0, !PT ;  /* 0x00000010baff7812 */ /* 0x000fe4000786c0ff */
[----:B------:R-:W-:Y:S01]  /*11a40*/  SEL R184, R184, 0xffffffe0, !P4 ;  /* 0xffffffe0b8b87807 */ /* 0x000fe20006000000 */
[----:B------:R-:W4:Y:S01]  /*11a50*/  SHFL.BFLY PT, R0, R196, 0x2, 0x1f ;  /* 0x0c401f00c4007f89 */ /* 0x000f2200000e0000 */
[----:B---3--:R-:W-:Y:S01]  /*11a60*/  FADD.FTZ R2, R2, R195 ;  /* 0x000000c302027221 */ /* 0x008fe20000010000 */
[----:B----4-:R-:W-:-:S04]  /*11a70*/  FADD.FTZ R0, R0, R196 ;  /* 0x000000c400007221 */ /* 0x010fc80000010000 */
[----:B------:R-:W3:Y:S04]  /*11a80*/  SHFL.BFLY PT, R3, R2, 0x1, 0x1f ;  /* 0x0c201f0002037f89 */ /* 0x000ee800000e0000 */
[----:B------:R-:W4:Y:S01]  /*11a90*/  SHFL.BFLY PT, R4, R0, 0x1, 0x1f ;  /* 0x0c201f0000047f89 */ /* 0x000f2200000e0000 */
[----:B---3--:R-:W-:Y:S01]  /*11aa0*/  FADD.FTZ R118, R2, R3 ;  /* 0x0000000302767221 */ /* 0x008fe20000010000 */
[----:B------:R-:W-:-:S03]  /*11ab0*/  SHF.L.U32 R3, R186, 0x1, RZ ;  /* 0x00000001ba037819 */ /* 0x000fc600000006ff */
[----:B------:R-:W3:Y:S01]  /*11ac0*/  MUFU.RCP R2, R118 ;  /* 0x0000007600027308 */ /* 0x000ee20000001000 */
[----:B----4-:R-:W-:Y:S01]  /*11ad0*/  FADD.FTZ R119, R0, R4 ;  /* 0x0000000400777221 */ /* 0x010fe20000010000 */
[----:B------:R-:W-:Y:S02]  /*11ae0*/  FSETP.NE.FTZ.AND P2, PT, R118, RZ, PT ;  /* 0x000000ff7600720b */ /* 0x000fe40003f55000 */
[----:B------:R-:W-:Y:S02]  /*11af0*/  SHF.L.U32 R4, R186, 0x4, RZ ;  /* 0x00000004ba047819 */ /* 0x000fe400000006ff */
[----:B------:R-:W-:Y:S02]  /*11b00*/  FSETP.NE.FTZ.AND P1, PT, R119, RZ, PT ;  /* 0x000000ff7700720b */ /* 0x000fe40003f35000 */
[----:B------:R-:W4:Y:S01]  /*11b10*/  MUFU.RCP R0, R119 ;  /* 0x0000007700007308 */ /* 0x000f220000001000 */
[----:B------:R-:W-:Y:S02]  /*11b20*/  LOP3.LUT R4, R4, 0x1c0, RZ, 0xc0, !PT ;  /* 0x000001c004047812 */ /* 0x000fe400078ec0ff */
[----:B------:R-:W-:-:S02]  /*11b30*/  LOP3.LUT R183, R183, 0x6, R3, 0xf8, !PT ;  /* 0x00000006b7b77812 */ /* 0x000fc400078ef803 */
[----:B------:R-:W-:-:S04]  /*11b40*/  LOP3.LUT R3, R4, 0x38, R3, 0xf8, !PT ;  /* 0x0000003804037812 */ /* 0x000fc800078ef803 */
[----:B------:R-:W-:Y:S02]  /*11b50*/  LOP3.LUT R183, R183, R3, RZ, 0xfc, !PT ;  /* 0x00000003b7b77212 */ /* 0x000fe400078efcff */
[----:B---3--:R-:W-:-:S05]  /*11b60*/  FSEL R2, R2, 1, P2 ;  /* 0x3f80000002027808 */ /* 0x008fca0001000000 */
[----:B-1----:R-:W-:Y:S01]  /*11b70*/  FMUL.FTZ R2, R2, UR4 ;  /* 0x0000000402027c20 */ /* 0x002fe20008410000 */
[----:B----4-:R-:W-:-:S03]  /*11b80*/  FSEL R0, R0, 1, P1 ;  /* 0x3f80000000007808 */ /* 0x010fc60000800000 */
        /* <DEDUP_REMOVED lines=8> */
[----:B------:R-:W-:Y:S01]  /*11c10*/  FMUL.FTZ R13, R0, R47 ;  /* 0x0000002f000d7220 */ /* 0x000fe20000410000 */
[C---:B------:R-:W-:Y:S01]  /*11c20*/  FMUL.FTZ R4, R2.reuse, R125 ;  /* 0x0000007d02047220 */ /* 0x040fe20000410000 */
[----:B------:R-:W-:Y:S01]  /*11c30*/  F2FP.F16.F32.PACK_AB R45, R45, R48 ;  /* 0x000000302d2d723e */ /* 0x000fe200000000ff */
[C---:B------:R-:W-:Y:S01]  /*11c40*/  FMUL.FTZ R9, R2.reuse, R37 ;  /* 0x0000002502097220 */ /* 0x040fe20000410000 */
[----:B------:R-:W-:Y:S01]  /*11c50*/  MOV R48, 0x10 ;  /* 0x0000001000307802 */ /* 0x000fe20000000f00 */
        /* <DEDUP_REMOVED lines=48> */
[----:B------:R-:W-:Y:S01]  /*11f60*/  F2FP.F16.F32.PACK_AB R13, R13, R5 ;  /* 0x000000050d0d723e */ /* 0x000fe200000000ff */
[----:B------:R-:W-:Y:S01]  /*11f70*/  FMUL.FTZ R7, R0, R38 ;  /* 0x0000002600077220 */ /* 0x000fe20000410000 */
[----:B------:R-:W-:Y:S01]  /*11f80*/  SEL R48, R48, 0xfffffff0, !P0 ;  /* 0xfffffff030307807 */ /* 0x000fe20004000000 */
[C---:B------:R-:W-:Y:S01]  /*11f90*/  FMUL.FTZ R8, R0.reuse, R39 ;  /* 0x0000002700087220 */ /* 0x040fe20000410000 */
[----:B------:R-:W-:Y:S01]  /*11fa0*/  LEA R5, R183, UR5, 0x1 ;  /* 0x00000005b7057c11 */ /* 0x000fe2000f8e08ff */
        /* <DEDUP_REMOVED lines=36> */
[----:B------:R-:W-:-:S02]  /*121f0*/  F2FP.F16.F32.PACK_AB R0, R121, R139 ;  /* 0x0000008b7900723e */ /* 0x000fc400000000ff */
[----:B------:R-:W-:Y:S02]  /*12200*/  F2FP.F16.F32.PACK_AB R3, R3, R122 ;  /* 0x0000007a0303723e */ /* 0x000fe400000000ff */
[----:B------:R-:W-:Y:S01]  /*12210*/  F2FP.F16.F32.PACK_AB R11, R11, R6 ;  /* 0x000000060b0b723e */ /* 0x000fe200000000ff */
[----:B------:R1:W-:Y:S01]  /*12220*/  STS [R5], R0 ;  /* 0x0000000005007388 */ /* 0x0003e20000000800 */
[----:B------:R-:W-:Y:S02]  /*12230*/  F2FP.F16.F32.PACK_AB R4, R4, R138 ;  /* 0x0000008a0404723e */ /* 0x000fe400000000ff */
[----:B------:R-:W-:Y:S01]  /*12240*/  F2FP.F16.F32.PACK_AB R10, R10, R126 ;  /* 0x0000007e0a0a723e */ /* 0x000fe200000000ff */
[----:B------:R-:W-:Y:S01]  /*12250*/  STS [R5+0x400], R3 ;  /* 0x0004000305007388 */ /* 0x000fe20000000800 */
[----:B------:R-:W-:Y:S02]  /*12260*/  F2FP.F16.F32.PACK_AB R46, R46, R2 ;  /* 0x000000022e2e723e */ /* 0x000fe400000000ff */
[----:B------:R-:W-:-:S02]  /*12270*/  IADD3 R6, PT, PT, R5, R48, RZ ;  /* 0x0000003005067210 */ /* 0x000fc40007ffe0ff */
[----:B------:R-:W-:Y:S02]  /*12280*/  F2FP.F16.F32.PACK_AB R9, R9, R137 ;  /* 0x000000890909723e */ /* 0x000fe400000000ff */
[----:B------:R-:W-:Y:S01]  /*12290*/  IADD3 R2, PT, PT, R5, R184, RZ ;  /* 0x000000b805027210 */ /* 0x000fe20007ffe0ff */
[----:B------:R3:W-:Y:S01]  /*122a0*/  STS [R6], R4 ;  /* 0x0000000406007388 */ /* 0x0007e20000000800 */
[----:B------:R-:W-:Y:S02]  /*122b0*/  F2FP.F16.F32.PACK_AB R8, R8, R7 ;  /* 0x000000070808723e */ /* 0x000fe400000000ff */
[----:B------:R-:W-:Y:S01]  /*122c0*/  F2FP.F16.F32.PACK_AB R7, R120, R136 ;  /* 0x000000887807723e */ /* 0x000fe200000000ff */
[----:B------:R-:W-:Y:S01]  /*122d0*/  STS [R6+0x400], R10 ;  /* 0x0004000a06007388 */ /* 0x000fe20000000800 */
[----:B------:R-:W-:Y:S02]  /*122e0*/  F2FP.F16.F32.PACK_AB R14, R14, R125 ;  /* 0x0000007d0e0e723e */ /* 0x000fe400000000ff */
[----:B------:R-:W-:Y:S01]  /*122f0*/  F2FP.F16.F32.PACK_AB R12, R12, R124 ;  /* 0x0000007c0c0c723e */ /* 0x000fe200000000ff */
[----:B------:R4:W-:Y:S01]  /*12300*/  STS [R2], R9 ;  /* 0x0000000902007388 */ /* 0x0009e20000000800 */
[----:B------:R-:W-:-:S02]  /*12310*/  F2FP.F16.F32.PACK_AB R44, R44, R54 ;  /* 0x000000362c2c723e */ /* 0x000fc400000000ff */
[----:B------:R-:W-:Y:S01]  /*12320*/  F2FP.F16.F32.PACK_AB R43, R57, R56 ;  /* 0x00000038392b723e */ /* 0x000fe200000000ff */
[----:B------:R5:W-:Y:S01]  /*12330*/  STS [R2+0x400], R8 ;  /* 0x0004000802007388 */ /* 0x000be20000000800 */
[C---:B-1----:R-:W-:Y:S02]  /*12340*/  IADD3 R0, PT, PT, R5.reuse, 0x40, RZ ;  /* 0x0000004005007810 */ /* 0x042fe40007ffe0ff */
[----:B------:R-:W-:Y:S02]  /*12350*/  @P3 IADD3 R0, PT, PT, R5, -0x40, RZ ;  /* 0xffffffc005003810 */ /* 0x000fe40007ffe0ff */
[----:B------:R-:W-:Y:S02]  /*12360*/  F2FP.F16.F32.PACK_AB R42, R42, R58 ;  /* 0x0000003a2a2a723e */ /* 0x000fe400000000ff */
[----:B------:R-:W-:Y:S02]  /*12370*/  F2FP.F16.F32.PACK_AB R41, R41, R60 ;  /* 0x0000003c2929723e */ /* 0x000fe400000000ff */
[----:B------:R-:W-:-:S02]  /*12380*/  F2FP.F16.F32.PACK_AB R40, R40, R62 ;  /* 0x0000003e2828723e */ /* 0x000fc400000000ff */
[----:B------:R-:W-:Y:S02]  /*12390*/  F2FP.F16.F32.PACK_AB R39, R65, R64 ;  /* 0x000000404127723e */ /* 0x000fe400000000ff */
[----:B---3--:R-:W-:Y:S02]  /*123a0*/  IADD3 R4, PT, PT, R48, R2, RZ ;  /* 0x0000000230047210 */ /* 0x008fe40007ffe0ff */
[----:B------:R-:W-:Y:S02]  /*123b0*/  F2FP.F16.F32.PACK_AB R38, R38, R66 ;  /* 0x000000422626723e */ /* 0x000fe400000000ff */
[----:B------:R-:W-:Y:S01]  /*123c0*/  F2FP.F16.F32.PACK_AB R37, R37, R68 ;  /* 0x000000442525723e */ /* 0x000fe200000000ff */
[----:B------:R1:W-:Y:S01]  /*123d0*/  STS [R4], R7 ;  /* 0x0000000704007388 */ /* 0x0003e20000000800 */
[----:B------:R-:W-:Y:S01]  /*123e0*/  F2FP.F16.F32.PACK_AB R36, R36, R70 ;  /* 0x000000462424723e */ /* 0x000fe200000000ff */
[----:B----4-:R-:W3:Y:S02]  /*123f0*/  LDC.U8 R9, c[0x0][0x549] ;  /* 0x00015240ff097b82 */ /* 0x010ee40000000000 */
[----:B------:R4:W-:Y:S01]  /*12400*/  STS [R4+0x400], R11 ;  /* 0x0004000b04007388 */ /* 0x0009e20000000800 */
[----:B------:R-:W-:-:S02]  /*12410*/  F2FP.F16.F32.PACK_AB R35, R35, R72 ;  /* 0x000000482323723e */ /* 0x000fc400000000ff */
[----:B-----5:R-:W-:Y:S01]  /*12420*/  IADD3 R8, PT, PT, R184, R0, RZ ;  /* 0x00000000b8087210 */ /* 0x020fe20007ffe0ff */
[----:B------:R-:W-:Y:S01]  /*12430*/  STS [R0], R14 ;  /* 0x0000000e00007388 */ /* 0x000fe20000000800 */
[----:B------:R-:W-:Y:S02]  /*12440*/  F2FP.F16.F32.PACK_AB R34, R34, R74 ;  /* 0x0000004a2222723e */ /* 0x000fe400000000ff */
[----:B------:R-:W-:Y:S01]  /*12450*/  IADD3 R3, PT, PT, R48, R8, RZ ;  /* 0x0000000830037210 */ /* 0x000fe20007ffe0ff */
[----:B------:R-:W-:Y:S01]  /*12460*/  STS [R0+0x400], R13 ;  /* 0x0004000d00007388 */ /* 0x000fe20000000800 */
[----:B------:R-:W-:Y:S02]  /*12470*/  F2FP.F16.F32.PACK_AB R33, R33, R76 ;  /* 0x0000004c2121723e */ /* 0x000fe400000000ff */
[----:B------:R-:W-:Y:S02]  /*12480*/  F2FP.F16.F32.PACK_AB R32, R32, R78 ;  /* 0x0000004e2020723e */ /* 0x000fe400000000ff */
[----:B------:R-:W-:-:S02]  /*12490*/  F2FP.F16.F32.PACK_AB R31, R31, R80 ;  /* 0x000000501f1f723e */ /* 0x000fc400000000ff */
[----:B------:R-:W-:Y:S02]  /*124a0*/  F2FP.F16.F32.PACK_AB R30, R30, R82 ;  /* 0x000000521e1e723e */ /* 0x000fe400000000ff */
[----:B------:R-:W-:Y:S02]  /*124b0*/  F2FP.F16.F32.PACK_AB R29, R29, R84 ;  /* 0x000000541d1d723e */ /* 0x000fe400000000ff */
[----:B------:R-:W-:Y:S02]  /*124c0*/  F2FP.F16.F32.PACK_AB R28, R28, R86 ;  /* 0x000000561c1c723e */ /* 0x000fe400000000ff */
[----:B-1----:R-:W-:Y:S02]  /*124d0*/  IADD3 R7, PT, PT, R48, R0, RZ ;  /* 0x0000000030077210 */ /* 0x002fe40007ffe0ff */
[----:B---3--:R-:W-:Y:S02]  /*124e0*/  ISETP.NE.AND P3, PT, R9, RZ, PT ;  /* 0x000000ff0900720c */ /* 0x008fe40003f65270 */
[----:B------:R-:W-:Y:S01]  /*124f0*/  F2FP.F16.F32.PACK_AB R27, R27, R88 ;  /* 0x000000581b1b723e */ /* 0x000fe200000000ff */
[----:B------:R-:W-:Y:S01]  /*12500*/  STS [R7], R12 ;  /* 0x0000000c07007388 */ /* 0x000fe20000000800 */
[----:B------:R-:W-:Y:S01]  /*12510*/  F2FP.F16.F32.PACK_AB R26, R26, R90 ;  /* 0x0000005a1a1a723e */ /* 0x000fe200000000ff */
[----:B----4-:R1:W3:Y:S01]  /*12520*/  @P2 MUFU.LG2 R11, R118 ;  /* 0x00000076000b2308 */ /* 0x0102e20000000c00 */
[----:B------:R-:W-:Y:S01]  /*12530*/  F2FP.F16.F32.PACK_AB R25, R25, R92 ;  /* 0x0000005c1919723e */ /* 0x000fe200000000ff */
[----:B------:R-:W-:Y:S01]  /*12540*/  STS [R7+0x400], R46 ;  /* 0x0004002e07007388 */ /* 0x000fe20000000800 */
[----:B------:R-:W-:-:S02]  /*12550*/  F2FP.F16.F32.PACK_AB R24, R24, R94 ;  /* 0x0000005e1818723e */ /* 0x000fc400000000ff */
[----:B------:R-:W-:Y:S01]  /*12560*/  F2FP.F16.F32.PACK_AB R23, R23, R96 ;  /* 0x000000601717723e */ /* 0x000fe200000000ff */
[----:B------:R-:W-:Y:S01]  /*12570*/  STS [R8], R45 ;  /* 0x0000002d08007388 */ /* 0x000fe20000000800 */
[----:B------:R-:W-:Y:S02]  /*12580*/  F2FP.F16.F32.PACK_AB R22, R22, R98 ;  /* 0x000000621616723e */ /* 0x000fe400000000ff */
[----:B------:R-:W-:Y:S01]  /*12590*/  F2FP.F16.F32.PACK_AB R21, R21, R100 ;  /* 0x000000641515723e */ /* 0x000fe200000000ff */
[----:B------:R-:W-:Y:S01]  /*125a0*/  STS [R8+0x400], R44 ;  /* 0x0004002c08007388 */ /* 0x000fe20000000800 */
[----:B------:R-:W-:Y:S02]  /*125b0*/  F2FP.F16.F32.PACK_AB R20, R20, R102 ;  /* 0x000000661414723e */ /* 0x000fe400000000ff */
[----:B------:R-:W-:Y:S01]  /*125c0*/  F2FP.F16.F32.PACK_AB R19, R19, R104 ;  /* 0x000000681313723e */ /* 0x000fe200000000ff */
[----:B------:R-:W-:Y:S01]  /*125d0*/  STS [R3], R43 ;  /* 0x0000002b03007388 */ /* 0x000fe20000000800 */
        /* <DEDUP_REMOVED lines=12> */
[----:B--2---:R-:W-:Y:S02]  /*126a0*/  ISETP.NE.AND P0, PT, R140, -0x1, PT ;  /* 0xffffffff8c00780c */ /* 0x004fe40003f05270 */
[----:B------:R-:W-:Y:S01]  /*126b0*/  F2FP.F16.F32.PACK_AB R47, R47, R114 ;  /* 0x000000722f2f723e */ /* 0x000fe200000000ff */
        /* <DEDUP_REMOVED lines=25> */
[----:B--2---:R-:W2:Y:S03]  /*12850*/  LDC R2, c[0x0][0x434] ;  /* 0x00010d00ff027b82 */ /* 0x004ea60000000800 */
[----:B------:R-:W-:Y:S04]  /*12860*/  STS [R8+0x4000], R51 ;  /* 0x0040003308007388 */ /* 0x000fe80000000800 */
[----:B------:R3:W-:Y:S01]  /*12870*/  STS [R8+0x4400], R50 ;  /* 0x0044003208007388 */ /* 0x0007e20000000800 */
[----:B----4-:R-:W2:Y:S01]  /*12880*/  LDC R18, c[0x0][0x434] ;  /* 0x00010d00ff127b82 */ /* 0x010ea20000000800 */
[----:B------:R-:W4:Y:S01]  /*12890*/  S2R R20, SR_CTAID.X ;  /* 0x0000000000147919 */ /* 0x000f220000002500 */
[----:B------:R-:W2:Y:S06]  /*128a0*/  S2R R19, SR_CTAID.Z ;  /* 0x0000000000137919 */ /* 0x000eac0000002700 */
[----:B-----5:R-:W2:Y:S01]  /*128b0*/  @P3 LDC R0, c[0x0][0x430] ;  /* 0x00010c00ff003b82 */ /* 0x020ea20000000800 */
[----:B------:R-:W2:Y:S01]  /*128c0*/  S2R R16, SR_CTAID.Y ;  /* 0x0000000000107919 */ /* 0x000ea20000002600 */
[----:B------:R-:W-:Y:S06]  /*128d0*/  STS [R3+0x4000], R49 ;  /* 0x0040003103007388 */ /* 0x000fec0000000800 */
[----:B-1----:R-:W1:Y:S01]  /*128e0*/  @!P0 LDC.64 R6, c[0x0][0x400] ;  /* 0x00010000ff068b82 */ /* 0x002e620000000a00 */
[----:B------:R5:W-:Y:S07]  /*128f0*/  STS [R3+0x4400], R47 ;  /* 0x0044002f03007388 */ /* 0x000bee0000000800 */
[----:B---3--:R-:W3:Y:S01]  /*12900*/  @P0 LDC.64 R8, c[0x0][0x408] ;  /* 0x00010200ff080b82 */ /* 0x008ee20000000a00 */
[----:B--2---:R-:W-:-:S07]  /*12910*/  @P3 IMAD R2, R0, R18, RZ ;  /* 0x0000001200023224 */ /* 0x004fce00078e02ff */
[----:B------:R-:W2:Y:S08]  /*12920*/  LDC.U8 R4, c[0x0][0x548] ;  /* 0x00015200ff047b82 */ /* 0x000eb00000000000 */
[----:B------:R-:W1:Y:S01]  /*12930*/  @P3 LDC R0, c[0x0][0x430] ;  /* 0x00010c00ff003b82 */ /* 0x000e620000000800 */
[----:B-----5:R-:W-:Y:S01]  /*12940*/  @P3 MOV R3, 0x1 ;  /* 0x0000000100033802 */ /* 0x020fe20000000f00 */
[----:B---34-:R-:W-:Y:S06]  /*12950*/  @P3 BRA `(.L_x_679) ;  /* 0x0000000000203947 */ /* 0x018fec0003800000 */
[----:B--2---:R-:W-:Y:S01]  /*12960*/  ISETP.NE.AND P4, PT, R4, RZ, PT ;  /* 0x000000ff0400720c */ /* 0x004fe20003f85270 */
[----:B------:R-:W2:-:S12]  /*12970*/  LDC R5, c[0x0][0x3e0] ;  /* 0x0000f800ff057b82 */ /* 0x000e980000000800 */
[----:B------:R-:W2:Y:S01]  /*12980*/  @P4 LDC R3, c[0x0][0x454] ;  /* 0x00011500ff034b82 */ /* 0x000ea20000000800 */
[----:B-1----:R-:W-:Y:S02]  /*12990*/  @P4 MOV R0, 0x1 ;  /* 0x0000000100004802 */ /* 0x002fe40000000f00 */
[----:B------:R-:W-:-:S05]  /*129a0*/  @!P4 MOV R0, 0x1 ;  /* 0x000000010000c802 */ /* 0x000fca0000000f00 */
[----:B------:R-:W3:Y:S01]  /*129b0*/  @P4 LDC R2, c[0x0][0x454] ;  /* 0x00011500ff024b82 */ /* 0x000ee20000000800 */
[C---:B--2---:R-:W-:Y:S02]  /*129c0*/  @P4 IMAD R3, R5.reuse, R3, RZ ;  /* 0x0000000305034224 */ /* 0x044fe400078e02ff */
[----:B------:R-:W-:-:S07]  /*129d0*/  @!P4 IMAD R3, R5, R18, RZ ;  /* 0x000000120503c224 */ /* 0x000fce00078e02ff */
.L_x_679:
[----:B------:R-:W-:Y:S01]  /*129e0*/  BAR.SYNC.DEFER_BLOCKING 0x0 ;  /* 0x0000000000007b1d */ /* 0x000fe20000010000 */
[----:B------:R-:W-:Y:S02]  /*129f0*/  ISETP.NE.AND P4, PT, R140, -0x1, PT ;  /* 0xffffffff8c00780c */ /* 0x000fe40003f85270 */
[----:B--2---:R-:W-:-:S05]  /*12a00*/  ISETP.NE.AND P3, PT, R4, RZ, !P3 ;  /* 0x000000ff0400720c */ /* 0x004fca0005f65270 */
[----:B------:R-:W2:Y:S01]  /*12a10*/  @P2 LDC R13, c[0x0][0x458] ;  /* 0x00011600ff0d2b82 */ /* 0x000ea20000000800 */
[----:B------:R-:W4:Y:S01]  /*12a20*/  @P1 MUFU.LG2 R10, R119 ;  /* 0x00000077000a1308 */ /* 0x000f220000000c00 */
[----:B-1----:R-:W-:Y:S01]  /*12a30*/  @!P0 IMAD.WIDE.U32 R4, R16, R6, RZ ;  /* 0x0000000610048225 */ /* 0x002fe200078e00ff */
[----:B------:R1:W5:Y:S01]  /*12a40*/  LDL R21, [R1+0xc0] ;  /* 0x0000c00001157983 */ /* 0x0003620000100800 */
[----:B------:R-:W-:Y:S01]  /*12a50*/  LOP3.LUT P5, RZ, R186, 0x3, RZ, 0xc0, !PT ;  /* 0x00000003baff7812 */ /* 0x000fe200078ac0ff */
[----:B------:R-:W-:Y:S01]  /*12a60*/  BSSY.RECONVERGENT B0, `(.L_x_680) ;  /* 0x000002f000007945 */ /* 0x000fe20003800200 */
[----:B------:R-:W-:-:S04]  /*12a70*/  @P0 IMAD.WIDE.U32 R14, R140, R8, RZ ;  /* 0x000000088c0e0225 */ /* 0x000fc800078e00ff */
[----:B------:R-:W-:Y:S01]  /*12a80*/  @P2 FMUL.FTZ R8, R11, 0.69314718246459960938 ;  /* 0x3f3172180b082820 */ /* 0x000fe20000410000 */
[----:B------:R-:W1:Y:S01]  /*12a90*/  @P1 LDC R12, c[0x0][0x458] ;  /* 0x00011600ff0c1b82 */ /* 0x000e620000000800 */
[----:B---3--:R-:W-:Y:S02]  /*12aa0*/  IMAD R2, R19, R2, RZ ;  /* 0x0000000213027224 */ /* 0x008fe400078e02ff */
[----:B------:R-:W-:Y:S02]  /*12ab0*/  @!P0 IMAD R17, R16, R7, R5 ;  /* 0x0000000710118224 */ /* 0x000fe400078e0205 */
[----:B------:R-:W-:Y:S01]  /*12ac0*/  @P0 IMAD R17, R140, R9, R15 ;  /* 0x000000098c110224 */ /* 0x000fe200078e020f */
[----:B------:R-:W-:Y:S01]  /*12ad0*/  MOV R9, 0x7f800000 ;  /* 0x7f80000000097802 */ /* 0x000fe20000000f00 */
[C---:B------:R-:W-:Y:S01]  /*12ae0*/  @!P4 IMAD R140, R16.reuse, R18, RZ ;  /* 0x00000012108cc224 */ /* 0x040fe200078e02ff */
[----:B------:R3:W1:Y:S01]  /*12af0*/  LDS.128 R24, [R191+0x1800] ;  /* 0x00180000bf187984 */ /* 0x0006620000000c00 */
[----:B------:R-:W-:-:S02]  /*12b00*/  @!P3 IMAD R2, R16, R3, R2 ;  /* 0x000000031002b224 */ /* 0x000fc400078e0202 */
[----:B----4-:R-:W-:Y:S01]  /*12b10*/  @P1 FMUL.FTZ R7, R10, 0.69314718246459960938 ;  /* 0x3f3172180a071820 */ /* 0x010fe20000410000 */
[----:B------:R-:W-:Y:S01]  /*12b20*/  IMAD R3, R20, R0, RZ ;  /* 0x0000000014037224 */ /* 0x000fe200078e02ff */
[----:B------:R-:W-:Y:S01]  /*12b30*/  SHF.R.S32.HI R5, RZ, 0x1f, R140 ;  /* 0x0000001fff057819 */ /* 0x000fe2000001148c */
[----:B------:R3:W-:Y:S01]  /*12b40*/  @!P4 STL [R1+0x6c], R140 ;  /* 0x00006c8c0100c387 */ /* 0x0007e20000100800 */
[----:B------:R-:W-:Y:S02]  /*12b50*/  SEL R6, R140, RZ, P3 ;  /* 0x000000ff8c067207 */ /* 0x000fe40001800000 */
[----:B------:R-:W-:Y:S02]  /*12b60*/  SHF.L.U32 R3, R3, 0x6, RZ ;  /* 0x0000000603037819 */ /* 0x000fe400000006ff */
[----:B------:R-:W-:Y:S02]  /*12b70*/  SEL R5, R5, RZ, P3 ;  /* 0x000000ff05057207 */ /* 0x000fe40001800000 */
[----:B------:R-:W-:-:S02]  /*12b80*/  IADD3 R6, P4, P3, R3, R6, R2 ;  /* 0x0000000603067210 */ /* 0x000fc40007b9e002 */
[----:B------:R-:W-:Y:S01]  /*12b90*/  SHF.R.S32.HI R2, RZ, 0x1f, R2 ;  /* 0x0000001fff027819 */ /* 0x000fe20000011402 */
[----:B-1----:R-:W-:Y:S01]  /*12ba0*/  @P1 FFMA.FTZ R9, R116, R12, R7 ;  /* 0x0000000c74091223 */ /* 0x002fe20000010007 */
[----:B------:R-:W-:Y:S02]  /*12bb0*/  SHF.R.S32.HI R3, RZ, 0x1f, R3 ;  /* 0x0000001fff037819 */ /* 0x000fe40000011403 */
[----:B------:R-:W-:Y:S01]  /*12bc0*/  MOV R16, 0x7f800000 ;  /* 0x7f80000000107802 */ /* 0x000fe20000000f00 */
[----:B--2---:R-:W-:Y:S01]  /*12bd0*/  @P2 FFMA.FTZ R16, R117, R13, R8 ;  /* 0x0000000d75102223 */ /* 0x004fe20000010008 */
[----:B------:R-:W-:Y:S02]  /*12be0*/  @!P0 MOV R8, R4 ;  /* 0x0000000400088202 */ /* 0x000fe40000000f00 */
[----:B------:R-:W-:Y:S01]  /*12bf0*/  IADD3.X R5, PT, PT, R3, R5, R2, P4, P3 ;  /* 0x0000000503057210 */ /* 0x000fe200027e6402 */
[----:B---3--:R-:W-:Y:S06]  /*12c00*/  @P5 BRA `(.L_x_681) ;  /* 0x0000000000505947 */ /* 0x008fec0003800000 */
[----:B------:R-:W-:Y:S02]  /*12c10*/  LOP3.LUT R2, R182, 0x30, RZ, 0xc0, !PT ;  /* 0x00000030b6027812 */ /* 0x000fe400078ec0ff */
[----:B------:R-:W-:-:S04]  /*12c20*/  LOP3.LUT R3, R186, 0x1f, RZ, 0xc0, !PT ;  /* 0x0000001fba037812 */ /* 0x000fc800078ec0ff */
[----:B------:R-:W-:-:S04]  /*12c30*/  LEA.HI R2, R3, R2, RZ, 0x1e ;  /* 0x0000000203027211 */ /* 0x000fc800078ff0ff */
[C---:B-----5:R-:W-:Y:S01]  /*12c40*/  ISETP.GE.AND P4, PT, R2.reuse, R21, PT ;  /* 0x000000150200720c */ /* 0x060fe20003f86270 */
[----:B------:R-:W-:-:S05]  /*12c50*/  VIADD R3, R2, 0x8 ;  /* 0x0000000802037836 */ /* 0x000fca0000000000 */
[----:B------:R-:W-:-:S07]  /*12c60*/  ISETP.GE.AND P3, PT, R3, R21, PT ;  /* 0x000000150300720c */ /* 0x000fce0003f66270 */
[----:B------:R-:W1:Y:S01]  /*12c70*/  @!P4 LDC.64 R10, c[0x0][0x420] ;  /* 0x00010800ff0acb82 */ /* 0x000e620000000a00 */
[----:B------:R-:W-:-:S05]  /*12c80*/  @!P4 IMAD R2, R2, R0, RZ ;  /* 0x000000000202c224 */ /* 0x000fca00078e02ff */
[----:B------:R-:W-:Y:S01]  /*12c90*/  @!P3 IMAD R0, R3, R0, RZ ;  /* 0x000000000300b224 */ /* 0x000fe200078e02ff */
[-C--:B------:R-:W-:Y:S01]  /*12ca0*/  @!P4 IADD3 R3, P2, PT, R2, R6.reuse, RZ ;  /* 0x000000060203c210 */ /* 0x080fe20007f5e0ff */
[----:B------:R-:W2:Y:S03]  /*12cb0*/  @!P3 LDC.64 R12, c[0x0][0x420] ;  /* 0x00010800ff0cbb82 */ /* 0x000ea60000000a00 */
        /* <DEDUP_REMOVED lines=9> */
.L_x_681:
[----:B------:R-:W-:Y:S05]  /*12d50*/  BSYNC.RECONVERGENT B0 ;  /* 0x0000000000007941 */ /* 0x000fea0003800200 */
.L_x_680:
[----:B------:R2:W5:Y:S01]  /*12d60*/  LDL R29, [R1+0x38] ;  /* 0x00003800011d7983 */ /* 0x0005620000100800 */
[----:B------:R-:W3:Y:S03]  /*12d70*/  LDCU.64 UR4, c[0x0][0x410] ;  /* 0x00008200ff0477ac */ /* 0x000ee60008000a00 */
[----:B------:R2:W5:Y:S01]  /*12d80*/  LDL R28, [R1+0x3c] ;  /* 0x00003c00011c7983 */ /* 0x0005620000100800 */
[----:B------:R-:W-:Y:S01]  /*12d90*/  @P0 IMAD.MOV.U32 R8, RZ, RZ, R14 ;  /* 0x000000ffff080224 */ /* 0x000fe200078e000e */
[----:B-1----:R-:W-:Y:S01]  /*12da0*/  SHF.R.U32.HI R2, RZ, 0x3, R186 ;  /* 0x00000003ff027819 */ /* 0x002fe200000116ba */
[----:B------:R-:W-:Y:S01]  /*12db0*/  BSSY.RECONVERGENT B0, `(.L_x_682) ;  /* 0x0000022000007945 */ /* 0x000fe20003800200 */
[----:B------:R2:W1:Y:S02]  /*12dc0*/  LDS.128 R12, [R191+0x4000] ;  /* 0x00400000bf0c7984 */ /* 0x0004640000000c00 */
[----:B------:R-:W-:Y:S01]  /*12dd0*/  IADD3 R4, P0, PT, R181, R8, RZ ;  /* 0x00000008b5047210 */ /* 0x000fe20007f1e0ff */
[C---:B------:R-:W-:Y:S01]  /*12de0*/  VIADD R6, R2.reuse, 0x10 ;  /* 0x0000001002067836 */ /* 0x040fe20000000000 */
[C---:B------:R-:W-:Y:S01]  /*12df0*/  IADD3 R3, PT, PT, R2.reuse, 0x20, RZ ;  /* 0x0000002002037810 */ /* 0x040fe20007ffe0ff */
[----:B------:R-:W-:Y:S01]  /*12e00*/  VIADD R0, R2, 0x30 ;  /* 0x0000003002007836 */ /* 0x000fe20000000000 */
[----:B------:R-:W-:-:S02]  /*12e10*/  IADD3.X R5, PT, PT, RZ, R17, RZ, P0, !PT ;  /* 0x00000011ff057210 */ /* 0x000fc400007fe4ff */
[-C--:B-----5:R-:W-:Y:S01]  /*12e20*/  ISETP.GE.AND P1, PT, R3, R21.reuse, PT ;  /* 0x000000150300720c */ /* 0x0a0fe20003f26270 */
[----:B------:R-:W-:Y:S01]  /*12e30*/  IMAD.MOV.U32 R3, RZ, RZ, RZ ;  /* 0x000000ffff037224 */ /* 0x000fe200078e00ff */
[-C--:B------:R-:W-:Y:S01]  /*12e40*/  ISETP.GE.AND P3, PT, R2, R21.reuse, PT ;  /* 0x000000150200720c */ /* 0x080fe20003f66270 */
[C---:B---3--:R-:W-:Y:S01]  /*12e50*/  IMAD.WIDE.U32 R10, R19.reuse, UR4, R4 ;  /* 0x00000004130a7c25 */ /* 0x048fe2000f8e0004 */
[-C--:B------:R-:W-:Y:S02]  /*12e60*/  ISETP.GE.AND P2, PT, R6, R21.reuse, PT ;  /* 0x000000150600720c */ /* 0x080fe40003f46270 */
[----:B------:R-:W-:Y:S01]  /*12e70*/  ISETP.GE.AND P0, PT, R0, R21, PT ;  /* 0x000000150000720c */ /* 0x000fe20003f06270 */
[----:B------:R-:W-:Y:S02]  /*12e80*/  IMAD.WIDE.U32 R2, R20, 0x40, R2 ;  /* 0x0000004014027825 */ /* 0x000fe400078e0002 */
[----:B------:R2:W3:Y:S02]  /*12e90*/  LDS.128 R20, [R191] ;  /* 0x00000000bf147984 */ /* 0x0004e40000000c00 */
[----:B------:R-:W-:-:S02]  /*12ea0*/  IMAD R9, R19, UR5, R11 ;  /* 0x0000000513097c24 */ /* 0x000fc4000f8e020b */
[----:B------:R2:W4:Y:S02]  /*12eb0*/  LDS.128 R16, [R191+0x2000] ;  /* 0x00200000bf107984 */ /* 0x0005240000000c00 */
[----:B------:R-:W-:Y:S05]  /*12ec0*/  @P3 BRA `(.L_x_683) ;  /* 0x0000000000403947 */ /* 0x000fea0003800000 */
[----:B------:R-:W5:Y:S01]  /*12ed0*/  LDCU.64 UR6, c[0x0][0x408] ;  /* 0x00008100ff0677ac */ /* 0x000f620008000a00 */
[----:B------:R-:W-:Y:S01]  /*12ee0*/  IMAD.MOV.U32 R8, RZ, RZ, R10 ;  /* 0x000000ffff087224 */ /* 0x000fe200078e000a */
[----:B------:R-:W1:Y:S01]  /*12ef0*/  LDCU UR10, c[0x0][0x440] ;  /* 0x00008800ff0a77ac */ /* 0x000e620008000800 */
[----:B------:R-:W2:Y:S01]  /*12f00*/  LDCU.64 UR4, c[0x0][0x3f0] ;  /* 0x00007e00ff0477ac */ /* 0x000ea20008000a00 */
[----:B-----5:R-:W-:Y:S02]  /*12f10*/  IMAD R0, R3, UR6, RZ ;  /* 0x0000000603007c24 */ /* 0x020fe4000f8e02ff */
        /* <DEDUP_REMOVED lines=8> */
[----:B---3--:R1:W-:Y:S04]  /*12fa0*/  @!P5 STG.E.128 desc[UR8][R4.64], R20 ;  /* 0x000000140400d986 */ /* 0x0083e8000c101d08 */
[----:B----4-:R1:W-:Y:S04]  /*12fb0*/  @!P4 STG.E.128 desc[UR8][R4.64+0x80], R16 ;  /* 0x000080100400c986 */ /* 0x0103e8000c101d08 */
[----:B------:R1:W-:Y:S02]  /*12fc0*/  @!P3 STG.E.128 desc[UR8][R4.64+0x100], R12 ;  /* 0x0001000c0400b986 */ /* 0x0003e4000c101d08 */
.L_x_683:
[----:B------:R-:W-:Y:S05]  /*12fd0*/  BSYNC.RECONVERGENT B0 ;  /* 0x0000000000007941 */ /* 0x000fea0003800200 */
.L_x_682:
[----:B-1-3--:R1:W3:Y:S01]  /*12fe0*/  LDS.128 R20, [R191+0x800] ;  /* 0x00080000bf147984 */ /* 0x00a2e20000000c00 */
[----:B------:R-:W-:Y:S03]  /*12ff0*/  BSSY.RECONVERGENT B0, `(.L_x_684) ;  /* 0x0000017000007945 */ /* 0x000fe60003800200 */
[----:B----4-:R1:W4:Y:S04]  /*13000*/  LDS.128 R16, [R191+0x2800] ;  /* 0x00280000bf107984 */ /* 0x0103280000000c00 */
[----:B------:R1:W1:Y:S01]  /*13010*/  LDS.128 R12, [R191+0x4800] ;  /* 0x00480000bf0c7984 */ /* 0x0002620000000c00 */
[----:B------:R-:W-:Y:S05]  /*13020*/  @P2 BRA `(.L_x_685) ;  /* 0x00000000004c2947 */ /* 0x000fea0003800000 */
[----:B------:R-:W5:Y:S01]  /*13030*/  LDCU.64 UR6, c[0x0][0x408] ;  /* 0x00008100ff0677ac */ /* 0x000f620008000a00 */
[----:B------:R-:W-:Y:S01]  /*13040*/  IADD3 R0, P2, PT, R2, 0x10, RZ ;  /* 0x0000001002007810 */ /* 0x000fe20007f5e0ff */
[----:B------:R-:W-:Y:S01]  /*13050*/  IMAD.MOV.U32 R6, RZ, RZ, R10 ;  /* 0x000000ffff067224 */ /* 0x000fe200078e000a */
[----:B------:R-:W-:Y:S01]  /*13060*/  MOV R7, R9 ;  /* 0x0000000900077202 */ /* 0x000fe20000000f00 */
[----:B------:R-:W2:Y:S02]  /*13070*/  LDCU UR10, c[0x0][0x440] ;  /* 0x00008800ff0a77ac */ /* 0x000ea40008000800 */
[----:B------:R-:W-:Y:S01]  /*13080*/  IMAD.X R4, RZ, RZ, R3, P2 ;  /* 0x000000ffff047224 */ /* 0x000fe200010e0603 */
[----:B------:R-:W3:Y:S03]  /*13090*/  LDCU.64 UR4, c[0x0][0x3f0] ;  /* 0x00007e00ff0477ac */ /* 0x000ee60008000a00 */
[----:B-----5:R-:W-:-:S02]  /*130a0*/  IMAD R4, R4, UR6, RZ ;  /* 0x0000000604047c24 */ /* 0x020fc4000f8e02ff */
        /* <DEDUP_REMOVED lines=10> */
[----:B-1----:R2:W-:Y:S02]  /*13150*/  @!P2 STG.E.128 desc[UR8][R4.64+0x100], R12 ;  /* 0x0001000c0400a986 */ /* 0x0025e4000c101d08 */
.L_x_685:
[----:B------:R-:W-:Y:S05]  /*13160*/  BSYNC.RECONVERGENT B0 ;  /* 0x0000000000007941 */ /* 0x000fea0003800200 */
.L_x_684:
[----:B--23--:R2:W3:Y:S01]  /*13170*/  LDS.128 R20, [R191+0x1000] ;  /* 0x00100000bf147984 */ /* 0x00c4e20000000c00 */
[----:B------:R-:W-:Y:S03]  /*13180*/  BSSY.RECONVERGENT B0, `(.L_x_686) ;  /* 0x0000017000007945 */ /* 0x000fe60003800200 */
[----:B----4-:R2:W4:Y:S04]  /*13190*/  LDS.128 R16, [R191+0x3000] ;  /* 0x00300000bf107984 */ /* 0x0105280000000c00 */
[----:B-1----:R2:W1:Y:S01]  /*131a0*/  LDS.128 R12, [R191+0x5000] ;  /* 0x00500000bf0c7984 */ /* 0x0024620000000c00 */
        /* <DEDUP_REMOVED lines=20> */
.L_x_687:
[----:B------:R-:W-:Y:S05]  /*132f0*/  BSYNC.RECONVERGENT B0 ;  /* 0x0000000000007941 */ /* 0x000fea0003800200 */
.L_x_686:
[----:B--2-4-:R2:W4:Y:S01]  /*13300*/  LDS.128 R16, [R191+0x3800] ;  /* 0x00380000bf107984 */ /* 0x0145220000000c00 */
[----:B------:R-:W-:Y:S05]  /*13310*/  @P0 EXIT ;  /* 0x000000000000094d */ /* 0x000fea0003800000 */
[----:B------:R-:W5:Y:S01]  /*13320*/  LDCU.64 UR6, c[0x0][0x408] ;  /* 0x00008100ff0677ac */ /* 0x000f620008000a00 */
[----:B-1----:R1:W1:Y:S01]  /*13330*/  LDS.128 R12, [R191+0x5800] ;  /* 0x00580000bf0c7984 */ /* 0x0022620000000c00 */
[----:B------:R-:W-:Y:S01]  /*13340*/  IADD3 R0, P0, PT, R2, 0x30, RZ ;  /* 0x0000003002007810 */ /* 0x000fe20007f1e0ff */
[----:B------:R-:W3:Y:S04]  /*13350*/  LDCU UR10, c[0x0][0x440] ;  /* 0x00008800ff0a77ac */ /* 0x000ee80008000800 */
[----:B------:R-:W-:Y:S01]  /*13360*/  IMAD.X R2, RZ, RZ, R3, P0 ;  /* 0x000000ffff027224 */ /* 0x000fe200000e0603 */
[----:B------:R-:W2:Y:S01]  /*13370*/  LDCU.64 UR4, c[0x0][0x3f0] ;  /* 0x00007e00ff0477ac */ /* 0x000ea20008000a00 */
[----:B------:R-:W-:Y:S02]  /*13380*/  MOV R3, R9 ;  /* 0x0000000900037202 */ /* 0x000fe40000000f00 */
[----:B-----5:R-:W-:-:S02]  /*13390*/  IMAD R6, R2, UR6, RZ ;  /* 0x0000000602067c24 */ /* 0x020fc4000f8e02ff */
[----:B------:R-:W-:Y:S01]  /*133a0*/  IMAD.MOV.U32 R2, RZ, RZ, R10 ;  /* 0x000000ffff027224 */ /* 0x000fe200078e000a */
[----:B---3--:R-:W-:-:S03]  /*133b0*/  ISETP.GE.AND P2, PT, R181, UR10, PT ;  /* 0x0000000ab5007c0c */ /* 0x008fc6000bf46270 */
[----:B------:R-:W-:Y:S01]  /*133c0*/  IMAD.WIDE.U32 R4, R0, UR6, R2 ;  /* 0x0000000600047c25 */ /* 0x000fe2000f8e0002 */
[----:B------:R-:W-:Y:S02]  /*133d0*/  ISETP.GE.AND P1, PT, R29, UR10, PT ;  /* 0x0000000a1d007c0c */ /* 0x000fe4000bf26270 */
[----:B------:R-:W-:Y:S01]  /*133e0*/  ISETP.GE.AND P0, PT, R28, UR10, PT ;  /* 0x0000000a1c007c0c */ /* 0x000fe2000bf06270 */
[----:B------:R-:W-:Y:S01]  /*133f0*/  IMAD R0, R0, UR7, R6 ;  /* 0x0000000700007c24 */ /* 0x000fe2000f8e0206 */
[----:B--2---:R-:W-:-:S03]  /*13400*/  LEA R2, P3, R4, UR4, 0x1 ;  /* 0x0000000404027c11 */ /* 0x004fc6000f8608ff */
[----:B------:R-:W-:-:S05]  /*13410*/  IMAD.IADD R0, R0, 0x1, R5 ;  /* 0x0000000100007824 */ /* 0x000fca00078e0205 */
[----:B------:R-:W-:-:S05]  /*13420*/  LEA.HI.X R3, R4, UR5, R0, 0x1, P3 ;  /* 0x0000000504037c11 */ /* 0x000fca00098f0c00 */
[----:B------:R2:W-:Y:S04]  /*13430*/  @!P2 STG.E.128 desc[UR8][R2.64], R24 ;  /* 0x000000180200a986 */ /* 0x0005e8000c101d08 */
[----:B----4-:R2:W-:Y:S01]  /*13440*/  @!P1 STG.E.128 desc[UR8][R2.64+0x80], R16 ;  /* 0x0000801002009986 */ /* 0x0105e2000c101d08 */
[----:B-1----:R-:W-:Y:S05]  /*13450*/  @P0 EXIT ;  /* 0x000000000000094d */ /* 0x002fea0003800000 */
[----:B------:R-:W-:Y:S01]  /*13460*/  STG.E.128 desc[UR8][R2.64+0x100], R12 ;  /* 0x0001000c02007986 */ /* 0x000fe2000c101d08 */
[----:B------:R-:W-:Y:S05]  /*13470*/  EXIT ;  /* 0x000000000000794d */ /* 0x000fea0003800000 */
.L_x_688:
        /* <DEDUP_REMOVED lines=16> */
.L_x_942:


//--------------------- .text._ZN5flash16flash_fwd_kernelI23Flash_fwd_kernel_traitsILi192ELi64ELi64ELi4ELb0ELb0EN7cutlass6half_tE19Flash_kernel_traitsILi192ELi64ELi64ELi4ES3_EELb0ELb1ELb0ELb0ELb0ELb0ELb1ELb0EEEvNS_16Flash_fwd_paramsE --------------------------
	.section	.text._ZN5flash16flash_fwd_kernelI23Flash_fwd_kernel_traitsILi192ELi64ELi64ELi4ELb0ELb0EN7cutlass6half_tE19Flash_kernel_traitsILi192ELi64ELi64ELi4ES3_EELb0ELb1ELb0ELb0ELb0ELb0ELb1ELb0EEEvNS_16Flash_fwd_paramsE,"ax",@progbits
	.align	128
        .global         _ZN5flash16flash_fwd_kernelI23Flash_fwd_kernel_traitsILi192ELi64ELi64ELi4ELb0ELb0EN7cutlass6half_tE19Flash_kernel_traitsILi192ELi64ELi64ELi4ES3_EELb0ELb1ELb0ELb0ELb0ELb0ELb1ELb0EEEvNS_16Flash_fwd_paramsE
        .type           _ZN5flash16flash_fwd_kernelI23Flash_fwd_kernel_traitsILi192ELi64ELi64ELi4ELb0ELb0EN7cutlass6half_tE19Flash_kernel_traitsILi192ELi64ELi64ELi4ES3_EELb0ELb1ELb0ELb0ELb0ELb0ELb1ELb0EEEvNS_16Flash_fwd_paramsE,@function
        .size           _ZN5flash16flash_fwd_kernelI23Flash_fwd_kernel_traitsILi192ELi64ELi64ELi4ELb0ELb0EN7cutlass6half_tE19Flash_kernel_traitsILi192ELi64ELi64ELi4ES3_EELb0ELb1ELb0ELb0ELb0ELb0ELb1ELb0EEEvNS_16Flash_fwd_paramsE,(.L_x_943 - _ZN5flash16flash_fwd_kernelI23Flash_fwd_kernel_traitsILi192ELi64ELi64ELi4ELb0ELb0EN7cutlass6half_tE19Flash_kernel_traitsILi192ELi64ELi64ELi4ES3_EELb0ELb1ELb0ELb0ELb0ELb0ELb1ELb0EEEvNS_16Flash_fwd_paramsE)
        .other          _ZN5flash16flash_fwd_kernelI23Flash_fwd_kernel_traitsILi192ELi64ELi64ELi4ELb0ELb0EN7cutlass6half_tE19Flash_kernel_traitsILi192ELi64ELi64ELi4ES3_EELb0ELb1ELb0ELb0ELb0ELb0ELb1ELb0EEEvNS_16Flash_fwd_paramsE,@"STO_CUDA_ENTRY STV_DEFAULT"
_ZN5flash16flash_fwd_kernelI23Flash_fwd_kernel_traitsILi192ELi64ELi64ELi4ELb0ELb0EN7cutlass6half_tE19Flash_kernel_traitsILi192ELi64ELi64ELi4ES3_EELb0ELb1ELb0ELb0ELb0ELb0ELb1ELb0EEEvNS_16Flash_fwd_paramsE:
.text._ZN5flash16flash_fwd_kernelI23Flash_fwd_kernel_traitsILi192ELi64ELi64ELi4ELb0ELb0EN7cutlass6half_tE19Flash_kernel_traitsILi192ELi64ELi64ELi4ES3_EELb0ELb1ELb0ELb0ELb0ELb0ELb1ELb0EEEvNS_16Flash_fwd_paramsE:
        /* <DEDUP_REMOVED lines=51> */
.L_x_689:
        /* <DEDUP_REMOVED lines=23> */
[----:B------:R-:W-:Y:S02]  /*04a0*/  ISETP.NE.AND P1, PT, R207, -0x1, PT ;  /* 0xffffffffcf00780c */ /* 0x000fe40003f25270 */
[----:B------:R-:W-:-:S11]  /*04b0*/  SHF.L.U32 R12, R192, 0x3, RZ ;  /* 0x00000003c00c7819 */ /* 0x000fd600000006ff */
[----:B------:R-:W1:Y:S08]  /*04c0*/  @!P1 LDC.64 R8, c[0x0][0x400] ;  /* 0x00010000ff089b82 */ /* 0x000e700000000a00 */
[----:B------:R-:W3:Y:S01]  /*04d0*/  @P1 LDC.64 R4, c[0x0][0x408] ;  /* 0x00010200ff041b82 */ /* 0x000ee20000000a00 */
[----:B--2---:R-:W-:-:S13]  /*04e0*/  ISETP.NE.AND P6, PT, R0, RZ, PT ;  /* 0x000000ff0000720c */ /* 0x004fda0003fc5270 */
[----:B------:R-:W2:Y:S01]  /*04f0*/  @P6 LDC.64 R2, c[0x0][0x430] ;  /* 0x00010c00ff026b82 */ /* 0x000ea20000000a00 */
[----:B-1----:R-:W-:-:S03]  /*0500*/  @!P1 IMAD.WIDE.U32 R10, R6, R8, RZ ;  /* 0x00000008060a9225 */ /* 0x002fc600078e00ff */
[----:B------:R-:W-:-:S04]  /*0510*/  @!P1 MOV R7, R10 ;  /* 0x0000000a00079202 */ /* 0x000fc80000000f00 */
[----:B------:R-:W1:Y:S01]  /*0520*/  LDC.U8 R8, c[0x0][0x548] ;  /* 0x00015200ff087b82 */ /* 0x000e620000000000 */
[----:B---3--:R-:W-:-:S07]  /*0530*/  @P1 IMAD.WIDE.U32 R16, R207, R4, RZ ;  /* 0x00000004cf101225 */ /* 0x008fce00078e00ff */
        /* <DEDUP_REMOVED lines=14> */
.L_x_691:
        /* <DEDUP_REMOVED lines=11> */
[----:B------:R-:W-:Y:S01]  /*06d0*/  IMAD.MOV.U32 R193, RZ, RZ, RZ ;  /* 0x000000ffffc17224 */ /* 0x000fe200078e00ff */
[----:B-1----:R-:W-:Y:S01]  /*06e0*/  ISETP.NE.AND P6, PT, R8, RZ, !P6 ;  /* 0x000000ff0800720c */ /* 0x002fe200077c5270 */
[C---:B------:R-:W-:Y:S01]  /*06f0*/  VIADD R7, R192.reuse, 0x10 ;  /* 0x00000010c0077836 */ /* 0x040fe20000000000 */
[----:B------:R-:W-:Y:S01]  /*0700*/  ISETP.GE.AND P0, PT, R192, R14, PT ;  /* 0x0000000ec000720c */ /* 0x000fe20003f06270 */
[----:B------:R-:W-:Y:S01]  /*0710*/  IMAD.WIDE.U32 R22, R21, 0x40, R192 ;  /* 0x0000004015167825 */ /* 0x000fe200078e00c0 */
[----:B------:R-:W-:-:S02]  /*0720*/  ISETP.NE.AND P1, PT, R207, -0x1, PT ;  /* 0xffffffffcf00780c */ /* 0x000fc40003f25270 */
[----:B------:R-:W-:Y:S01]  /*0730*/  ISETP.GE.AND P2, PT, R7, R14, PT ;  /* 0x0000000e0700720c */ /* 0x000fe20003f46270 */
[C---:B--2---:R-:W-:Y:S01]  /*0740*/  IMAD.WIDE.U32 R16, R19.reuse, UR4, R16 ;  /* 0x0000000413107c25 */ /* 0x044fe2000f8e0010 */
[----:B------:R-:W-:Y:S02]  /*0750*/  IADD3 R11, PT, PT, R192, 0x20, RZ ;  /* 0x00000020c00b7810 */ /* 0x000fe40007ffe0ff */
[C---:B------:R-:W-:Y:S01]  /*0760*/  LOP3.LUT R10, R4.reuse, 0x40, RZ, 0xfc, !PT ;  /* 0x00000040040a7812 */ /* 0x040fe200078efcff */
[----:B------:R-:W-:Y:S01]  /*0770*/  IMAD R21, R19, UR5, R17 ;  /* 0x0000000513157c24 */ /* 0x000fe2000f8e0211 */
[----:B------:R-:W-:-:S03]  /*0780*/  LOP3.LUT R8, R4, 0x80, RZ, 0xfc, !PT ;  /* 0x0000008004087812 */ /* 0x000fc600078efcff */
        /* <DEDUP_REMOVED lines=17> */
.L_x_693:
[----:B------:R-:W-:Y:S05]  /*08a0*/  BSYNC.RECONVERGENT B0 ;  /* 0x0000000000007941 */ /* 0x000fea0003800200 */
.L_x_692:
        /* <DEDUP_REMOVED lines=22> */
.L_x_695:
[----:B------:R-:W-:Y:S05]  /*0a10*/  BSYNC.RECONVERGENT B0 ;  /* 0x0000000000007941 */ /* 0x000fea0003800200 */
.L_x_694:
[----:B------:R-:W-:Y:S01]  /*0a20*/  BSSY.RECONVERGENT B0, `(.L_x_696) ;  /* 0x0000018000007945 */ /* 0x000fe20003800200 */
[----:B------:R-:W-:Y:S01]  /*0a30*/  ISETP.NE.AND P2, PT, R4, RZ, PT ;  /* 0x000000ff0400720c */ /* 0x000fe20003f45270 */
[----:B---3--:R-:W-:Y:S01]  /*0a40*/  IMAD R18, R6, R5, RZ ;  /* 0x0000000506127224 */ /* 0x008fe200078e02ff */
[----:B------:R-:W-:Y:S01]  /*0a50*/  IADD3 R9, PT, PT, R192, 0x30, RZ ;  /* 0x00000030c0097810 */ /* 0x000fe20007ffe0ff */
[----:B------:R-:W-:Y:S10]  /*0a60*/  @P0 BRA `(.L_x_697) ;  /* 0x00000000004c0947 */ /* 0x000ff40003800000 */
[----:B------:R-:W3:Y:S01]  /*0a70*/  LDCU.64 UR6, c[0x0][0x408] ;  /* 0x00008100ff0677ac */ /* 0x000ee20008000a00 */
[----:B------:R-:W-:Y:S01]  /*0a80*/  IADD3 R12, P0, PT, R22, 0x20, RZ ;  /* 0x00000020160c7810 */ /* 0x000fe20007f1e0ff */
[----:B------:R-:W-:Y:S01]  /*0a90*/  IMAD.MOV.U32 R24, RZ, RZ, R16 ;  /* 0x000000ffff187224 */ /* 0x000fe200078e0010 */
[----:B------:R-:W-:Y:S01]  /*0aa0*/  MOV R25, R21 ;  /* 0x0000001500197202 */ /* 0x000fe20000000f00 */
[----:B------:R-:W5:Y:S02]  /*0ab0*/  LDCU UR8, c[0x0][0x440] ;  /* 0x00008800ff0877ac */ /* 0x000f640008000800 */
[----:B------:R-:W-:Y:S01]  /*0ac0*/  IMAD.X R5, RZ, RZ, R23, P0 ;  /* 0x000000ffff057224 */ /* 0x000fe200000e0617 */
[----:B------:R-:W1:Y:S03]  /*0ad0*/  LDCU.64 UR4, c[0x0][0x3f0] ;  /* 0x00007e00ff0477ac */ /* 0x000e660008000a00 */
[----:B---3--:R-:W-:-:S02]  /*0ae0*/  IMAD R5, R5, UR6, RZ ;  /* 0x0000000605057c24 */ /* 0x008fc4000f8e02ff */
[----:B------:R-:W-:Y:S01]  /*0af0*/  IMAD.WIDE.U32 R24, R12, UR6, R24 ;  /* 0x000000060c187c25 */ /* 0x000fe2000f8e0018 */
[----:B-----5:R-:W-:-:S03]  /*0b00*/  ISETP.GE.AND P4, PT, R4, UR8, PT ;  /* 0x0000000804007c0c */ /* 0x020fc6000bf86270 */
        /* <DEDUP_REMOVED lines=9> */
.L_x_697:
[----:B------:R-:W-:Y:S05]  /*0ba0*/  BSYNC.RECONVERGENT B0 ;  /* 0x0000000000007941 */ /* 0x000fea0003800200 */
.L_x_696:
        /* <DEDUP_REMOVED lines=13> */
[----:B------:R-:W4:Y:S01]  /*0c80*/  LDCU.64 UR6, c[0x0][0x408] ;  /* 0x00008100ff0677ac */ /* 0x000f220008000a00 */
[----:B------:R-:W-:Y:S01]  /*0c90*/  IADD3 R6, P0, PT, R22, 0x30, RZ ;  /* 0x0000003016067810 */ /* 0x000fe20007f1e0ff */
[----:B------:R-:W-:Y:S01]  /*0ca0*/  IMAD.MOV.U32 R17, RZ, RZ, R21 ;  /* 0x000000ffff117224 */ /* 0x000fe200078e0015 */
[----:B------:R-:W5:Y:S03]  /*0cb0*/  LDCU UR8, c[0x0][0x440] ;  /* 0x00008800ff0877ac */ /* 0x000f660008000800 */
[----:B------:R-:W-:Y:S01]  /*0cc0*/  IMAD.X R15, RZ, RZ, R23, P0 ;  /* 0x000000ffff0f7224 */ /* 0x000fe200000e0617 */
[----:B------:R-:W1:Y:S03]  /*0cd0*/  LDCU.64 UR4, c[0x0][0x3f0] ;  /* 0x00007e00ff0477ac */ /* 0x000e660008000a00 */
[----:B----4-:R-:W-:-:S02]  /*0ce0*/  IMAD R15, R15, UR6, RZ ;  /* 0x000000060f0f7c24 */ /* 0x010fc4000f8e02ff */
[----:B------:R-:W-:Y:S01]  /*0cf0*/  IMAD.WIDE.U32 R16, R6, UR6, R16 ;  /* 0x0000000606107c25 */ /* 0x000fe2000f8e0010 */
[----:B-----5:R-:W-:-:S03]  /*0d00*/  ISETP.GE.AND P0, PT, R4, UR8, PT ;  /* 0x0000000804007c0c */ /* 0x020fc6000bf06270 */
        /* <DEDUP_REMOVED lines=9> */
.L_x_699:
[----:B------:R-:W-:Y:S05]  /*0da0*/  BSYNC.RECONVERGENT B0 ;  /* 0x0000000000007941 */ /* 0x000fea0003800200 */
.L_x_698:
[--C-:B------:R-:W-:Y:S01]  /*0db0*/  IADD3 R5, P1, P0, R13, R5, R2.reuse ;  /* 0x000000050d057210 */ /* 0x100fe2000783e002 */
[----:B------:R-:W-:Y:S01]  /*0dc0*/  BSSY.RECONVERGENT B0, `(.L_x_700) ;  /* 0x000000e000007945 */ /* 0x000fe20003800200 */
[----:B------:R-:W-:Y:S02]  /*0dd0*/  SEL R3, R3, RZ, P6 ;  /* 0x000000ff03037207 */ /* 0x000fe40003000000 */
[----:B------:R-:W-:Y:S02]  /*0de0*/  SHF.R.S32.HI R4, RZ, 0x1f, R13 ;  /* 0x0000001fff047819 */ /* 0x000fe4000001140d */
[----:B------:R-:W-:-:S04]  /*0df0*/  SHF.R.S32.HI R2, RZ, 0x1f, R2 ;  /* 0x0000001fff027819 */ /* 0x000fc80000011402 */
[----:B------:R-:W-:Y:S01]  /*0e00*/  IADD3.X R2, PT, PT, R4, R3, R2, P1, P0 ;  /* 0x0000000304027210 */ /* 0x000fe20000fe0402 */
[----:B------:R-:W-:Y:S06]  /*0e10*/  @P5 BRA `(.L_x_701) ;  /* 0x0000000000205947 */ /* 0x000fec0003800000 */
        /* <DEDUP_REMOVED lines=8> */
.L_x_701:
[----:B------:R-:W-:Y:S05]  /*0ea0*/  BSYNC.RECONVERGENT B0 ;  /* 0x0000000000007941 */ /* 0x000fea0003800200 */
.L_x_700:
        /* <DEDUP_REMOVED lines=10> */
.L_x_703:
[----:B------:R-:W-:Y:S05]  /*0f50*/  BSYNC.RECONVERGENT B0 ;  /* 0x0000000000007941 */ /* 0x000fea0003800200 */
.L_x_702:
        /* <DEDUP_REMOVED lines=10> */
.L_x_705:
[----:B------:R-:W-:Y:S05]  /*1000*/  BSYNC.RECONVERGENT B0 ;  /* 0x0000000000007941 */ /* 0x000fea0003800200 */
.L_x_704:
[----:B------:R-:W-:Y:S05]  /*1010*/  @P2 EXIT ;  /* 0x000000000000294d */ /* 0x000fea0003800000 */
[----:B------:R-:W5:Y:S01]  /*1020*/  LDCU.64 UR4, c[0x0][0x420] ;  /* 0x00008400ff0477ac */ /* 0x000f620008000a00 */
[----:B------:R-:W-:-:S05]  /*1030*/  IMAD R0, R9, R0, RZ ;  /* 0x0000000009007224 */ /* 0x000fca00078e02ff */
[----:B------:R-:W-:-:S04]  /*1040*/  IADD3 R5, P0, PT, R0, R5, RZ ;  /* 0x0000000500057210 */ /* 0x000fc80007f1e0ff */
[----:B------:R-:W-:Y:S02]  /*1050*/  LEA.HI.X.SX32 R0, R0, R2, 0x1, P0 ;  /* 0x0000000200007211 */ /* 0x000fe400000f0eff */
[----:B-----5:R-:W-:-:S04]  /*1060*/  LEA R2, P0, R5, UR4, 0x2 ;  /* 0x0000000405027c11 */ /* 0x020fc8000f8010ff */
[----:B-1----:R-:W-:Y:S01]  /*1070*/  LEA.HI.X R3, R5, UR5, R0, 0x2, P0 ;  /* 0x0000000505037c11 */ /* 0x002fe200080f1400 */
[----:B------:R-:W-:-:S05]  /*1080*/  IMAD.MOV.U32 R5, RZ, RZ, 0x7f800000 ;  /* 0x7f800000ff057424 */ /* 0x000fca00078e00ff */
[----:B------:R-:W-:Y:S01]  /*1090*/  STG.E desc[UR12][R2.64], R5 ;  /* 0x0000000502007986 */ /* 0x000fe2000c10190c */
[----:B------:R-:W-:Y:S05]  /*10a0*/  EXIT ;  /* 0x000000000000794d */ /* 0x000fea0003800000 */
.L_x_690:
        /* <DEDUP_REMOVED lines=22> */
.L_x_706:
[----:B------:R-:W1:Y:S01]  /*1210*/  LDC.64 R134, c[0x0][0x3b8] ;  /* 0x0000ee00ff867b82 */ /* 0x000e620000000a00 */
[----:B------:R-:W-:-:S05]  /*1220*/  IADD3 R4, PT, PT, R7, R8, RZ ;  /* 0x0000000807047210 */ /* 0x000fca0007ffe0ff */
[C---:B-1----:R-:W-:Y:S02]  /*1230*/  IMAD R3, R4.reuse, R135, RZ ;  /* 0x0000008704037224 */ /* 0x042fe400078e02ff */
[----:B------:R-:W-:-:S05]  /*1240*/  IMAD.WIDE.U32 R4, R4, R134, RZ ;  /* 0x0000008604047225 */ /* 0x000fca00078e00ff */
[----:B------:R-:W-:-:S07]  /*1250*/  IADD3 R3, PT, PT, R5, R3, RZ ;  /* 0x0000000305037210 */ /* 0x000fce0007ffe0ff */
.L_x_707:
        /* <DEDUP_REMOVED lines=39> */
.L_x_708:
[----:B------:R-:W1:Y:S01]  /*14d0*/  LDC.64 R144, c[0x0][0x3c0] ;  /* 0x0000f000ff907b82 */ /* 0x000e620000000a00 */
[----:B------:R-:W-:-:S05]  /*14e0*/  IADD3 R7, PT, PT, R7, R8, RZ ;  /* 0x0000000807077210 */ /* 0x000fca0007ffe0ff */
[C---:B-1----:R-:W-:Y:S02]  /*14f0*/  IMAD R6, R7.reuse, R145, RZ ;  /* 0x0000009107067224 */ /* 0x042fe400078e02ff */
[----:B------:R-:W-:-:S05]  /*1500*/  IMAD.WIDE.U32 R10, R7, R144, RZ ;  /* 0x00000090070a7225 */ /* 0x000fca00078e00ff */
[----:B------:R-:W-:-:S07]  /*1510*/  IADD3 R6, PT, PT, R11, R6, RZ ;  /* 0x000000060b067210 */ /* 0x000fce0007ffe0ff */
.L_x_709:
[----:B------:R-:W-:Y:S01]  /*1520*/  IMAD.SHL.U32 R215, R192, 0x8, RZ ;  /* 0x00000008c0d77824 */ /* 0x000fe200078e00ff */
[----:B------:R-:W1:Y:S01]  /*1530*/  LDCU.128 UR4, c[0x0][0x3d0] ;  /* 0x00007a00ff0477ac */ /* 0x000e620008000c00 */
[----:B------:R-:W-:Y:S01]  /*1540*/  SHF.R.S32.HI R203, RZ, 0x1f, R2 ;  /* 0x0000001fffcb7819 */ /* 0x000fe20000011402 */
[----:B------:R-:W2:Y:S01]  /*1550*/  S2UR UR14, SR_CgaCtaId ;  /* 0x00000000000e79c3 */ /* 0x000ea20000008800 */
[----:B------:R-:W-:Y:S01]  /*1560*/  IMAD.IADD R202, R14, 0x1, -R13 ;  /* 0x000000010eca7824 */ /* 0x000fe200078e0a0d */
[C---:B------:R-:W-:Y:S01]  /*1570*/  LOP3.LUT R191, R215.reuse, 0x38, RZ, 0xc0, !PT ;  /* 0x00000038d7bf7812 */ /* 0x040fe200078ec0ff */
[----:B------:R-:W3:Y:S01]  /*1580*/  LDCU.64 UR8, c[0x0][0x390] ;  /* 0x00007200ff0877ac */ /* 0x000ee20008000a00 */
[----:B------:R-:W-:Y:S01]  /*1590*/  LOP3.LUT R209, R215, 0x1f8, RZ, 0xc0, !PT ;  /* 0x000001f8d7d17812 */ /* 0x000fe200078ec0ff */
[----:B------:R-:W-:Y:S01]  /*15a0*/  IMAD.MOV.U32 R11, RZ, RZ, RZ ;  /* 0x000000ffff0b7224 */ /* 0x000fe200078e00ff */
[C---:B------:R-:W-:Y:S01]  /*15b0*/  IADD3 R8, P1, PT, R191.reuse, R4, RZ ;  /* 0x00000004bf087210 */ /* 0x040fe20007f3e0ff */
[----:B------:R-:W4:Y:S01]  /*15c0*/  LDCU.64 UR10, c[0x0][0x388] ;  /* 0x00007100ff0a77ac */ /* 0x000f220008000a00 */
[----:B------:R-:W-:Y:S01]  /*15d0*/  IADD3 R4, P0, PT, R191, R10, RZ ;  /* 0x0000000abf047210 */ /* 0x000fe20007f1e0ff */
[----:B------:R-:W-:Y:S01]  /*15e0*/  BSSY.RECONVERGENT B0, `(.L_x_710) ;  /* 0x0000047000007945 */ /* 0x000fe20003800200 */
[--C-:B------:R-:W-:Y:S01]  /*15f0*/  SHF.R.U32.HI R10, RZ, 0x3, R192.reuse ;  /* 0x00000003ff0a7819 */ /* 0x100fe200000116c0 */
[----:B------:R-:W-:Y:S01]  /*1600*/  IMAD.X R9, RZ, RZ, R3, P1 ;  /* 0x000000ffff097224 */ /* 0x000fe200008e0603 */
[----:B------:R-:W-:Y:S01]  /*1610*/  LOP3.LUT R209, R209, 0x38, R192, 0x78, !PT ;  /* 0x00000038d1d17812 */ /* 0x000fe200078e78c0 */
[----:B------:R-:W-:Y:S01]  /*1620*/  IMAD.X R5, RZ, RZ, R6, P0 ;  /* 0x000000ffff057224 */ /* 0x000fe200000e0606 */
[----:B------:R-:W-:Y:S01]  /*1630*/  IADD3 R16, P0, PT, R191, R16, RZ ;  /* 0x00000010bf107210 */ /* 0x000fe20007f1e0ff */
[----:B------:R-:W-:Y:S01]  /*1640*/  IMAD.WIDE.U32 R6, R10, R134, R8 ;  /* 0x000000860a067225 */ /* 0x000fe200078e0008 */
[----:B------:R-:W-:-:S02]  /*1650*/  SHF.R.U32.HI R194, RZ, 0x1, R192 ;  /* 0x00000001ffc27819 */ /* 0x000fc400000116c0 */
[C---:B------:R-:W-:Y:S01]  /*1660*/  LOP3.LUT R214, R191.reuse, 0x40, RZ, 0xfc, !PT ;  /* 0x00000040bfd67812 */ /* 0x040fe200078efcff */
[----:B------:R-:W-:Y:S01]  /*1670*/  IMAD.WIDE.U32 R4, R10, R144, R4 ;  /* 0x000000900a047225 */ /* 0x000fe200078e0004 */
[----:B------:R-:W-:-:S03]  /*1680*/  LOP3.LUT R213, R191, 0x80, RZ, 0xfc, !PT ;  /* 0x00000080bfd57812 */ /* 0x000fc600078efcff */
[C---:B-1----:R-:W-:Y:S02]  /*1690*/  IMAD R205, R203.reuse, UR4, RZ ;  /* 0x00000004cbcd7c24 */ /* 0x042fe4000f8e02ff */
[C---:B------:R-:W-:Y:S02]  /*16a0*/  IMAD R7, R10.reuse, R135, R7 ;  /* 0x000000870a077224 */ /* 0x040fe400078e0207 */
[----:B------:R-:W-:Y:S02]  /*16b0*/  IMAD R203, R203, UR6, RZ ;  /* 0x00000006cbcb7c24 */ /* 0x000fe4000f8e02ff */
[----:B------:R-:W-:Y:S02]  /*16c0*/  IMAD R5, R10, R145, R5 ;  /* 0x000000910a057224 */ /* 0x000fe400078e0205 */
[C---:B------:R-:W-:Y:S01]  /*16d0*/  IMAD R205, R2.reuse, UR5, R205 ;  /* 0x0000000502cd7c24 */ /* 0x040fe2000f8e02cd */
[----:B------:R-:W-:Y:S01]  /*16e0*/  UMOV UR5, 0x400 ;  /* 0x0000040000057882 */ /* 0x000fe20000000000 */
[C---:B------:R-:W-:Y:S01]  /*16f0*/  IMAD R203, R2.reuse, UR7, R203 ;  /* 0x0000000702cb7c24 */ /* 0x040fe2000f8e02cb */
[----:B--2---:R-:W-:Y:S01]  /*1700*/  ULEA UR5, UR14, UR5, 0x18 ;  /* 0x000000050e057291 */ /* 0x004fe2000f8ec0ff */
[----:B------:R-:W-:-:S04]  /*1710*/  IMAD.WIDE.U32 R6, R2, UR4, R6 ;  /* 0x0000000402067c25 */ /* 0x000fc8000f8e0006 */
[----:B------:R-:W-:Y:S01]  /*1720*/  IMAD.WIDE.U32 R2, R2, UR6, R4 ;  /* 0x0000000602027c25 */ /* 0x000fe2000f8e0004 */
[----:B------:R-:W1:Y:S01]  /*1730*/  LDCU.64 UR6, c[0x0][0x3c8] ;  /* 0x00007900ff0677ac */ /* 0x000e620008000a00 */
[----:B------:R-:W-:Y:S02]  /*1740*/  LOP3.LUT R4, R215, 0x1e00, RZ, 0xc0, !PT ;  /* 0x00001e00d7047812 */ /* 0x000fe400078ec0ff */
[----:B------:R-:W-:Y:S01]  /*1750*/  IMAD.X R17, RZ, RZ, R0, P0 ;  /* 0x000000ffff117224 */ /* 0x000fe200000e0600 */
[----:B------:R-:W-:Y:S01]  /*1760*/  ISETP.GE.AND P0, PT, R10, R202, PT ;  /* 0x000000ca0a00720c */ /* 0x000fe20003f06270 */
[----:B------:R-:W-:Y:S01]  /*1770*/  IMAD.IADD R203, R3, 0x1, R203 ;  /* 0x0000000103cb7824 */ /* 0x000fe200078e02cb */
[----:B---3--:R-:W-:Y:S01]  /*1780*/  LEA R204, P1, R2, UR8, 0x1 ;  /* 0x0000000802cc7c11 */ /* 0x008fe2000f8208ff */
[----:B------:R-:W-:Y:S01]  /*1790*/  IMAD.IADD R205, R7, 0x1, R205 ;  /* 0x0000000107cd7824 */ /* 0x000fe200078e02cd */
[----:B----4-:R-:W-:Y:S01]  /*17a0*/  LEA R206, P2, R6, UR10, 0x1 ;  /* 0x0000000a06ce7c11 */ /* 0x010fe2000f8408ff */
[----:B------:R-:W-:Y:S01]  /*17b0*/  IMAD.WIDE.U32 R20, R21, 0x40, R10 ;  /* 0x0000004015147825 */ /* 0x000fe200078e000a */
[----:B------:R-:W-:-:S02]  /*17c0*/  LEA.HI.X R203, R2, UR9, R203, 0x1, P1 ;  /* 0x0000000902cb7c11 */ /* 0x000fc400088f0ccb */
[----:B------:R-:W-:Y:S01]  /*17d0*/  LOP3.LUT R209, R209, R4, RZ, 0xfc, !PT ;  /* 0x00000004d1d17212 */ /* 0x000fe200078efcff */
[----:B------:R-:W-:Y:S01]  /*17e0*/  IMAD.SHL.U32 R2, R192, 0x40, RZ ;  /* 0x00000040c0027824 */ /* 0x000fe200078e00ff */
[----:B------:R-:W-:Y:S02]  /*17f0*/  LOP3.LUT R3, R194, 0x8, RZ, 0xc0, !PT ;  /* 0x00000008c2037812 */ /* 0x000fe400078ec0ff */
[----:B------:R-:W-:Y:S01]  /*1800*/  LEA.HI.X R205, R6, UR11, R205, 0x1, P2 ;  /* 0x0000000b06cd7c11 */ /* 0x000fe200090f0ccd */
[----:B-1----:R-:W-:Y:S01]  /*1810*/  IMAD.WIDE.U32 R16, R19, UR6, R16 ;  /* 0x0000000613107c25 */ /* 0x002fe2000f8e0010 */
[----:B------:R-:W-:Y:S02]  /*1820*/  LOP3.LUT R0, R191, 0x1c0, R2, 0xf8, !PT ;  /* 0x000001c0bf007812 */ /* 0x000fe400078ef802 */
[----:B------:R-:W-:Y:S01]  /*1830*/  LEA R209, R209, UR5, 0x1 ;  /* 0x00000005d1d17c11 */ /* 0x000fe2000f8e08ff */
[----:B------:R-:W-:Y:S01]  /*1840*/  IMAD R19, R19, UR7, R17 ;  /* 0x0000000713137c24 */ /* 0x000fe2000f8e0211 */
[----:B------:R-:W-:Y:S01]  /*1850*/  LOP3.LUT R3, R0, R3, RZ, 0x3c, !PT ;  /* 0x0000000300037212 */ /* 0x000fe200078e3cff */
[----:B------:R-:W-:Y:S06]  /*1860*/  @P0 BRA `(.L_x_711) ;  /* 0x0000000000780947 */ /* 0x000fec0003800000 */
        /* <DEDUP_REMOVED lines=29> */
.L_x_712:
[----:B------:R2:W-:Y:S02]  /*1a40*/  STS.128 [R209+0x4000], RZ ;  /* 0x004000ffd1007388 */ /* 0x0005e40000000c00 */
.L_x_711:
[----:B------:R-:W-:Y:S05]  /*1a50*/  BSYNC.RECONVERGENT B0 ;  /* 0x0000000000007941 */ /* 0x000fea0003800200 */
.L_x_710:
[----:B-1-3--:R-:W-:Y:S01]  /*1a60*/  IADD3 R9, PT, PT, R10, 0x10, RZ ;  /* 0x000000100a097810 */ /* 0x00afe20007ffe0ff */
[----:B------:R-:W-:Y:S03]  /*1a70*/  BSSY.RECONVERGENT B0, `(.L_x_713) ;  /* 0x0000024000007945 */ /* 0x000fe60003800200 */
[----:B------:R-:W-:-:S13]  /*1a80*/  ISETP.GE.AND P0, PT, R9, R202, PT ;  /* 0x000000ca0900720c */ /* 0x000fda0003f06270 */
[----:B------:R-:W-:Y:S05]  /*1a90*/  @P0 BRA `(.L_x_714) ;  /* 0x0000000000840947 */ /* 0x000fea0003800000 */
[----:B------:R-:W1:Y:S01]  /*1aa0*/  LDCU.64 UR8, c[0x0][0x3b0] ;  /* 0x00007600ff0877ac */ /* 0x000e620008000a00 */
[----:B------:R-:W-:Y:S01]  /*1ab0*/  IADD3 R5, P0, PT, R20, 0x10, RZ ;  /* 0x0000001014057810 */ /* 0x000fe20007f1e0ff */
[----:B------:R-:W-:Y:S01]  /*1ac0*/  IMAD.MOV.U32 R6, RZ, RZ, R16 ;  /* 0x000000ffff067224 */ /* 0x000fe200078e0010 */
[----:B------:R-:W-:Y:S01]  /*1ad0*/  MOV R7, R19 ;  /* 0x0000001300077202 */ /* 0x000fe20000000f00 */
[----:B------:R-:W3:Y:S02]  /*1ae0*/  LDCU UR4, c[0x0][0x440] ;  /* 0x00008800ff0477ac */ /* 0x000ee40008000800 */
        /* <DEDUP_REMOVED lines=27> */
.L_x_715:
[----:B------:R4:W-:Y:S02]  /*1ca0*/  STS.128 [R209+0x4800], RZ ;  /* 0x004800ffd1007388 */ /* 0x0009e40000000c00 */
.L_x_714:
[----:B------:R-:W-:Y:S05]  /*1cb0*/  BSYNC.RECONVERGENT B0 ;  /* 0x0000000000007941 */ /* 0x000fea0003800200 */
.L_x_713:
[----:B------:R-:W-:Y:S01]  /*1cc0*/  IADD3 R7, PT, PT, R10, 0x20, RZ ;  /* 0x000000200a077810 */ /* 0x000fe20007ffe0ff */
[----:B------:R-:W-:Y:S03]  /*1cd0*/  BSSY.RECONVERGENT B0, `(.L_x_716) ;  /* 0x0000024000007945 */ /* 0x000fe60003800200 */
[----:B------:R-:W-:-:S13]  /*1ce0*/  ISETP.GE.AND P0, PT, R7, R202, PT ;  /* 0x000000ca0700720c */ /* 0x000fda0003f06270 */
[----:B------:R-:W-:Y:S05]  /*1cf0*/  @P0 BRA `(.L_x_717) ;  /* 0x0000000000840947 */ /* 0x000fea0003800000 */
[----:B------:R-:W5:Y:S01]  /*1d00*/  LDCU.64 UR8, c[0x0][0x3b0] ;  /* 0x00007600ff0877ac */ /* 0x000f620008000a00 */
[----:B------:R-:W-:Y:S01]  /*1d10*/  IADD3 R5, P0, PT, R20, 0x20, RZ ;  /* 0x0000002014057810 */ /* 0x000fe20007f1e0ff */
[----:B-1-3--:R-:W-:Y:S01]  /*1d20*/  IMAD.MOV.U32 R22, RZ, RZ, R16 ;  /* 0x000000ffff167224 */ /* 0x00afe200078e0010 */
        /* <DEDUP_REMOVED lines=29> */
.L_x_718:
[----:B------:R3:W-:Y:S02]  /*1f00*/  STS.128 [R209+0x5000], RZ ;  /* 0x005000ffd1007388 */ /* 0x0007e40000000c00 */
.L_x_717:
[----:B------:R-:W-:Y:S05]  /*1f10*/  BSYNC.RECONVERGENT B0 ;  /* 0x0000000000007941 */ /* 0x000fea0003800200 */
.L_x_716:
        /* <DEDUP_REMOVED lines=37> */
.L_x_721:
[----:B------:R2:W-:Y:S02]  /*2170*/  STS.128 [R209+0x5800], RZ ;  /* 0x005800ffd1007388 */ /* 0x0005e40000000c00 */
.L_x_720:
[----:B------:R-:W-:Y:S05]  /*2180*/  BSYNC.RECONVERGENT B0 ;  /* 0x0000000000007941 */ /* 0x000fea0003800200 */
.L_x_719:
[----:B------:R-:W-:Y:S01]  /*2190*/  IADD3 R11, PT, PT, R184, -0x1, RZ ;  /* 0xffffffffb80b7810 */ /* 0x000fe20007ffe0ff */
[----:B------:R-:W-:Y:S04]  /*21a0*/  BSSY.RECONVERGENT B0, `(.L_x_722) ;  /* 0x000001e000007945 */ /* 0x000fe80003800200 */
[----:B------:R-:W-:Y:S02]  /*21b0*/  IMAD R4, R11, -0x40, R80 ;  /* 0xffffffc00b047824 */ /* 0x000fe400078e0250 */
[-C--:B-12---:R-:W-:Y:S02]  /*21c0*/  IMAD R19, R77, R11.reuse, RZ ;  /* 0x0000000b4d137224 */ /* 0x086fe400078e02ff */
        /* <DEDUP_REMOVED lines=26> */
.L_x_724:
[----:B------:R2:W-:Y:S02]  /*2370*/  STS.128 [R209+0xa000], RZ ;  /* 0x00a000ffd1007388 */ /* 0x0005e40000000c00 */
.L_x_723:
[----:B------:R-:W-:Y:S05]  /*2380*/  BSYNC.RECONVERGENT B0 ;  /* 0x0000000000007941 */ /* 0x000fea0003800200 */
.L_x_722:
        /* <DEDUP_REMOVED lines=8> */
[----:B-12---:R-:W-:-:S04]  /*2410*/  LEA R20, P2, R15, R206, 0x1 ;  /* 0x000000ce0f147211 */ /* 0x006fc800078408ff */
        /* <DEDUP_REMOVED lines=20> */
.L_x_727:
[----:B------:R2:W-:Y:S02]  /*2560*/  STS.128 [R209+0xa800], RZ ;  /* 0x00a800ffd1007388 */ /* 0x0005e40000000c00 */
.L_x_726:
[----:B------:R-:W-:Y:S05]  /*2570*/  BSYNC.RECONVERGENT B0 ;  /* 0x0000000000007941 */ /* 0x000fea0003800200 */
.L_x_725:
        /* <DEDUP_REMOVED lines=29> */
.L_x_730:
[----:B------:R2:W-:Y:S02]  /*2750*/  STS.128 [R209+0xb000], RZ ;  /* 0x00b000ffd1007388 */ /* 0x0005e40000000c00 */
.L_x_729:
[----:B------:R-:W-:Y:S05]  /*2760*/  BSYNC.RECONVERGENT B0 ;  /* 0x0000000000007941 */ /* 0x000fea0003800200 */
.L_x_728:
        /* <DEDUP_REMOVED lines=34> */
.L_x_733:
[----:B------:R1:W-:Y:S02]  /*2990*/  STS.128 [R209+0xb800], RZ ;  /* 0x00b800ffd1007388 */ /* 0x0003e40000000c00 */
.L_x_732:
[----:B------:R-:W-:Y:S05]  /*29a0*/  BSYNC.RECONVERGENT B0 ;  /* 0x0000000000007941 */ /* 0x000fea0003800200 */
.L_x_731:
[----:B------:R-:W0:Y:S01]  /*29b0*/  LDGDEPBAR ;  /* 0x00000000000079af */ /* 0x000e220000000000 */
[----:B-1----:R-:W-:Y:S01]  /*29c0*/  LOP3.LUT R16, R194, 0x1f0, RZ, 0xc0, !PT ;  /* 0x000001f0c2107812 */ /* 0x002fe200078ec0ff */
[----:B------:R-:W-:Y:S01]  /*29d0*/  IMAD R10, R10, R11, RZ ;  /* 0x0000000b0a0a7224 */ /* 0x000fe200078e02ff */
[----:B------:R-:W-:Y:S01]  /*29e0*/  SHF.R.U32.HI R8, RZ, 0x2, R192 ;  /* 0x00000002ff087819 */ /* 0x000fe200000116c0 */
[----:B------:R-:W-:Y:S01]  /*29f0*/  BSSY.RECONVERGENT B0, `(.L_x_734) ;  /* 0x0000026000007945 */ /* 0x000fe20003800200 */
[----:B------:R-:W-:Y:S01]  /*2a00*/  IADD3 R13, PT, PT, R16, 0x1, R13 ;  /* 0x00000001100d7810 */ /* 0x000fe20007ffe00d */
[----:B------:R-:W-:Y:S01]  /*2a10*/  IMAD.IADD R6, R3, 0x1, R6 ;  /* 0x0000000103067824 */ /* 0x000fe200078e0206 */
[----:B------:R-:W-:-:S04]  /*2a20*/  LOP3.LUT R8, R8, 0x7, RZ, 0xc0, !PT ;  /* 0x0000000708087812 */ /* 0x000fc800078ec0ff */
[----:B------:R-:W-:Y:S01]  /*2a30*/  IADD3 R8, PT, PT, -R14, R13, R8 ;  /* 0x0000000d0e087210 */ /* 0x000fe20007ffe108 */
[----:B------:R-:W-:-:S03]  /*2a40*/  IMAD.WIDE.U32 R12, R12, R11, RZ ;  /* 0x0000000b0c0c7225 */ /* 0x000fc600078e00ff */
[----:B------:R-:W-:Y:S01]  /*2a50*/  IADD3 R79, PT, PT, R8, R79, R80 ;  /* 0x0000004f084f7210 */ /* 0x000fe20007ffe050 */
[----:B------:R-:W-:Y:S01]  /*2a60*/  IMAD.IADD R11, R13, 0x1, R10 ;  /* 0x000000010d0b7824 */ /* 0x000fe200078e020a */
        /* <DEDUP_REMOVED lines=25> */
.L_x_736:
[----:B------:R1:W-:Y:S01]  /*2c00*/  STS.128 [R209+0x10000], RZ ;  /* 0x010000ffd1007388 */ /* 0x0003e20000000c00 */
[----:B------:R-:W-:Y:S05]  /*2c10*/  BRA `(.L_x_737) ;  /* 0x00000000000c7947 */ /* 0x000fea0003800000 */
.L_x_735:
[----:B------:R1:W-:Y:S04]  /*2c20*/  STS.128 [R209+0xc000], RZ ;  /* 0x00c000ffd1007388 */ /* 0x0003e80000000c00 */
[----:B------:R1:W-:Y:S04]  /*2c30*/  STS.128 [R209+0xe000], RZ ;  /* 0x00e000ffd1007388 */ /* 0x0003e80000000c00 */
[----:B------:R1:W-:Y:S02]  /*2c40*/  STS.128 [R209+0x10000], RZ ;  /* 0x010000ffd1007388 */ /* 0x0003e40000000c00 */
.L_x_737:
[----:B------:R-:W-:Y:S05]  /*2c50*/  BSYNC.RECONVERGENT B0 ;  /* 0x0000000000007941 */ /* 0x000fea0003800200 */
.L_x_734:
        /* <DEDUP_REMOVED lines=30> */
.L_x_740:
[----:B------:R1:W-:Y:S02]  /*2e40*/  STS.128 [R209+0x10800], RZ ;  /* 0x010800ffd1007388 */ /* 0x0003e40000000c00 */
.L_x_739:
[----:B------:R-:W-:Y:S05]  /*2e50*/  BSYNC.RECONVERGENT B0 ;  /* 0x0000000000007941 */ /* 0x000fea0003800200 */
.L_x_738:
        /* <DEDUP_REMOVED lines=32> */
.L_x_743:
[----:B------:R1:W-:Y:S02]  /*3060*/  STS.128 [R209+0x11000], RZ ;  /* 0x011000ffd1007388 */ /* 0x0003e40000000c00 */
.L_x_742:
[----:B------:R-:W-:Y:S05]  /*3070*/  BSYNC.RECONVERGENT B0 ;  /* 0x0000000000007941 */ /* 0x000fea0003800200 */
.L_x_741:
        /* <DEDUP_REMOVED lines=33> */
.L_x_746:
[----:B------:R1:W-:Y:S02]  /*3290*/  STS.128 [R209+0x11800], RZ ;  /* 0x011800ffd1007388 */ /* 0x0003e40000000c00 */
.L_x_745:
[----:B------:R-:W-:Y:S05]  /*32a0*/  BSYNC.RECONVERGENT B0 ;  /* 0x0000000000007941 */ /* 0x000fea0003800200 */
.L_x_744:
[----:B------:R-:W-:Y:S01]  /*32b0*/  LOP3.LUT R5, R0, R5, RZ, 0x3c, !PT ;  /* 0x0000000500057212 */ /* 0x000fe200078e3cff */
[----:B------:R-:W5:Y:S01]  /*32c0*/  LDCU UR4, c[0x0][0x50c] ;  /* 0x0000a180ff0477ac */ /* 0x000f620008000800 */
[----:B------:R-:W-:Y:S01]  /*32d0*/  LOP3.LUT R196, R2, 0x400, RZ, 0xc0, !PT ;  /* 0x0000040002c47812 */ /* 0x000fe200078ec0ff */
[----:B------:R-:W0:Y:S01]  /*32e0*/  LDGDEPBAR ;  /* 0x00000000000079af */ /* 0x000e220000000000 */
[----:B------:R-:W-:Y:S02]  /*32f0*/  LEA R87, R6, UR5, 0x1 ;  /* 0x0000000506577c11 */ /* 0x000fe4000f8e08ff */
[----:B------:R-:W-:Y:S02]  /*3300*/  LEA R196, R5, R196, 0x1 ;  /* 0x000000c405c47211 */ /* 0x000fe400078e08ff */
[----:B------:R-:W-:Y:S01]  /*3310*/  LOP3.LUT P2, RZ, R192, 0x2, RZ, 0xc0, !PT ;  /* 0x00000002c0ff7812 */ /* 0x000fe2000784c0ff */
[----:B------:R-:W-:Y:S01]  /*3320*/  LDSM.16.M88.4 R48, [R87] ;  /* 0x000000005730783b */ /* 0x000fe20000000200 */
[----:B------:R-:W-:-:S02]  /*3330*/  MOV R190, 0x20 ;  /* 0x0000002000be7802 */ /* 0x000fc40000000f00 */
[----:B------:R-:W-:Y:S01]  /*3340*/  IADD3 R83, PT, PT, R196, UR5, RZ ;  /* 0x00000005c4537c10 */ /* 0x000fe2000fffe0ff */
[----:B--23--:R-:W2:Y:S01]  /*3350*/  LDSM.16.M88.4 R20, [R196+UR5+0x6000] ;  /* 0x00600005c414783b */ /* 0x00cea20008000200 */
[----:B------:R-:W-:Y:S02]  /*3360*/  SEL R76, R190, 0xffffffe0, !P2 ;  /* 0xffffffe0be4c7807 */ /* 0x000fe40005000000 */
[----:B------:R-:W-:Y:S01]  /*3370*/  LOP3.LUT P0, RZ, R192, 0x4, RZ, 0xc0, !PT ;  /* 0x00000004c0ff7812 */ /* 0x000fe2000780c0ff */
[----:B-1----:R-:W1:Y:S01]  /*3380*/  LDSM.16.M88.4 R12, [R196+UR5+0x6800] ;  /* 0x00680005c40c783b */ /* 0x002e620008000200 */
[-C--:B------:R-:W-:Y:S02]  /*3390*/  IADD3 R85, PT, PT, R87, R76.reuse, RZ ;  /* 0x0000004c57557210 */ /* 0x080fe40007ffe0ff */
[----:B------:R-:W-:Y:S01]  /*33a0*/  IADD3 R82, PT, PT, R83, R76, RZ ;  /* 0x0000004c53527210 */ /* 0x000fe20007ffe0ff */
[----:B------:R-:W3:Y:S01]  /*33b0*/  LDSM.16.M88.4 R56, [R196+UR5+0x7000] ;  /* 0x00700005c438783b */ /* 0x000ee20008000200 */
[----:B------:R-:W-:-:S02]  /*33c0*/  MOV R156, 0x40 ;  /* 0x00000040009c7802 */ /* 0x000fc40000000f00 */
[----:B------:R-:W-:Y:S01]  /*33d0*/  ISETP.NE.AND P6, PT, R184, 0x1, PT ;  /* 0x00000001b800780c */ /* 0x000fe20003fc5270 */
[----:B------:R-:W4:Y:S01]  /*33e0*/  LDSM.16.M88.4 R28, [R196+UR5+0x7800] ;  /* 0x00780005c41c783b */ /* 0x000f220008000200 */
[----:B------:R-:W-:Y:S02]  /*33f0*/  SEL R156, R156, 0xffffffc0, !P0 ;  /* 0xffffffc09c9c7807 */ /* 0x000fe40004000000 */
[----:B------:R-:W-:Y:S01]  /*3400*/  VIMNMX R186, PT, PT, R79, R80, PT ;  /* 0x000000504fba7248 */ /* 0x000fe20003fe0100 */
[----:B------:R-:W-:Y:S01]  /*3410*/  LDSM.16.M88.4 R64, [R85] ;  /* 0x000000005540783b */ /* 0x000fe20000000200 */
[-C--:B------:R-:W-:Y:S02]  /*3420*/  IADD3 R89, PT, PT, R87, R156.reuse, RZ ;  /* 0x0000009c57597210 */ /* 0x080fe40007ffe0ff */
[----:B------:R-:W-:Y:S01]  /*3430*/  IADD3 R83, PT, PT, R83, R156, RZ ;  /* 0x0000009c53537210 */ /* 0x000fe20007ffe0ff */
[----:B------:R-:W5:Y:S01]  /*3440*/  LDSM.16.M88.4 R32, [R82+0x6000] ;  /* 0x006000005220783b */ /* 0x000f620000000200 */
[----:B------:R-:W-:-:S02]  /*3450*/  IADD3 R84, PT, PT, R76, R89, RZ ;  /* 0x000000594c547210 */ /* 0x000fc40007ffe0ff */
[----:B------:R-:W-:Y:S01]  /*3460*/  IADD3 R81, PT, PT, R76, R83, RZ ;  /* 0x000000534c517210 */ /* 0x000fe20007ffe0ff */
[----:B------:R-:W5:Y:S01]  /*3470*/  LDSM.16.M88.4 R8, [R82+0x6800] ;  /* 0x006800005208783b */ /* 0x000f620000000200 */
[----:B------:R-:W-:-:S03]  /*3480*/  VIADDMNMX R133, R79, 0x8, R80, PT ;  /* 0x000000084f857846 */ /* 0x000fc60003800150 */
[----:B------:R-:W5:Y:S04]  /*3490*/  LDSM.16.M88.4 R4, [R82+0x7000] ;  /* 0x007000005204783b */ /* 0x000f680000000200 */
[----:B------:R-:W5:Y:S04]  /*34a0*/  LDSM.16.M88.4 R68, [R82+0x7800] ;  /* 0x007800005244783b */ /* 0x000f680000000200 */
[----:B------:R-:W-:Y:S01]  /*34b0*/  LDSM.16.M88.4 R44, [R83+0x6000] ;  /* 0x00600000532c783b */ /* 0x000fe20000000200 */
[C---:B--2---:R-:W-:Y:S03]  /*34c0*/  HMMA.16816.F32 R24, R48.reuse, R20, RZ ;  /* 0x000000143018723c */ /* 0x044fe600000018ff */
[----:B------:R-:W-:Y:S04]  /*34d0*/  LDSM.16.M88.4 R40, [R83+0x6800] ;  /* 0x006800005328783b */ /* 0x000fe80000000200 */
[----:B------:R-:W-:Y:S01]  /*34e0*/  LDSM.16.M88.4 R72, [R84] ;  /* 0x000000005448783b */ /* 0x000fe20000000200 */
[C---:B-1----:R-:W-:Y:S03]  /*34f0*/  HMMA.16816.F32 R16, R48.reuse, R12, RZ ;  /* 0x0000000c3010723c */ /* 0x042fe600000018ff */
[----:B------:R-:W-:Y:S05]  /*3500*/  LDSM.16.M88.4 R36, [R83+0x7000] ;  /* 0x007000005324783b */ /* 0x000fea0000000200 */
[C---:B---3--:R-:W-:Y:S08]  /*3510*/  HMMA.16816.F32 R60, R48.reuse, R56, RZ ;  /* 0x00000038303c723c */ /* 0x048ff000000018ff */
[C---:B------:R-:W-:Y:S08]  /*3520*/  HMMA.16816.F32 R20, R48.reuse, R22, RZ ;  /* 0x000000163014723c */ /* 0x040ff000000018ff */
[C---:B------:R-:W-:Y:S08]  /*3530*/  HMMA.16816.F32 R12, R48.reuse, R14, RZ ;  /* 0x0000000e300c723c */ /* 0x040ff000000018ff */
[C---:B------:R-:W-:Y:S08]  /*3540*/  HMMA.16816.F32 R56, R48.reuse, R58, RZ ;  /* 0x0000003a3038723c */ /* 0x040ff000000018ff */
[C---:B----4-:R-:W-:Y:S08]  /*3550*/  HMMA.16816.F32 R52, R48.reuse, R28, RZ ;  /* 0x0000001c3034723c */ /* 0x050ff000000018ff */
[----:B------:R-:W-:Y:S01]  /*3560*/  HMMA.16816.F32 R48, R48, R30, RZ ;  /* 0x0000001e3030723c */ /* 0x000fe200000018ff */
[----:B------:R-:W1:Y:S07]  /*3570*/  LDSM.16.M88.4 R28, [R89] ;  /* 0x00000000591c783b */ /* 0x000e6e0000000200 */
[C---:B-----5:R-:W-:Y:S08]  /*3580*/  HMMA.16816.F32 R24, R64.reuse, R32, R24 ;  /* 0x000000204018723c */ /* 0x060ff00000001818 */
[C---:B------:R-:W-:Y:S01]  /*3590*/  HMMA.16816.F32 R20, R64.reuse, R34, R20 ;  /* 0x000000224014723c */ /* 0x040fe20000001814 */
[----:B------:R-:W2:Y:S07]  /*35a0*/  LDSM.16.M88.4 R32, [R83+0x7800] ;  /* 0x007800005320783b */ /* 0x000eae0000000200 */
[C---:B------:R-:W-:Y:S08]  /*35b0*/  HMMA.16816.F32 R16, R64.reuse, R8, R16 ;  /* 0x000000084010723c */ /* 0x040ff00000001810 */
[C---:B------:R-:W-:Y:S01]  /*35c0*/  HMMA.16816.F32 R12, R64.reuse, R10, R12 ;  /* 0x0000000a400c723c */ /* 0x040fe2000000180c */
[----:B------:R-:W3:Y:S07]  /*35d0*/  LDSM.16.M88.4 R8, [R81+0x6000] ;  /* 0x006000005108783b */ /* 0x000eee0000000200 */
        /* <DEDUP_REMOVED lines=13> */
[C---:B--2---:R-:W-:Y:S08]  /*36b0*/  HMMA.16816.F32 R52, R28.reuse, R32, R52 ;  /* 0x000000201c34723c */ /* 0x044ff00000001834 */
[----:B------:R-:W-:Y:S01]  /*36c0*/  HMMA.16816.F32 R48, R28, R34, R48 ;  /* 0x000000221c30723c */ /* 0x000fe20000001830 */
[----:B------:R-:W2:Y:S07]  /*36d0*/  LDSM.16.M88.4 R32, [R196+UR5+0x9000] ;  /* 0x00900005c420783b */ /* 0x000eae0008000200 */
[C---:B---3--:R-:W-:Y:S08]  /*36e0*/  HMMA.16816.F32 R24, R72.reuse, R8, R24 ;  /* 0x000000084818723c */ /* 0x048ff00000001818 */
[C---:B------:R-:W-:Y:S01]  /*36f0*/  HMMA.16816.F32 R20, R72.reuse, R10, R20 ;  /* 0x0000000a4814723c */ /* 0x040fe20000001814 */
[----:B------:R-:W-:Y:S07]  /*3700*/  LDSM.16.M88.4 R8, [R85+0x2000] ;  /* 0x002000005508783b */ /* 0x000fee0000000200 */
[C---:B----4-:R-:W-:Y:S08]  /*3710*/  HMMA.16816.F32 R16, R72.reuse, R4, R16 ;  /* 0x000000044810723c */ /* 0x050ff00000001810 */
[----:B------:R-:W-:Y:S01]  /*3720*/  HMMA.16816.F32 R12, R72, R6, R12 ;  /* 0x00000006480c723c */ /* 0x000fe2000000180c */
[----:B------:R-:W3:Y:S07]  /*3730*/  LDSM.16.M88.4 R4, [R82+0x8000] ;  /* 0x008000005204783b */ /* 0x000eee0000000200 */
        /* <DEDUP_REMOVED lines=13> */
[C---:B--2---:R-:W-:Y:S08]  /*3810*/  HMMA.16816.F32 R60, R44.reuse, R32, R60 ;  /* 0x000000202c3c723c */ /* 0x044ff0000000183c */
[----:B------:R-:W-:Y:S01]  /*3820*/  HMMA.16816.F32 R56, R44, R34, R56 ;  /* 0x000000222c38723c */ /* 0x000fe20000001838 */
[----:B------:R-:W-:Y:S07]  /*3830*/  LDSM.16.M88.4 R32, [R89+0x2000] ;  /* 0x002000005920783b */ /* 0x000fee0000000200 */
[C---:B---3--:R-:W-:Y:S08]  /*3840*/  HMMA.16816.F32 R24, R8.reuse, R4, R24 ;  /* 0x000000040818723c */ /* 0x048ff00000001818 */
        /* <DEDUP_REMOVED lines=27> */
[----:B------:R-:W-:Y:S04]  /*3a00*/  LDSM.16.M88.4 R36, [R85+0x4000] ;  /* 0x004000005524783b */ /* 0x000fe80000000200 */
[----:B------:R-:W-:Y:S03]  /*3a10*/  LDSM.16.M88.4 R84, [R84+0x4000] ;  /* 0x004000005454783b */ /* 0x000fe60000000200 */
        /* <DEDUP_REMOVED lines=13> */
[----:B-----5:R-:W-:Y:S01]  /*3af0*/  HMMA.16816.F32 R72, R60, R48, R44 ;  /* 0x000000303c48723c */ /* 0x020fe2000000182c */
[----:B------:R-:W3:Y:S07]  /*3b00*/  LDSM.16.M88.4 R44, [R89+0x4000] ;  /* 0x00400000592c783b */ /* 0x000eee0000000200 */
[C---:B----4-:R-:W-:Y:S08]  /*3b10*/  HMMA.16816.F32 R52, R40.reuse, R32, R52 ;  /* 0x000000202834723c */ /* 0x050ff00000001834 */
[----:B------:R-:W-:Y:S01]  /*3b20*/  HMMA.16816.F32 R64, R40, R34, R64 ;  /* 0x000000222840723c */ /* 0x000fe20000001840 */
[----:B------:R-:W4:Y:S04]  /*3b30*/  LDSM.16.M88.4 R40, [R82+0xa800] ;  /* 0x00a800005228783b */ /* 0x000f280000000200 */
[----:B------:R-:W5:Y:S03]  /*3b40*/  LDSM.16.M88.4 R32, [R81+0xa000] ;  /* 0x00a000005120783b */ /* 0x000f660000000200 */
[----:B------:R-:W-:Y:S08]  /*3b50*/  HMMA.16816.F32 R20, R60, R50, R20 ;  /* 0x000000323c14723c */ /* 0x000ff00000001814 */
[----:B-1----:R-:W-:Y:S08]  /*3b60*/  HMMA.16816.F32 R72, R36, R24, R72 ;  /* 0x000000182448723c */ /* 0x002ff00000001848 */
[----:B------:R-:W-:Y:S08]  /*3b70*/  HMMA.16816.F32 R16, R60, R8, R16 ;  /* 0x000000083c10723c */ /* 0x000ff00000001810 */
[----:B------:R-:W-:Y:S01]  /*3b80*/  HMMA.16816.F32 R20, R36, R26, R20 ;  /* 0x0000001a2414723c */ /* 0x000fe20000001814 */
[----:B------:R-:W-:Y:S07]  /*3b90*/  LDSM.16.M88.4 R24, [R196+UR5+0xb800] ;  /* 0x00b80005c418783b */ /* 0x000fee0008000200 */
[C---:B------:R-:W-:Y:S01]  /*3ba0*/  HMMA.16816.F32 R12, R60.reuse, R10, R12 ;  /* 0x0000000a3c0c723c */ /* 0x040fe2000000180c */
[----:B------:R-:W1:Y:S07]  /*3bb0*/  LDSM.16.M88.4 R8, [R83+0xa800] ;  /* 0x00a800005308783b */ /* 0x000e6e0000000200 */
[C---:B--2---:R-:W-:Y:S08]  /*3bc0*/  HMMA.16816.F32 R68, R60.reuse, R4, R68 ;  /* 0x000000043c44723c */ /* 0x044ff00000001844 */
[----:B------:R-:W-:Y:S01]  /*3bd0*/  HMMA.16816.F32 R56, R60, R6, R56 ;  /* 0x000000063c38723c */ /* 0x000fe20000001838 */
[----:B------:R-:W2:Y:S07]  /*3be0*/  LDSM.16.M88.4 R4, [R82+0xb000] ;  /* 0x00b000005204783b */ /* 0x000eae0000000200 */
[C---:B---3--:R-:W-:Y:S08]  /*3bf0*/  HMMA.16816.F32 R72, R44.reuse, R28, R72 ;  /* 0x0000001c2c48723c */ /* 0x048ff00000001848 */
[----:B------:R-:W-:Y:S08]  /*3c00*/  HMMA.16816.F32 R20, R44, R30, R20 ;  /* 0x0000001e2c14723c */ /* 0x000ff00000001814 */
[C---:B----4-:R-:W-:Y:S01]  /*3c10*/  HMMA.16816.F32 R28, R36.reuse, R40, R16 ;  /* 0x00000028241c723c */ /* 0x050fe20000001810 */
[----:B------:R-:W3:Y:S07]  /*3c20*/  LDSM.16.M88.4 R16, [R81+0xa800] ;  /* 0x00a800005110783b */ /* 0x000eee0000000200 */
[----:B------:R-:W-:Y:S01]  /*3c30*/  HMMA.16816.F32 R12, R36, R42, R12 ;  /* 0x0000002a240c723c */ /* 0x000fe2000000180c */
[----:B------:R-:W4:Y:S07]  /*3c40*/  LDSM.16.M88.4 R40, [R82+0xb800] ;  /* 0x00b800005228783b */ /* 0x000f2e0000000200 */
[C---:B-----5:R-:W-:Y:S08]  /*3c50*/  HMMA.16816.F32 R72, R84.reuse, R32, R72 ;  /* 0x000000205448723c */ /* 0x060ff00000001848 */
[----:B------:R-:W-:Y:S01]  /*3c60*/  HMMA.16816.F32 R20, R84, R34, R20 ;  /* 0x000000225414723c */ /* 0x000fe20000001814 */
[----:B------:R-:W5:Y:S07]  /*3c70*/  LDSM.16.M88.4 R32, [R83+0xb000] ;  /* 0x00b000005320783b */ /* 0x000f6e0000000200 */
        /* <DEDUP_REMOVED lines=25> */
[----:B------:R-:W1:Y:S01]  /*3e10*/  MUFU.TANH R22, R22 ;  /* 0x0000001600167308 */ /* 0x000e620000002400 */
[----:B------:R-:W-:-:S05]  /*3e20*/  DEPBAR.LE SB0, 0x0 ;  /* 0x000080000000791a */ /* 0x000fca0000000000 */
[C---:B----4-:R-:W-:Y:S02]  /*3e30*/  HMMA.16816.F32 R52, R36.reuse, R40, R52 ;  /* 0x000000282434723c */ /* 0x050fe40000001834 */
[----:B------:R-:W4:Y:S01]  /*3e40*/  MUFU.TANH R23, R23 ;  /* 0x0000001700177308 */ /* 0x000f220000002400 */
[----:B------:R-:W-:Y:S01]  /*3e50*/  FMUL.FTZ R24, R28, UR4 ;  /* 0x000000041c187c20 */ /* 0x000fe20008410000 */
[----:B------:R-:W-:Y:S01]  /*3e60*/  FMUL.FTZ R25, R29, UR4 ;  /* 0x000000041d197c20 */ /* 0x000fe20008410000 */
[----:B------:R-:W-:Y:S01]  /*3e70*/  FMUL.FTZ R28, R30, UR4 ;  /* 0x000000041e1c7c20 */ /* 0x000fe20008410000 */
[----:B------:R-:W-:Y:S02]  /*3e80*/  FMUL.FTZ R29, R31, UR4 ;  /* 0x000000041f1d7c20 */ /* 0x000fe40008410000 */
[----:B------:R-:W-:Y:S02]  /*3e90*/  HMMA.16816.F32 R64, R36, R42, R64 ;  /* 0x0000002a2440723c */ /* 0x000fe40000001840 */
[----:B------:R-:W1:Y:S01]  /*3ea0*/  MUFU.TANH R24, R24 ;  /* 0x0000001800187308 */ /* 0x000e620000002400 */
[----:B------:R-:W-:-:S05]  /*3eb0*/  FMUL.FTZ R12, R12, UR4 ;  /* 0x000000040c0c7c20 */ /* 0x000fca0008410000 */
[C---:B-----5:R-:W-:Y:S02]  /*3ec0*/  HMMA.16816.F32 R68, R44.reuse, R32, R68 ;  /* 0x000000202c44723c */ /* 0x060fe40000001844 */
[----:B------:R-:W2:Y:S06]  /*3ed0*/  MUFU.TANH R25, R25 ;  /* 0x0000001900197308 */ /* 0x000eac0000002400 */
[C---:B------:R-:W-:Y:S02]  /*3ee0*/  HMMA.16816.F32 R56, R44.reuse, R34, R56 ;  /* 0x000000222c38723c */ /* 0x040fe40000001838 */
[----:B------:R-:W2:Y:S06]  /*3ef0*/  MUFU.TANH R28, R28 ;  /* 0x0000001c001c7308 */ /* 0x000eac0000002400 */
[C---:B-1----:R-:W-:Y:S01]  /*3f00*/  HMMA.16816.F32 R52, R44.reuse, R4, R52 ;  /* 0x000000042c34723c */ /* 0x042fe20000001834 */
[----:B------:R-:W-:Y:S01]  /*3f10*/  FMUL.FTZ R4, R15, UR4 ;  /* 0x000000040f047c20 */ /* 0x000fe20008410000 */
[----:B------:R-:W1:Y:S06]  /*3f20*/  MUFU.TANH R29, R29 ;  /* 0x0000001d001d7308 */ /* 0x000e6c0000002400 */
[----:B------:R-:W-:Y:S02]  /*3f30*/  HMMA.16816.F32 R64, R44, R6, R64 ;  /* 0x000000062c40723c */ /* 0x000fe40000001840 */
[----:B------:R1:W1:Y:S06]  /*3f40*/  MUFU.TANH R30, R12 ;  /* 0x0000000c001e7308 */ /* 0x00026c0000002400 */
[C---:B------:R-:W-:Y:S01]  /*3f50*/  HMMA.16816.F32 R68, R84.reuse, R8, R68 ;  /* 0x000000085444723c */ /* 0x040fe20000001844 */
[----:B------:R-:W-:Y:S01]  /*3f60*/  FMUL.FTZ R8, R13, UR4 ;  /* 0x000000040d087c20 */ /* 0x000fe20008410000 */
[----:B------:R-:W-:Y:S01]  /*3f70*/  FMUL.FTZ R9, R14, UR4 ;  /* 0x000000040e097c20 */ /* 0x000fe20008410000 */
[----:B------:R-:W1:Y:S05]  /*3f80*/  MUFU.TANH R4, R4 ;  /* 0x0000000400047308 */ /* 0x000e6a0000002400 */
[C---:B------:R-:W-:Y:S03]  /*3f90*/  HMMA.16816.F32 R56, R84.reuse, R10, R56 ;  /* 0x0000000a5438723c */ /* 0x040fe60000001838 */
[----:B------:R-:W1:Y:S05]  /*3fa0*/  MUFU.TANH R8, R8 ;  /* 0x0000000800087308 */ /* 0x000e6a0000002400 */
        /* <DEDUP_REMOVED lines=36> */
[----:B--234-:R-:W-:Y:S05]  /*41f0*/  @!P6 BRA `(.L_x_747) ;  /* 0x00000004005ce947 */ /* 0x01cfea0003800000 */
[----:B------:R-:W-:Y:S01]  /*4200*/  VIADD R79, R184, 0xfffffffe ;  /* 0xfffffffeb84f7836 */ /* 0x000fe20000000000 */
[----:B------:R-:W2:Y:S01]  /*4210*/  LDCU UR4, c[0x0][0x440] ;  /* 0x00008800ff0477ac */ /* 0x000ea20008000800 */
        /* <DEDUP_REMOVED lines=11> */
[----:B-1----:R-:W-:Y:S02]  /*42d0*/  LEA R12, P1, R7, R206, 0x1 ;  /* 0x000000ce070c7211 */ /* 0x002fe400078208ff */
[----:B--2---:R-:W-:Y:S02]  /*42e0*/  ISETP.GE.AND P4, PT, R191, UR4, PT ;  /* 0x00000004bf007c0c */ /* 0x004fe4000bf86270 */
        /* <DEDUP_REMOVED lines=69> */
.L_x_749:
[----:B------:R3:W-:Y:S02]  /*4740*/  STS.128 [R209+0xb800], RZ ;  /* 0x00b800ffd1007388 */ /* 0x0007e40000000c00 */
.L_x_750:
[----:B------:R-:W-:Y:S05]  /*4750*/  BSYNC.RECONVERGENT B0 ;  /* 0x0000000000007941 */ /* 0x000fea0003800200 */
.L_x_748:
[----:B------:R-:W0:Y:S02]  /*4760*/  LDGDEPBAR ;  /* 0x00000000000079af */ /* 0x000e240000000000 */
.L_x_747:
[----:B------:R-:W-:Y:S01]  /*4770*/  IMAD.SHL.U32 R5, R192, 0x2, RZ ;  /* 0x00000002c0057824 */ /* 0x000fe200078e00ff */
[----:B------:R-:W4:Y:S01]  /*4780*/  LDCU UR4, c[0x0][0x45c] ;  /* 0x00008b80ff0477ac */ /* 0x000f220008000800 */
[----:B------:R-:W-:-:S03]  /*4790*/  LOP3.LUT R185, R3, 0x200, R2, 0xf8, !PT ;  /* 0x0000020003b97812 */ /* 0x000fc600078ef802 */
        /* <DEDUP_REMOVED lines=8> */
[C---:B-12---:R-:W-:Y:S01]  /*4820*/  VIADD R10, R5.reuse, 0xffffffd8 ;  /* 0xffffffd8050a7836 */ /* 0x046fe20000000000 */
[CC--:B------:R-:W-:Y:S01]  /*4830*/  ISETP.GE.AND P4, PT, R6.reuse, R186.reuse, PT ;  /* 0x000000ba0600720c */ /* 0x0c0fe20003f86270 */
[C---:B------:R-:W-:Y:S01]  /*4840*/  VIADD R11, R5.reuse, 0xffffffe0 ;  /* 0xffffffe0050b7836 */ /* 0x040fe20000000000 */
[-C--:B------:R-:W-:Y:S01]  /*4850*/  ISETP.GE.AND P1, PT, R6, R133.reuse, PT ;  /* 0x000000850600720c */ /* 0x080fe20003f26270 */
[----:B------:R-:W-:Y:S01]  /*4860*/  VIADD R6, R5, 0xffffffc8 ;  /* 0xffffffc805067836 */ /* 0x000fe20000000000 */
[CC--:B------:R-:W-:Y:S01]  /*4870*/  ISETP.GE.AND P5, PT, R7.reuse, R186.reuse, PT ;  /* 0x000000ba0700720c */ /* 0x0c0fe20003fa6270 */
[----:B------:R-:W-:Y:S01]  /*4880*/  IMAD.IADD R168, R156, 0x1, R185 ;  /* 0x000000019ca87824 */ /* 0x000fe200078e02b9 */
[----:B------:R-:W-:Y:S01]  /*4890*/  ISETP.GE.AND P3, PT, R7, R133, PT ;  /* 0x000000850700720c */ /* 0x000fe20003f66270 */
[----:B------:R-:W-:Y:S01]  /*48a0*/  VIADD R7, R5, 0xffffffc9 ;  /* 0xffffffc905077836 */ /* 0x000fe20000000000 */
[----:B------:R-:W-:Y:S01]  /*48b0*/  FSEL R48, R48, -INF , !P4 ;  /* 0xff80000030307808 */ /* 0x000fe20006000000 */
[----:B------:R-:W-:Y:S01]  /*48c0*/  IMAD.IADD R167, R76, 0x1, R168 ;  /* 0x000000014ca77824 */ /* 0x000fe200078e02a8 */
[----:B------:R-:W-:Y:S01]  /*48d0*/  FSEL R34, R50, -INF , !P1 ;  /* 0xff80000032227808 */ /* 0x000fe20004800000 */
[----:B------:R-:W-:Y:S01]  /*48e0*/  LDSM.16.MT88.4 R80, [R171+0x10000] ;  /* 0x01000000ab50783b */ /* 0x000fe20000004200 */
[----:B------:R-:W-:-:S02]  /*48f0*/  ISETP.GE.AND P4, PT, R6, R186, PT ;  /* 0x000000ba0600720c */ /* 0x000fc40003f86270 */
[-C--:B------:R-:W-:Y:S01]  /*4900*/  ISETP.GE.AND P1, PT, R6, R133.reuse, PT ;  /* 0x000000850600720c */ /* 0x080fe20003f26270 */
[----:B------:R-:W-:Y:S01]  /*4910*/  VIADD R6, R5, 0xffffffd0 ;  /* 0xffffffd005067836 */ /* 0x000fe20000000000 */
[----:B------:R-:W-:Y:S01]  /*4920*/  FSEL R38, R49, -INF , !P5 ;  /* 0xff80000031267808 */ /* 0x000fe20006800000 */
[----:B------:R-:W-:Y:S01]  /*4930*/  LDSM.16.MT88.4 R108, [R168+0xc000] ;  /* 0x00c00000a86c783b */ /* 0x000fe20000004200 */
[----:B------:R-:W-:Y:S02]  /*4940*/  FSEL R32, R51, -INF , !P3 ;  /* 0xff80000033207808 */ /* 0x000fe40005800000 */
[C---:B------:R-:W-:Y:S01]  /*4950*/  ISETP.GE.AND P5, PT, R7.reuse, R186, PT ;  /* 0x000000ba0700720c */ /* 0x040fe20003fa6270 */
[----:B------:R-:W-:Y:S01]  /*4960*/  LDSM.16.MT88.4 R100, [R167+0xc000] ;  /* 0x00c00000a764783b */ /* 0x000fe20000004200 */
[----:B------:R-:W-:Y:S01]  /*4970*/  ISETP.GE.AND P3, PT, R7, R133, PT ;  /* 0x000000850700720c */ /* 0x000fe20003f66270 */
[----:B------:R-:W-:Y:S01]  /*4980*/  VIADD R7, R5, 0xffffffd1 ;  /* 0xffffffd105077836 */ /* 0x000fe20000000000 */
[----:B------:R-:W-:Y:S01]  /*4990*/  FSEL R40, R20, -INF , !P4 ;  /* 0xff80000014287808 */ /* 0x000fe20006000000 */
[----:B------:R-:W-:Y:S01]  /*49a0*/  LDSM.16.MT88.4 R72, [R185+0x10000] ;  /* 0x01000000b948783b */ /* 0x000fe20000004200 */
[----:B------:R-:W-:-:S02]  /*49b0*/  FSEL R26, R22, -INF , !P1 ;  /* 0xff800000161a7808 */ /* 0x000fc40004800000 */
[CC--:B------:R-:W-:Y:S01]  /*49c0*/  ISETP.GE.AND P4, PT, R6.reuse, R186.reuse, PT ;  /* 0x000000ba0600720c */ /* 0x0c0fe20003f86270 */
[----:B------:R-:W-:Y:S01]  /*49d0*/  LDSM.16.MT88.4 R56, [R168+0xe000] ;  /* 0x00e00000a838783b */ /* 0x000fe20000004200 */
[-C--:B------:R-:W-:Y:S02]  /*49e0*/  ISETP.GE.AND P1, PT, R6, R133.reuse, PT ;  /* 0x000000850600720c */ /* 0x080fe40003f26270 */
        /* <DEDUP_REMOVED lines=16> */
[C---:B------:R-:W-:Y:S02]  /*4af0*/  ISETP.GE.AND P5, PT, R7.reuse, R186, PT ;  /* 0x000000ba0700720c */ /* 0x040fe40003fa6270 */
[----:B------:R-:W-:Y:S01]  /*4b00*/  ISETP.GE.AND P3, PT, R7, R133, PT ;  /* 0x000000850700720c */ /* 0x000fe20003f66270 */
[----:B------:R-:W-:Y:S01]  /*4b10*/  VIADD R7, R5, 0xffffffe1 ;  /* 0xffffffe105077836 */ /* 0x000fe20000000000 */
[----:B------:R-:W-:-:S02]  /*4b20*/  FSEL R22, R30, -INF , !P4 ;  /* 0xff8000001e167808 */ /* 0x000fc40006000000 */
[----:B------:R-:W-:Y:S01]  /*4b30*/  FSEL R10, R9, -INF , !P1 ;  /* 0xff800000090a7808 */ /* 0x000fe20004800000 */
[----:B------:R-:W-:Y:S01]  /*4b40*/  VIADD R9, R5, 0xffffffe8 ;  /* 0xffffffe805097836 */ /* 0x000fe20000000000 */
[C---:B------:R-:W-:Y:S01]  /*4b50*/  ISETP.GE.AND P4, PT, R11.reuse, R186, PT ;  /* 0x000000ba0b00720c */ /* 0x040fe20003f86270 */
[----:B------:R-:W-:Y:S01]  /*4b60*/  LDSM.16.MT88.4 R28, [R185+0xe800] ;  /* 0x00e80000b91c783b */ /* 0x000fe20000004200 */
[----:B------:R-:W-:Y:S02]  /*4b70*/  ISETP.GE.AND P1, PT, R11, R133, PT ;  /* 0x000000850b00720c */ /* 0x000fe40003f26270 */
[----:B------:R-:W-:Y:S02]  /*4b80*/  FSEL R20, R8, -INF , !P5 ;  /* 0xff80000008147808 */ /* 0x000fe40006800000 */
[----:B------:R-:W-:Y:S01]  /*4b90*/  FSEL R8, R4, -INF , !P3 ;  /* 0xff80000004087808 */ /* 0x000fe20005800000 */
[----:B------:R-:W-:Y:S01]  /*4ba0*/  VIADD R4, R5, 0xfffffff0 ;  /* 0xfffffff005047836 */ /* 0x000fe20000000000 */
[----:B------:R-:W-:-:S02]  /*4bb0*/  FSEL R222, R222, -INF , !P4 ;  /* 0xff800000dede7808 */ /* 0x000fc40006000000 */
[----:B------:R-:W-:Y:S02]  /*4bc0*/  FSEL R218, R218, -INF , !P1 ;  /* 0xff800000dada7808 */ /* 0x000fe40004800000 */
[CC--:B------:R-:W-:Y:S02]  /*4bd0*/  ISETP.GE.AND P5, PT, R7.reuse, R186.reuse, PT ;  /* 0x000000ba0700720c */ /* 0x0c0fe40003fa6270 */
[-C--:B------:R-:W-:Y:S01]  /*4be0*/  ISETP.GE.AND P3, PT, R7, R133.reuse, PT ;  /* 0x000000850700720c */ /* 0x080fe20003f66270 */
[----:B------:R-:W-:Y:S01]  /*4bf0*/  VIADD R7, R5, 0xffffffe9 ;  /* 0xffffffe905077836 */ /* 0x000fe20000000000 */
[C---:B------:R-:W-:Y:S02]  /*4c00*/  ISETP.GE.AND P4, PT, R9.reuse, R186, PT ;  /* 0x000000ba0900720c */ /* 0x040fe40003f86270 */
[----:B------:R-:W-:Y:S02]  /*4c10*/  ISETP.GE.AND P1, PT, R9, R133, PT ;  /* 0x000000850900720c */ /* 0x000fe40003f26270 */
[----:B------:R-:W-:-:S02]  /*4c20*/  FMNMX3.FTZ R11, R48, R38, R40, !PT ;  /* 0x00000026300b7276 */ /* 0x000fc40007810028 */
[----:B------:R-:W-:Y:S02]  /*4c30*/  FSEL R208, R208, -INF , !P4 ;  /* 0xff800000d0d07808 */ /* 0x000fe40006000000 */
[----:B------:R-:W-:Y:S02]  /*4c40*/  FSEL R216, R216, -INF , !P1 ;  /* 0xff800000d8d87808 */ /* 0x000fe40004800000 */
[----:B------:R-:W-:Y:S02]  /*4c50*/  FMNMX3.FTZ R11, R11, R36, R18, !PT ;  /* 0x000000240b0b7276 */ /* 0x000fe40007810012 */
[----:B------:R-:W-:Y:S02]  /*4c60*/  FSEL R210, R210, -INF , !P3 ;  /* 0xff800000d2d27808 */ /* 0x000fe40005800000 */
[C---:B------:R-:W-:Y:S02]  /*4c70*/  ISETP.GE.AND P4, PT, R4.reuse, R186, PT ;  /* 0x000000ba0400720c */ /* 0x040fe40003f86270 */
[----:B------:R-:W-:Y:S01]  /*4c80*/  ISETP.GE.AND P1, PT, R4, R133, PT ;  /* 0x000000850400720c */ /* 0x000fe20003f26270 */
[----:B------:R-:W-:Y:S01]  /*4c90*/  VIADD R4, R5, 0xfffffff8 ;  /* 0xfffffff805047836 */ /* 0x000fe20000000000 */
[----:B------:R-:W-:-:S02]  /*4ca0*/  FMNMX3.FTZ R9, R34, R32, R26, !PT ;  /* 0x0000002022097276 */ /* 0x000fc4000781001a */
[----:B------:R-:W-:Y:S02]  /*4cb0*/  ISETP.GE.AND P3, PT, R7, R133, PT ;  /* 0x000000850700720c */ /* 0x000fe40003f66270 */
[----:B------:R-:W-:Y:S02]  /*4cc0*/  FSEL R220, R220, -INF , !P5 ;  /* 0xff800000dcdc7808 */ /* 0x000fe40006800000 */
[----:B------:R-:W-:Y:S02]  /*4cd0*/  FMNMX3.FTZ R11, R11, R16, R22, !PT ;  /* 0x000000100b0b7276 */ /* 0x000fe40007810016 */
[----:B------:R-:W-:Y:S01]  /*4ce0*/  ISETP.GE.AND P5, PT, R7, R186, PT ;  /* 0x000000ba0700720c */ /* 0x000fe20003fa6270 */
[----:B------:R-:W-:Y:S01]  /*4cf0*/  VIADD R7, R5, 0xfffffff1 ;  /* 0xfffffff105077836 */ /* 0x000fe20000000000 */
[----:B------:R-:W-:Y:S01]  /*4d00*/  FMNMX3.FTZ R9, R9, R6, R14, !PT ;  /* 0x0000000609097276 */ /* 0x000fe2000781000e */
[----:B------:R-:W-:Y:S01]  /*4d10*/  VIADD R5, R5, 0xfffffff9 ;  /* 0xfffffff905057836 */ /* 0x000fe20000000000 */
[----:B------:R-:W-:-:S02]  /*4d20*/  FSEL R212, R212, -INF , !P3 ;  /* 0xff800000d4d47808 */ /* 0x000fc40005800000 */
[----:B------:R-:W-:Y:S02]  /*4d30*/  ISETP.GE.AND P3, PT, R4, R186, PT ;  /* 0x000000ba0400720c */ /* 0x000fe40003f66270 */
[----:B------:R-:W-:Y:S02]  /*4d40*/  FMNMX3.FTZ R11, R11, R20, R222, !PT ;  /* 0x000000140b0b7276 */ /* 0x000fe400078100de */
[----:B------:R-:W-:Y:S02]  /*4d50*/  FMNMX3.FTZ R9, R9, R12, R10, !PT ;  /* 0x0000000c09097276 */ /* 0x000fe4000781000a */
[----:B------:R-:W-:Y:S02]  /*4d60*/  FSEL R180, R180, -INF , !P5 ;  /* 0xff800000b4b47808 */ /* 0x000fe40006800000 */
[----:B------:R-:W-:Y:S02]  /*4d70*/  FSEL R200, R200, -INF , !P4 ;  /* 0xff800000c8c87808 */ /* 0x000fe40006000000 */
[----:B------:R-:W-:-:S02]  /*4d80*/  FSEL R182, R182, -INF , !P3 ;  /* 0xff800000b6b67808 */ /* 0x000fc40005800000 */
[-C--:B------:R-:W-:Y:S02]  /*4d90*/  ISETP.GE.AND P5, PT, R7, R186.reuse, PT ;  /* 0x000000ba0700720c */ /* 0x080fe40003fa6270 */
[----:B------:R-:W-:Y:S02]  /*4da0*/  ISETP.GE.AND P4, PT, R5, R186, PT ;  /* 0x000000ba0500720c */ /* 0x000fe40003f86270 */
[----:B------:R-:W-:Y:S02]  /*4db0*/  FMNMX3.FTZ R11, R11, R220, R208, !PT ;  /* 0x000000dc0b0b7276 */ /* 0x000fe400078100d0 */
[----:B------:R-:W-:Y:S02]  /*4dc0*/  ISETP.GE.AND P3, PT, R7, R133, PT ;  /* 0x000000850700720c */ /* 0x000fe40003f66270 */
[----:B------:R-:W-:Y:S02]  /*4dd0*/  FMNMX3.FTZ R7, R9, R8, R218, !PT ;  /* 0x0000000809077276 */ /* 0x000fe400078100da */
[----:B------:R-:W-:-:S02]  /*4de0*/  FSEL R198, R198, -INF , !P5 ;  /* 0xff800000c6c67808 */ /* 0x000fc40006800000 */
[----:B------:R-:W-:Y:S02]  /*4df0*/  FMNMX3.FTZ R11, R11, R180, R200, !PT ;  /* 0x000000b40b0b7276 */ /* 0x000fe400078100c8 */
[----:B------:R-:W-:Y:S02]  /*4e00*/  FSEL R178, R178, -INF , !P4 ;  /* 0xff800000b2b27808 */ /* 0x000fe40006000000 */
[----:B------:R-:W-:Y:S02]  /*4e10*/  ISETP.GE.AND P4, PT, R4, R133, PT ;  /* 0x000000850400720c */ /* 0x000fe40003f86270 */
[----:B------:R-:W-:Y:S02]  /*4e20*/  FSEL R176, R176, -INF , !P1 ;  /* 0xff800000b0b07808 */ /* 0x000fe40004800000 */
[----:B------:R-:W-:Y:S02]  /*4e30*/  FMNMX3.FTZ R7, R7, R210, R216, !PT ;  /* 0x000000d207077276 */ /* 0x000fe400078100d8 */
        /* <DEDUP_REMOVED lines=24> */
[----:B------:R-:W1:Y:S01]  /*4fc0*/  LDSM.16.MT88.4 R48, [R171+0xe000] ;  /* 0x00e00000ab30783b */ /* 0x000e620000004200 */
[----:B------:R-:W-:Y:S01]  /*4fd0*/  FSEL R169, R169, RZ, P1 ;  /* 0x000000ffa9a97208 */ /* 0x000fe20000800000 */
[--C-:B------:R-:W-:Y:S01]  /*4fe0*/  FFMA.FTZ R165, R38, UR4, -R173.reuse ;  /* 0x0000000426a57c23 */ /* 0x100fe200080108ad */
[----:B------:R-:W-:Y:S01]  /*4ff0*/  FFMA.FTZ R161, R36, UR4, -R173 ;  /* 0x0000000424a17c23 */ /* 0x000fe200080108ad */
[----:B------:R-:W2:Y:S01]  /*5000*/  LDSM.16.MT88.4 R40, [R185+0xe000] ;  /* 0x00e00000b928783b */ /* 0x000ea20000004200 */
[----:B------:R-:W-:Y:S01]  /*5010*/  MUFU.EX2 R166, R166 ;  /* 0x000000a600a67308 */ /* 0x000fe20000000800 */
[--C-:B------:R-:W-:Y:S01]  /*5020*/  FFMA.FTZ R159, R6, UR4, -R169.reuse ;  /* 0x00000004069f7c23 */ /* 0x100fe200080108a9 */
[--C-:B------:R-:W-:Y:S01]  /*5030*/  FFMA.FTZ R164, R34, UR4, -R169.reuse ;  /* 0x0000000422a47c23 */ /* 0x100fe200080108a9 */
[----:B------:R-:W4:Y:S01]  /*5040*/  LDSM.16.MT88.4 R4, [R167+0x10000] ;  /* 0x01000000a704783b */ /* 0x000f220000004200 */
[--C-:B------:R-:W-:Y:S01]  /*5050*/  FFMA.FTZ R163, R32, UR4, -R169.reuse ;  /* 0x0000000420a37c23 */ /* 0x100fe200080108a9 */
[----:B------:R-:W-:Y:S01]  /*5060*/  FFMA.FTZ R160, R26, UR4, -R169 ;  /* 0x000000041aa07c23 */ /* 0x000fe200080108a9 */
[----:B------:R-:W5:Y:S01]  /*5070*/  MUFU.EX2 R165, R165 ;  /* 0x000000a500a57308 */ /* 0x000f620000000800 */
[--C-:B------:R-:W-:Y:S01]  /*5080*/  FFMA.FTZ R158, R18, UR4, -R173.reuse ;  /* 0x00000004129e7c23 */ /* 0x100fe200080108ad */
[--C-:B------:R-:W-:Y:S01]  /*5090*/  FFMA.FTZ R157, R16, UR4, -R173.reuse ;  /* 0x00000004109d7c23 */ /* 0x100fe200080108ad */
[--C-:B------:R-:W-:Y:S01]  /*50a0*/  FFMA.FTZ R153, R22, UR4, -R173.reuse ;  /* 0x0000000416997c23 */ /* 0x100fe200080108ad */
[----:B------:R-:W-:Y:S01]  /*50b0*/  MUFU.EX2 R162, R162 ;  /* 0x000000a200a27308 */ /* 0x000fe20000000800 */
[----:B------:R-:W3:Y:S01]  /*50c0*/  LDSM.16.MT88.4 R16, [R171+0xc800] ;  /* 0x00c80000ab10783b */ /* 0x000ee20000004200 */
[----:B------:R-:W-:Y:S01]  /*50d0*/  FFMA.FTZ R152, R20, UR4, -R173 ;  /* 0x0000000414987c23 */ /* 0x000fe200080108ad */
[--C-:B------:R-:W-:Y:S01]  /*50e0*/  FFMA.FTZ R155, R14, UR4, -R169.reuse ;  /* 0x000000040e9b7c23 */ /* 0x100fe200080108a9 */
[----:B------:R-:W1:Y:S01]  /*50f0*/  MUFU.EX2 R161, R161 ;  /* 0x000000a100a17308 */ /* 0x000e620000000800 */
[--C-:B------:R-:W-:Y:S01]  /*5100*/  FFMA.FTZ R154, R12, UR4, -R169.reuse ;  /* 0x000000040c9a7c23 */ /* 0x100fe200080108a9 */
[--C-:B------:R-:W-:Y:S01]  /*5110*/  FFMA.FTZ R147, R10, UR4, -R169.reuse ;  /* 0x000000040a937c23 */ /* 0x100fe200080108a9 */
[----:B------:R-:W-:Y:S01]  /*5120*/  FFMA.FTZ R146, R8, UR4, -R169 ;  /* 0x0000000408927c23 */ /* 0x000fe200080108a9 */
[----:B------:R-:W-:Y:S01]  /*5130*/  MUFU.EX2 R164, R164 ;  /* 0x000000a400a47308 */ /* 0x000fe20000000800 */
[----:B------:R-:W3:Y:S01]  /*5140*/  LDSM.16.MT88.4 R12, [R168+0xc800] ;  /* 0x00c80000a80c783b */ /* 0x000ee20000004200 */
[----:B-----5:R-:W-:Y:S01]  /*5150*/  F2FP.F16.F32.PACK_AB R96, R165, R166 ;  /* 0x000000a6a560723e */ /* 0x020fe200000000ff */
[--C-:B------:R-:W-:Y:S01]  /*5160*/  FFMA.FTZ R175, R222, UR4, -R173.reuse ;  /* 0x00000004deaf7c23 */ /* 0x100fe200080108ad */
[----:B------:R-:W5:Y:S01]  /*5170*/  MUFU.EX2 R163, R163 ;  /* 0x000000a300a37308 */ /* 0x000f620000000800 */
[----:B------:R-:W3:Y:S01]  /*5180*/  LDSM.16.MT88.4 R8, [R185+0x10800] ;  /* 0x01080000b908783b */ /* 0x000ee20000004200 */
[----:B------:R-:W-:Y:S01]  /*5190*/  FFMA.FTZ R177, R180, UR4, -R173 ;  /* 0x00000004b4b17c23 */ /* 0x000fe200080108ad */
[--C-:B------:R-:W-:Y:S01]  /*51a0*/  FFMA.FTZ R181, R210, UR4, -R169.reuse ;  /* 0x00000004d2b57c23 */ /* 0x100fe200080108a9 */
[----:B------:R-:W-:Y:S01]  /*51b0*/  MUFU.EX2 R160, R160 ;  /* 0x000000a000a07308 */ /* 0x000fe20000000800 */
[----:B------:R-:W-:Y:S01]  /*51c0*/  LDSM.16.MT88.4 R32, [R167+0xc800] ;  /* 0x00c80000a720783b */ /* 0x000fe20000004200 */
[----:B-1----:R-:W-:Y:S01]  /*51d0*/  F2FP.F16.F32.PACK_AB R98, R161, R162 ;  /* 0x000000a2a162723e */ /* 0x002fe200000000ff */
[--C-:B------:R-:W-:Y:S01]  /*51e0*/  FFMA.FTZ R179, R216, UR4, -R169.reuse ;  /* 0x00000004d8b37c23 */ /* 0x100fe200080108a9 */
[----:B------:R-:W1:Y:S01]  /*51f0*/  MUFU.EX2 R159, R159 ;  /* 0x0000009f009f7308 */ /* 0x000e620000000800 */
[----:B------:R-:W-:Y:S01]  /*5200*/  LDSM.16.MT88.4 R24, [R168+0xe800] ;  /* 0x00e80000a818783b */ /* 0x000fe20000004200 */
[----:B------:R-:W-:Y:S01]  /*5210*/  FFMA.FTZ R212, R212, UR4, -R169 ;  /* 0x00000004d4d47c23 */ /* 0x000fe200080108a9 */
[----:B------:R-:W-:Y:S01]  /*5220*/  FFMA.FTZ R220, R220, UR4, -R173 ;  /* 0x00000004dcdc7c23 */ /* 0x000fe200080108ad */
[----:B------:R-:W-:Y:S01]  /*5230*/  MUFU.EX2 R158, R158 ;  /* 0x0000009e009e7308 */ /* 0x000fe20000000800 */
[----:B------:R-:W-:Y:S01]  /*5240*/  LDSM.16.MT88.4 R20, [R167+0xe800] ;  /* 0x00e80000a714783b */ /* 0x000fe20000004200 */
[----:B-----5:R-:W-:Y:S01]  /*5250*/  F2FP.F16.F32.PACK_AB R97, R163, R164 ;  /* 0x000000a4a361723e */ /* 0x020fe200000000ff */
[----:B------:R-:W-:Y:S01]  /*5260*/  FFMA.FTZ R218, R218, UR4, -R169 ;  /* 0x00000004dada7c23 */ /* 0x000fe200080108a9 */
[----:B------:R-:W5:Y:S01]  /*5270*/  MUFU.EX2 R157, R157 ;  /* 0x0000009d009d7308 */ /* 0x000f620000000800 */
[----:B------:R-:W-:Y:S01]  /*5280*/  FFMA.FTZ R219, R178, UR4, -R173 ;  /* 0x00000004b2db7c23 */ /* 0x000fe200080108ad */
[--C-:B------:R-:W-:Y:S01]  /*5290*/  FFMA.FTZ R170, R170, UR4, -R169.reuse ;  /* 0x00000004aaaa7c23 */ /* 0x100fe200080108a9 */
[----:B------:R-:W-:Y:S01]  /*52a0*/  FFMA.FTZ R174, R174, UR4, -R169 ;  /* 0x00000004aeae7c23 */ /* 0x000fe200080108a9 */
[----:B------:R-:W-:Y:S01]  /*52b0*/  MUFU.EX2 R153, R153 ;  /* 0x0000009900997308 */ /* 0x000fe20000000800 */
[----:B------:R-:W-:Y:S01]  /*52c0*/  FADD.FTZ R165, R166, R165 ;  /* 0x000000a5a6a57221 */ /* 0x000fe20000010000 */
[----:B-1----:R-:W-:Y:S01]  /*52d0*/  F2FP.F16.F32.PACK_AB R99, R159, R160 ;  /* 0x000000a09f63723e */ /* 0x002fe200000000ff */
[----:B------:R-:W-:Y:S01]  /*52e0*/  FADD.FTZ R163, R164, R163 ;  /* 0x000000a3a4a37221 */ /* 0x000fe20000010000 */
[----:B------:R-:W-:Y:S01]  /*52f0*/  MUFU.EX2 R152, R152 ;  /* 0x0000009800987308 */ /* 0x000fe20000000800 */
[----:B------:R-:W-:-:S03]  /*5300*/  FADD.FTZ R162, R162, R165 ;  /* 0x000000a5a2a27221 */ /* 0x000fc60000010000 */
[----:B------:R-:W-:Y:S01]  /*5310*/  MUFU.EX2 R155, R155 ;  /* 0x0000009b009b7308 */ /* 0x000fe20000000800 */
[C---:B------:R-:W-:Y:S01]  /*5320*/  HMMA.16816.F32 R120, R96.reuse, R116, RZ ;  /* 0x000000746078723c */ /* 0x040fe200000018ff */
[----:B------:R-:W-:Y:S02]  /*5330*/  FADD.FTZ R161, R161, R162 ;  /* 0x000000a2a1a17221 */ /* 0x000fe40000010000 */
[----:B------:R-:W1:Y:S04]  /*5340*/  MUFU.EX2 R154, R154 ;  /* 0x0000009a009a7308 */ /* 0x000e680000000800 */
        /* <DEDUP_REMOVED lines=31> */
[----:B----4-:R-:W-:Y:S01]  /*5540*/  HMMA.16816.F32 R92, R96, R4, RZ ;  /* 0x00000004605c723c */ /* 0x010fe200000018ff */
[----:B-----5:R-:W-:Y:S01]  /*5550*/  F2FP.F16.F32.PACK_AB R4, R157, R158 ;  /* 0x0000009e9d04723e */ /* 0x020fe200000000ff */
[----:B------:R-:W-:Y:S01]  /*5560*/  FADD.FTZ R158, R158, R161 ;  /* 0x000000a19e9e7221 */ /* 0x000fe20000010000 */
[----:B-1----:R-:W-:-:S05]  /*5570*/  F2FP.F16.F32.PACK_AB R5, R154, R155 ;  /* 0x0000009b9a05723e */ /* 0x002fca00000000ff */
[----:B------:R-:W-:Y:S01]  /*5580*/  HMMA.16816.F32 R96, R96, R6, RZ ;  /* 0x000000066060723c */ /* 0x000fe200000018ff */
[----:B------:R-:W-:Y:S02]  /*5590*/  F2FP.F16.F32.PACK_AB R6, R152, R153 ;  /* 0x000000999806723e */ /* 0x000fe400000000ff */
[----:B---3--:R-:W-:-:S07]  /*55a0*/  F2FP.F16.F32.PACK_AB R7, R146, R147 ;  /* 0x000000939207723e */ /* 0x008fce00000000ff */
[C---:B------:R-:W-:Y:S08]  /*55b0*/  HMMA.16816.F32 R120, R4.reuse, R16, R120 ;  /* 0x000000100478723c */ /* 0x040ff00000001878 */
        /* <DEDUP_REMOVED lines=115> */
[C---:B------:R-:W-:Y:S01]  /*5cf0*/  HMMA.16816.F32 R76, R4.reuse, R136, R76 ;  /* 0x00000088044c723c */ /* 0x040fe2000000184c */
[----:B------:R-:W-:Y:S01]  /*5d00*/  FADD.FTZ R8, R210, R9 ;  /* 0x00000009d2087221 */ /* 0x000fe20000010000 */
[----:B------:R-:W-:Y:S01]  /*5d10*/  FADD.FTZ R9, R208, R175 ;  /* 0x000000afd0097221 */ /* 0x000fe20000010000 */
[----:B------:R-:W-:Y:S02]  /*5d20*/  IMAD.MOV.U32 R208, RZ, RZ, -0x1 ;  /* 0xffffffffffd07424 */ /* 0x000fe400078e00ff */
        /* <DEDUP_REMOVED lines=56> */
[----:B------:R-:W-:Y:S01]  /*60b0*/  ISETP.GE.AND P1, PT, R213, UR4, PT ;  /* 0x00000004d5007c0c */ /* 0x000fe2000bf26270 */
[----:B------:R-:W1:Y:S01]  /*60c0*/  LDCU UR4, c[0x0][0x50c] ;  /* 0x0000a180ff0477ac */ /* 0x000e620008000800 */
        /* <DEDUP_REMOVED lines=77> */
[----:B------:R-:W1:Y:S04]  /*65a0*/  LDSM.16.M88.4 R28, [R196+UR5+0x7000] ;  /* 0x00700005c41c783b */ /* 0x000e680008000200 */
[----:B------:R-:W1:Y:S04]  /*65b0*/  LDSM.16.M88.4 R164, [R196+UR5+0x7800] ;  /* 0x00780005c4a4783b */ /* 0x000e680008000200 */
[----:B--2---:R-:W-:Y:S04]  /*65c0*/  LDSM.16.M88.4 R8, [R200] ;  /* 0x00000000c808783b */ /* 0x004fe80000000200 */
[----:B------:R-:W2:Y:S04]  /*65d0*/  LDSM.16.M88.4 R160, [R195+0x6000] ;  /* 0x00600000c3a0783b */ /* 0x000ea80000000200 */
[----:B------:R-:W2:Y:S04]  /*65e0*/  LDSM.16.M88.4 R152, [R195+0x6800] ;  /* 0x00680000c398783b */ /* 0x000ea80000000200 */
[----:B------:R-:W2:Y:S04]  /*65f0*/  LDSM.16.M88.4 R20, [R195+0x7000] ;  /* 0x00700000c314783b */ /* 0x000ea80000000200 */
[----:B---3--:R-:W3:Y:S04]  /*6600*/  LDSM.16.M88.4 R12, [R195+0x7800] ;  /* 0x00780000c30c783b */ /* 0x008ee80000000200 */
[----:B------:R-:W-:Y:S01]  /*6610*/  LDSM.16.M88.4 R16, [R198] ;  /* 0x00000000c610783b */ /* 0x000fe20000000200 */
[C---:B----4-:R-:W-:Y:S03]  /*6620*/  HMMA.16816.F32 R148, R172.reuse, R144, RZ ;  /* 0x00000090ac94723c */ /* 0x050fe600000018ff */
[----:B------:R-:W4:Y:S04]  /*6630*/  LDSM.16.M88.4 R4, [R189+0x6000] ;  /* 0x00600000bd04783b */ /* 0x000f280000000200 */
[----:B------:R-:W4:Y:S01]  /*6640*/  LDSM.16.M88.4 R156, [R189+0x6800] ;  /* 0x00680000bd9c783b */ /* 0x000f220000000200 */
[C---:B-----5:R-:W-:Y:S03]  /*6650*/  HMMA.16816.F32 R140, R172.reuse, R136, RZ ;  /* 0x00000088ac8c723c */ /* 0x060fe600000018ff */
[----:B------:R-:W-:Y:S04]  /*6660*/  LDSM.16.M88.4 R176, [R199] ;  /* 0x00000000c7b0783b */ /* 0x000fe80000000200 */
[----:B------:R-:W-:Y:S01]  /*6670*/  LDSM.16.M88.4 R180, [R197+0x7800] ;  /* 0x00780000c5b4783b */ /* 0x000fe20000000200 */
[C---:B------:R-:W-:Y:S03]  /*6680*/  HMMA.16816.F32 R144, R172.reuse, R146, RZ ;  /* 0x00000092ac90723c */ /* 0x040fe600000018ff */
[----:B------:R-:W-:Y:S04]  /*6690*/  LDSM.16.M88.4 R168, [R201+0x2000] ;  /* 0x00200000c9a8783b */ /* 0x000fe80000000200 */
[----:B------:R-:W0:Y:S01]  /*66a0*/  LDGDEPBAR ;  /* 0x00000000000079af */ /* 0x000e220000000000 */
[C---:B------:R-:W-:Y:S08]  /*66b0*/  HMMA.16816.F32 R136, R172.reuse, R138, RZ ;  /* 0x0000008aac88723c */ /* 0x040ff000000018ff */
[C---:B-1----:R-:W-:Y:S08]  /*66c0*/  HMMA.16816.F32 R32, R172.reuse, R28, RZ ;  /* 0x0000001cac20723c */ /* 0x042ff000000018ff */
[C---:B------:R-:W-:Y:S08]  /*66d0*/  HMMA.16816.F32 R28, R172.reuse, R30, RZ ;  /* 0x0000001eac1c723c */ /* 0x040ff000000018ff */
[C---:B------:R-:W-:Y:S08]  /*66e0*/  HMMA.16816.F32 R24, R172.reuse, R164, RZ ;  /* 0x000000a4ac18723c */ /* 0x040ff000000018ff */
[----:B------:R-:W-:Y:S01]  /*66f0*/  HMMA.16816.F32 R172, R172, R166, RZ ;  /* 0x000000a6acac723c */ /* 0x000fe200000018ff */
[----:B------:R-:W-:Y:S07]  /*6700*/  LDSM.16.M88.4 R164, [R196+UR5+0x8000] ;  /* 0x00800005c4a4783b */ /* 0x000fee0008000200 */
[C---:B--2---:R-:W-:Y:S08]  /*6710*/  HMMA.16816.F32 R148, R8.reuse, R160, R148 ;  /* 0x000000a00894723c */ /* 0x044ff00000001894 */
[C---:B------:R-:W-:Y:S01]  /*6720*/  HMMA.16816.F32 R144, R8.reuse, R162, R144 ;  /* 0x000000a20890723c */ /* 0x040fe20000001890 */
[----:B------:R-:W-:Y:S07]  /*6730*/  LDSM.16.M88.4 R160, [R196+UR5+0x8800] ;  /* 0x00880005c4a0783b */ /* 0x000fee0008000200 */
[C---:B------:R-:W-:Y:S08]  /*6740*/  HMMA.16816.F32 R140, R8.reuse, R152, R140 ;  /* 0x00000098088c723c */ /* 0x040ff0000000188c */
[C---:B------:R-:W-:Y:S01]  /*6750*/  HMMA.16816.F32 R136, R8.reuse, R154, R136 ;  /* 0x0000009a0888723c */ /* 0x040fe20000001888 */
[----:B------:R-:W1:Y:S07]  /*6760*/  LDSM.16.M88.4 R152, [R189+0x7000] ;  /* 0x00700000bd98783b */ /* 0x000e6e0000000200 */
[C---:B------:R-:W-:Y:S08]  /*6770*/  HMMA.16816.F32 R32, R8.reuse, R20, R32 ;  /* 0x000000140820723c */ /* 0x040ff00000001820 */
[C---:B------:R-:W-:Y:S01]  /*6780*/  HMMA.16816.F32 R28, R8.reuse, R22, R28 ;  /* 0x00000016081c723c */ /* 0x040fe2000000181c */
[----:B------:R-:W2:Y:S07]  /*6790*/  LDSM.16.M88.4 R20, [R189+0x7800] ;  /* 0x00780000bd14783b */ /* 0x000eae0000000200 */
[C---:B---3--:R-:W-:Y:S08]  /*67a0*/  HMMA.16816.F32 R24, R8.reuse, R12, R24 ;  /* 0x0000000c0818723c */ /* 0x048ff00000001818 */
[----:B------:R-:W-:Y:S01]  /*67b0*/  HMMA.16816.F32 R172, R8, R14, R172 ;  /* 0x0000000e08ac723c */ /* 0x000fe200000018ac */
[----:B------:R-:W3:Y:S04]  /*67c0*/  LDSM.16.M88.4 R12, [R197+0x6000] ;  /* 0x00600000c50c783b */ /* 0x000ee80000000200 */
[----:B------:R-:W5:Y:S03]  /*67d0*/  LDSM.16.M88.4 R8, [R197+0x6800] ;  /* 0x00680000c508783b */ /* 0x000f660000000200 */
[C---:B----4-:R-:W-:Y:S08]  /*67e0*/  HMMA.16816.F32 R148, R16.reuse, R4, R148 ;  /* 0x000000041094723c */ /* 0x050ff00000001894 */
[C---:B------:R-:W-:Y:S01]  /*67f0*/  HMMA.16816.F32 R144, R16.reuse, R6, R144 ;  /* 0x000000061090723c */ /* 0x040fe20000001890 */
[----:B------:R-:W4:Y:S07]  /*6800*/  LDSM.16.M88.4 R4, [R197+0x7000] ;  /* 0x00700000c504783b */ /* 0x000f2e0000000200 */
[C---:B------:R-:W-:Y:S08]  /*6810*/  HMMA.16816.F32 R140, R16.reuse, R156, R140 ;  /* 0x0000009c108c723c */ /* 0x040ff0000000188c */
[C---:B------:R-:W-:Y:S01]  /*6820*/  HMMA.16816.F32 R136, R16.reuse, R158, R136 ;  /* 0x0000009e1088723c */ /* 0x040fe20000001888 */
[----:B------:R-:W4:Y:S07]  /*6830*/  LDSM.16.M88.4 R156, [R196+UR5+0x9000] ;  /* 0x00900005c49c783b */ /* 0x000f2e0008000200 */
[C---:B-1----:R-:W-:Y:S08]  /*6840*/  HMMA.16816.F32 R32, R16.reuse, R152, R32 ;  /* 0x000000981020723c */ /* 0x042ff00000001820 */
[C---:B------:R-:W-:Y:S01]  /*6850*/  HMMA.16816.F32 R28, R16.reuse, R154, R28 ;  /* 0x0000009a101c723c */ /* 0x040fe2000000181c */
[----:B------:R-:W1:Y:S07]  /*6860*/  LDSM.16.M88.4 R152, [R196+UR5+0x9800] ;  /* 0x00980005c498783b */ /* 0x000e6e0008000200 */
[C---:B--2---:R-:W-:Y:S08]  /*6870*/  HMMA.16816.F32 R24, R16.reuse, R20, R24 ;  /* 0x000000141018723c */ /* 0x044ff00000001818 */
[----:B------:R-:W-:Y:S01]  /*6880*/  HMMA.16816.F32 R172, R16, R22, R172 ;  /* 0x0000001610ac723c */ /* 0x000fe200000018ac */
[----:B------:R-:W-:Y:S04]  /*6890*/  LDSM.16.M88.4 R20, [R200+0x2000] ;  /* 0x00200000c814783b */ /* 0x000fe80000000200 */
[----:B------:R-:W-:Y:S03]  /*68a0*/  LDSM.16.M88.4 R16, [R195+0x8000] ;  /* 0x00800000c310783b */ /* 0x000fe60000000200 */
[C---:B---3--:R-:W-:Y:S08]  /*68b0*/  HMMA.16816.F32 R148, R176.reuse, R12, R148 ;  /* 0x0000000cb094723c */ /* 0x048ff00000001894 */
[C---:B------:R-:W-:Y:S01]  /*68c0*/  HMMA.16816.F32 R144, R176.reuse, R14, R144 ;  /* 0x0000000eb090723c */ /* 0x040fe20000001890 */
[----:B------:R-:W2:Y:S07]  /*68d0*/  LDSM.16.M88.4 R12, [R195+0x8800] ;  /* 0x00880000c30c783b */ /* 0x000eae0000000200 */
[C---:B-----5:R-:W-:Y:S08]  /*68e0*/  HMMA.16816.F32 R140, R176.reuse, R8, R140 ;  /* 0x00000008b08c723c */ /* 0x060ff0000000188c */
[C---:B------:R-:W-:Y:S01]  /*68f0*/  HMMA.16816.F32 R136, R176.reuse, R10, R136 ;  /* 0x0000000ab088723c */ /* 0x040fe20000001888 */
[----:B------:R-:W3:Y:S07]  /*6900*/  LDSM.16.M88.4 R8, [R195+0x9000] ;  /* 0x00900000c308783b */ /* 0x000eee0000000200 */
[C---:B----4-:R-:W-:Y:S08]  /*6910*/  HMMA.16816.F32 R32, R176.reuse, R4, R32 ;  /* 0x00000004b020723c */ /* 0x050ff00000001820 */
[C---:B------:R-:W-:Y:S01]  /*6920*/  HMMA.16816.F32 R28, R176.reuse, R6, R28 ;  /* 0x00000006b01c723c */ /* 0x040fe2000000181c */
[----:B------:R-:W4:Y:S07]  /*6930*/  LDSM.16.M88.4 R4, [R195+0x9800] ;  /* 0x00980000c304783b */ /* 0x000f2e0000000200 */
        /* <DEDUP_REMOVED lines=69> */
[C---:B------:R-:W-:Y:S08]  /*6d90*/  HMMA.16816.F32 R176, R152.reuse, R24, R176 ;  /* 0x0000001898b0723c */ /* 0x040ff000000018b0 */
[----:B------:R-:W-:Y:S01]  /*6da0*/  HMMA.16816.F32 R144, R152, R26, R144 ;  /* 0x0000001a9890723c */ /* 0x000fe20000001890 */
[----:B------:R-:W4:Y:S04]  /*6db0*/  LDSM.16.M88.4 R24, [R196+UR5+0xb800] ;  /* 0x00b80005c418783b */ /* 0x000f280008000200 */
[----:B------:R-:W-:Y:S03]  /*6dc0*/  LDSM.16.M88.4 R196, [R197+0xb800] ;  /* 0x00b80000c5c4783b */ /* 0x000fe60000000200 */
[----:B--2---:R-:W-:Y:S03]  /*6dd0*/  HMMA.16816.F32 R140, R16, R8, R140 ;  /* 0x00000008108c723c */ /* 0x004fe6000000188c */
[----:B------:R-:W-:Y:S01]  /*6de0*/  FMUL.FTZ R168, R176, UR4 ;  /* 0x00000004b0a87c20 */ /* 0x000fe20008410000 */
[----:B------:R-:W-:Y:S01]  /*6df0*/  FMUL.FTZ R170, R178, UR4 ;  /* 0x00000004b2aa7c20 */ /* 0x000fe20008410000 */
[----:B------:R-:W-:Y:S01]  /*6e00*/  FMUL.FTZ R169, R177, UR4 ;  /* 0x00000004b1a97c20 */ /* 0x000fe20008410000 */
[----:B------:R-:W-:-:S02]  /*6e10*/  FMUL.FTZ R171, R179, UR4 ;  /* 0x00000004b3ab7c20 */ /* 0x000fc40008410000 */
[----:B---3--:R-:W-:Y:S01]  /*6e20*/  HMMA.16816.F32 R32, R28, R4, R32 ;  /* 0x000000041c20723c */ /* 0x008fe20000001820 */
[----:B------:R-:W2:Y:S02]  /*6e30*/  MUFU.TANH R168, R168 ;  /* 0x000000a800a87308 */ /* 0x000ea40000002400 */
[----:B------:R-:W-:-:S05]  /*6e40*/  FMUL.FTZ R144, R144, UR4 ;  /* 0x0000000490907c20 */ /* 0x000fca0008410000 */
[----:B------:R-:W-:Y:S01]  /*6e50*/  HMMA.16816.F32 R160, R28, R6, R160 ;  /* 0x000000061ca0723c */ /* 0x000fe200000018a0 */
[----:B------:R-:W3:Y:S01]  /*6e60*/  LDSM.16.M88.4 R4, [R195+0xb800] ;  /* 0x00b80000c304783b */ /* 0x000ee20000000200 */
[----:B------:R-:W5:Y:S06]  /*6e70*/  MUFU.TANH R170, R170 ;  /* 0x000000aa00aa7308 */ /* 0x000f6c0000002400 */
[----:B------:R-:W-:Y:S01]  /*6e80*/  HMMA.16816.F32 R136, R16, R10, R136 ;  /* 0x0000000a1088723c */ /* 0x000fe20000001888 */
[----:B------:R-:W2:Y:S01]  /*6e90*/  LDSM.16.M88.4 R8, [R189+0xb000] ;  /* 0x00b00000bd08783b */ /* 0x000ea20000000200 */
[----:B------:R-:W5:Y:S06]  /*6ea0*/  MUFU.TANH R169, R169 ;  /* 0x000000a900a97308 */ /* 0x000f6c0000002400 */
[C---:B-1----:R-:W-:Y:S02]  /*6eb0*/  HMMA.16816.F32 R32, R148.reuse, R12, R32 ;  /* 0x0000000c9420723c */ /* 0x042fe40000001820 */
[----:B------:R-:W1:Y:S06]  /*6ec0*/  MUFU.TANH R171, R171 ;  /* 0x000000ab00ab7308 */ /* 0x000e6c0000002400 */
[----:B------:R-:W-:Y:S01]  /*6ed0*/  HMMA.16816.F32 R160, R148, R14, R160 ;  /* 0x0000000e94a0723c */ /* 0x000fe200000018a0 */
[----:B------:R-:W5:Y:S01]  /*6ee0*/  LDSM.16.M88.4 R12, [R189+0xb800] ;  /* 0x00b80000bd0c783b */ /* 0x000f620000000200 */
[----:B------:R-:W1:Y:S01]  /*6ef0*/  MUFU.TANH R144, R144 ;  /* 0x0000009000907308 */ /* 0x000e620000002400 */
[----:B------:R-:W-:-:S05]  /*6f00*/  DEPBAR.LE SB0, 0x0 ;  /* 0x000080000000791a */ /* 0x000fca0000000000 */
[C---:B----4-:R-:W-:Y:S08]  /*6f10*/  HMMA.16816.F32 R164, R28.reuse, R24, R164 ;  /* 0x000000181ca4723c */ /* 0x050ff000000018a4 */
[----:B------:R-:W-:Y:S08]  /*6f20*/  HMMA.16816.F32 R172, R28, R26, R172 ;  /* 0x0000001a1cac723c */ /* 0x000ff000000018ac */
[----:B------:R-:W-:Y:S01]  /*6f30*/  HMMA.16816.F32 R140, R152, R20, R140 ;  /* 0x00000014988c723c */ /* 0x000fe2000000188c */
[----:B------:R-:W-:Y:S01]  /*6f40*/  FMUL.FTZ R21, R146, UR4 ;  /* 0x0000000492157c20 */ /* 0x000fe20008410000 */
[----:B------:R-:W-:Y:S01]  /*6f50*/  FMUL.FTZ R20, R145, UR4 ;  /* 0x0000000491147c20 */ /* 0x000fe20008410000 */
[----:B------:R-:W-:-:S04]  /*6f60*/  FMUL.FTZ R145, R147, UR4 ;  /* 0x0000000493917c20 */ /* 0x000fc80008410000 */
[----:B------:R-:W4:Y:S01]  /*6f70*/  MUFU.TANH R21, R21 ;  /* 0x0000001500157308 */ /* 0x000f220000002400 */
[----:B---3--:R-:W-:Y:S01]  /*6f80*/  HMMA.16816.F32 R164, R148, R4, R164 ;  /* 0x0000000494a4723c */ /* 0x008fe200000018a4 */
[----:B------:R-:W-:-:S05]  /*6f90*/  IMAD.SHL.U32 R5, R192, 0x2, RZ ;  /* 0x00000002c0057824 */ /* 0x000fca00078e00ff */
[----:B------:R-:W-:Y:S01]  /*6fa0*/  LOP3.LUT R5, R5, 0x6, RZ, 0xc0, !PT ;  /* 0x0000000605057812 */ /* 0x000fe200078ec0ff */
[----:B------:R-:W3:Y:S01]  /*6fb0*/  MUFU.TANH R20, R20 ;  /* 0x0000001400147308 */ /* 0x000ee20000002400 */
[----:B--2---:R-:W-:Y:S03]  /*6fc0*/  HMMA.16816.F32 R32, R16, R8, R32 ;  /* 0x000000081020723c */ /* 0x004fe60000001820 */
[----:B------:R-:W-:Y:S02]  /*6fd0*/  IMAD R5, R184, 0x40, R5 ;  /* 0x00000040b8057824 */ /* 0x000fe400078e0205 */
[----:B------:R-:W-:Y:S01]  /*6fe0*/  FMUL.FTZ R8, R142, UR4 ;  /* 0x000000048e087c20 */ /* 0x000fe20008410000 */
[----:B------:R-:W-:Y:S01]  /*6ff0*/  FMUL.FTZ R140, R140, UR4 ;  /* 0x000000048c8c7c20 */ /* 0x000fe20008410000 */
[----:B------:R-:W-:Y:S01]  /*7000*/  FMUL.FTZ R9, R143, UR4 ;  /* 0x000000048f097c20 */ /* 0x000fe20008410000 */
[----:B------:R-:W2:Y:S01]  /*7010*/  MUFU.TANH R145, R145 ;  /* 0x0000009100917308 */ /* 0x000ea20000002400 */
[----:B------:R-:W-:Y:S01]  /*7020*/  HMMA.16816.F32 R136, R152, R22, R136 ;  /* 0x000000169888723c */ /* 0x000fe20000001888 */
[----:B------:R-:W-:-:S06]  /*7030*/  FMUL.FTZ R141, R141, UR4 ;  /* 0x000000048d8d7c20 */ /* 0x000fcc0008410000 */
[----:B------:R-:W2:Y:S01]  /*7040*/  MUFU.TANH R200, R140 ;  /* 0x0000008c00c87308 */ /* 0x000ea20000002400 */
[----:B-----5:R-:W-:Y:S01]  /*7050*/  HMMA.16816.F32 R164, R16, R12, R164 ;  /* 0x0000000c10a4723c */ /* 0x020fe200000018a4 */
[C---:B------:R-:W-:Y:S02]  /*7060*/  VIADD R12, R5.reuse, 0xffffff80 ;  /* 0xffffff80050c7836 */ /* 0x040fe40000000000 */
[----:B------:R-:W-:-:S03]  /*7070*/  VIADD R13, R5, 0xffffff90 ;  /* 0xffffff90050d7836 */ /* 0x000fc60000000000 */
[CC--:B------:R-:W-:Y:S01]  /*7080*/  ISETP.GE.AND P5, PT, R12.reuse, R186.reuse, PT ;  /* 0x000000ba0c00720c */ /* 0x0c0fe20003fa6270 */
[----:B------:R-:W5:Y:S01]  /*7090*/  MUFU.TANH R8, R8 ;  /* 0x0000000800087308 */ /* 0x000f620000002400 */
[----:B------:R-:W-:Y:S01]  /*70a0*/  HMMA.16816.F32 R172, R148, R6, R172 ;  /* 0x0000000694ac723c */ /* 0x000fe200000018ac */
[-C--:B------:R-:W-:Y:S01]  /*70b0*/  ISETP.GE.AND P6, PT, R12, R133.reuse, PT ;  /* 0x000000850c00720c */ /* 0x080fe20003fc6270 */
[C---:B------:R-:W-:Y:S01]  /*70c0*/  VIADD R6, R5.reuse, 0xffffff81 ;  /* 0xffffff8105067836 */ /* 0x040fe20000000000 */
[----:B------:R-:W-:Y:S01]  /*70d0*/  FSEL R24, R168, -INF , !P5 ;  /* 0xff800000a8187808 */ /* 0x000fe20006800000 */
[----:B------:R-:W-:Y:S01]  /*70e0*/  VIADD R7, R5, 0xffffff88 ;  /* 0xffffff8805077836 */ /* 0x000fe20000000000 */
[----:B------:R-:W-:Y:S01]  /*70f0*/  FSEL R12, R170, -INF , !P6 ;  /* 0xff800000aa0c7808 */ /* 0x000fe20007000000 */
[----:B------:R-:W-:Y:S01]  /*7100*/  FMUL.FTZ R22, R136, UR4 ;  /* 0x0000000488167c20 */ /* 0x000fe20008410000 */
[CC--:B------:R-:W-:Y:S01]  /*7110*/  ISETP.GE.AND P5, PT, R6.reuse, R186.reuse, PT ;  /* 0x000000ba0600720c */ /* 0x0c0fe20003fa6270 */
[----:B------:R-:W-:Y:S01]  /*7120*/  HMMA.16816.F32 R160, R16, R10, R160 ;  /* 0x0000000a10a0723c */ /* 0x000fe200000018a0 */
[-C--:B------:R-:W-:Y:S01]  /*7130*/  ISETP.GE.AND P6, PT, R6, R133.reuse, PT ;  /* 0x000000850600720c */ /* 0x080fe20003fc6270 */
[----:B------:R-:W-:Y:S01]  /*7140*/  FMUL.FTZ R136, R138, UR4 ;  /* 0x000000048a887c20 */ /* 0x000fe20008410000 */
[----:B------:R-:W-:Y:S01]  /*7150*/  FSEL R26, R169, -INF , !P5 ;  /* 0xff800000a91a7808 */ /* 0x000fe20006800000 */
[----:B------:R-:W5:Y:S01]  /*7160*/  MUFU.TANH R208, R141 ;  /* 0x0000008d00d07308 */ /* 0x000f620000002400 */
[----:B-1----:R-:W-:Y:S01]  /*7170*/  FSEL R6, R171, -INF , !P6 ;  /* 0xff800000ab067808 */ /* 0x002fe20007000000 */
[----:B------:R-:W-:Y:S01]  /*7180*/  FMUL.FTZ R4, R139, UR4 ;  /* 0x000000048b047c20 */ /* 0x000fe20008410000 */
[CC--:B------:R-:W-:Y:S01]  /*7190*/  ISETP.GE.AND P5, PT, R7.reuse, R186.reuse, PT ;  /* 0x000000ba0700720c */ /* 0x0c0fe20003fa6270 */
[----:B------:R-:W-:Y:S01]  /*71a0*/  HMMA.16816.F32 R32, R152, R156, R32 ;  /* 0x0000009c9820723c */ /* 0x000fe20000001820 */
[-C--:B------:R-:W-:Y:S01]  /*71b0*/  ISETP.GE.AND P6, PT, R7, R133.reuse, PT ;  /* 0x000000850700720c */ /* 0x080fe20003fc6270 */
[----:B------:R-:W-:Y:S01]  /*71c0*/  VIADD R7, R5, 0xffffff89 ;  /* 0xffffff8905077836 */ /* 0x000fe20000000000 */
[----:B------:R-:W-:Y:S01]  /*71d0*/  FSEL R30, R144, -INF , !P5 ;  /* 0xff800000901e7808 */ /* 0x000fe20006800000 */
[----:B------:R-:W1:Y:S01]  /*71e0*/  MUFU.TANH R9, R9 ;  /* 0x0000000900097308 */ /* 0x000e620000002400 */
[----:B----4-:R-:W-:Y:S01]  /*71f0*/  FSEL R28, R21, -INF , !P6 ;  /* 0xff800000151c7808 */ /* 0x010fe20007000000 */
[----:B------:R-:W-:Y:S01]  /*7200*/  FMUL.FTZ R137, R137, UR4 ;  /* 0x0000000489897c20 */ /* 0x000fe20008410000 */
[C---:B------:R-:W-:Y:S01]  /*7210*/  ISETP.GE.AND P5, PT, R7.reuse, R186, PT ;  /* 0x000000ba0700720c */ /* 0x040fe20003fa6270 */
[----:B------:R-:W-:Y:S01]  /*7220*/  HMMA.16816.F32 R172, R16, R14, R172 ;  /* 0x0000000e10ac723c */ /* 0x000fe200000018ac */
[----:B------:R-:W-:Y:S01]  /*7230*/  ISETP.GE.AND P6, PT, R7, R133, PT ;  /* 0x000000850700720c */ /* 0x000fe20003fc6270 */
[----:B------:R-:W-:-:S02]  /*7240*/  VIADD R21, R5, 0xffffff91 ;  /* 0xffffff9105157836 */ /* 0x000fc40000000000 */
[----:B------:R-:W4:Y:S01]  /*7250*/  MUFU.TANH R22, R22 ;  /* 0x0000001600167308 */ /* 0x000f220000002400 */
[----:B------:R-:W-:-:S03]  /*7260*/  VIADD R14, R5, 0xffffff98 ;  /* 0xffffff98050e7836 */ /* 0x000fc60000000000 */
[C---:B------:R-:W-:Y:S03]  /*7270*/  HMMA.16816.F32 R160, R152.reuse, R158, R160 ;  /* 0x0000009e98a0723c */ /* 0x040fe600000018a0 */
[----:B------:R-:W-:Y:S01]  /*7280*/  FMUL.FTZ R10, R32, UR4 ;  /* 0x00000004200a7c20 */ /* 0x000fe20008410000 */
[----:B------:R-:W4:Y:S01]  /*7290*/  MUFU.TANH R136, R136 ;  /* 0x0000008800887308 */ /* 0x000f220000002400 */
[----:B---3--:R-:W-:Y:S01]  /*72a0*/  FSEL R32, R20, -INF , !P5 ;  /* 0xff80000014207808 */ /* 0x008fe20006800000 */
[----:B------:R-:W-:Y:S01]  /*72b0*/  FMUL.FTZ R34, R34, UR4 ;  /* 0x0000000422227c20 */ /* 0x000fe20008410000 */
[----:B--2---:R-:W-:Y:S01]  /*72c0*/  FSEL R20, R145, -INF , !P6 ;  /* 0xff80000091147808 */ /* 0x004fe20007000000 */
[C---:B------:R-:W-:Y:S01]  /*72d0*/  HMMA.16816.F32 R164, R152.reuse, R196, R164 ;  /* 0x000000c498a4723c */ /* 0x040fe200000018a4 */
[-C--:B------:R-:W-:Y:S01]  /*72e0*/  ISETP.GE.AND P5, PT, R13, R186.reuse, PT ;  /* 0x000000ba0d00720c */ /* 0x080fe20003fa6270 */
[----:B------:R-:W-:Y:S01]  /*72f0*/  FMUL.FTZ R11, R33, UR4 ;  /* 0x00000004210b7c20 */ /* 0x000fe20008410000 */
[-C--:B------:R-:W-:Y:S01]  /*7300*/  ISETP.GE.AND P6, PT, R13, R133.reuse, PT ;  /* 0x000000850d00720c */ /* 0x080fe20003fc6270 */
[----:B------:R-:W2:Y:S01]  /*7310*/  MUFU.TANH R210, R137 ;  /* 0x0000008900d27308 */ /* 0x000ea20000002400 */
[----:B------:R-:W-:Y:S01]  /*7320*/  FSEL R200, R200, -INF , !P5 ;  /* 0xff800000c8c87808 */ /* 0x000fe20006800000 */
[----:B------:R-:W-:Y:S01]  /*7330*/  FMUL.FTZ R35, R35, UR4 ;  /* 0x0000000423237c20 */ /* 0x000fe20008410000 */
[----:B-----5:R-:W-:Y:S01]  /*7340*/  FSEL R170, R8, -INF , !P6 ;  /* 0xff80000008aa7808 */ /* 0x020fe20007000000 */
[----:B------:R-:W-:Y:S01]  /*7350*/  VIADD R8, R5, 0xffffff99 ;  /* 0xffffff9905087836 */ /* 0x000fe20000000000 */
[CC--:B------:R-:W-:Y:S01]  /*7360*/  ISETP.GE.AND P5, PT, R21.reuse, R186.reuse, PT ;  /* 0x000000ba1500720c */ /* 0x0c0fe20003fa6270 */
[----:B------:R-:W-:Y:S01]  /*7370*/  HMMA.16816.F32 R152, R152, R198, R172 ;  /* 0x000000c69898723c */ /* 0x000fe200000018ac */
[-C--:B------:R-:W-:Y:S01]  /*7380*/  ISETP.GE.AND P6, PT, R21, R133.reuse, PT ;  /* 0x000000851500720c */ /* 0x080fe20003fc6270 */
[----:B------:R-:W3:Y:S01]  /*7390*/  MUFU.TANH R4, R4 ;  /* 0x0000000400047308 */ /* 0x000ee20000002400 */
[----:B------:R-:W-:Y:S01]  /*73a0*/  FSEL R208, R208, -INF , !P5 ;  /* 0xff800000d0d07808 */ /* 0x000fe20006800000 */
[----:B------:R-:W-:Y:S01]  /*73b0*/  FMUL.FTZ R160, R160, UR4 ;  /* 0x00000004a0a07c20 */ /* 0x000fe20008410000 */
[----:B-1----:R-:W-:Y:S01]  /*73c0*/  FSEL R138, R9, -INF , !P6 ;  /* 0xff800000098a7808 */ /* 0x002fe20007000000 */
[----:B------:R-:W-:Y:S01]  /*73d0*/  FMUL.FTZ R162, R162, UR4 ;  /* 0x00000004a2a27c20 */ /* 0x000fe20008410000 */
[CC--:B------:R-:W-:Y:S01]  /*73e0*/  ISETP.GE.AND P5, PT, R14.reuse, R186.reuse, PT ;  /* 0x000000ba0e00720c */ /* 0x0c0fe20003fa6270 */
[----:B------:R-:W-:Y:S01]  /*73f0*/  FMUL.FTZ R13, R163, UR4 ;  /* 0x00000004a30d7c20 */ /* 0x000fe20008410000 */
[-C--:B------:R-:W-:Y:S01]  /*7400*/  ISETP.GE.AND P6, PT, R14, R133.reuse, PT ;  /* 0x000000850e00720c */ /* 0x080fe20003fc6270 */
[----:B------:R-:W1:Y:S01]  /*7410*/  MUFU.TANH R10, R10 ;  /* 0x0000000a000a7308 */ /* 0x000e620000002400 */
[----:B------:R-:W-:Y:S01]  /*7420*/  FMUL.FTZ R146, R164, UR4 ;  /* 0x00000004a4927c20 */ /* 0x000fe20008410000 */
[----:B----4-:R-:W-:Y:S01]  /*7430*/  FSEL R164, R22, -INF , !P5 ;  /* 0xff80000016a47808 */ /* 0x010fe20006800000 */
[----:B------:R-:W-:Y:S01]  /*7440*/  FMUL.FTZ R161, R161, UR4 ;  /* 0x00000004a1a17c20 */ /* 0x000fe20008410000 */
[----:B------:R-:W-:Y:S01]  /*7450*/  FSEL R136, R136, -INF , !P6 ;  /* 0xff80000088887808 */ /* 0x000fe20007000000 */
[----:B------:R-:W-:Y:S01]  /*7460*/  FMUL.FTZ R142, R166, UR4 ;  /* 0x00000004a68e7c20 */ /* 0x000fe20008410000 */
[CC--:B------:R-:W-:Y:S01]  /*7470*/  ISETP.GE.AND P5, PT, R8.reuse, R186.reuse, PT ;  /* 0x000000ba0800720c */ /* 0x0c0fe20003fa6270 */
[----:B------:R-:W-:Y:S01]  /*7480*/  FMUL.FTZ R143, R165, UR4 ;  /* 0x00000004a58f7c20 */ /* 0x000fe20008410000 */
[----:B------:R-:W4:Y:S01]  /*7490*/  MUFU.TANH R178, R34 ;  /* 0x0000002200b27308 */ /* 0x000f220000002400 */
[-C--:B------:R-:W-:Y:S01]  /*74a0*/  ISETP.GE.AND P6, PT, R8, R133.reuse, PT ;  /* 0x000000850800720c */ /* 0x080fe20003fc6270 */
[C---:B------:R-:W-:Y:S01]  /*74b0*/  VIADD R8, R5.reuse, 0xffffffa0 ;  /* 0xffffffa005087836 */ /* 0x040fe20000000000 */
[----:B--2---:R-:W-:Y:S01]  /*74c0*/  FSEL R210, R210, -INF , !P5 ;  /* 0xff800000d2d27808 */ /* 0x004fe20006800000 */
[----:B------:R-:W-:Y:S01]  /*74d0*/  FMUL.FTZ R145, R152, UR4 ;  /* 0x0000000498917c20 */ /* 0x000fe20008410000 */
[----:B---3--:R-:W-:Y:S01]  /*74e0*/  FSEL R168, R4, -INF , !P6 ;  /* 0xff80000004a87808 */ /* 0x008fe20007000000 */
[C---:B------:R-:W-:Y:S01]  /*74f0*/  VIADD R4, R5.reuse, 0xffffffa1 ;  /* 0xffffffa105047836 */ /* 0x040fe20000000000 */
[CC--:B------:R-:W-:Y:S01]  /*7500*/  ISETP.GE.AND P5, PT, R8.reuse, R186.reuse, PT ;  /* 0x000000ba0800720c */ /* 0x0c0fe20003fa6270 */
[----:B------:R-:W2:Y:S01]  /*7510*/  MUFU.TANH R11, R11 ;  /* 0x0000000b000b7308 */ /* 0x000ea20000002400 */
[----:B------:R-:W-:Y:S01]  /*7520*/  ISETP.GE.AND P6, PT, R8, R133, PT ;  /* 0x000000850800720c */ /* 0x000fe20003fc6270 */
[----:B------:R-:W-:Y:S01]  /*7530*/  VIADD R8, R5, 0xffffffa8 ;  /* 0xffffffa805087836 */ /* 0x000fe20000000000 */
[----:B-1----:R-:W-:Y:S01]  /*7540*/  FSEL R198, R10, -INF , !P5 ;  /* 0xff8000000ac67808 */ /* 0x002fe20006800000 */
[----:B------:R-:W-:Y:S01]  /*7550*/  FMUL.FTZ R141, R154, UR4 ;  /* 0x000000049a8d7c20 */ /* 0x000fe20008410000 */
[----:B------:R-:W-:Y:S01]  /*7560*/  ISETP.GE.AND P5, PT, R4, R186, PT ;  /* 0x000000ba0400720c */ /* 0x000fe20003fa6270 */
[----:B------:R-:W-:Y:S01]  /*7570*/  FMUL.FTZ R140, R167, UR4 ;  /* 0x00000004a78c7c20 */ /* 0x000fe20008410000 */
[----:B------:R-:W-:Y:S01]  /*7580*/  FMUL.FTZ R144, R153, UR4 ;  /* 0x0000000499907c20 */ /* 0x000fe20008410000 */
[----:B------:R-:W1:Y:S01]  /*7590*/  MUFU.TANH R176, R35 ;  /* 0x0000002300b07308 */ /* 0x000e620000002400 */
[----:B------:R-:W-:Y:S01]  /*75a0*/  FMUL.FTZ R155, R155, UR4 ;  /* 0x000000049b9b7c20 */ /* 0x000fe20008410000 */
[----:B----4-:R-:W-:-:S02]  /*75b0*/  FSEL R178, R178, -INF , !P6 ;  /* 0xff800000b2b27808 */ /* 0x010fc40007000000 */
[----:B------:R-:W-:Y:S01]  /*75c0*/  ISETP.GE.AND P6, PT, R4, R133, PT ;  /* 0x000000850400720c */ /* 0x000fe20003fc6270 */
[----:B------:R-:W-:-:S03]  /*75d0*/  VIADD R4, R5, 0xffffffa9 ;  /* 0xffffffa905047836 */ /* 0x000fc60000000000 */
[----:B------:R-:W3:Y:S01]  /*75e0*/  MUFU.TANH R182, R160 ;  /* 0x000000a000b67308 */ /* 0x000ee20000002400 */
[----:B--2---:R-:W-:Y:S02]  /*75f0*/  FSEL R196, R11, -INF , !P5 ;  /* 0xff8000000bc47808 */ /* 0x004fe40006800000 */
[----:B------:R-:W-:-:S05]  /*7600*/  ISETP.GE.AND P5, PT, R8, R186, PT ;  /* 0x000000ba0800720c */ /* 0x000fca0003fa6270 */
[----:B------:R-:W2:Y:S01]  /*7610*/  MUFU.TANH R7, R162 ;  /* 0x000000a200077308 */ /* 0x000ea20000002400 */
[----:B-1----:R-:W-:Y:S02]  /*7620*/  FSEL R176, R176, -INF , !P6 ;  /* 0xff800000b0b07808 */ /* 0x002fe40007000000 */
[----:B------:R-:W-:-:S05]  /*7630*/  ISETP.GE.AND P6, PT, R8, R133, PT ;  /* 0x000000850800720c */ /* 0x000fca0003fc6270 */
[----:B------:R-:W1:Y:S01]  /*7640*/  MUFU.TANH R180, R161 ;  /* 0x000000a100b47308 */ /* 0x000e620000002400 */
[----:B---3--:R-:W-:Y:S02]  /*7650*/  FSEL R182, R182, -INF , !P5 ;  /* 0xff800000b6b67808 */ /* 0x008fe40006800000 */
[----:B------:R-:W-:-:S05]  /*7660*/  ISETP.GE.AND P5, PT, R4, R186, PT ;  /* 0x000000ba0400720c */ /* 0x000fca0003fa6270 */
[----:B------:R-:W3:Y:S01]  /*7670*/  MUFU.TANH R13, R13 ;  /* 0x0000000d000d7308 */ /* 0x000ee20000002400 */
[----:B--2---:R-:W-:Y:S01]  /*7680*/  FSEL R174, R7, -INF , !P6 ;  /* 0xff80000007ae7808 */ /* 0x004fe20007000000 */
[C---:B------:R-:W-:Y:S01]  /*7690*/  VIADD R7, R5.reuse, 0xffffffb0 ;  /* 0xffffffb005077836 */ /* 0x040fe20000000000 */
[----:B------:R-:W-:Y:S01]  /*76a0*/  ISETP.GE.AND P6, PT, R4, R133, PT ;  /* 0x000000850400720c */ /* 0x000fe20003fc6270 */
[----:B------:R-:W-:-:S04]  /*76b0*/  VIADD R4, R5, 0xffffffb1 ;  /* 0xffffffb105047836 */ /* 0x000fc80000000000 */
        /* <DEDUP_REMOVED lines=8> */
[----:B------:R-:W-:Y:S01]  /*7740*/  BAR.SYNC.DEFER_BLOCKING 0x0 ;  /* 0x0000000000007b1d */ /* 0x000fe20000010000 */
[----:B------:R-:W-:-:S05]  /*7750*/  ISETP.GE.AND P5, PT, R4, R186, PT ;  /* 0x000000ba0400720c */ /* 0x000fca0003fa6270 */
[----:B------:R-:W2:Y:S01]  /*7760*/  MUFU.TANH R145, R145 ;  /* 0x0000009100917308 */ /* 0x000ea20000002400 */
[----:B-1----:R-:W-:Y:S02]  /*7770*/  FSEL R142, R142, -INF , !P6 ;  /* 0xff8000008e8e7808 */ /* 0x002fe40007000000 */
[----:B------:R-:W-:Y:S01]  /*7780*/  ISETP.GE.AND P6, PT, R4, R133, PT ;  /* 0x000000850400720c */ /* 0x000fe20003fc6270 */
[C---:B------:R-:W-:Y:S02]  /*7790*/  VIADD R4, R5.reuse, 0xffffffb8 ;  /* 0xffffffb805047836 */ /* 0x040fe40000000000 */
[----:B------:R-:W-:Y:S02]  /*77a0*/  VIADD R5, R5, 0xffffffb9 ;  /* 0xffffffb905057836 */ /* 0x000fe40000000000 */
[----:B------:R-:W1:Y:S01]  /*77b0*/  MUFU.TANH R141, R141 ;  /* 0x0000008d008d7308 */ /* 0x000e620000002400 */
[----:B---3--:R-:W-:Y:S02]  /*77c0*/  FSEL R143, R143, -INF , !P5 ;  /* 0xff8000008f8f7808 */ /* 0x008fe40006800000 */
[----:B------:R-:W-:-:S05]  /*77d0*/  ISETP.GE.AND P5, PT, R4, R186, PT ;  /* 0x000000ba0400720c */ /* 0x000fca0003fa6270 */
[----:B------:R-:W3:Y:S01]  /*77e0*/  MUFU.TANH R140, R140 ;  /* 0x0000008c008c7308 */ /* 0x000ee20000002400 */
[----:B--2---:R-:W-:Y:S02]  /*77f0*/  FSEL R145, R145, -INF , !P5 ;  /* 0xff80000091917808 */ /* 0x004fe40006800000 */
[----:B------:R-:W-:-:S05]  /*7800*/  ISETP.GE.AND P5, PT, R4, R133, PT ;  /* 0x000000850400720c */ /* 0x000fca0003fa6270 */
[----:B------:R-:W2:Y:S01]  /*7810*/  MUFU.TANH R144, R144 ;  /* 0x0000009000907308 */ /* 0x000ea20000002400 */
[----:B-1----:R-:W-:Y:S02]  /*7820*/  FSEL R141, R141, -INF , !P5 ;  /* 0xff8000008d8d7808 */ /* 0x002fe40006800000 */
[----:B------:R-:W-:-:S05]  /*7830*/  ISETP.GE.U32.AND P5, PT, R184, 0x3, PT ;  /* 0x00000003b800780c */ /* 0x000fca0003fa6070 */
[----:B------:R-:W1:Y:S01]  /*7840*/  MUFU.TANH R162, R155 ;  /* 0x0000009b00a27308 */ /* 0x000e620000002400 */
[----:B---3--:R-:W-:Y:S02]  /*7850*/  FSEL R140, R140, -INF , !P6 ;  /* 0xff8000008c8c7808 */ /* 0x008fe40007000000 */
[----:B------:R-:W-:-:S04]  /*7860*/  ISETP.GE.AND P6, PT, R5, R186, PT ;  /* 0x000000ba0500720c */ /* 0x000fc80003fc6270 */
[----:B--2---:R-:W-:Y:S02]  /*7870*/  FSEL R144, R144, -INF , !P6 ;  /* 0xff80000090907808 */ /* 0x004fe40007000000 */
[----:B------:R-:W-:-:S04]  /*7880*/  ISETP.GE.AND P6, PT, R5, R133, PT ;  /* 0x000000850500720c */ /* 0x000fc80003fc6270 */
[----:B-1----:R-:W-:Y:S01]  /*7890*/  FSEL R162, R162, -INF , !P6 ;  /* 0xff800000a2a27808 */ /* 0x002fe20007000000 */
[----:B------:R-:W-:Y:S08]  /*78a0*/  @!P5 BRA `(.L_x_752) ;  /* 0x000000040050d947 */ /* 0x000ff00003800000 */
        /* <DEDUP_REMOVED lines=19> */
[----:B------:R-:W-:Y:S01]  /*79e0*/  LEA R14, P6, R188, R206, 0x1 ;  /* 0x000000cebc0e7211 */ /* 0x000fe200078c08ff */
[----:B------:R-:W-:Y:S01]  /*79f0*/  @!PT LDS RZ, [RZ] ;  /* 0x00000000fffff984 */ /* 0x000fe20000000800 */
[----:B------:R-:W-:Y:S01]  /*7a00*/  @!PT LDS RZ, [RZ] ;  /* 0x00000000fffff984 */ /* 0x000fe20000000800 */
[----:B------:R-:W-:Y:S01]  /*7a10*/  @!PT LDS RZ, [RZ] ;  /* 0x00000000fffff984 */ /* 0x000fe20000000800 */
[----:B------:R1:W-:Y:S01]  /*7a20*/  @!P3 LDGSTS.E.BYPASS.LTC128B.128 [R209+0x8000], desc[UR12][R8.64+0x80] ;  /* 0x0800008008d1bfae */ /* 0x0003e2000b981a0c */
[----:B------:R-:W-:Y:S02]  /*7a30*/  LEA R7, P5, R134, R5, 0x5 ;  /* 0x0000000586077211 */ /* 0x000fe400078a28ff */
        /* <DEDUP_REMOVED lines=56> */
.L_x_754:
[----:B------:R2:W-:Y:S02]  /*7dc0*/  STS.128 [R209+0xb800], RZ ;  /* 0x00b800ffd1007388 */ /* 0x0005e40000000c00 */
.L_x_755:
[----:B------:R-:W-:Y:S05]  /*7dd0*/  BSYNC.RECONVERGENT B0 ;  /* 0x0000000000007941 */ /* 0x000fea0003800200 */
.L_x_753:
[----:B------:R-:W0:Y:S02]  /*7de0*/  LDGDEPBAR ;  /* 0x00000000000079af */ /* 0x000e240000000000 */
.L_x_752:
[----:B------:R-:W-:Y:S01]  /*7df0*/  FMNMX3.FTZ R7, R132, R24, R26, !PT ;  /* 0x0000001884077276 */ /* 0x000fe2000781001a */
[----:B------:R-:W4:Y:S01]  /*7e00*/  LDCU UR4, c[0x0][0x45c] ;  /* 0x00008b80ff0477ac */ /* 0x000f220008000800 */
        /* <DEDUP_REMOVED lines=15> */
[C---:B---3--:R-:W-:Y:S01]  /*7f00*/  IADD3 R16, PT, PT, R185.reuse, 0xc000, RZ ;  /* 0x0000c000b9107810 */ /* 0x048fe20007ffe0ff */
[----:B------:R-:W1:Y:S01]  /*7f10*/  SHFL.BFLY PT, R4, R7, 0x2, 0x1f ;  /* 0x0c401f0007047f89 */ /* 0x000e6200000e0000 */
[----:B------:R-:W-:-:S02]  /*7f20*/  IADD3 R160, PT, PT, R185, 0xc040, RZ ;  /* 0x0000c040b9a07810 */ /* 0x000fc40007ffe0ff */
[----:B------:R-:W-:Y:S01]  /*7f30*/  @P0 IADD3 R160, PT, PT, R16, -0x40, RZ ;  /* 0xffffffc010a00810 */ /* 0x000fe20007ffe0ff */
[----:B------:R-:W3:Y:S01]  /*7f40*/  SHFL.BFLY PT, R5, R8, 0x2, 0x1f ;  /* 0x0c401f0008057f89 */ /* 0x000ee200000e0000 */
[----:B------:R-:W-:-:S04]  /*7f50*/  SEL R159, R190, 0xffffffe0, !P2 ;  /* 0xffffffe0be9f7807 */ /* 0x000fc80005000000 */
[C---:B------:R-:W-:Y:S02]  /*7f60*/  IADD3 R161, PT, PT, R159.reuse, R185, RZ ;  /* 0x000000b99fa17210 */ /* 0x040fe40007ffe0ff */
[----:B------:R-:W-:Y:S02]  /*7f70*/  IADD3 R159, PT, PT, R159, R160, RZ ;  /* 0x000000a09f9f7210 */ /* 0x000fe40007ffe0ff */
[----:B-1----:R-:W-:Y:S02]  /*7f80*/  FMNMX.FTZ R4, R7, R4, !PT ;  /* 0x0000000407047209 */ /* 0x002fe40007810000 */
[----:B---3--:R-:W-:-:S03]  /*7f90*/  FMNMX.FTZ R5, R8, R5, !PT ;  /* 0x0000000508057209 */ /* 0x008fc60007810000 */
[----:B------:R-:W1:Y:S04]  /*7fa0*/  SHFL.BFLY PT, R149, R4, 0x1, 0x1f ;  /* 0x0c201f0004957f89 */ /* 0x000e6800000e0000 */
[----:B------:R-:W3:Y:S01]  /*7fb0*/  SHFL.BFLY PT, R148, R5, 0x1, 0x1f ;  /* 0x0c201f0005947f89 */ /* 0x000ee200000e0000 */
[----:B-1----:R-:W-:Y:S02]  /*7fc0*/  FMNMX.FTZ R149, R4, R149, !PT ;  /* 0x0000009504957209 */ /* 0x002fe40007810000 */
[----:B---3--:R-:W-:-:S03]  /*7fd0*/  FMNMX.FTZ R148, R5, R148, !PT ;  /* 0x0000009405947209 */ /* 0x008fc60007810000 */
[C---:B----4-:R-:W-:Y:S01]  /*7fe0*/  FMUL.FTZ R147, R149.reuse, UR4 ;  /* 0x0000000495937c20 */ /* 0x050fe20008410000 */
[----:B------:R-:W-:Y:S02]  /*7ff0*/  FSETP.NEU.FTZ.AND P3, PT, R149, -INF , PT ;  /* 0xff8000009500780b */ /* 0x000fe40003f7d000 */
[C---:B------:R-:W-:Y:S01]  /*8000*/  FSETP.NEU.FTZ.AND P1, PT, R148.reuse, -INF , PT ;  /* 0xff8000009400780b */ /* 0x040fe20003f3d000 */
[----:B------:R-:W-:Y:S01]  /*8010*/  FMUL.FTZ R163, R148, UR4 ;  /* 0x0000000494a37c20 */ /* 0x000fe20008410000 */
[----:B------:R-:W-:Y:S02]  /*8020*/  FSEL R147, R147, RZ, P3 ;  /* 0x000000ff93937208 */ /* 0x000fe40001800000 */
[----:B------:R-:W-:Y:S02]  /*8030*/  FSEL R5, R149, RZ, P3 ;  /* 0x000000ff95057208 */ /* 0x000fe40001800000 */
[----:B------:R-:W-:Y:S01]  /*8040*/  FSEL R163, R163, RZ, P1 ;  /* 0x000000ffa3a37208 */ /* 0x000fe20000800000 */
[----:B------:R-:W-:Y:S01]  /*8050*/  FFMA.FTZ R152, R30, UR4, -R147 ;  /* 0x000000041e987c23 */ /* 0x000fe20008010893 */
[----:B------:R-:W-:Y:S01]  /*8060*/  FSEL R4, R148, RZ, P1 ;  /* 0x000000ff94047208 */ /* 0x000fe20000800000 */
[----:B------:R-:W-:Y:S01]  /*8070*/  FADD.FTZ R5, R132, -R5 ;  /* 0x8000000584057221 */ /* 0x000fe20000010000 */
[----:B------:R-:W-:Y:S01]  /*8080*/  FFMA.FTZ R158, R24, UR4, -R147 ;  /* 0x00000004189e7c23 */ /* 0x000fe20008010893 */
[----:B------:R-:W-:Y:S01]  /*8090*/  FFMA.FTZ R154, R28, UR4, -R163 ;  /* 0x000000041c9a7c23 */ /* 0x000fe200080108a3 */
[--C-:B------:R-:W-:Y:S01]  /*80a0*/  FFMA.FTZ R153, R26, UR4, -R147.reuse ;  /* 0x000000041a997c23 */ /* 0x100fe20008010893 */
[----:B------:R-:W1:Y:S01]  /*80b0*/  LDSM.16.MT88.4 R28, [R160] ;  /* 0x00000000a01c783b */ /* 0x000e620000004200 */
[----:B------:R-:W-:Y:S01]  /*80c0*/  FADD.FTZ R4, R3, -R4 ;  /* 0x8000000403047221 */ /* 0x000fe20000010000 */
[----:B------:R-:W-:Y:S01]  /*80d0*/  FMUL.FTZ R157, R5, UR4 ;  /* 0x00000004059d7c20 */ /* 0x000fe20008410000 */
[----:B------:R-:W-:Y:S01]  /*80e0*/  FFMA.FTZ R151, R32, UR4, -R147 ;  /* 0x0000000420977c23 */ /* 0x000fe20008010893 */
[--C-:B------:R-:W-:Y:S01]  /*80f0*/  FFMA.FTZ R156, R12, UR4, -R163.reuse ;  /* 0x000000040c9c7c23 */ /* 0x100fe200080108a3 */
[----:B------:R-:W-:Y:S01]  /*8100*/  FMUL.FTZ R155, R4, UR4 ;  /* 0x00000004049b7c20 */ /* 0x000fe20008410000 */
[--C-:B------:R-:W-:Y:S01]  /*8110*/  FFMA.FTZ R150, R6, UR4, -R163.reuse ;  /* 0x0000000406967c23 */ /* 0x100fe200080108a3 */
[----:B------:R-:W-:Y:S01]  /*8120*/  FFMA.FTZ R8, R20, UR4, -R163 ;  /* 0x0000000414087c23 */ /* 0x000fe200080108a3 */
[----:B------:R-:W3:Y:S01]  /*8130*/  MUFU.EX2 R157, R157 ;  /* 0x0000009d009d7308 */ /* 0x000ee20000000800 */
[----:B------:R-:W-:Y:S01]  /*8140*/  LDSM.16.MT88.4 R20, [R161+0xc000] ;  /* 0x00c00000a114783b */ /* 0x000fe20000004200 */
[--C-:B------:R-:W-:Y:S01]  /*8150*/  FFMA.FTZ R167, R164, UR4, -R147.reuse ;  /* 0x00000004a4a77c23 */ /* 0x100fe20008010893 */
[--C-:B------:R-:W-:Y:S01]  /*8160*/  FFMA.FTZ R165, R200, UR4, -R147.reuse ;  /* 0x00000004c8a57c23 */ /* 0x100fe20008010893 */
[----:B------:R-:W4:Y:S01]  /*8170*/  MUFU.EX2 R155, R155 ;  /* 0x0000009b009b7308 */ /* 0x000f220000000800 */
[----:B------:R-:W-:Y:S01]  /*8180*/  LDSM.16.MT88.4 R12, [R185+0xc000] ;  /* 0x00c00000b90c783b */ /* 0x000fe20000004200 */
[--C-:B------:R-:W-:Y:S01]  /*8190*/  FFMA.FTZ R166, R208, UR4, -R147.reuse ;  /* 0x00000004d0a67c23 */ /* 0x100fe20008010893 */
[----:B------:R-:W-:Y:S01]  /*81a0*/  FFMA.FTZ R164, R210, UR4, -R147 ;  /* 0x00000004d2a47c23 */ /* 0x000fe20008010893 */
[----:B------:R-:W-:Y:S01]  /*81b0*/  MUFU.EX2 R158, R158 ;  /* 0x0000009e009e7308 */ /* 0x000fe20000000800 */
[--C-:B------:R-:W-:Y:S01]  /*81c0*/  FFMA.FTZ R170, R170, UR4, -R163.reuse ;  /* 0x00000004aaaa7c23 */ /* 0x100fe200080108a3 */
[--C-:B------:R-:W-:Y:S01]  /*81d0*/  FFMA.FTZ R169, R138, UR4, -R163.reuse ;  /* 0x000000048aa97c23 */ /* 0x100fe200080108a3 */
[----:B------:R-:W-:Y:S01]  /*81e0*/  FFMA.FTZ R171, R168, UR4, -R163 ;  /* 0x00000004a8ab7c23 */ /* 0x000fe200080108a3 */
[----:B------:R-:W5:Y:S01]  /*81f0*/  MUFU.EX2 R153, R153 ;  /* 0x0000009900997308 */ /* 0x000f620000000800 */
[----:B------:R-:W-:Y:S01]  /*8200*/  LDSM.16.MT88.4 R132, [R159+0x800] ;  /* 0x000800009f84783b */ /* 0x000fe20000004200 */
[-C--:B---3--:R-:W-:Y:S01]  /*8210*/  FMUL.FTZ R32, R104, R157.reuse ;  /* 0x0000009d68207220 */ /* 0x088fe20000410000 */
[-C--:B------:R-:W-:Y:S01]  /*8220*/  FMUL.FTZ R33, R105, R157.reuse ;  /* 0x0000009d69217220 */ /* 0x080fe20000410000 */
[----:B------:R-:W-:Y:S01]  /*8230*/  MUFU.EX2 R152, R152 ;  /* 0x0000009800987308 */ /* 0x000fe20000000800 */
[----:B------:R-:W-:Y:S01]  /*8240*/  FMUL.FTZ R24, R112, R157 ;  /* 0x0000009d70187220 */ /* 0x000fe20000410000 */
[-C--:B----4-:R-:W-:Y:S01]  /*8250*/  FMUL.FTZ R34, R106, R155.reuse ;  /* 0x0000009b6a227220 */ /* 0x090fe20000410000 */
[----:B------:R-:W-:Y:S01]  /*8260*/  FMUL.FTZ R35, R107, R155 ;  /* 0x0000009b6b237220 */ /* 0x000fe20000410000 */
[----:B------:R-:W3:Y:S01]  /*8270*/  MUFU.EX2 R151, R151 ;  /* 0x0000009700977308 */ /* 0x000ee20000000800 */
[----:B------:R-:W-:Y:S01]  /*8280*/  FMUL.FTZ R25, R113, R157 ;  /* 0x0000009d71197220 */ /* 0x000fe20000410000 */
[-C--:B------:R-:W-:Y:S01]  /*8290*/  FMUL.FTZ R26, R114, R155.reuse ;  /* 0x0000009b721a7220 */ /* 0x080fe20000410000 */
[----:B------:R-:W-:Y:S01]  /*82a0*/  FMUL.FTZ R27, R115, R155 ;  /* 0x0000009b731b7220 */ /* 0x000fe20000410000 */
[----:B------:R-:W-:Y:S01]  /*82b0*/  MUFU.EX2 R156, R156 ;  /* 0x0000009c009c7308 */ /* 0x000fe20000000800 */
[----:B------:R-:W4:Y:S01]  /*82c0*/  LDSM.16.MT88.4 R104, [R161+0xe000] ;  /* 0x00e00000a168783b */ /* 0x000f220000004200 */
[----:B-----5:R-:W-:Y:S01]  /*82d0*/  F2FP.F16.F32.PACK_AB R4, R153, R158 ;  /* 0x0000009e9904723e */ /* 0x020fe200000000ff */
[-C--:B------:R-:W-:Y:S01]  /*82e0*/  FMUL.FTZ R108, R108, R157.reuse ;  /* 0x0000009d6c6c7220 */ /* 0x080fe20000410000 */
[----:B------:R-:W5:Y:S01]  /*82f0*/  MUFU.EX2 R150, R150 ;  /* 0x0000009600967308 */ /* 0x000f620000000800 */
[----:B------:R-:W-:Y:S01]  /*8300*/  FMUL.FTZ R109, R109, R157 ;  /* 0x0000009d6d6d7220 */ /* 0x000fe20000410000 */
[-C--:B------:R-:W-:Y:S01]  /*8310*/  FMUL.FTZ R110, R110, R155.reuse ;  /* 0x0000009b6e6e7220 */ /* 0x080fe20000410000 */
[----:B------:R-:W-:Y:S01]  /*8320*/  FMUL.FTZ R111, R111, R155 ;  /* 0x0000009b6f6f7220 */ /* 0x000fe20000410000 */
[----:B------:R-:W-:Y:S01]  /*8330*/  MUFU.EX2 R154, R154 ;  /* 0x0000009a009a7308 */ /* 0x000fe20000000800 */
[----:B------:R-:W2:Y:S01]  /*8340*/  LDSM.16.MT88.4 R112, [R160+0x2000] ;  /* 0x00200000a070783b */ /* 0x000ea20000004200 */
[----:B---3--:R-:W-:Y:S01]  /*8350*/  F2FP.F16.F32.PACK_AB R6, R151, R152 ;  /* 0x000000989706723e */ /* 0x008fe200000000ff */
[-C--:B------:R-:W-:Y:S01]  /*8360*/  FMUL.FTZ R44, R44, R157.reuse ;  /* 0x0000009d2c2c7220 */ /* 0x080fe20000410000 */
[----:B------:R-:W3:Y:S01]  /*8370*/  MUFU.EX2 R3, R8 ;  /* 0x0000000800037308 */ /* 0x000ee20000000800 */
        /* <DEDUP_REMOVED lines=13> */
[----:B---3--:R-:W-:Y:S01]  /*8450*/  F2FP.F16.F32.PACK_AB R7, R3, R154 ;  /* 0x0000009a0307723e */ /* 0x008fe200000000ff */
        /* <DEDUP_REMOVED lines=19> */
[----:B------:R-:W-:Y:S01]  /*8590*/  LDSM.16.MT88.4 R120, [R159] ;  /* 0x000000009f78783b */ /* 0x000fe20000004200 */
        /* <DEDUP_REMOVED lines=57> */
[----:B------:R-:W-:Y:S01]  /*8930*/  MUFU.EX2 R165, R165 ;  /* 0x000000a500a57308 */ /* 0x000fe20000000800 */
[C---:B------:R-:W-:Y:S01]  /*8940*/  HMMA.16816.F32 R20, R4.reuse, R22, R116 ;  /* 0x000000160414723c */ /* 0x040fe20000001874 */
[----:B------:R-:W4:Y:S01]  /*8950*/  LDSM.16.MT88.4 R116, [R185+0xe000] ;  /* 0x00e00000b974783b */ /* 0x000f220000004200 */
[-C--:B------:R-:W-:Y:S01]  /*8960*/  FMUL.FTZ R92, R92, R157.reuse ;  /* 0x0000009d5c5c7220 */ /* 0x080fe20000410000 */
[----:B------:R-:W5:Y:S01]  /*8970*/  MUFU.EX2 R166, R166 ;  /* 0x000000a600a67308 */ /* 0x000f620000000800 */
[----:B------:R-:W-:Y:S01]  /*8980*/  FMUL.FTZ R93, R93, R157 ;  /* 0x0000009d5d5d7220 */ /* 0x000fe20000410000 */
[-C--:B------:R-:W-:Y:S01]  /*8990*/  FMUL.FTZ R94, R94, R155.reuse ;  /* 0x0000009b5e5e7220 */ /* 0x080fe20000410000 */
[----:B------:R-:W-:Y:S01]  /*89a0*/  FMUL.FTZ R95, R95, R155 ;  /* 0x0000009b5f5f7220 */ /* 0x000fe20000410000 */
[----:B------:R-:W-:Y:S01]  /*89b0*/  MUFU.EX2 R167, R167 ;  /* 0x000000a700a77308 */ /* 0x000fe20000000800 */
[C---:B---3--:R-:W-:Y:S01]  /*89c0*/  HMMA.16816.F32 R68, R4.reuse, R104, R68 ;  /* 0x000000680444723c */ /* 0x048fe20000001844 */
[-C--:B------:R-:W-:Y:S01]  /*89d0*/  FMUL.FTZ R96, R96, R157.reuse ;  /* 0x0000009d60607220 */ /* 0x080fe20000410000 */
[----:B------:R-:W-:Y:S01]  /*89e0*/  FMUL.FTZ R97, R97, R157 ;  /* 0x0000009d61617220 */ /* 0x000fe20000410000 */
[----:B------:R-:W-:Y:S01]  /*89f0*/  MUFU.EX2 R164, R164 ;  /* 0x000000a400a47308 */ /* 0x000fe20000000800 */
[-C--:B------:R-:W-:Y:S01]  /*8a00*/  FMUL.FTZ R98, R98, R155.reuse ;  /* 0x0000009b62627220 */ /* 0x080fe20000410000 */
[----:B------:R-:W-:Y:S01]  /*8a10*/  FMUL.FTZ R99, R99, R155 ;  /* 0x0000009b63637220 */ /* 0x000fe20000410000 */
[----:B------:R-:W-:Y:S01]  /*8a20*/  LDSM.16.MT88.4 R128, [R161+0xe800] ;  /* 0x00e80000a180783b */ /* 0x000fe20000004200 */
[----:B------:R-:W-:Y:S01]  /*8a30*/  MUFU.EX2 R170, R170 ;  /* 0x000000aa00aa7308 */ /* 0x000fe20000000800 */
[C---:B------:R-:W-:Y:S01]  /*8a40*/  HMMA.16816.F32 R72, R4.reuse, R106, R72 ;  /* 0x0000006a0448723c */ /* 0x040fe20000001848 */
[--C-:B------:R-:W-:Y:S01]  /*8a50*/  FFMA.FTZ R186, R198, UR4, -R147.reuse ;  /* 0x00000004c6ba7c23 */ /* 0x100fe20008010893 */
[----:B------:R-:W3:Y:S01]  /*8a60*/  LDSM.16.MT88.4 R104, [R159+0x4000] ;  /* 0x004000009f68783b */ /* 0x000ee20000004200 */
[----:B------:R-:W5:Y:S01]  /*8a70*/  MUFU.EX2 R169, R169 ;  /* 0x000000a900a97308 */ /* 0x000f620000000800 */
[--C-:B------:R-:W-:Y:S01]  /*8a80*/  FFMA.FTZ R173, R196, UR4, -R147.reuse ;  /* 0x00000004c4ad7c23 */ /* 0x100fe20008010893 */
[----:B------:R-:W-:Y:S01]  /*8a90*/  FFMA.FTZ R175, R180, UR4, -R147 ;  /* 0x00000004b4af7c23 */ /* 0x000fe20008010893 */
[--C-:B------:R-:W-:Y:S01]  /*8aa0*/  FFMA.FTZ R177, R176, UR4, -R163.reuse ;  /* 0x00000004b0b17c23 */ /* 0x100fe200080108a3 */
[----:B------:R-:W-:Y:S01]  /*8ab0*/  MUFU.EX2 R171, R171 ;  /* 0x000000ab00ab7308 */ /* 0x000fe20000000800 */
[C---:B------:R-:W-:Y:S01]  /*8ac0*/  HMMA.16816.F32 R32, R4.reuse, R120, R32 ;  /* 0x000000780420723c */ /* 0x040fe20000001820 */
[----:B------:R-:W-:Y:S01]  /*8ad0*/  FFMA.FTZ R179, R172, UR4, -R163 ;  /* 0x00000004acb37c23 */ /* 0x000fe200080108a3 */
[----:B------:R-:W-:Y:S01]  /*8ae0*/  FFMA.FTZ R182, R182, UR4, -R147 ;  /* 0x00000004b6b67c23 */ /* 0x000fe20008010893 */
[--C-:B------:R-:W-:Y:S01]  /*8af0*/  FFMA.FTZ R178, R178, UR4, -R163.reuse ;  /* 0x00000004b2b27c23 */ /* 0x100fe200080108a3 */
[--C-:B------:R-:W-:Y:S01]  /*8b00*/  FFMA.FTZ R174, R174, UR4, -R163.reuse ;  /* 0x00000004aeae7c23 */ /* 0x100fe200080108a3 */
[----:B------:R-:W-:Y:S01]  /*8b10*/  MUFU.EX2 R186, R186 ;  /* 0x000000ba00ba7308 */ /* 0x000fe20000000800 */
[----:B------:R-:W-:Y:S01]  /*8b20*/  FFMA.FTZ R187, R140, UR4, -R163 ;  /* 0x000000048cbb7c23 */ /* 0x000fe200080108a3 */
[--C-:B------:R-:W-:Y:S01]  /*8b30*/  FFMA.FTZ R181, R146, UR4, -R147.reuse ;  /* 0x0000000492b57c23 */ /* 0x100fe20008010893 */
[C---:B------:R-:W-:Y:S01]  /*8b40*/  HMMA.16816.F32 R100, R4.reuse, R122, R100 ;  /* 0x0000007a0464723c */ /* 0x040fe20000001864 */
[----:B------:R-:W-:Y:S01]  /*8b50*/  LDSM.16.MT88.4 R120, [R185+0xe800] ;  /* 0x00e80000b978783b */ /* 0x000fe20000004200 */
[----:B------:R-:W-:Y:S01]  /*8b60*/  MUFU.EX2 R173, R173 ;  /* 0x000000ad00ad7308 */ /* 0x000fe20000000800 */
[----:B------:R-:W-:Y:S01]  /*8b70*/  FFMA.FTZ R183, R144, UR4, -R147 ;  /* 0x0000000490b77c23 */ /* 0x000fe20008010893 */
[----:B------:R-:W-:Y:S01]  /*8b80*/  FFMA.FTZ R158, R219, R157, R158 ;  /* 0x0000009ddb9e7223 */ /* 0x000fe2000001009e */
[----:B------:R-:W-:Y:S01]  /*8b90*/  FFMA.FTZ R155, R217, R155, R156 ;  /* 0x0000009bd99b7223 */ /* 0x000fe2000001009c */
[----:B------:R1:W-:Y:S01]  /*8ba0*/  MUFU.EX2 R180, R182 ;  /* 0x000000b600b47308 */ /* 0x0003e20000000800 */
[----:B------:R-:W-:Y:S01]  /*8bb0*/  IADD3 R208, PT, PT, R184, -0x3, RZ ;  /* 0xfffffffdb8d07810 */ /* 0x000fe20007ffe0ff */
[----:B--2---:R-:W-:Y:S01]  /*8bc0*/  HMMA.16816.F32 R76, R4, R112, R76 ;  /* 0x00000070044c723c */ /* 0x004fe2000000184c */
[----:B------:R-:W-:Y:S01]  /*8bd0*/  FADD.FTZ R153, R153, R158 ;  /* 0x0000009e99997221 */ /* 0x000fe20000010000 */
[----:B------:R-:W-:Y:S01]  /*8be0*/  MUFU.EX2 R175, R175 ;  /* 0x000000af00af7308 */ /* 0x000fe20000000800 */
[----:B------:R-:W-:-:S02]  /*8bf0*/  FADD.FTZ R155, R150, R155 ;  /* 0x0000009b969b7221 */ /* 0x000fc40000010000 */
[----:B------:R-:W-:Y:S01]  /*8c00*/  FADD.FTZ R152, R152, R153 ;  /* 0x0000009998987221 */ /* 0x000fe20000010000 */
[----:B------:R2:W-:Y:S01]  /*8c10*/  MUFU.EX2 R176, R178 ;  /* 0x000000b200b07308 */ /* 0x0005e20000000800 */
[----:B------:R-:W-:Y:S01]  /*8c20*/  FADD.FTZ R154, R154, R155 ;  /* 0x0000009b9a9a7221 */ /* 0x000fe20000010000 */
[C---:B------:R-:W-:Y:S01]  /*8c30*/  HMMA.16816.F32 R80, R4.reuse, R114, R80 ;  /* 0x000000720450723c */ /* 0x040fe20000001850 */
[----:B------:R-:W-:Y:S01]  /*8c40*/  LDSM.16.MT88.4 R112, [R161+0xc800] ;  /* 0x00c80000a170783b */ /* 0x000fe20000004200 */
[----:B------:R-:W-:Y:S01]  /*8c50*/  MUFU.EX2 R177, R177 ;  /* 0x000000b100b17308 */ /* 0x000fe20000000800 */
[----:B------:R-:W-:Y:S01]  /*8c60*/  FADD.FTZ R152, R151, R152 ;  /* 0x0000009897987221 */ /* 0x000fe20000010000 */
[----:B-1----:R-:W-:Y:S01]  /*8c70*/  FFMA.FTZ R182, R142, UR4, -R163 ;  /* 0x000000048eb67c23 */ /* 0x002fe200080108a3 */
[----:B------:R-:W-:Y:S01]  /*8c80*/  FADD.FTZ R3, R3, R154 ;  /* 0x0000009a03037221 */ /* 0x000fe20000010000 */
[----:B------:R1:W-:Y:S02]  /*8c90*/  MUFU.EX2 R172, R174 ;  /* 0x000000ae00ac7308 */ /* 0x0003e40000000800 */
[----:B------:R-:W-:Y:S02]  /*8ca0*/  HMMA.16816.F32 R84, R4, R108, R84 ;  /* 0x0000006c0454723c */ /* 0x000fe40000001854 */
[----:B------:R-:W-:Y:S01]  /*8cb0*/  MUFU.EX2 R179, R179 ;  /* 0x000000b300b37308 */ /* 0x000fe20000000800 */
[----:B--2---:R-:W-:-:S03]  /*8cc0*/  FFMA.FTZ R178, R145, UR4, -R147 ;  /* 0x0000000491b27c23 */ /* 0x004fc60008010893 */
[----:B------:R-:W-:Y:S02]  /*8cd0*/  MUFU.EX2 R181, R181 ;  /* 0x000000b500b57308 */ /* 0x000fe40000000800 */
[----:B------:R-:W-:Y:S01]  /*8ce0*/  HMMA.16816.F32 R88, R4, R110, R88 ;  /* 0x0000006e0458723c */ /* 0x000fe20000001858 */
[----:B------:R-:W2:Y:S01]  /*8cf0*/  LDSM.16.MT88.4 R108, [R185+0xc800] ;  /* 0x00c80000b96c783b */ /* 0x000ea20000004200 */
[----:B------:R-:W-:Y:S01]  /*8d00*/  MUFU.EX2 R178, R178 ;  /* 0x000000b200b27308 */ /* 0x000fe20000000800 */
[----:B-1----:R-:W-:-:S03]  /*8d10*/  FFMA.FTZ R174, R143, UR4, -R147 ;  /* 0x000000048fae7c23 */ /* 0x002fc60008010893 */
[----:B------:R-:W-:Y:S01]  /*8d20*/  MUFU.EX2 R183, R183 ;  /* 0x000000b700b77308 */ /* 0x000fe20000000800 */
[----:B------:R-:W-:Y:S01]  /*8d30*/  LDSM.16.MT88.4 R144, [R185+0xf800] ;  /* 0x00f80000b990783b */ /* 0x000fe20000004200 */
[C---:B----4-:R-:W-:Y:S01]  /*8d40*/  HMMA.16816.F32 R36, R4.reuse, R116, R36 ;  /* 0x000000740424723c */ /* 0x050fe20000001824 */
[----:B------:R-:W-:Y:S01]  /*8d50*/  FFMA.FTZ R116, R136, UR4, -R163 ;  /* 0x0000000488747c23 */ /* 0x000fe200080108a3 */
[----:B------:R-:W-:Y:S01]  /*8d60*/  MUFU.EX2 R174, R174 ;  /* 0x000000ae00ae7308 */ /* 0x000fe20000000800 */
[----:B------:R-:W1:Y:S03]  /*8d70*/  LDSM.16.MT88.4 R136, [R160+0x800] ;  /* 0x00080000a088783b */ /* 0x000e660000004200 */
[----:B------:R4:W5:Y:S02]  /*8d80*/  MUFU.EX2 R168, R116 ;  /* 0x0000007400a87308 */ /* 0x0009640000000800 */
[C---:B------:R-:W-:Y:S02]  /*8d90*/  HMMA.16816.F32 R8, R4.reuse, R12, R8 ;  /* 0x0000000c0408723c */ /* 0x040fe40000001808 */
[----:B------:R-:W-:Y:S04]  /*8da0*/  MUFU.EX2 R182, R182 ;  /* 0x000000b600b67308 */ /* 0x000fe80000000800 */
[----:B------:R-:W1:Y:S02]  /*8db0*/  MUFU.EX2 R187, R187 ;  /* 0x000000bb00bb7308 */ /* 0x000e640000000800 */
[C---:B------:R-:W-:Y:S01]  /*8dc0*/  HMMA.16816.F32 R12, R4.reuse, R14, R124 ;  /* 0x0000000e040c723c */ /* 0x040fe2000000187c */
[----:B------:R-:W1:Y:S07]  /*8dd0*/  LDSM.16.MT88.4 R124, [R160+0x2800] ;  /* 0x00280000a07c783b */ /* 0x000e6e0000004200 */
[C---:B------:R-:W-:Y:S01]  /*8de0*/  HMMA.16816.F32 R40, R4.reuse, R118, R40 ;  /* 0x000000760428723c */ /* 0x040fe20000001828 */
[----:B----4-:R-:W4:Y:S07]  /*8df0*/  LDSM.16.MT88.4 R116, [R159+0x2800] ;  /* 0x002800009f74783b */ /* 0x010f2e0000004200 */
[C---:B---3--:R-:W-:Y:S08]  /*8e00*/  HMMA.16816.F32 R92, R4.reuse, R104, R92 ;  /* 0x00000068045c723c */ /* 0x048ff0000000185c */
[----:B------:R-:W-:Y:S01]  /*8e10*/  HMMA.16816.F32 R4, R4, R106, R96 ;  /* 0x0000006a0404723c */ /* 0x000fe20000001860 */
[----:B-----5:R-:W-:Y:S01]  /*8e20*/  F2FP.F16.F32.PACK_AB R96, R166, R165 ;  /* 0x000000a5a660723e */ /* 0x020fe200000000ff */
[----:B------:R-:W3:Y:S01]  /*8e30*/  LDSM.16.MT88.4 R104, [R185+0x10800] ;  /* 0x01080000b968783b */ /* 0x000ee20000004200 */
[----:B------:R-:W-:Y:S01]  /*8e40*/  F2FP.F16.F32.PACK_AB R97, R169, R170 ;  /* 0x000000aaa961723e */ /* 0x000fe200000000ff */
        /* <DEDUP_REMOVED lines=8> */
[----:B--2---:R-:W-:Y:S01]  /*8ed0*/  HMMA.16816.F32 R8, R96, R108, R8 ;  /* 0x0000006c6008723c */ /* 0x004fe20000001808 */
[----:B------:R-:W-:Y:S01]  /*8ee0*/  FADD.FTZ R168, R168, R169 ;  /* 0x000000a9a8a87221 */ /* 0x000fe20000010000 */
[----:B------:R-:W-:-:S03]  /*8ef0*/  FADD.FTZ R167, R164, R167 ;  /* 0x000000a7a4a77221 */ /* 0x000fc60000010000 */
[----:B------:R-:W-:-:S03]  /*8f00*/  FADD.FTZ R171, R171, R168 ;  /* 0x000000a8abab7221 */ /* 0x000fc60000010000 */
[C---:B------:R-:W-:Y:S01]  /*8f10*/  HMMA.16816.F32 R12, R96.reuse, R110, R12 ;  /* 0x0000006e600c723c */ /* 0x040fe2000000180c */
[----:B------:R-:W2:Y:S07]  /*8f20*/  LDSM.16.MT88.4 R108, [R161+0x10800] ;  /* 0x01080000a16c783b */ /* 0x000eae0000004200 */
[C---:B------:R-:W-:Y:S08]  /*8f30*/  HMMA.16816.F32 R16, R96.reuse, R112, R16 ;  /* 0x000000706010723c */ /* 0x040ff00000001810 */
[C---:B------:R-:W-:Y:S01]  /*8f40*/  HMMA.16816.F32 R20, R96.reuse, R114, R20 ;  /* 0x000000726014723c */ /* 0x040fe20000001814 */
[----:B------:R-:W5:Y:S07]  /*8f50*/  LDSM.16.MT88.4 R112, [R160+0x4800] ;  /* 0x00480000a070783b */ /* 0x000f6e0000004200 */
[C---:B------:R-:W-:Y:S08]  /*8f60*/  HMMA.16816.F32 R36, R96.reuse, R120, R36 ;  /* 0x000000786024723c */ /* 0x040ff00000001824 */
[C---:B------:R-:W-:Y:S01]  /*8f70*/  HMMA.16816.F32 R40, R96.reuse, R122, R40 ;  /* 0x0000007a6028723c */ /* 0x040fe20000001828 */
[----:B------:R-:W5:Y:S07]  /*8f80*/  LDSM.16.MT88.4 R120, [R159+0x4800] ;  /* 0x004800009f78783b */ /* 0x000f6e0000004200 */
[C---:B-1----:R-:W-:Y:S08]  /*8f90*/  HMMA.16816.F32 R24, R96.reuse, R136, R24 ;  /* 0x000000886018723c */ /* 0x042ff00000001818 */
        /* <DEDUP_REMOVED lines=14> */
[C---:B---3--:R-:W-:Y:S08]  /*9080*/  HMMA.16816.F32 R68, R96.reuse, R104, R68 ;  /* 0x000000686044723c */ /* 0x048ff00000001844 */
[C---:B------:R-:W-:Y:S01]  /*9090*/  HMMA.16816.F32 R72, R96.reuse, R106, R72 ;  /* 0x0000006a6048723c */ /* 0x040fe20000001848 */
[----:B------:R-:W-:Y:S07]  /*90a0*/  LDSM.16.MT88.4 R104, [R185+0x11000] ;  /* 0x01100000b968783b */ /* 0x000fee0000004200 */
[C---:B--2---:R-:W-:Y:S08]  /*90b0*/  HMMA.16816.F32 R76, R96.reuse, R108, R76 ;  /* 0x0000006c604c723c */ /* 0x044ff0000000184c */
[C---:B------:R-:W-:Y:S01]  /*90c0*/  HMMA.16816.F32 R80, R96.reuse, R110, R80 ;  /* 0x0000006e6050723c */ /* 0x040fe20000001850 */
[----:B------:R-:W1:Y:S07]  /*90d0*/  LDSM.16.MT88.4 R108, [R185+0xd000] ;  /* 0x00d00000b96c783b */ /* 0x000e6e0000004200 */
[C---:B-----5:R-:W-:Y:S08]  /*90e0*/  HMMA.16816.F32 R84, R96.reuse, R112, R84 ;  /* 0x000000706054723c */ /* 0x060ff00000001854 */
[C---:B------:R-:W-:Y:S01]  /*90f0*/  HMMA.16816.F32 R88, R96.reuse, R114, R88 ;  /* 0x000000726058723c */ /* 0x040fe20000001858 */
[----:B------:R-:W2:Y:S07]  /*9100*/  LDSM.16.MT88.4 R112, [R161+0xd000] ;  /* 0x00d00000a170783b */ /* 0x000eae0000004200 */
[C---:B------:R-:W-:Y:S08]  /*9110*/  HMMA.16816.F32 R92, R96.reuse, R120, R92 ;  /* 0x00000078605c723c */ /* 0x040ff0000000185c */
        /* <DEDUP_REMOVED lines=29> */
[C---:B------:R-:W-:Y:S01]  /*92f0*/  HMMA.16816.F32 R36, R4.reuse, R128, R36 ;  /* 0x000000800424723c */ /* 0x040fe20000001824 */
[--C-:B------:R-:W-:Y:S01]  /*9300*/  FFMA.FTZ R128, R141, UR4, -R163.reuse ;  /* 0x000000048d807c23 */ /* 0x100fe200080108a3 */
[----:B------:R-:W-:Y:S01]  /*9310*/  FFMA.FTZ R163, R162, UR4, -R163 ;  /* 0x00000004a2a37c23 */ /* 0x000fe200080108a3 */
[----:B------:R-:W-:Y:S02]  /*9320*/  LDSM.16.MT88.4 R140, [R185+0x11800] ;  /* 0x01180000b98c783b */ /* 0x000fe40000004200 */
[----:B------:R-:W-:Y:S03]  /*9330*/  MUFU.EX2 R162, R128 ;  /* 0x0000008000a27308 */ /* 0x000fe60000000800 */
[C---:B------:R-:W-:Y:S01]  /*9340*/  HMMA.16816.F32 R24, R4.reuse, R132, R24 ;  /* 0x000000840418723c */ /* 0x040fe20000001818 */
[----:B------:R-:W4:Y:S07]  /*9350*/  MUFU.EX2 R163, R163 ;  /* 0x000000a300a37308 */ /* 0x000f2e0000000800 */
        /* <DEDUP_REMOVED lines=8> */
[----:B------:R-:W-:Y:S07]  /*93e0*/  LDSM.16.MT88.4 R104, [R160+0x5800] ;  /* 0x00580000a068783b */ /* 0x000fee0000004200 */
[C---:B-1----:R-:W-:Y:S08]  /*93f0*/  HMMA.16816.F32 R76, R4.reuse, R108, R76 ;  /* 0x0000006c044c723c */ /* 0x042ff0000000184c */
        /* <DEDUP_REMOVED lines=9> */
[----:B------:R-:W-:Y:S01]  /*9490*/  F2FP.F16.F32.PACK_AB R5, R187, R182 ;  /* 0x000000b6bb05723e */ /* 0x000fe200000000ff */
[----:B------:R-:W-:Y:S01]  /*94a0*/  FADD.FTZ R182, R182, R179 ;  /* 0x000000b3b6b67221 */ /* 0x000fe20000010000 */
[----:B------:R-:W-:Y:S01]  /*94b0*/  F2FP.F16.F32.PACK_AB R6, R183, R178 ;  /* 0x000000b2b706723e */ /* 0x000fe200000000ff */
[----:B------:R-:W-:Y:S01]  /*94c0*/  FADD.FTZ R181, R174, R181 ;  /* 0x000000b5aeb57221 */ /* 0x000fe20000010000 */
[----:B----4-:R-:W-:Y:S01]  /*94d0*/  F2FP.F16.F32.PACK_AB R7, R163, R162 ;  /* 0x000000a2a307723e */ /* 0x010fe200000000ff */
        /* <DEDUP_REMOVED lines=9> */
[C---:B-----5:R-:W-:Y:S01]  /*9570*/  HMMA.16816.F32 R120, R4.reuse, R116, R16 ;  /* 0x000000740478723c */ /* 0x060fe20000001810 */
        /* <DEDUP_REMOVED lines=21> */
[----:B------:R-:W-:Y:S01]  /*96d0*/  HMMA.16816.F32 R52, R4, R132, R52 ;  /* 0x000000840434723c */ /* 0x000fe20000001834 */
[----:B------:R-:W-:-:S15]  /*96e0*/  MOV R132, R149 ;  /* 0x0000009500847202 */ /* 0x000fde0000000f00 */
[----:B------:R-:W-:-:S04]  /*96f0*/  NOP ;  /* 0x0000000000007918 */ /* 0x000fc80000000000 */
.L_x_751:
[----:B------:R-:W-:-:S13]  /*9700*/  ISETP.GE.AND P1, PT, R208, RZ, PT ;  /* 0x000000ffd000720c */ /* 0x000fda0003f26270 */
[----:B------:R-:W-:Y:S05]  /*9710*/  @!P1 BRA `(.L_x_756) ;  /* 0x0000003400189947 */ /* 0x000fea0003800000 */
[----:B------:R-:W-:Y:S01]  /*9720*/  SHF.R.U32.HI R5, RZ, 0x1, R192 ;  /* 0x00000001ff057819 */ /* 0x000fe200000116c0 */
[----:B------:R-:W1:Y:S01]  /*9730*/  LDC.64 R198, c[0x0][0x3c0] ;  /* 0x0000f000ffc67b82 */ /* 0x000e620000000a00 */
[----:B------:R-:W2:Y:S01]  /*9740*/  S2R R192, SR_TID.X ;  /* 0x0000000000c07919 */ /* 0x000ea20000002100 */
[----:B------:R-:W3:Y:S01]  /*9750*/  LDCU UR4, c[0x0][0x440] ;  /* 0x00008800ff0477ac */ /* 0x000ee20008000800 */
[----:B------:R-:W-:Y:S01]  /*9760*/  LOP3.LUT R5, R0, 0x8, R5, 0x78, !PT ;  /* 0x0000000800057812 */ /* 0x000fe200078e7805 */
[----:B------:R-:W-:Y:S02]  /*9770*/  IMAD.MOV.U32 R188, RZ, RZ, 0x20 ;  /* 0x00000020ffbc7424 */ /* 0x000fe400078e00ff */
[----:B------:R-:W-:Y:S01]  /*9780*/  IMAD.MOV.U32 R0, RZ, RZ, R3 ;  /* 0x000000ffff007224 */ /* 0x000fe200078e0003 */
[----:B------:R-:W-:Y:S01]  /*9790*/  LOP3.LUT R189, R5, 0x200, R2, 0xf8, !PT ;  /* 0x0000020005bd7812 */ /* 0x000fe200078ef802 */
[----:B------:R-:W4:Y:S01]  /*97a0*/  S2UR UR7, SR_CgaCtaId ;  /* 0x00000000000779c3 */ /* 0x000f220000008800 */
[----:B------:R-:W-:Y:S01]  /*97b0*/  SEL R188, R188, 0xffffffe0, !P2 ;  /* 0xffffffe0bcbc7807 */ /* 0x000fe20005000000 */
[----:B------:R-:W-:Y:S01]  /*97c0*/  IMAD.MOV.U32 R137, RZ, RZ, R132 ;  /* 0x000000ffff897224 */ /* 0x000fe200078e0084 */
[----:B------:R-:W-:Y:S01]  /*97d0*/  LEA R189, R189, UR5, 0x1 ;  /* 0x00000005bdbd7c11 */ /* 0x000fe2000f8e08ff */
[----:B------:R-:W-:Y:S01]  /*97e0*/  IMAD.MOV.U32 R187, RZ, RZ, 0x40 ;  /* 0x00000040ffbb7424 */ /* 0x000fe200078e00ff */
[----:B------:R-:W-:Y:S01]  /*97f0*/  UMOV UR8, 0x400 ;  /* 0x0000040000087882 */ /* 0x000fe20000000000 */
[----:B------:R-:W1:Y:S02]  /*9800*/  LDCU UR9, c[0x0][0x440] ;  /* 0x00008800ff0977ac */ /* 0x000e640008000800 */
[----:B------:R-:W-:-:S02]  /*9810*/  IMAD.IADD R188, R188, 0x1, R189 ;  /* 0x00000001bcbc7824 */ /* 0x000fc400078e02bd */
[C---:B------:R-:W-:Y:S01]  /*9820*/  VIADD R212, R189.reuse, 0xc000 ;  /* 0x0000c000bdd47836 */ /* 0x040fe20000000000 */
[----:B------:R-:W1:Y:S01]  /*9830*/  LDCU UR6, c[0x0][0x50c] ;  /* 0x0000a180ff0677ac */ /* 0x000e620008000800 */
[----:B------:R-:W-:Y:S01]  /*9840*/  VIADD R211, R189, 0xc040 ;  /* 0x0000c040bdd37836 */ /* 0x000fe20000000000 */
[----:B---3--:R-:W-:Y:S01]  /*9850*/  ISETP.GE.AND P1, PT, R191, UR4, PT ;  /* 0x00000004bf007c0c */ /* 0x008fe2000bf26270 */
[----:B------:R-:W3:Y:S01]  /*9860*/  LDCU UR4, c[0x0][0x45c] ;  /* 0x00008b80ff0477ac */ /* 0x000ee20008000800 */
[C---:B-1----:R-:W-:Y:S01]  /*9870*/  SHF.L.U64.HI R201, R198.reuse, 0x4, R199 ;  /* 0x00000004c6c97819 */ /* 0x042fe200000102c7 */
[----:B------:R-:W-:Y:S01]  /*9880*/  IMAD.SHL.U32 R200, R198, 0x10, RZ ;  /* 0x00000010c6c87824 */ /* 0x000fe200078e00ff */
[----:B----4-:R-:W-:Y:S01]  /*9890*/  ULEA UR7, UR7, UR8, 0x18 ;  /* 0x0000000807077291 */ /* 0x010fe2000f8ec0ff */
[C---:B--2---:R-:W-:Y:S01]  /*98a0*/  IMAD.SHL.U32 R186, R192.reuse, 0x40, RZ ;  /* 0x00000040c0ba7824 */ /* 0x044fe200078e00ff */
[C---:B------:R-:W-:Y:S01]  /*98b0*/  LOP3.LUT P0, RZ, R192.reuse, 0x2, RZ, 0xc0, !PT ;  /* 0x00000002c0ff7812 */ /* 0x040fe2000780c0ff */
[----:B------:R-:W-:-:S03]  /*98c0*/  IMAD.SHL.U32 R210, R192, 0x20, RZ ;  /* 0x00000020c0d27824 */ /* 0x000fc600078e00ff */
[----:B------:R-:W-:Y:S02]  /*98d0*/  LOP3.LUT R185, R186, 0x400, RZ, 0xc0, !PT ;  /* 0x00000400bab97812 */ /* 0x000fe400078ec0ff */
[----:B------:R-:W-:Y:S01]  /*98e0*/  SEL R184, R190, 0xffffffe0, !P0 ;  /* 0xffffffe0beb87807 */ /* 0x000fe20004000000 */
[----:B---3--:R-:W-:Y:S06]  /*98f0*/  BRA `(.L_x_757) ;  /* 0x0000000400487947 */ /* 0x008fec0003800000 */
.L_x_759:
        /* <DEDUP_REMOVED lines=14> */
[C---:B------:R-:W-:Y:S01]  /*99e0*/  LEA R8, P6, R9.reuse, R206, 0x1 ;  /* 0x000000ce09087211 */ /* 0x040fe200078c08ff */
[----:B------:R1:W-:Y:S01]  /*99f0*/  @P1 STS.128 [R209+0x6000], RZ ;  /* 0x006000ffd1001388 */ /* 0x0003e20000000c00 */
[-C--:B------:R-:W-:Y:S02]  /*9a00*/  LEA R10, P5, R2, R9.reuse, 0x5 ;  /* 0x00000009020a7211 */ /* 0x080fe400078a28ff */
[----:B------:R-:W-:Y:S01]  /*9a10*/  IADD3 R4, P4, PT, R4, R9, RZ ;  /* 0x0000000904047210 */ /* 0x000fe20007f9e0ff */
[----:B------:R-:W-:Y:S01]  /*9a20*/  @!PT LDS RZ, [RZ] ;  /* 0x00000000fffff984 */ /* 0x000fe20000000800 */
[----:B------:R-:W-:Y:S01]  /*9a30*/  @!PT LDS RZ, [RZ] ;  /* 0x00000000fffff984 */ /* 0x000fe20000000800 */
[----:B------:R-:W-:Y:S01]  /*9a40*/  @!PT LDS RZ, [RZ] ;  /* 0x00000000fffff984 */ /* 0x000fe20000000800 */
[----:B------:R1:W-:Y:S01]  /*9a50*/  @!P3 LDGSTS.E.BYPASS.LTC128B.128 [R209+0x8000], desc[UR12][R12.64+0x80] ;  /* 0x080000800cd1bfae */ /* 0x0003e2000b981a0c */
[-CC-:B------:R-:W-:Y:S02]  /*9a60*/  LEA.HI.X R9, R9, R205.reuse, R6.reuse, 0x1, P6 ;  /* 0x000000cd09097211 */ /* 0x180fe400030f0c06 */
[----:B------:R-:W-:Y:S01]  /*9a70*/  LEA.HI.X R2, R2, R6, R3, 0x5, P5 ;  /* 0x0000000602027211 */ /* 0x000fe200028f2c03 */
[----:B------:R1:W-:Y:S01]  /*9a80*/  @P3 STS.128 [R209+0x8000], RZ ;  /* 0x008000ffd1003388 */ /* 0x0003e20000000c00 */
[-C--:B------:R-:W-:Y:S01]  /*9a90*/  LEA R16, P5, R4, R206.reuse, 0x1 ;  /* 0x000000ce04107211 */ /* 0x080fe200078a08ff */
[----:B------:R-:W-:Y:S01]  /*9aa0*/  IMAD.X R5, R5, 0x1, R6, P4 ;  /* 0x0000000105057824 */ /* 0x000fe200020e0606 */
[----:B------:R-:W-:Y:S01]  /*9ab0*/  LEA R14, P4, R10, R206, 0x1 ;  /* 0x000000ce0a0e7211 */ /* 0x000fe200078808ff */
[----:B------:R-:W-:Y:S01]  /*9ac0*/  @!PT LDS RZ, [RZ] ;  /* 0x00000000fffff984 */ /* 0x000fe20000000800 */
[----:B------:R-:W-:Y:S01]  /*9ad0*/  @!PT LDS RZ, [RZ] ;  /* 0x00000000fffff984 */ /* 0x000fe20000000800 */
[----:B------:R-:W-:Y:S01]  /*9ae0*/  @!PT LDS RZ, [RZ] ;  /* 0x00000000fffff984 */ /* 0x000fe20000000800 */
[----:B------:R1:W-:Y:S03]  /*9af0*/  @!P2 LDGSTS.E.BYPASS.LTC128B.128 [R209+0xa000], desc[UR12][R12.64+0x100] ;  /* 0x0a0001000cd1afae */ /* 0x0003e6000b981a0c */
        /* <DEDUP_REMOVED lines=50> */
.L_x_757:
[----:B------:R-:W-:Y:S04]  /*9e20*/  DEPBAR.LE SB0, 0x0 ;  /* 0x000080000000791a */ /* 0x000fe80000000000 */
[----:B------:R-:W-:Y:S01]  /*9e30*/  BAR.SYNC.DEFER_BLOCKING 0x0 ;  /* 0x0000000000007b1d */ /* 0x000fe20000010000 */
[----:B------:R-:W-:Y:S01]  /*9e40*/  IMAD.SHL.U32 R215, R192, 0x8, RZ ;  /* 0x00000008c0d77824 */ /* 0x000fe200078e00ff */
[----:B------:R-:W-:Y:S01]  /*9e50*/  LOP3.LUT R193, R210, 0x7c00, RZ, 0xc0, !PT ;  /* 0x00007c00d2c17812 */ /* 0x000fe200078ec0ff */
[C---:B------:R-:W-:Y:S01]  /*9e60*/  IMAD.WIDE.U32 R132, R208.reuse, R198, RZ ;  /* 0x000000c6d0847225 */ /* 0x040fe200078e00ff */
[----:B------:R-:W-:Y:S02]  /*9e70*/  SHF.R.U32.HI R194, RZ, 0x1, R192 ;  /* 0x00000001ffc27819 */ /* 0x000fe400000116c0 */
[----:B------:R-:W-:Y:S01]  /*9e80*/  LOP3.LUT R191, R215, 0x38, RZ, 0xc0, !PT ;  /* 0x00000038d7bf7812 */ /* 0x000fe200078ec0ff */
[----:B------:R-:W-:Y:S01]  /*9e90*/  IMAD R216, R208, R199, R133 ;  /* 0x000000c7d0d87224 */ /* 0x000fe200078e0285 */
[C---:B------:R-:W-:Y:S02]  /*9ea0*/  LEA R224, P2, R132.reuse, R204, 0x7 ;  /* 0x000000cc84e07211 */ /* 0x040fe400078438ff */
[C---:B------:R-:W-:Y:S02]  /*9eb0*/  LOP3.LUT R214, R191.reuse, 0x40, RZ, 0xfc, !PT ;  /* 0x00000040bfd67812 */ /* 0x040fe400078efcff */
[--C-:B------:R-:W-:Y:S02]  /*9ec0*/  LEA.HI.X R225, R132, R203, R216.reuse, 0x7, P2 ;  /* 0x000000cb84e17211 */ /* 0x100fe400010f3cd8 */
[----:B------:R-:W-:Y:S02]  /*9ed0*/  ISETP.GE.AND P3, PT, R214, UR9, PT ;  /* 0x00000009d6007c0c */ /* 0x000fe4000bf66270 */
[----:B------:R-:W-:Y:S02]  /*9ee0*/  LOP3.LUT R213, R191, 0x80, RZ, 0xfc, !PT ;  /* 0x00000080bfd57812 */ /* 0x000fe400078efcff */
[C---:B------:R-:W-:Y:S02]  /*9ef0*/  LEA R221, P0, R132.reuse, R200, 0x6 ;  /* 0x000000c884dd7211 */ /* 0x040fe400078030ff */
[----:B------:R-:W-:Y:S02]  /*9f00*/  ISETP.GE.AND P2, PT, R213, UR9, PT ;  /* 0x00000009d5007c0c */ /* 0x000fe4000bf46270 */
[C---:B------:R-:W-:Y:S01]  /*9f10*/  LEA R222, P5, R221.reuse, R204, 0x1 ;  /* 0x000000ccddde7211 */ /* 0x040fe200078a08ff */
[----:B------:R-:W-:Y:S01]  /*9f20*/  @!PT LDS RZ, [RZ] ;  /* 0x00000000fffff984 */ /* 0x000fe20000000800 */
[----:B------:R-:W-:Y:S01]  /*9f30*/  @!PT LDS RZ, [RZ] ;  /* 0x00000000fffff984 */ /* 0x000fe20000000800 */
[----:B------:R-:W-:Y:S01]  /*9f40*/  @!PT LDS RZ, [RZ] ;  /* 0x00000000fffff984 */ /* 0x000fe20000000800 */
[----:B------:R-:W-:Y:S01]  /*9f50*/  @!P1 LDGSTS.E.BYPASS.LTC128B.128 [R209+0xc000], desc[UR12][R224.64] ;  /* 0x0c000000e0d19fae */ /* 0x000fe2000b981a0c */
[----:B------:R-:W-:Y:S01]  /*9f60*/  LEA.HI.X R216, R132, R201, R216, 0x6, P0 ;  /* 0x000000c984d87211 */ /* 0x000fe200000f34d8 */
[----:B------:R-:W-:Y:S01]  /*9f70*/  UMOV UR5, UR7 ;  /* 0x0000000700057c82 */ /* 0x000fe20008000000 */
[----:B------:R-:W-:Y:S02]  /*9f80*/  IADD3 R133, P4, PT, R221, R200, RZ ;  /* 0x000000c8dd857210 */ /* 0x000fe40007f9e0ff */
[----:B------:R-:W-:Y:S01]  /*9f90*/  @P1 STS.128 [R209+0xc000], RZ ;  /* 0x00c000ffd1001388 */ /* 0x000fe20000000c00 */
[----:B------:R-:W-:Y:S02]  /*9fa0*/  ISETP.GE.AND P1, PT, R191, UR9, PT ;  /* 0x00000009bf007c0c */ /* 0x000fe4000bf26270 */
[----:B------:R-:W-:Y:S02]  /*9fb0*/  LEA.HI.X R223, R221, R203, R216, 0x1, P5 ;  /* 0x000000cbdddf7211 */ /* 0x000fe400028f0cd8 */
        /* <DEDUP_REMOVED lines=8> */
[-C--:B------:R-:W-:Y:S02]  /*a040*/  LEA.HI.X R221, R133, R203.reuse, R134, 0x1, P4 ;  /* 0x000000cb85dd7211 */ /* 0x080fe400020f0c86 */
[----:B------:R-:W-:Y:S01]  /*a050*/  @!PT LDS RZ, [RZ] ;  /* 0x00000000fffff984 */ /* 0x000fe20000000800 */
[----:B------:R-:W-:Y:S01]  /*a060*/  @!PT LDS RZ, [RZ] ;  /* 0x00000000fffff984 */ /* 0x000fe20000000800 */
[----:B------:R-:W-:Y:S01]  /*a070*/  @!PT LDS RZ, [RZ] ;  /* 0x00000000fffff984 */ /* 0x000fe20000000800 */
[----:B------:R-:W-:Y:S01]  /*a080*/  @!P2 LDGSTS.E.BYPASS.LTC128B.128 [R209+0x10000], desc[UR12][R224.64+0x100] ;  /* 0x10000100e0d1afae */ /* 0x000fe2000b981a0c */
[----:B------:R-:W-:Y:S02]  /*a090*/  LEA.HI.X R136, R198, R216, R199, 0x5, P0 ;  /* 0x000000d8c6887211 */ /* 0x000fe400000f2cc7 */
[----:B------:R-:W-:Y:S02]  /*a0a0*/  LEA R132, P0, R135, R204, 0x1 ;  /* 0x000000cc87847211 */ /* 0x000fe400078008ff */
[----:B------:R-:W-:Y:S01]  /*a0b0*/  @P2 STS.128 [R209+0x10000], RZ ;  /* 0x010000ffd1002388 */ /* 0x000fe20000000c00 */
[----:B------:R-:W-:Y:S02]  /*a0c0*/  LOP3.LUT R139, R191, 0x1c0, R186, 0xf8, !PT ;  /* 0x000001c0bf8b7812 */ /* 0x000fe400078ef8ba */
[----:B------:R-:W-:Y:S02]  /*a0d0*/  LEA.HI.X R133, R135, R203, R136, 0x1, P0 ;  /* 0x000000cb87857211 */ /* 0x000fe400000f0c88 */
[----:B------:R-:W-:Y:S01]  /*a0e0*/  @!PT LDS RZ, [RZ] ;  /* 0x00000000fffff984 */ /* 0x000fe20000000800 */
[----:B------:R-:W-:Y:S01]  /*a0f0*/  @!PT LDS RZ, [RZ] ;  /* 0x00000000fffff984 */ /* 0x000fe20000000800 */
[----:B------:R-:W-:Y:S01]  /*a100*/  @!PT LDS RZ, [RZ] ;  /* 0x00000000fffff984 */ /* 0x000fe20000000800 */
[----:B------:R-:W-:Y:S01]  /*a110*/  @!P1 LDGSTS.E.BYPASS.LTC128B.128 [R209+0xc800], desc[UR12][R222.64] ;  /* 0x0c800000ded19fae */ /* 0x000fe2000b981a0c */
[----:B------:R-:W-:Y:S02]  /*a120*/  LOP3.LUT R3, R193, 0x200, R186, 0xf8, !PT ;  /* 0x00000200c1037812 */ /* 0x000fe400078ef8ba */
[----:B------:R-:W-:Y:S02]  /*a130*/  LOP3.LUT R2, R194, 0x8, RZ, 0xc0, !PT ;  /* 0x00000008c2027812 */ /* 0x000fe400078ec0ff */
[----:B------:R-:W-:Y:S01]  /*a140*/  @P1 STS.128 [R209+0xc800], RZ ;  /* 0x00c800ffd1001388 */ /* 0x000fe20000000c00 */
[----:B------:R-:W-:Y:S02]  /*a150*/  LOP3.LUT R196, R139, 0x8, R192, 0x78, !PT ;  /* 0x000000088bc47812 */ /* 0x000fe400078e78c0 */
[----:B------:R-:W-:Y:S02]  /*a160*/  LOP3.LUT R2, R3, R139, R2, 0xf6, !PT ;  /* 0x0000008b03027212 */ /* 0x000fe400078ef602 */
[----:B------:R-:W-:Y:S01]  /*a170*/  @!PT LDS RZ, [RZ] ;  /* 0x00000000fffff984 */ /* 0x000fe20000000800 */
[----:B------:R-:W-:Y:S01]  /*a180*/  @!PT LDS RZ, [RZ] ;  /* 0x00000000fffff984 */ /* 0x000fe20000000800 */
[----:B------:R-:W-:Y:S01]  /*a190*/  @!PT LDS RZ, [RZ] ;  /* 0x00000000fffff984 */ /* 0x000fe20000000800 */
[----:B------:R-:W-:Y:S01]  /*a1a0*/  @!P3 LDGSTS.E.BYPASS.LTC128B.128 [R209+0xe800], desc[UR12][R222.64+0x80] ;  /* 0x0e800080ded1bfae */ /* 0x000fe2000b981a0c */
[----:B------:R-:W-:Y:S01]  /*a1b0*/  LOP3.LUT P0, RZ, R192, 0x4, RZ, 0xc0, !PT ;  /* 0x00000004c0ff7812 */ /* 0x000fe2000780c0ff */
[----:B------:R-:W-:Y:S01]  /*a1c0*/  IMAD R196, R196, 0x2, R185 ;  /* 0x00000002c4c47824 */ /* 0x000fe200078e02b9 */
[----:B------:R-:W-:Y:S02]  /*a1d0*/  LEA R197, R2, UR5, 0x1 ;  /* 0x0000000502c57c11 */ /* 0x000fe4000f8e08ff */
[----:B------:R-:W-:Y:S01]  /*a1e0*/  @P3 STS.128 [R209+0xe800], RZ ;  /* 0x00e800ffd1003388 */ /* 0x000fe20000000c00 */
[----:B------:R-:W-:Y:S01]  /*a1f0*/  SEL R2, R187, 0xffffffc0, !P0 ;  /* 0xffffffc0bb027807 */ /* 0x000fe20004000000 */
[----:B------:R-:W-:Y:S01]  /*a200*/  VIADD R3, R196, UR5 ;  /* 0x00000005c4037c36 */ /* 0x000fe20008000000 */
[----:B------:R-:W-:Y:S02]  /*a210*/  ISETP.NE.AND P4, PT, R208, RZ, PT ;  /* 0x000000ffd000720c */ /* 0x000fe40003f85270 */
[----:B------:R-:W-:Y:S01]  /*a220*/  @!PT LDS RZ, [RZ] ;  /* 0x00000000fffff984 */ /* 0x000fe20000000800 */
[----:B------:R-:W-:Y:S01]  /*a230*/  @!PT LDS RZ, [RZ] ;  /* 0x00000000fffff984 */ /* 0x000fe20000000800 */
[----:B------:R-:W-:Y:S01]  /*a240*/  @!PT LDS RZ, [RZ] ;  /* 0x00000000fffff984 */ /* 0x000fe20000000800 */
[----:B------:R-:W-:Y:S01]  /*a250*/  @!P2 LDGSTS.E.BYPASS.LTC128B.128 [R209+0x10800], desc[UR12][R222.64+0x100] ;  /* 0x10800100ded1afae */ /* 0x000fe2000b981a0c */
[--C-:B------:R-:W-:Y:S02]  /*a260*/  IMAD.IADD R195, R184, 0x1, R197.reuse ;  /* 0x00000001b8c37824 */ /* 0x100fe400078e02c5 */
[C---:B------:R-:W-:Y:S02]  /*a270*/  IMAD.IADD R138, R3.reuse, 0x1, R184 ;  /* 0x00000001038a7824 */ /* 0x040fe400078e02b8 */
[----:B------:R-:W-:Y:S01]  /*a280*/  @P2 STS.128 [R209+0x10800], RZ ;  /* 0x010800ffd1002388 */ /* 0x000fe20000000c00 */
[----:B------:R-:W-:Y:S02]  /*a290*/  IMAD.IADD R139, R2, 0x1, R197 ;  /* 0x00000001028b7824 */ /* 0x000fe400078e02c5 */
[----:B------:R-:W-:Y:S02]  /*a2a0*/  IMAD.IADD R3, R3, 0x1, R2 ;  /* 0x0000000103037824 */ /* 0x000fe400078e0202 */
[----:B------:R-:W-:Y:S01]  /*a2b0*/  @!PT LDS RZ, [RZ] ;  /* 0x00000000fffff984 */ /* 0x000fe20000000800 */
[----:B------:R-:W-:Y:S01]  /*a2c0*/  @!PT LDS RZ, [RZ] ;  /* 0x00000000fffff984 */ /* 0x000fe20000000800 */
[----:B------:R-:W-:Y:S01]  /*a2d0*/  @!PT LDS RZ, [RZ] ;  /* 0x00000000fffff984 */ /* 0x000fe20000000800 */
[----:B------:R-:W-:Y:S01]  /*a2e0*/  @!P1 LDGSTS.E.BYPASS.LTC128B.128 [R209+0xd000], desc[UR12][R220.64] ;  /* 0x0d000000dcd19fae */ /* 0x000fe2000b981a0c */
[C---:B------:R-:W-:Y:S02]  /*a2f0*/  IMAD.IADD R136, R184.reuse, 0x1, R139 ;  /* 0x00000001b8887824 */ /* 0x040fe400078e028b */
[----:B------:R-:W-:Y:S02]  /*a300*/  IMAD.IADD R2, R184, 0x1, R3 ;  /* 0x00000001b8027824 */ /* 0x000fe400078e0203 */
        /* <DEDUP_REMOVED lines=34> */
[----:B------:R-:W5:Y:S05]  /*a530*/  LDSM.16.M88.4 R168, [R138+0x6800] ;  /* 0x006800008aa8783b */ /* 0x000f6a0000000200 */
[----:B------:R-:W5:Y:S01]  /*a540*/  LDSM.16.M88.4 R172, [R138+0x7000] ;  /* 0x007000008aac783b */ /* 0x000f620000000200 */
[C---:B--2---:R-:W-:Y:S04]  /*a550*/  HMMA.16816.F32 R4, R140.reuse, R144, RZ ;  /* 0x000000908c04723c */ /* 0x044fe800000018ff */
[----:B------:R-:W-:Y:S04]  /*a560*/  LDSM.16.M88.4 R176, [R139] ;  /* 0x000000008bb0783b */ /* 0x000fe80000000200 */
[C---:B------:R-:W-:Y:S01]  /*a570*/  HMMA.16816.F32 R8, R140.reuse, R146, RZ ;  /* 0x000000928c08723c */ /* 0x040fe200000018ff */
[----:B------:R-:W2:Y:S05]  /*a580*/  LDSM.16.M88.4 R144, [R138+0x7800] ;  /* 0x007800008a90783b */ /* 0x000eaa0000000200 */
[----:B------:R-:W2:Y:S02]  /*a590*/  LDSM.16.M88.4 R180, [R3+0x6000] ;  /* 0x0060000003b4783b */ /* 0x000ea40000000200 */
[C---:B---3--:R-:W-:Y:S03]  /*a5a0*/  HMMA.16816.F32 R12, R140.reuse, R148, RZ ;  /* 0x000000948c0c723c */ /* 0x048fe600000018ff */
[----:B-1----:R-:W-:Y:S05]  /*a5b0*/  LDSM.16.M88.4 R132, [R3+0x7800] ;  /* 0x007800000384783b */ /* 0x002fea0000000200 */
[C---:B------:R-:W-:Y:S01]  /*a5c0*/  HMMA.16816.F32 R16, R140.reuse, R150, RZ ;  /* 0x000000968c10723c */ /* 0x040fe200000018ff */
[----:B------:R-:W-:Y:S07]  /*a5d0*/  LDSM.16.M88.4 R148, [R3+0x7000] ;  /* 0x007000000394783b */ /* 0x000fee0000000200 */
[C---:B----4-:R-:W-:Y:S08]  /*a5e0*/  HMMA.16816.F32 R20, R140.reuse, R152, RZ ;  /* 0x000000988c14723c */ /* 0x050ff000000018ff */
[C---:B------:R-:W-:Y:S01]  /*a5f0*/  HMMA.16816.F32 R24, R140.reuse, R154, RZ ;  /* 0x0000009a8c18723c */ /* 0x040fe200000018ff */
[----:B------:R-:W-:Y:S07]  /*a600*/  LDSM.16.M88.4 R152, [R136] ;  /* 0x000000008898783b */ /* 0x000fee0000000200 */
[C---:B-----5:R-:W-:Y:S08]  /*a610*/  HMMA.16816.F32 R28, R140.reuse, R156, RZ ;  /* 0x0000009c8c1c723c */ /* 0x060ff000000018ff */
[----:B------:R-:W-:Y:S01]  /*a620*/  HMMA.16816.F32 R32, R140, R158, RZ ;  /* 0x0000009e8c20723c */ /* 0x000fe200000018ff */
[----:B------:R-:W1:Y:S05]  /*a630*/  LDSM.16.M88.4 R140, [R3+0x6800] ;  /* 0x00680000038c783b */ /* 0x000e6a0000000200 */
[----:B------:R-:W3:Y:S02]  /*a640*/  LDSM.16.M88.4 R156, [R2+0x6000] ;  /* 0x00600000029c783b */ /* 0x000ee40000000200 */
[C---:B------:R-:W-:Y:S08]  /*a650*/  HMMA.16816.F32 R4, R160.reuse, R164, R4 ;  /* 0x000000a4a004723c */ /* 0x040ff00000001804 */
[C---:B------:R-:W-:Y:S01]  /*a660*/  HMMA.16816.F32 R8, R160.reuse, R166, R8 ;  /* 0x000000a6a008723c */ /* 0x040fe20000001808 */
[----:B------:R-:W-:Y:S07]  /*a670*/  LDSM.16.M88.4 R164, [R2+0x7800] ;  /* 0x0078000002a4783b */ /* 0x000fee0000000200 */
[C---:B------:R-:W-:Y:S08]  /*a680*/  HMMA.16816.F32 R12, R160.reuse, R168, R12 ;  /* 0x000000a8a00c723c */ /* 0x040ff0000000180c */
[C---:B------:R-:W-:Y:S01]  /*a690*/  HMMA.16816.F32 R16, R160.reuse, R170, R16 ;  /* 0x000000aaa010723c */ /* 0x040fe20000001810 */
[----:B------:R-:W-:Y:S07]  /*a6a0*/  LDSM.16.M88.4 R168, [R197+0x2000] ;  /* 0x00200000c5a8783b */ /* 0x000fee0000000200 */
[C---:B------:R-:W-:Y:S08]  /*a6b0*/  HMMA.16816.F32 R20, R160.reuse, R172, R20 ;  /* 0x000000aca014723c */ /* 0x040ff00000001814 */
[C---:B------:R-:W-:Y:S01]  /*a6c0*/  HMMA.16816.F32 R24, R160.reuse, R174, R24 ;  /* 0x000000aea018723c */ /* 0x040fe20000001818 */
[----:B------:R-:W-:Y:S07]  /*a6d0*/  LDSM.16.M88.4 R172, [R196+UR5+0x8000] ;  /* 0x00800005c4ac783b */ /* 0x000fee0008000200 */
[C---:B--2---:R-:W-:Y:S08]  /*a6e0*/  HMMA.16816.F32 R28, R160.reuse, R144, R28 ;  /* 0x00000090a01c723c */ /* 0x044ff0000000181c */
[----:B------:R-:W-:Y:S01]  /*a6f0*/  HMMA.16816.F32 R32, R160, R146, R32 ;  /* 0x00000092a020723c */ /* 0x000fe20000001820 */
[----:B------:R-:W2:Y:S05]  /*a700*/  LDSM.16.M88.4 R144, [R2+0x6800] ;  /* 0x006800000290783b */ /* 0x000eaa0000000200 */
[----:B------:R-:W4:Y:S02]  /*a710*/  LDSM.16.M88.4 R160, [R2+0x7000] ;  /* 0x0070000002a0783b */ /* 0x000f240000000200 */
[C---:B------:R-:W-:Y:S08]  /*a720*/  HMMA.16816.F32 R4, R176.reuse, R180, R4 ;  /* 0x000000b4b004723c */ /* 0x040ff00000001804 */
[C---:B------:R-:W-:Y:S01]  /*a730*/  HMMA.16816.F32 R8, R176.reuse, R182, R8 ;  /* 0x000000b6b008723c */ /* 0x040fe20000001808 */
[----:B------:R-:W-:Y:S07]  /*a740*/  LDSM.16.M88.4 R180, [R138+0x8000] ;  /* 0x008000008ab4783b */ /* 0x000fee0000000200 */
[C---:B-1----:R-:W-:Y:S08]  /*a750*/  HMMA.16816.F32 R12, R176.reuse, R140, R12 ;  /* 0x0000008cb00c723c */ /* 0x042ff0000000180c */
[C---:B------:R-:W-:Y:S01]  /*a760*/  HMMA.16816.F32 R16, R176.reuse, R142, R16 ;  /* 0x0000008eb010723c */ /* 0x040fe20000001810 */
[----:B------:R-:W-:Y:S07]  /*a770*/  LDSM.16.M88.4 R140, [R196+UR5+0x9000] ;  /* 0x00900005c48c783b */ /* 0x000fee0008000200 */
[C---:B------:R-:W-:Y:S08]  /*a780*/  HMMA.16816.F32 R20, R176.reuse, R148, R20 ;  /* 0x00000094b014723c */ /* 0x040ff00000001814 */
[C---:B------:R-:W-:Y:S01]  /*a790*/  HMMA.16816.F32 R24, R176.reuse, R150, R24 ;  /* 0x00000096b018723c */ /* 0x040fe20000001818 */
[----:B------:R-:W-:Y:S07]  /*a7a0*/  LDSM.16.M88.4 R148, [R196+UR5+0x9800] ;  /* 0x00980005c494783b */ /* 0x000fee0008000200 */
[C---:B------:R-:W-:Y:S08]  /*a7b0*/  HMMA.16816.F32 R28, R176.reuse, R132, R28 ;  /* 0x00000084b01c723c */ /* 0x040ff0000000181c */
[----:B------:R-:W-:Y:S01]  /*a7c0*/  HMMA.16816.F32 R32, R176, R134, R32 ;  /* 0x00000086b020723c */ /* 0x000fe20000001820 */
[----:B------:R-:W1:Y:S05]  /*a7d0*/  LDSM.16.M88.4 R132, [R196+UR5+0x8800] ;  /* 0x00880005c484783b */ /* 0x000e6a0008000200 */
[----:B------:R-:W5:Y:S02]  /*a7e0*/  LDSM.16.M88.4 R176, [R195+0x2000] ;  /* 0x00200000c3b0783b */ /* 0x000f640000000200 */
[C---:B---3--:R-:W-:Y:S08]  /*a7f0*/  HMMA.16816.F32 R4, R152.reuse, R156, R4 ;  /* 0x0000009c9804723c */ /* 0x048ff00000001804 */
[C---:B------:R-:W-:Y:S01]  /*a800*/  HMMA.16816.F32 R8, R152.reuse, R158, R8 ;  /* 0x0000009e9808723c */ /* 0x040fe20000001808 */
[----:B------:R-:W-:Y:S07]  /*a810*/  LDSM.16.M88.4 R156, [R138+0x9800] ;  /* 0x009800008a9c783b */ /* 0x000fee0000000200 */
[C---:B--2---:R-:W-:Y:S08]  /*a820*/  HMMA.16816.F32 R12, R152.reuse, R144, R12 ;  /* 0x00000090980c723c */ /* 0x044ff0000000180c */
[C---:B------:R-:W-:Y:S01]  /*a830*/  HMMA.16816.F32 R16, R152.reuse, R146, R16 ;  /* 0x000000929810723c */ /* 0x040fe20000001810 */
[----:B------:R-:W2:Y:S07]  /*a840*/  LDSM.16.M88.4 R144, [R138+0x8800] ;  /* 0x008800008a90783b */ /* 0x000eae0000000200 */
[C---:B----4-:R-:W-:Y:S08]  /*a850*/  HMMA.16816.F32 R20, R152.reuse, R160, R20 ;  /* 0x000000a09814723c */ /* 0x050ff00000001814 */
[C---:B------:R-:W-:Y:S01]  /*a860*/  HMMA.16816.F32 R24, R152.reuse, R162, R24 ;  /* 0x000000a29818723c */ /* 0x040fe20000001818 */
[----:B------:R-:W-:Y:S07]  /*a870*/  LDSM.16.M88.4 R160, [R139+0x2000] ;  /* 0x002000008ba0783b */ /* 0x000fee0000000200 */
[C---:B------:R-:W-:Y:S08]  /*a880*/  HMMA.16816.F32 R28, R152.reuse, R164, R28 ;  /* 0x000000a4981c723c */ /* 0x040ff0000000181c */
[----:B------:R-:W-:Y:S01]  /*a890*/  HMMA.16816.F32 R32, R152, R166, R32 ;  /* 0x000000a69820723c */ /* 0x000fe20000001820 */
        /* <DEDUP_REMOVED lines=8> */
[C---:B------:R-:W-:Y:S08]  /*a920*/  HMMA.16816.F32 R20, R168.reuse, R140, R20 ;  /* 0x0000008ca814723c */ /* 0x040ff00000001814 */
[C---:B------:R-:W-:Y:S01]  /*a930*/  HMMA.16816.F32 R24, R168.reuse, R142, R24 ;  /* 0x0000008ea818723c */ /* 0x040fe20000001818 */
[----:B------:R-:W1:Y:S07]  /*a940*/  LDSM.16.M88.4 R140, [R3+0x9000] ;  /* 0x00900000038c783b */ /* 0x000e6e0000000200 */
[C---:B------:R-:W-:Y:S08]  /*a950*/  HMMA.16816.F32 R28, R168.reuse, R148, R28 ;  /* 0x00000094a81c723c */ /* 0x040ff0000000181c */
[----:B------:R-:W-:Y:S01]  /*a960*/  HMMA.16816.F32 R32, R168, R150, R32 ;  /* 0x00000096a820723c */ /* 0x000fe20000001820 */
[----:B------:R-:W1:Y:S05]  /*a970*/  LDSM.16.M88.4 R148, [R3+0x9800] ;  /* 0x009800000394783b */ /* 0x000e6a0000000200 */
[----:B------:R-:W1:Y:S02]  /*a980*/  LDSM.16.M88.4 R168, [R136+0x2000] ;  /* 0x0020000088a8783b */ /* 0x000e640000000200 */
[C---:B-----5:R-:W-:Y:S08]  /*a990*/  HMMA.16816.F32 R4, R176.reuse, R180, R4 ;  /* 0x000000b4b004723c */ /* 0x060ff00000001804 */
        /* <DEDUP_REMOVED lines=10> */
[----:B------:R-:W5:Y:S05]  /*aa40*/  LDSM.16.M88.4 R156, [R2+0x9800] ;  /* 0x00980000029c783b */ /* 0x000f6a0000000200 */
[----:B------:R-:W-:Y:S02]  /*aa50*/  LDSM.16.M88.4 R176, [R196+UR5+0xa000] ;  /* 0x00a00005c4b0783b */ /* 0x000fe40008000200 */
[C---:B----4-:R-:W-:Y:S08]  /*aa60*/  HMMA.16816.F32 R4, R160.reuse, R164, R4 ;  /* 0x000000a4a004723c */ /* 0x050ff00000001804 */
[C---:B------:R-:W-:Y:S01]  /*aa70*/  HMMA.16816.F32 R8, R160.reuse, R166, R8 ;  /* 0x000000a6a008723c */ /* 0x040fe20000001808 */
[----:B------:R-:W4:Y:S07]  /*aa80*/  LDSM.16.M88.4 R164, [R197+0x4000] ;  /* 0x00400000c5a4783b */ /* 0x000f2e0000000200 */
[C---:B-1----:R-:W-:Y:S08]  /*aa90*/  HMMA.16816.F32 R12, R160.reuse, R132, R12 ;  /* 0x00000084a00c723c */ /* 0x042ff0000000180c */
[C---:B------:R-:W-:Y:S01]  /*aaa0*/  HMMA.16816.F32 R16, R160.reuse, R134, R16 ;  /* 0x00000086a010723c */ /* 0x040fe20000001810 */
[----:B------:R-:W1:Y:S07]  /*aab0*/  LDSM.16.M88.4 R132, [R196+UR5+0xa800] ;  /* 0x00a80005c484783b */ /* 0x000e6e0008000200 */
[C---:B------:R-:W-:Y:S08]  /*aac0*/  HMMA.16816.F32 R20, R160.reuse, R140, R20 ;  /* 0x0000008ca014723c */ /* 0x040ff00000001814 */
[C---:B------:R-:W-:Y:S01]  /*aad0*/  HMMA.16816.F32 R24, R160.reuse, R142, R24 ;  /* 0x0000008ea018723c */ /* 0x040fe20000001818 */
[----:B------:R-:W1:Y:S07]  /*aae0*/  LDSM.16.M88.4 R140, [R196+UR5+0xb000] ;  /* 0x00b00005c48c783b */ /* 0x000e6e0008000200 */
[C---:B------:R-:W-:Y:S08]  /*aaf0*/  HMMA.16816.F32 R28, R160.reuse, R148, R28 ;  /* 0x00000094a01c723c */ /* 0x040ff0000000181c */
[----:B------:R-:W-:Y:S01]  /*ab00*/  HMMA.16816.F32 R32, R160, R150, R32 ;  /* 0x00000096a020723c */ /* 0x000fe20000001820 */
[----:B------:R-:W1:Y:S05]  /*ab10*/  LDSM.16.M88.4 R148, [R196+UR5+0xb800] ;  /* 0x00b80005c494783b */ /* 0x000e6a0008000200 */
[----:B------:R-:W-:Y:S02]  /*ab20*/  LDSM.16.M88.4 R160, [R195+0x4000] ;  /* 0x00400000c3a0783b */ /* 0x000fe40000000200 */
[C---:B------:R-:W-:Y:S08]  /*ab30*/  HMMA.16816.F32 R4, R168.reuse, R172, R4 ;  /* 0x000000aca804723c */ /* 0x040ff00000001804 */
[C---:B------:R-:W-:Y:S01]  /*ab40*/  HMMA.16816.F32 R8, R168.reuse, R174, R8 ;  /* 0x000000aea808723c */ /* 0x040fe20000001808 */
[----:B------:R-:W1:Y:S07]  /*ab50*/  LDSM.16.M88.4 R172, [R138+0xa000] ;  /* 0x00a000008aac783b */ /* 0x000e6e0000000200 */
        /* <DEDUP_REMOVED lines=8> */
[----:B------:R-:W5:Y:S05]  /*abe0*/  LDSM.16.M88.4 R156, [R138+0xb800] ;  /* 0x00b800008a9c783b */ /* 0x000f6a0000000200 */
[----:B------:R-:W-:Y:S02]  /*abf0*/  LDSM.16.M88.4 R168, [R139+0x4000] ;  /* 0x004000008ba8783b */ /* 0x000fe40000000200 */
[C---:B----4-:R-:W-:Y:S08]  /*ac00*/  HMMA.16816.F32 R4, R164.reuse, R176, R4 ;  /* 0x000000b0a404723c */ /* 0x050ff00000001804 */
[C---:B------:R-:W-:Y:S01]  /*ac10*/  HMMA.16816.F32 R8, R164.reuse, R178, R8 ;  /* 0x000000b2a408723c */ /* 0x040fe20000001808 */
[----:B------:R-:W4:Y:S07]  /*ac20*/  LDSM.16.M88.4 R176, [R3+0xa000] ;  /* 0x00a0000003b0783b */ /* 0x000f2e0000000200 */
        /* <DEDUP_REMOVED lines=10> */
[C---:B------:R-:W-:Y:S08]  /*acd0*/  HMMA.16816.F32 R4, R160.reuse, R172, R4 ;  /* 0x000000aca004723c */ /* 0x040ff00000001804 */
[C---:B------:R-:W-:Y:S08]  /*ace0*/  HMMA.16816.F32 R8, R160.reuse, R174, R8 ;  /* 0x000000aea008723c */ /* 0x040ff00000001808 */
[C---:B--2---:R-:W-:Y:S08]  /*acf0*/  HMMA.16816.F32 R12, R160.reuse, R144, R12 ;  /* 0x00000090a00c723c */ /* 0x044ff0000000180c */
[C---:B------:R-:W-:Y:S08]  /*ad00*/  HMMA.16816.F32 R16, R160.reuse, R146, R16 ;  /* 0x00000092a010723c */ /* 0x040ff00000001810 */
[C---:B---3--:R-:W-:Y:S08]  /*ad10*/  HMMA.16816.F32 R20, R160.reuse, R152, R20 ;  /* 0x00000098a014723c */ /* 0x048ff00000001814 */
[C---:B------:R-:W-:Y:S08]  /*ad20*/  HMMA.16816.F32 R24, R160.reuse, R154, R24 ;  /* 0x0000009aa018723c */ /* 0x040ff00000001818 */
[C---:B-----5:R-:W-:Y:S08]  /*ad30*/  HMMA.16816.F32 R28, R160.reuse, R156, R28 ;  /* 0x0000009ca01c723c */ /* 0x060ff0000000181c */
[----:B------:R-:W-:Y:S08]  /*ad40*/  HMMA.16816.F32 R32, R160, R158, R32 ;  /* 0x0000009ea020723c */ /* 0x000ff00000001820 */
[C---:B----4-:R-:W-:Y:S08]  /*ad50*/  HMMA.16816.F32 R4, R168.reuse, R176, R4 ;  /* 0x000000b0a804723c */ /* 0x050ff00000001804 */
[C---:B------:R-:W-:Y:S08]  /*ad60*/  HMMA.16816.F32 R8, R168.reuse, R178, R8 ;  /* 0x000000b2a808723c */ /* 0x040ff00000001808 */
[C---:B-1----:R-:W-:Y:S08]  /*ad70*/  HMMA.16816.F32 R12, R168.reuse, R132, R12 ;  /* 0x00000084a80c723c */ /* 0x042ff0000000180c */
[C---:B------:R-:W-:Y:S01]  /*ad80*/  HMMA.16816.F32 R16, R168.reuse, R134, R16 ;  /* 0x00000086a810723c */ /* 0x040fe20000001810 */
[----:B------:R-:W1:Y:S07]  /*ad90*/  LDSM.16.M88.4 R132, [R2+0xa800] ;  /* 0x00a800000284783b */ /* 0x000e6e0000000200 */
[C---:B------:R-:W-:Y:S08]  /*ada0*/  HMMA.16816.F32 R20, R168.reuse, R140, R20 ;  /* 0x0000008ca814723c */ /* 0x040ff00000001814 */
        /* <DEDUP_REMOVED lines=12> */
[----:B------:R-:W-:Y:S01]  /*ae70*/  MUFU.TANH R245, R245 ;  /* 0x000000f500f57308 */ /* 0x000fe20000002400 */
[----:B------:R-:W1:Y:S01]  /*ae80*/  LDSM.16.M88.4 R132, [R2+0xb800] ;  /* 0x00b800000284783b */ /* 0x000e620000000200 */
        /* <DEDUP_REMOVED lines=29> */
[C---:B-1----:R-:W-:Y:S03]  /*b060*/  HMMA.16816.F32 R28, R164.reuse, R132, R28 ;  /* 0x00000084a41c723c */ /* 0x042fe6000000181c */
[----:B--2---:R-:W-:Y:S02]  /*b070*/  FMNMX3.FTZ R132, R137, R245, R243, !PT ;  /* 0x000000f589847276 */ /* 0x004fe400078100f3 */
        /* <DEDUP_REMOVED lines=50> */
[----:B------:R-:W-:Y:S06]  /*b3a0*/  @P4 BRA `(.L_x_759) ;  /* 0xffffffe400544947 */ /* 0x000fec000383ffff */
.L_x_758:
        /* <DEDUP_REMOVED lines=102> */
[----:B------:R-:W2:Y:S01]  /*ba10*/  MUFU.EX2 R177, R177 ;  /* 0x000000b100b17308 */ /* 0x000ea20000000800 */
[C---:B------:R-:W-:Y:S01]  /*ba20*/  FMUL.FTZ R14, R0.reuse, R122 ;  /* 0x0000007a000e7220 */ /* 0x040fe20000410000 */
[C---:B------:R-:W-:Y:S01]  /*ba30*/  FMUL.FTZ R15, R0.reuse, R123 ;  /* 0x0000007b000f7220 */ /* 0x040fe20000410000 */
[C---:B------:R-:W-:Y:S01]  /*ba40*/  FMUL.FTZ R46, R0.reuse, R46 ;  /* 0x0000002e002e7220 */ /* 0x040fe20000410000 */
[----:B------:R-:W3:Y:S01]  /*ba50*/  LDSM.16.MT88.4 R120, [R164] ;  /* 0x00000000a478783b */ /* 0x000ee20000004200 */
        /* <DEDUP_REMOVED lines=12> */
[----:B------:R-:W4:Y:S01]  /*bb20*/  MUFU.EX2 R174, R174 ;  /* 0x000000ae00ae7308 */ /* 0x000f220000000800 */
[C---:B------:R-:W-:Y:S01]  /*bb30*/  FMUL.FTZ R22, R0.reuse, R114 ;  /* 0x0000007200167220 */ /* 0x040fe20000410000 */
[C---:B------:R-:W-:Y:S01]  /*bb40*/  FMUL.FTZ R23, R0.reuse, R115 ;  /* 0x0000007300177220 */ /* 0x040fe20000410000 */
[C---:B------:R-:W-:Y:S01]  /*bb50*/  FMUL.FTZ R54, R0.reuse, R54 ;  /* 0x0000003600367220 */ /* 0x040fe20000410000 */
[----:B------:R-:W5:Y:S01]  /*bb60*/  LDSM.16.MT88.4 R112, [R189+0xe000] ;  /* 0x00e00000bd70783b */ /* 0x000f620000004200 */
        /* <DEDUP_REMOVED lines=21> */
[C---:B---3--:R-:W-:Y:S01]  /*bcc0*/  HMMA.16816.F32 R28, R128.reuse, R120, R28 ;  /* 0x00000078801c723c */ /* 0x048fe2000000181c */
        /* <DEDUP_REMOVED lines=8> */
[----:B------:R-:W3:Y:S01]  /*bd50*/  MUFU.EX2 R178, R178 ;  /* 0x000000b200b27308 */ /* 0x000ee20000000800 */
[C---:B------:R-:W-:Y:S01]  /*bd60*/  FMUL.FTZ R72, R2.reuse, R72 ;  /* 0x0000004802487220 */ /* 0x040fe20000410000 */
[----:B------:R-:W-:Y:S01]  /*bd70*/  FMUL.FTZ R73, R2, R73 ;  /* 0x0000004902497220 */ /* 0x000fe20000410000 */
[C---:B------:R-:W-:Y:S01]  /*bd80*/  FMUL.FTZ R74, R0.reuse, R74 ;  /* 0x0000004a004a7220 */ /* 0x040fe20000410000 */
[----:B------:R-:W-:Y:S01]  /*bd90*/  FMUL.FTZ R75, R0, R75 ;  /* 0x0000004b004b7220 */ /* 0x000fe20000410000 */
[C---:B------:R-:W-:Y:S01]  /*bda0*/  FMUL.FTZ R76, R2.reuse, R76 ;  /* 0x0000004c024c7220 */ /* 0x040fe20000410000 */
[C---:B-----5:R-:W-:Y:S04]  /*bdb0*/  HMMA.16816.F32 R36, R128.reuse, R112, R36 ;  /* 0x000000708024723c */ /* 0x060fe80000001824 */
        /* <DEDUP_REMOVED lines=37> */
[----:B------:R-:W5:Y:S01]  /*c010*/  LDSM.16.MT88.4 R100, [R188+0x10000] ;  /* 0x01000000bc64783b */ /* 0x000f620000004200 */
[----:B------:R-:W-:Y:S01]  /*c020*/  MUFU.EX2 R195, R195 ;  /* 0x000000c300c37308 */ /* 0x000fe20000000800 */
[--C-:B------:R-:W-:Y:S01]  /*c030*/  FFMA.FTZ R222, R222, UR4, -R137.reuse ;  /* 0x00000004dede7c23 */ /* 0x100fe20008010889 */
[----:B------:R-:W-:Y:S01]  /*c040*/  FFMA.FTZ R135, R135, UR4, -R137 ;  /* 0x0000000487877c23 */ /* 0x000fe20008010889 */
[----:B------:R-:W-:Y:S07]  /*c050*/  FFMA.FTZ R216, R216, UR4, -R138 ;  /* 0x00000004d8d87c23 */ /* 0x000fee000801088a */
[----:B------:R2:W-:Y:S01]  /*c060*/  MUFU.EX2 R220, R224 ;  /* 0x000000e000dc7308 */ /* 0x0005e20000000800 */
[----:B------:R-:W-:Y:S01]  /*c070*/  FFMA.FTZ R173, R2, R219, R173 ;  /* 0x000000db02ad7223 */ /* 0x000fe200000100ad */
[C---:B------:R-:W-:Y:S08]  /*c080*/  HMMA.16816.F32 R60, R128.reuse, R108, R60 ;  /* 0x0000006c803c723c */ /* 0x040ff0000000183c */
[----:B------:R-:W-:Y:S01]  /*c090*/  MUFU.EX2 R196, R196 ;  /* 0x000000c400c47308 */ /* 0x000fe20000000800 */
[----:B------:R-:W-:Y:S01]  /*c0a0*/  IADD3 R208, PT, PT, R208, -0x1, RZ ;  /* 0xffffffffd0d07810 */ /* 0x000fe20007ffe0ff */
[----:B------:R-:W-:Y:S01]  /*c0b0*/  FFMA.FTZ R171, R0, R217, R171 ;  /* 0x000000d900ab7223 */ /* 0x000fe200000100ab */
[----:B------:R-:W-:Y:S07]  /*c0c0*/  FADD.FTZ R173, R172, R173 ;  /* 0x000000adacad7221 */ /* 0x000fee0000010000 */
[----:B------:R-:W-:Y:S01]  /*c0d0*/  MUFU.EX2 R197, R197 ;  /* 0x000000c500c57308 */ /* 0x000fe20000000800 */
[C---:B------:R-:W-:Y:S01]  /*c0e0*/  HMMA.16816.F32 R64, R128.reuse, R110, R64 ;  /* 0x0000006e8040723c */ /* 0x040fe20000001840 */
[----:B------:R-:W3:Y:S08]  /*c0f0*/  LDSM.16.MT88.4 R108, [R165+0x4000] ;  /* 0x00400000a56c783b */ /* 0x000ef00000004200 */
[----:B------:R4:W-:Y:S01]  /*c100*/  MUFU.EX2 R218, R222 ;  /* 0x000000de00da7308 */ /* 0x0009e20000000800 */
[----:B------:R-:W-:Y:S01]  /*c110*/  FADD.FTZ R168, R168, R171 ;  /* 0x000000aba8a87221 */ /* 0x000fe20000010000 */
[----:B--2---:R-:W-:Y:S01]  /*c120*/  FFMA.FTZ R224, R136, UR4, -R137 ;  /* 0x0000000488e07c23 */ /* 0x004fe20008010889 */
[----:B------:R-:W-:Y:S07]  /*c130*/  FADD.FTZ R170, R170, R173 ;  /* 0x000000adaaaa7221 */ /* 0x000fee0000010000 */
[----:B------:R-:W-:Y:S01]  /*c140*/  MUFU.EX2 R227, R227 ;  /* 0x000000e300e37308 */ /* 0x000fe20000000800 */
[----:B------:R-:W-:Y:S01]  /*c150*/  FADD.FTZ R167, R167, R168 ;  /* 0x000000a8a7a77221 */ /* 0x000fe20000010000 */
[C---:B-1----:R-:W-:Y:S08]  /*c160*/  HMMA.16816.F32 R68, R128.reuse, R104, R68 ;  /* 0x000000688044723c */ /* 0x042ff00000001844 */
[----:B------:R-:W-:Y:S01]  /*c170*/  MUFU.EX2 R224, R224 ;  /* 0x000000e000e07308 */ /* 0x000fe20000000800 */
[----:B------:R-:W-:Y:S01]  /*c180*/  FADD.FTZ R169, R169, R170 ;  /* 0x000000aaa9a97221 */ /* 0x000fe20000010000 */
[----:B------:R-:W-:Y:S08]  /*c190*/  FADD.FTZ R166, R166, R167 ;  /* 0x000000a7a6a67221 */ /* 0x000ff00000010000 */
[----:B------:R-:W-:Y:S01]  /*c1a0*/  MUFU.EX2 R135, R135 ;  /* 0x0000008700877308 */ /* 0x000fe20000000800 */
[--C-:B----4-:R-:W-:Y:S01]  /*c1b0*/  FFMA.FTZ R222, R223, UR4, -R138.reuse ;  /* 0x00000004dfde7c23 */ /* 0x110fe2000801088a */
[C---:B------:R-:W-:Y:S01]  /*c1c0*/  HMMA.16816.F32 R72, R128.reuse, R106, R72 ;  /* 0x0000006a8048723c */ /* 0x040fe20000001848 */
[----:B------:R-:W1:Y:S07]  /*c1d0*/  LDSM.16.MT88.4 R104, [R164+0x4000] ;  /* 0x00400000a468783b */ /* 0x000e6e0000004200 */
[----:B------:R-:W-:Y:S01]  /*c1e0*/  MUFU.EX2 R216, R216 ;  /* 0x000000d800d87308 */ /* 0x000fe20000000800 */
[--C-:B------:R-:W-:Y:S01]  /*c1f0*/  FFMA.FTZ R223, R225, UR4, -R138.reuse ;  /* 0x00000004e1df7c23 */ /* 0x100fe2000801088a */
[----:B------:R-:W-:Y:S01]  /*c200*/  FFMA.FTZ R138, R221, UR4, -R138 ;  /* 0x00000004dd8a7c23 */ /* 0x000fe2000801088a */
[----:B------:R-:W-:Y:S07]  /*c210*/  FADD.FTZ R0, R176, R169 ;  /* 0x000000a9b0007221 */ /* 0x000fee0000010000 */
[----:B------:R-:W-:Y:S01]  /*c220*/  MUFU.EX2 R222, R222 ;  /* 0x000000de00de7308 */ /* 0x000fe20000000800 */
[C---:B-----5:R-:W-:Y:S09]  /*c230*/  HMMA.16816.F32 R76, R128.reuse, R100, R76 ;  /* 0x00000064804c723c */ /* 0x060ff2000000184c */
[----:B------:R-:W2:Y:S01]  /*c240*/  MUFU.EX2 R223, R223 ;  /* 0x000000df00df7308 */ /* 0x000ea20000000800 */
[C---:B------:R-:W-:Y:S01]  /*c250*/  F2FP.F16.F32.PACK_AB R100, R177.reuse, R176 ;  /* 0x000000b0b164723e */ /* 0x040fe200000000ff */
[----:B------:R-:W-:Y:S01]  /*c260*/  FADD.FTZ R0, R177, R0 ;  /* 0x00000000b1007221 */ /* 0x000fe20000010000 */
[----:B------:R-:W-:Y:S07]  /*c270*/  F2FP.F16.F32.PACK_AB R101, R174, R179 ;  /* 0x000000b3ae65723e */ /* 0x000fee00000000ff */
[----:B------:R-:W4:Y:S01]  /*c280*/  MUFU.EX2 R221, R138 ;  /* 0x0000008a00dd7308 */ /* 0x000f220000000800 */
[----:B------:R-:W-:Y:S01]  /*c290*/  FADD.FTZ R179, R179, R166 ;  /* 0x000000a6b3b37221 */ /* 0x000fe20000010000 */
[C---:B------:R-:W-:Y:S03]  /*c2a0*/  HMMA.16816.F32 R80, R128.reuse, R102, R80 ;  /* 0x000000668050723c */ /* 0x040fe60000001850 */
[----:B------:R-:W-:Y:S01]  /*c2b0*/  F2FP.F16.F32.PACK_AB R102, R180, R175 ;  /* 0x000000afb466723e */ /* 0x000fe200000000ff */
[----:B------:R-:W-:Y:S01]  /*c2c0*/  FADD.FTZ R174, R174, R179 ;  /* 0x000000b3aeae7221 */ /* 0x000fe20000010000 */
[C---:B---3--:R-:W-:Y:S03]  /*c2d0*/  F2FP.F16.F32.PACK_AB R103, R178.reuse, R181 ;  /* 0x000000b5b267723e */ /* 0x048fe600000000ff */
[C---:B------:R-:W-:Y:S03]  /*c2e0*/  HMMA.16816.F32 R84, R128.reuse, R108, R84 ;  /* 0x0000006c8054723c */ /* 0x040fe60000001854 */
[----:B--2---:R-:W-:Y:S01]  /*c2f0*/  F2FP.F16.F32.PACK_AB R136, R223, R222 ;  /* 0x000000dedf88723e */ /* 0x004fe200000000ff */
[----:B------:R-:W-:Y:S01]  /*c300*/  FADD.FTZ R181, R181, R174 ;  /* 0x000000aeb5b57221 */ /* 0x000fe20000010000 */
[----:B----4-:R-:W-:Y:S03]  /*c310*/  F2FP.F16.F32.PACK_AB R138, R221, R216 ;  /* 0x000000d8dd8a723e */ /* 0x010fe600000000ff */
[C---:B------:R-:W-:Y:S01]  /*c320*/  HMMA.16816.F32 R88, R128.reuse, R110, R88 ;  /* 0x0000006e8058723c */ /* 0x040fe20000001858 */
[----:B------:R-:W2:Y:S02]  /*c330*/  LDSM.16.MT88.4 R108, [R189+0xc800] ;  /* 0x00c80000bd6c783b */ /* 0x000ea40000004200 */
[----:B------:R-:W-:Y:S05]  /*c340*/  FADD.FTZ R181, R178, R181 ;  /* 0x000000b5b2b57221 */ /* 0x000fea0000010000 */
[C---:B-1----:R-:W-:Y:S08]  /*c350*/  HMMA.16816.F32 R92, R128.reuse, R104, R92 ;  /* 0x00000068805c723c */ /* 0x042ff0000000185c */
[----:B------:R-:W-:Y:S01]  /*c360*/  HMMA.16816.F32 R96, R128, R106, R96 ;  /* 0x0000006a8060723c */ /* 0x000fe20000001860 */
[----:B------:R-:W1:Y:S08]  /*c370*/  LDSM.16.MT88.4 R104, [R189+0xe800] ;  /* 0x00e80000bd68783b */ /* 0x000e700000004200 */
[----:B------:R-:W3:Y:S01]  /*c380*/  LDSM.16.MT88.4 R128, [R165+0x2800] ;  /* 0x00280000a580783b */ /* 0x000ee20000004200 */
        /* <DEDUP_REMOVED lines=36> */
[----:B------:R-:W-:Y:S02]  /*c5d0*/  F2FP.F16.F32.PACK_AB R100, R183, R182 ;  /* 0x000000b6b764723e */ /* 0x000fe400000000ff */
[----:B------:R-:W-:Y:S01]  /*c5e0*/  F2FP.F16.F32.PACK_AB R101, R195, R220 ;  /* 0x000000dcc365723e */ /* 0x000fe200000000ff */
[----:B------:R-:W-:Y:S01]  /*c5f0*/  FADD.FTZ R220, R220, R181 ;  /* 0x000000b5dcdc7221 */ /* 0x000fe20000010000 */
[----:B------:R-:W-:Y:S02]  /*c600*/  F2FP.F16.F32.PACK_AB R102, R197, R196 ;  /* 0x000000c4c566723e */ /* 0x000fe400000000ff */
[----:B------:R-:W-:Y:S01]  /*c610*/  F2FP.F16.F32.PACK_AB R103, R227, R218 ;  /* 0x000000dae367723e */ /* 0x000fe200000000ff */
[----:B------:R-:W-:Y:S04]  /*c620*/  FADD.FTZ R195, R195, R220 ;  /* 0x000000dcc3c37221 */ /* 0x000fe80000010000 */
[----:B------:R-:W-:Y:S02]  /*c630*/  FADD.FTZ R218, R218, R195 ;  /* 0x000000c3dada7221 */ /* 0x000fe40000010000 */
[C---:B--2---:R-:W-:Y:S03]  /*c640*/  HMMA.16816.F32 R4, R100.reuse, R108, R4 ;  /* 0x0000006c6404723c */ /* 0x044fe60000001804 */
[----:B------:R-:W-:Y:S05]  /*c650*/  FADD.FTZ R227, R227, R218 ;  /* 0x000000dae3e37221 */ /* 0x000fea0000010000 */
        /* <DEDUP_REMOVED lines=63> */
[----:B------:R-:W-:Y:S01]  /*ca50*/  FADD.FTZ R5, R175, R0 ;  /* 0x00000000af057221 */ /* 0x000fe20000010000 */
[----:B------:R-:W-:Y:S03]  /*ca60*/  MOV R0, R3 ;  /* 0x0000000300007202 */ /* 0x000fe60000000f00 */
[----:B------:R-:W-:Y:S01]  /*ca70*/  FADD.FTZ R5, R180, R5 ;  /* 0x00000005b4057221 */ /* 0x000fe20000010000 */
[C---:B------:R-:W-:Y:S03]  /*ca80*/  HMMA.16816.F32 R80, R136.reuse, R6, R80 ;  /* 0x000000068850723c */ /* 0x040fe60000001850 */
[----:B------:R-:W-:Y:S04]  /*ca90*/  FADD.FTZ R182, R182, R5 ;  /* 0x00000005b6b67221 */ /* 0x000fe80000010000 */
[----:B------:R-:W-:Y:S01]  /*caa0*/  FADD.FTZ R183, R183, R182 ;  /* 0x000000b6b7b77221 */ /* 0x000fe20000010000 */
[C---:B---3--:R-:W-:Y:S03]  /*cab0*/  HMMA.16816.F32 R84, R136.reuse, R8, R84 ;  /* 0x000000088854723c */ /* 0x048fe60000001854 */
        /* <DEDUP_REMOVED lines=12> */
.L_x_756:
[----:B------:R-:W1:Y:S01]  /*cb80*/  SHFL.BFLY PT, R8, R219, 0x2, 0x1f ;  /* 0x0c401f00db087f89 */ /* 0x000e6200000e0000 */
[C---:B------:R-:W-:Y:S01]  /*cb90*/  LOP3.LUT P3, RZ, R192.reuse, 0x10, RZ, 0xc0, !PT ;  /* 0x00000010c0ff7812 */ /* 0x040fe2000786c0ff */
[----:B------:R-:W2:Y:S01]  /*cba0*/  LDC R12, c[0x0][0x434] ;  /* 0x00010d00ff0c7b82 */ /* 0x000ea20000000800 */
[----:B------:R-:W-:Y:S01]  /*cbb0*/  LOP3.LUT P4, RZ, R192, 0x8, RZ, 0xc0, !PT ;  /* 0x00000008c0ff7812 */ /* 0x000fe2000788c0ff */
[----:B------:R-:W3:Y:S03]  /*cbc0*/  SHFL.BFLY PT, R0, R217, 0x2, 0x1f ;  /* 0x0c401f00d9007f89 */ /* 0x000ee600000e0000 */
[----:B------:R-:W-:-:S03]  /*cbd0*/  SEL R190, R190, 0xffffffe0, !P4 ;  /* 0xffffffe0bebe7807 */ /* 0x000fc60006000000 */
[----:B------:R-:W2:Y:S08]  /*cbe0*/  LDC R14, c[0x0][0x434] ;  /* 0x00010d00ff0e7b82 */ /* 0x000eb00000000800 */
[----:B------:R-:W4:Y:S01]  /*cbf0*/  LDC.U8 R22, c[0x0][0x548] ;  /* 0x00015200ff167b82 */ /* 0x000f220000000000 */
[----:B-1----:R-:W-:Y:S01]  /*cc00*/  FADD.FTZ R8, R8, R219 ;  /* 0x000000db08087221 */ /* 0x002fe20000010000 */
[----:B---3--:R-:W-:-:S04]  /*cc10*/  FADD.FTZ R9, R0, R217 ;  /* 0x000000d900097221 */ /* 0x008fc80000010000 */
[----:B------:R-:W1:Y:S01]  /*cc20*/  SHFL.BFLY PT, R5, R8, 0x1, 0x1f ;  /* 0x0c201f0008057f89 */ /* 0x000e6200000e0000 */
[----:B------:R-:W-:-:S03]  /*cc30*/  SHF.L.U32 R0, R192, 0x1, RZ ;  /* 0x00000001c0007819 */ /* 0x000fc600000006ff */
[----:B------:R-:W3:Y:S01]  /*cc40*/  SHFL.BFLY PT, R2, R9, 0x1, 0x1f ;  /* 0x0c201f0009027f89 */ /* 0x000ee200000e0000 */
[----:B------:R-:W-:Y:S01]  /*cc50*/  LOP3.LUT R193, R193, 0x6, R0, 0xf8, !PT ;  /* 0x00000006c1c17812 */ /* 0x000fe200078ef800 */
[----:B-1----:R-:W-:Y:S01]  /*cc60*/  FADD.FTZ R4, R8, R5 ;  /* 0x0000000508047221 */ /* 0x002fe20000010000 */
[----:B------:R-:W-:Y:S01]  /*cc70*/  SHF.L.U32 R5, R192, 0x4, RZ ;  /* 0x00000004c0057819 */ /* 0x000fe200000006ff */
[----:B---3--:R-:W-:Y:S02]  /*cc80*/  FADD.FTZ R2, R9, R2 ;  /* 0x0000000209027221 */ /* 0x008fe40000010000 */
[----:B------:R-:W1:Y:S01]  /*cc90*/  MUFU.RCP R7, R4 ;  /* 0x0000000400077308 */ /* 0x000e620000001000 */
[----:B------:R-:W-:Y:S02]  /*cca0*/  LOP3.LUT R5, R5, 0x1c0, RZ, 0xc0, !PT ;  /* 0x000001c005057812 */ /* 0x000fe400078ec0ff */
[----:B------:R-:W-:Y:S02]  /*ccb0*/  FSETP.NE.FTZ.AND P2, PT, R4, RZ, PT ;  /* 0x000000ff0400720b */ /* 0x000fe40003f55000 */
[----:B------:R-:W-:-:S02]  /*ccc0*/  LOP3.LUT R0, R5, 0x38, R0, 0xf8, !PT ;  /* 0x0000003805007812 */ /* 0x000fc400078ef800 */
[----:B------:R-:W-:Y:S01]  /*ccd0*/  FSETP.NE.FTZ.AND P1, PT, R2, RZ, PT ;  /* 0x000000ff0200720b */ /* 0x000fe20003f35000 */
[----:B------:R-:W3:Y:S01]  /*cce0*/  MUFU.RCP R6, R2 ;  /* 0x0000000200067308 */ /* 0x000ee20000001000 */
[----:B------:R-:W-:Y:S02]  /*ccf0*/  LOP3.LUT R0, R193, R0, RZ, 0xfc, !PT ;  /* 0x00000000c1007212 */ /* 0x000fe400078efcff */
[----:B------:R-:W-:Y:S02]  /*cd00*/  MOV R5, 0x10 ;  /* 0x0000001000057802 */ /* 0x000fe40000000f00 */
[----:B------:R-:W-:Y:S02]  /*cd10*/  LEA R9, R0, UR5, 0x1 ;  /* 0x0000000500097c11 */ /* 0x000fe4000f8e08ff */
[----:B------:R-:W5:Y:S01]  /*cd20*/  LDC.U8 R0, c[0x0][0x549] ;  /* 0x00015240ff007b82 */ /* 0x000f620000000000 */
[----:B------:R-:W-:Y:S01]  /*cd30*/  SEL R5, R5, 0xfffffff0, !P0 ;  /* 0xfffffff005057807 */ /* 0x000fe20004000000 */
[----:B------:R2:W2:Y:S01]  /*cd40*/  @P2 MUFU.LG2 R18, R4 ;  /* 0x0000000400122308 */ /* 0x0004a20000000c00 */
[----:B-1----:R-:W-:-:S02]  /*cd50*/  FSEL R7, R7, 1, P2 ;  /* 0x3f80000007077808 */ /* 0x002fc40001000000 */
[C---:B------:R-:W-:Y:S02]  /*cd60*/  IADD3 R15, PT, PT, R9.reuse, 0x40, RZ ;  /* 0x00000040090f7810 */ /* 0x040fe40007ffe0ff */
[----:B------:R-:W-:Y:S01]  /*cd70*/  IADD3 R13, PT, PT, R9, R190, RZ ;  /* 0x000000be090d7210 */ /* 0x000fe20007ffe0ff */
[C---:B------:R-:W-:Y:S01]  /*cd80*/  FMUL.FTZ R128, R7.reuse, R128 ;  /* 0x0000008007807220 */ /* 0x040fe20000410000 */
[C---:B------:R-:W-:Y:S01]  /*cd90*/  FMUL.FTZ R129, R7.reuse, R129 ;  /* 0x0000008107817220 */ /* 0x040fe20000410000 */
[C---:B------:R-:W-:Y:S01]  /*cda0*/  FMUL.FTZ R124, R7.reuse, R124 ;  /* 0x0000007c077c7220 */ /* 0x040fe20000410000 */
[----:B---3--:R-:W-:Y:S01]  /*cdb0*/  FSEL R6, R6, 1, P1 ;  /* 0x3f80000006067808 */ /* 0x008fe20000800000 */
        /* <DEDUP_REMOVED lines=17> */
[----:B------:R-:W-:Y:S01]  /*ced0*/  @P3 IADD3 R15, PT, PT, R9, -0x40, RZ ;  /* 0xffffffc0090f3810 */ /* 0x000fe20007ffe0ff */
[C---:B------:R-:W-:Y:S01]  /*cee0*/  FMUL.FTZ R108, R7.reuse, R108 ;  /* 0x0000006c076c7220 */ /* 0x040fe20000410000 */
        /* <DEDUP_REMOVED lines=114> */
[----:B-----5:R-:W-:Y:S01]  /*d610*/  ISETP.NE.AND P3, PT, R0, RZ, PT ;  /* 0x000000ff0000720c */ /* 0x020fe20003f65270 */
[----:B------:R-:W-:Y:S01]  /*d620*/  STS [R11+0x2400], R42 ;  /* 0x0024002a0b007388 */ /* 0x000fe20000000800 */
[----:B------:R-:W-:Y:S01]  /*d630*/  F2FP.F16.F32.PACK_AB R64, R65, R64 ;  /* 0x000000404140723e */ /* 0x000fe200000000ff */
[----:B------:R-:W-:Y:S01]  /*d640*/  FMUL.FTZ R85, R7, R85 ;  /* 0x0000005507557220 */ /* 0x000fe20000410000 */
[----:B------:R-:W-:Y:S01]  /*d650*/  F2FP.F16.F32.PACK_AB R66, R67, R66 ;  /* 0x000000424342723e */ /* 0x000fe200000000ff */
[----:B------:R-:W-:Y:S01]  /*d660*/  STS [R13+0x2000], R44 ;  /* 0x0020002c0d007388 */ /* 0x000fe20000000800 */
[----:B------:R-:W-:Y:S01]  /*d670*/  F2FP.F16.F32.PACK_AB R68, R69, R68 ;  /* 0x000000444544723e */ /* 0x000fe200000000ff */
[C---:B------:R-:W-:Y:S01]  /*d680*/  FMUL.FTZ R86, R6.reuse, R86 ;  /* 0x0000005606567220 */ /* 0x040fe20000410000 */
        /* <DEDUP_REMOVED lines=10> */
[----:B------:R-:W-:Y:S01]  /*d730*/  ISETP.NE.AND P0, PT, R207, -0x1, PT ;  /* 0xffffffffcf00780c */ /* 0x000fe20003f05270 */
[----:B------:R-:W-:Y:S01]  /*d740*/  FMUL.FTZ R89, R7, R89 ;  /* 0x0000005907597220 */ /* 0x000fe20000410000 */
[C---:B------:R-:W-:Y:S01]  /*d750*/  FMUL.FTZ R90, R6.reuse, R90 ;  /* 0x0000005a065a7220 */ /* 0x040fe20000410000 */
[----:B------:R-:W-:Y:S01]  /*d760*/  STS [R15+0x2000], R52 ;  /* 0x002000340f007388 */ /* 0x000fe20000000800 */
[C---:B------:R-:W-:Y:S01]  /*d770*/  FMUL.FTZ R91, R6.reuse, R91 ;  /* 0x0000005b065b7220 */ /* 0x040fe20000410000 */
[----:B------:R-:W-:Y:S01]  /*d780*/  F2FP.F16.F32.PACK_AB R80, R81, R80 ;  /* 0x000000505150723e */ /* 0x000fe200000000ff */
[----:B------:R-:W-:Y:S01]  /*d790*/  FMUL.FTZ R92, R7, R92 ;  /* 0x0000005c075c7220 */ /* 0x000fe20000410000 */
[----:B------:R-:W-:Y:S01]  /*d7a0*/  STS [R15+0x2400], R54 ;  /* 0x002400360f007388 */ /* 0x000fe20000000800 */
[----:B------:R-:W-:Y:S01]  /*d7b0*/  F2FP.F16.F32.PACK_AB R82, R83, R82 ;  /* 0x000000525352723e */ /* 0x000fe200000000ff */
[C---:B------:R-:W-:Y:S01]  /*d7c0*/  FMUL.FTZ R93, R7.reuse, R93 ;  /* 0x0000005d075d7220 */ /* 0x040fe20000410000 */
[C---:B------:R-:W-:Y:S01]  /*d7d0*/  FMUL.FTZ R96, R7.reuse, R96 ;  /* 0x0000006007607220 */ /* 0x040fe20000410000 */
[----:B------:R-:W-:Y:S01]  /*d7e0*/  STS [R19+0x2000], R56 ;  /* 0x0020003813007388 */ /* 0x000fe20000000800 */
[C---:B------:R-:W-:Y:S01]  /*d7f0*/  FMUL.FTZ R94, R6.reuse, R94 ;  /* 0x0000005e065e7220 */ /* 0x040fe20000410000 */
        /* <DEDUP_REMOVED lines=8> */
[----:B------:R-:W2:Y:S01]  /*d880*/  @P3 LDC R23, c[0x0][0x430] ;  /* 0x00010c00ff173b82 */ /* 0x000ea20000000800 */
        /* <DEDUP_REMOVED lines=9> */
[----:B------:R-:W-:Y:S01]  /*d920*/  @P3 MOV R20, 0x1 ;  /* 0x0000000100143802 */ /* 0x000fe20000000f00 */
[----:B------:R-:W-:Y:S04]  /*d930*/  STS [R9+0x4000], R68 ;  /* 0x0040004409007388 */ /* 0x000fe80000000800 */
[----:B------:R1:W-:Y:S04]  /*d940*/  STS [R9+0x4400], R70 ;  /* 0x0044004609007388 */ /* 0x0003e80000000800 */
[----:B------:R-:W-:Y:S01]  /*d950*/  STS [R11+0x4000], R72 ;  /* 0x004000480b007388 */ /* 0x000fe20000000800 */
[----:B--2---:R-:W-:-:S03]  /*d960*/  @P3 IMAD R14, R23, R12, RZ ;  /* 0x0000000c170e3224 */ /* 0x004fc600078e02ff */
[----:B------:R2:W-:Y:S04]  /*d970*/  STS [R11+0x4400], R74 ;  /* 0x0044004a0b007388 */ /* 0x0005e80000000800 */
[----:B------:R-:W-:Y:S04]  /*d980*/  STS [R13+0x4000], R76 ;  /* 0x0040004c0d007388 */ /* 0x000fe80000000800 */
[----:B------:R-:W-:Y:S04]  /*d990*/  STS [R13+0x4400], R78 ;  /* 0x0044004e0d007388 */ /* 0x000fe80000000800 */
[----:B------:R-:W-:Y:S04]  /*d9a0*/  STS [R17+0x4000], R80 ;  /* 0x0040005011007388 */ /* 0x000fe80000000800 */
[----:B------:R3:W-:Y:S01]  /*d9b0*/  STS [R17+0x4400], R82 ;  /* 0x0044005211007388 */ /* 0x0007e20000000800 */
[----:B-1----:R-:W1:Y:S03]  /*d9c0*/  @P0 LDC.64 R8, c[0x0][0x408] ;  /* 0x00010200ff080b82 */ /* 0x002e660000000a00 */
[----:B------:R-:W-:Y:S04]  /*d9d0*/  STS [R15+0x4000], R84 ;  /* 0x004000540f007388 */ /* 0x000fe80000000800 */
[----:B------:R5:W-:Y:S01]  /*d9e0*/  STS [R15+0x4400], R86 ;  /* 0x004400560f007388 */ /* 0x000be20000000800 */
[----:B--2---:R-:W2:Y:S03]  /*d9f0*/  @!P0 LDC.64 R10, c[0x0][0x400] ;  /* 0x00010000ff0a8b82 */ /* 0x004ea60000000a00 */
[----:B------:R1:W-:Y:S04]  /*da00*/  STS [R19+0x4000], R88 ;  /* 0x0040005813007388 */ /* 0x0003e80000000800 */
[----:B------:R1:W-:Y:S04]  /*da10*/  STS [R19+0x4400], R90 ;  /* 0x0044005a13007388 */ /* 0x0003e80000000800 */
[----:B------:R1:W-:Y:S04]  /*da20*/  STS [R21+0x4000], R92 ;  /* 0x0040005c15007388 */ /* 0x0003e80000000800 */
[----:B------:R1:W-:Y:S01]  /*da30*/  STS [R21+0x4400], R94 ;  /* 0x0044005e15007388 */ /* 0x0003e20000000800 */
[----:B---3--:R-:W-:Y:S01]  /*da40*/  LOP3.LUT R17, R215, 0x1f8, RZ, 0xc0, !PT ;  /* 0x000001f8d7117812 */ /* 0x008fe200078ec0ff */
[----:B------:R-:W3:Y:S03]  /*da50*/  S2R R0, SR_CTAID.X ;  /* 0x0000000000007919 */ /* 0x000ee60000002500 */
[----:B------:R-:W-:-:S02]  /*da60*/  LOP3.LUT R16, R17, 0x38, R192, 0x78, !PT ;  /* 0x0000003811107812 */ /* 0x000fc400078e78c0 */
[----:B------:R-:W1:Y:S01]  /*da70*/  @P3 LDC R17, c[0x0][0x430] ;  /* 0x00010c00ff113b82 */ /* 0x000e620000000800 */
[----:B------:R-:W1:Y:S01]  /*da80*/  S2R R13, SR_CTAID.Y ;  /* 0x00000000000d7919 */ /* 0x000e620000002600 */
[----:B------:R-:W-:Y:S01]  /*da90*/  LOP3.LUT R16, R16, 0x1e00, R215, 0xf8, !PT ;  /* 0x00001e0010107812 */ /* 0x000fe200078ef8d7 */
[----:B------:R1:W-:Y:S03]  /*daa0*/  STS [R5+0x4000], R7 ;  /* 0x0040000705007388 */ /* 0x0003e60000000800 */
[----:B------:R-:W-:Y:S01]  /*dab0*/  LEA R16, R16, UR5, 0x1 ;  /* 0x0000000510107c11 */ /* 0x000fe2000f8e08ff */
[----:B------:R1:W-:Y:S01]  /*dac0*/  STS [R5+0x4400], R98 ;  /* 0x0044006205007388 */ /* 0x0003e20000000800 */
[----:B-----5:R-:W1:Y:S01]  /*dad0*/  S2R R15, SR_CTAID.Z ;  /* 0x00000000000f7919 */ /* 0x020e620000002700 */
[----:B----4-:R-:W-:Y:S05]  /*dae0*/  @P3 BRA `(.L_x_760) ;  /* 0x0000000000203947 */ /* 0x010fea0003800000 */
[----:B------:R-:W-:Y:S01]  /*daf0*/  ISETP.NE.AND P4, PT, R22, RZ, PT ;  /* 0x000000ff1600720c */ /* 0x000fe20003f85270 */
[----:B-1----:R-:W1:-:S12]  /*db00*/  LDC R5, c[0x0][0x3e0] ;  /* 0x0000f800ff057b82 */ /* 0x002e580000000800 */
[----:B------:R-:W1:Y:S01]  /*db10*/  @P4 LDC R20, c[0x0][0x454] ;  /* 0x00011500ff144b82 */ /* 0x000e620000000800 */
[----:B------:R-:W-:Y:S02]  /*db20*/  @P4 MOV R17, 0x1 ;  /* 0x0000000100114802 */ /* 0x000fe40000000f00 */
[----:B------:R-:W-:-:S05]  /*db30*/  @!P4 MOV R17, 0x1 ;  /* 0x000000010011c802 */ /* 0x000fca0000000f00 */
[----:B------:R-:W4:Y:S01]  /*db40*/  @P4 LDC R14, c[0x0][0x454] ;  /* 0x00011500ff0e4b82 */ /* 0x000f220000000800 */
[-C--:B-1----:R-:W-:Y:S02]  /*db50*/  @P4 IMAD R20, R20, R5.reuse, RZ ;  /* 0x0000000514144224 */ /* 0x082fe400078e02ff */
[----:B------:R-:W-:-:S07]  /*db60*/  @!P4 IMAD R20, R12, R5, RZ ;  /* 0x000000050c14c224 */ /* 0x000fce00078e02ff */
.L_x_760:
[----:B------:R-:W-:Y:S01]  /*db70*/  BAR.SYNC.DEFER_BLOCKING 0x0 ;  /* 0x0000000000007b1d */ /* 0x000fe20000010000 */
[----:B------:R-:W-:Y:S01]  /*db80*/  ISETP.NE.AND P4, PT, R207, -0x1, PT ;  /* 0xffffffffcf00780c */ /* 0x000fe20003f85270 */
[----:B-12---:R-:W-:Y:S01]  /*db90*/  @!P0 IMAD.WIDE.U32 R26, R13, R10, RZ ;  /* 0x0000000a0d1a8225 */ /* 0x006fe200078e00ff */
[----:B------:R-:W-:Y:S02]  /*dba0*/  ISETP.NE.AND P3, PT, R22, RZ, !P3 ;  /* 0x000000ff1600720c */ /* 0x000fe40005f65270 */
[----:B------:R-:W-:-:S03]  /*dbb0*/  LOP3.LUT P5, RZ, R192, 0x3, RZ, 0xc0, !PT ;  /* 0x00000003c0ff7812 */ /* 0x000fc600078ac0ff */
[----:B------:R-:W1:Y:S01]  /*dbc0*/  @P2 LDC R19, c[0x0][0x458] ;  /* 0x00011600ff132b82 */ /* 0x000e620000000800 */
[----:B------:R-:W2:Y:S01]  /*dbd0*/  @P1 MUFU.LG2 R2, R2 ;  /* 0x0000000200021308 */ /* 0x000ea20000000c00 */
[----:B------:R-:W-:Y:S01]  /*dbe0*/  @P0 IMAD.WIDE.U32 R24, R207, R8, RZ ;  /* 0x00000008cf180225 */ /* 0x000fe200078e00ff */
[----:B------:R-:W-:Y:S01]  /*dbf0*/  LOP3.LUT R21, R194, 0x30, RZ, 0xc0, !PT ;  /* 0x00000030c2157812 */ /* 0x000fe200078ec0ff */
[----:B------:R-:W-:Y:S01]  /*dc00*/  BSSY.RECONVERGENT B0, `(.L_x_761) ;  /* 0x000002b000007945 */ /* 0x000fe20003800200 */
[----:B------:R-:W-:Y:S01]  /*dc10*/  SHF.R.U32.HI R10, RZ, 0x2, R192 ;  /* 0x00000002ff0a7819 */ /* 0x000fe200000116c0 */
[----:B------:R-:W-:Y:S02]  /*dc20*/  @!P0 IMAD R11, R13, R11, R27 ;  /* 0x0000000b0d0b8224 */ /* 0x000fe400078e021b */
[----:B------:R-:W5:Y:S01]  /*dc30*/  @P1 LDC R22, c[0x0][0x458] ;  /* 0x00011600ff161b82 */ /* 0x000f620000000800 */
[----:B------:R-:W-:Y:S01]  /*dc40*/  @P0 IMAD R11, R207, R9, R25 ;  /* 0x00000009cf0b0224 */ /* 0x000fe200078e0219 */
[----:B------:R-:W-:Y:S01]  /*dc50*/  LOP3.LUT R10, R21, 0x7, R10, 0xf8, !PT ;  /* 0x00000007150a7812 */ /* 0x000fe200078ef80a */
[----:B------:R-:W-:-:S02]  /*dc60*/  @!P4 IMAD R207, R13, R12, RZ ;  /* 0x0000000c0dcfc224 */ /* 0x000fc400078e02ff */
[----:B------:R-:W-:Y:S01]  /*dc70*/  @P2 FMUL.FTZ R21, R18, 0.69314718246459960938 ;  /* 0x3f31721812152820 */ /* 0x000fe20000410000 */
[----:B----4-:R-:W-:Y:S01]  /*dc80*/  IMAD R14, R15, R14, RZ ;  /* 0x0000000e0f0e7224 */ /* 0x010fe200078e02ff */
[----:B------:R-:W-:Y:S01]  /*dc90*/  MOV R12, 0x7f800000 ;  /* 0x7f800000000c7802 */ /* 0x000fe20000000f00 */
[----:B---3--:R-:W-:Y:S01]  /*dca0*/  IMAD R9, R0, R17, RZ ;  /* 0x0000001100097224 */ /* 0x008fe200078e02ff */
[----:B------:R-:W-:Y:S01]  /*dcb0*/  SHF.R.S32.HI R8, RZ, 0x1f, R207 ;  /* 0x0000001fff087819 */ /* 0x000fe200000114cf */
[----:B------:R-:W-:Y:S01]  /*dcc0*/  @!P3 IMAD R14, R13, R20, R14 ;  /* 0x000000140d0eb224 */ /* 0x000fe200078e020e */
[----:B------:R3:W4:Y:S01]  /*dcd0*/  LDS.128 R4, [R16+0x1800] ;  /* 0x0018000010047984 */ /* 0x0007220000000c00 */
[----:B------:R-:W-:Y:S01]  /*dce0*/  IMAD.SHL.U32 R9, R9, 0x40, RZ ;  /* 0x0000004009097824 */ /* 0x000fe200078e00ff */
[----:B------:R-:W-:Y:S01]  /*dcf0*/  SEL R207, R207, RZ, P3 ;  /* 0x000000ffcfcf7207 */ /* 0x000fe20001800000 */
[----:B--2---:R-:W-:Y:S01]  /*dd00*/  @P1 FMUL.FTZ R2, R2, 0.69314718246459960938 ;  /* 0x3f31721802021820 */ /* 0x004fe20000410000 */
[----:B------:R-:W-:Y:S01]  /*dd10*/  SEL R8, R8, RZ, P3 ;  /* 0x000000ff08087207 */ /* 0x000fe20001800000 */
[----:B------:R-:W-:Y:S01]  /*dd20*/  IMAD.MOV.U32 R13, RZ, RZ, 0x7f800000 ;  /* 0x7f800000ff0d7424 */ /* 0x000fe200078e00ff */
[--C-:B------:R-:W-:Y:S01]  /*dd30*/  IADD3 R18, P4, P3, R9, R207, R14.reuse ;  /* 0x000000cf09127210 */ /* 0x100fe20007b9e00e */
[----:B-1----:R-:W-:Y:S01]  /*dd40*/  @P2 FFMA.FTZ R13, R132, R19, R21 ;  /* 0x00000013840d2223 */ /* 0x002fe20000010015 */
[----:B------:R-:W-:-:S02]  /*dd50*/  SHF.R.S32.HI R23, RZ, 0x1f, R14 ;  /* 0x0000001fff177819 */ /* 0x000fc4000001140e */
[----:B------:R-:W-:Y:S01]  /*dd60*/  SHF.R.S32.HI R9, RZ, 0x1f, R9 ;  /* 0x0000001fff097819 */ /* 0x000fe20000011409 */
[----:B-----5:R-:W-:-:S03]  /*dd70*/  @P1 FFMA.FTZ R12, R3, R22, R2 ;  /* 0x00000016030c1223 */ /* 0x020fc60000010002 */
        /* <DEDUP_REMOVED lines=19> */
.L_x_762:
[----:B------:R-:W-:Y:S05]  /*deb0*/  BSYNC.RECONVERGENT B0 ;  /* 0x0000000000007941 */ /* 0x000fea0003800200 */
.L_x_761:
[----:B------:R-:W2:Y:S01]  /*dec0*/  LDCU.64 UR4, c[0x0][0x410] ;  /* 0x00008200ff0477ac */ /* 0x000ea20008000a00 */
[----:B------:R-:W-:Y:S01]  /*ded0*/  @P0 IMAD.MOV.U32 R26, RZ, RZ, R24 ;  /* 0x000000ffff1a0224 */ /* 0x000fe200078e0018 */
[----:B------:R-:W-:Y:S01]  /*dee0*/  SHF.R.U32.HI R18, RZ, 0x3, R192 ;  /* 0x00000003ff127819 */ /* 0x000fe200000116c0 */
[----:B------:R3:W3:Y:S01]  /*def0*/  LDS.128 R20, [R16] ;  /* 0x0000000010147984 */ /* 0x0006e20000000c00 */
        /* <DEDUP_REMOVED lines=11> */
[----:B------:R1:W2:Y:S01]  /*dfb0*/  LDS.128 R8, [R16+0x4000] ;  /* 0x0040000010087984 */ /* 0x0002a20000000c00 */
[----:B------:R-:W-:Y:S02]  /*dfc0*/  ISETP.GE.AND P3, PT, R18, R202, PT ;  /* 0x000000ca1200720c */ /* 0x000fe40003f66270 */
[----:B------:R-:W-:Y:S02]  /*dfd0*/  IMAD R25, R15, UR5, R3 ;  /* 0x000000050f197c24 */ /* 0x000fe4000f8e0203 */
[----:B------:R1:W1:Y:S01]  /*dfe0*/  LDS.128 R12, [R16+0x2000] ;  /* 0x00200000100c7984 */ /* 0x0002620000000c00 */
        /* <DEDUP_REMOVED lines=16> */
[----:B-1----:R3:W-:Y:S04]  /*e0f0*/  @!P4 STG.E.128 desc[UR12][R28.64+0x80], R12 ;  /* 0x0000800c1c00c986 */ /* 0x0027e8000c101d0c */
[----:B--2---:R3:W-:Y:S02]  /*e100*/  @!P3 STG.E.128 desc[UR12][R28.64+0x100], R8 ;  /* 0x000100081c00b986 */ /* 0x0047e4000c101d0c */
.L_x_764:
[----:B------:R-:W-:Y:S05]  /*e110*/  BSYNC.RECONVERGENT B0 ;  /* 0x0000000000007941 */ /* 0x000fea0003800200 */
.L_x_763:
[----:B---3--:R3:W3:Y:S01]  /*e120*/  LDS.128 R20, [R16+0x800] ;  /* 0x0008000010147984 */ /* 0x0086e20000000c00 */
[----:B------:R-:W-:Y:S03]  /*e130*/  BSSY.RECONVERGENT B0, `(.L_x_765) ;  /* 0x0000017000007945 */ /* 0x000fe60003800200 */
[----:B-1----:R1:W1:Y:S04]  /*e140*/  LDS.128 R12, [R16+0x2800] ;  /* 0x00280000100c7984 */ /* 0x0022680000000c00 */
[----:B--2---:R2:W1:Y:S01]  /*e150*/  LDS.128 R8, [R16+0x4800] ;  /* 0x0048000010087984 */ /* 0x0044620000000c00 */
[----:B------:R-:W-:Y:S05]  /*e160*/  @P2 BRA `(.L_x_766) ;  /* 0x00000000004c2947 */ /* 0x000fea0003800000 */
[----:B------:R-:W5:Y:S01]  /*e170*/  LDCU.64 UR6, c[0x0][0x408] ;  /* 0x00008100ff0677ac */ /* 0x000f620008000a00 */
[----:B------:R-:W-:Y:S01]  /*e180*/  IADD3 R17, P2, PT, R18, 0x10, RZ ;  /* 0x0000001012117810 */ /* 0x000fe20007f5e0ff */
[----:B------:R-:W-:Y:S01]  /*e190*/  IMAD.MOV.U32 R26, RZ, RZ, R2 ;  /* 0x000000ffff1a7224 */ /* 0x000fe200078e0002 */
[----:B------:R-:W-:Y:S01]  /*e1a0*/  MOV R27, R25 ;  /* 0x00000019001b7202 */ /* 0x000fe20000000f00 */
[----:B------:R-:W4:Y:S02]  /*e1b0*/  LDCU UR8, c[0x0][0x440] ;  /* 0x00008800ff0877ac */ /* 0x000f240008000800 */
[----:B------:R-:W-:Y:S01]  /*e1c0*/  IMAD.X R0, RZ, RZ, R19, P2 ;  /* 0x000000ffff007224 */ /* 0x000fe200010e0613 */
[----:B------:R-:W2:Y:S03]  /*e1d0*/  LDCU.64 UR4, c[0x0][0x3f0] ;  /* 0x00007e00ff0477ac */ /* 0x000ea60008000a00 */
        /* <DEDUP_REMOVED lines=9> */
[----:B---3--:R2:W-:Y:S04]  /*e270*/  @!P4 STG.E.128 desc[UR12][R28.64], R20 ;  /* 0x000000141c00c986 */ /* 0x0085e8000c101d0c */
[----:B-1----:R2:W-:Y:S04]  /*e280*/  @!P3 STG.E.128 desc[UR12][R28.64+0x80], R12 ;  /* 0x0000800c1c00b986 */ /* 0x0025e8000c101d0c */
[----:B------:R2:W-:Y:S02]  /*e290*/  @!P2 STG.E.128 desc[UR12][R28.64+0x100], R8 ;  /* 0x000100081c00a986 */ /* 0x0005e4000c101d0c */
.L_x_766:
[----:B------:R-:W-:Y:S05]  /*e2a0*/  BSYNC.RECONVERGENT B0 ;  /* 0x0000000000007941 */ /* 0x000fea0003800200 */
.L_x_765:
[----:B--23--:R2:W3:Y:S01]  /*e2b0*/  LDS.128 R20, [R16+0x1000] ;  /* 0x0010000010147984 */ /* 0x00c4e20000000c00 */
        /* <DEDUP_REMOVED lines=23> */
.L_x_768:
[----:B------:R-:W-:Y:S05]  /*e430*/  BSYNC.RECONVERGENT B0 ;  /* 0x0000000000007941 */ /* 0x000fea0003800200 */
.L_x_767:
[----:B-12---:R1:W2:Y:S01]  /*e440*/  LDS.128 R8, [R16+0x3800] ;  /* 0x0038000010087984 */ /* 0x0062a20000000c00 */
[----:B------:R-:W-:Y:S05]  /*e450*/  @P0 EXIT ;  /* 0x000000000000094d */ /* 0x000fea0003800000 */
[----:B------:R-:W5:Y:S01]  /*e460*/  LDCU.64 UR6, c[0x0][0x408] ;  /* 0x00008100ff0677ac */ /* 0x000f620008000a00 */
[----:B------:R1:W1:Y:S01]  /*e470*/  LDS.128 R12, [R16+0x5800] ;  /* 0x00580000100c7984 */ /* 0x0002620000000c00 */
[----:B------:R-:W-:Y:S01]  /*e480*/  IADD3 R0, P0, PT, R18, 0x30, RZ ;  /* 0x0000003012007810 */ /* 0x000fe20007f1e0ff */
[----:B------:R-:W-:Y:S01]  /*e490*/  IMAD.MOV.U32 R18, RZ, RZ, R2 ;  /* 0x000000ffff127224 */ /* 0x000fe200078e0002 */
[----:B------:R-:W4:Y:S03]  /*e4a0*/  LDCU UR8, c[0x0][0x440] ;  /* 0x00008800ff0877ac */ /* 0x000f260008000800 */
[----:B------:R-:W-:Y:S01]  /*e4b0*/  IMAD.X R3, RZ, RZ, R19, P0 ;  /* 0x000000ffff037224 */ /* 0x000fe200000e0613 */
[----:B------:R-:W3:Y:S01]  /*e4c0*/  LDCU.64 UR4, c[0x0][0x3f0] ;  /* 0x00007e00ff0477ac */ /* 0x000ee20008000a00 */
        /* <DEDUP_REMOVED lines=11> */
[----:B--2---:R3:W-:Y:S01]  /*e580*/  @!P1 STG.E.128 desc[UR12][R2.64+0x80], R8 ;  /* 0x0000800802009986 */ /* 0x0047e2000c101d0c */
[----:B-1----:R-:W-:Y:S05]  /*e590*/  @P0 EXIT ;  /* 0x000000000000094d */ /* 0x002fea0003800000 */
[----:B------:R-:W-:Y:S01]  /*e5a0*/  STG.E.128 desc[UR12][R2.64+0x100], R12 ;  /* 0x0001000c02007986 */ /* 0x000fe2000c101d0c */
[----:B------:R-:W-:Y:S05]  /*e5b0*/  EXIT ;  /* 0x000000000000794d */ /* 0x000fea0003800000 */
.L_x_769:
        /* <DEDUP_REMOVED lines=12> */
.L_x_943:


//--------------------- .text._ZN5flash16flash_fwd_kernelI23Flash_fwd_kernel_traitsILi192ELi64ELi64ELi4ELb0ELb0EN7cutlass6half_tE19Flash_kernel_traitsILi192ELi64ELi64ELi4ES3_EELb1ELb1ELb0ELb1ELb0ELb0ELb0ELb1EEEvNS_16Flash_fwd_paramsE --------------------------
	.section	.text._ZN5flash16flash_fwd_kernelI23Flash_fwd_kernel_traitsILi192ELi64ELi64ELi4ELb0ELb0EN7cutlass6half_tE19Flash_kernel_traitsILi192ELi64ELi64ELi4ES3_EELb1ELb1ELb0ELb1ELb0ELb0ELb0ELb1EEEvNS_16Flash_fwd_paramsE,"ax",@progbits
	.align	128
        .global         _ZN5flash16flash_fwd_kernelI23Flash_fwd_kernel_traitsILi192ELi64ELi64ELi4ELb0ELb0EN7cutlass6half_tE19Flash_kernel_traitsILi192ELi64ELi64ELi4ES3_EELb1ELb1ELb0ELb1ELb0ELb0ELb0ELb1EEEvNS_16Flash_fwd_paramsE
        .type           _ZN5flash16flash_fwd_kernelI23Flash_fwd_kernel_traitsILi192ELi64ELi64ELi4ELb0ELb0EN7cutlass6half_tE19Flash_kernel_traitsILi192ELi64ELi64ELi4ES3_EELb1ELb1ELb0ELb1ELb0ELb0ELb0ELb1EEEvNS_16Flash_fwd_paramsE,@function
        .size           _ZN5flash16flash_fwd_kernelI23Flash_fwd_kernel_traitsILi192ELi64ELi64ELi4ELb0ELb0EN7cutlass6half_tE19Flash_kernel_traitsILi192ELi64ELi64ELi4ES3_EELb1ELb1ELb0ELb1ELb0ELb0ELb0ELb1EEEvNS_16Flash_fwd_paramsE,(.L_x_944 - _ZN5flash16flash_fwd_kernelI23Flash_fwd_kernel_traitsILi192ELi64ELi64ELi4ELb0ELb0EN7cutlass6half_tE19Flash_kernel_traitsILi192ELi64ELi64ELi4ES3_EELb1ELb1ELb0ELb1ELb0ELb0ELb0ELb1EEEvNS_16Flash_fwd_paramsE)
        .other          _ZN5flash16flash_fwd_kernelI23Flash_fwd_kernel_traitsILi192ELi64ELi64ELi4ELb0ELb0EN7cutlass6half_tE19Flash_kernel_traitsILi192ELi64ELi64ELi4ES3_EELb1ELb1ELb0ELb1ELb0ELb0ELb0ELb1EEEvNS_16Flash_fwd_paramsE,@"STO_CUDA_ENTRY STV_DEFAULT"
_ZN5flash16flash_fwd_kernelI23Flash_fwd_kernel_traitsILi192ELi64ELi64ELi4ELb0ELb0EN7cutlass6half_tE19Flash_kernel_traitsILi192ELi64ELi64ELi4ES3_EELb1ELb1ELb0ELb1ELb0ELb0ELb0ELb1EEEvNS_16Flash_fwd_paramsE:
.text._ZN5flash16flash_fwd_kernelI23Flash_fwd_kernel_traitsILi192ELi64ELi64ELi4ELb0ELb0EN7cutlass6half_tE19Flash_kernel_traitsILi192ELi64ELi64ELi4ES3_EELb1ELb1ELb0ELb1ELb0ELb0ELb0ELb1EEEvNS_16Flash_fwd_paramsE:
        /* <DEDUP_REMOVED lines=16> */
[----:B----4-:R-:W-:-:S05]  /*0100*/  @P4 IMAD.MOV.U32 R3, RZ, RZ, R20 ;  /* 0x000000ffff034224 */ /* 0x010fca00078e0014 */
[----:B-1----:R1:W3:Y:S01]  /*0110*/  @P4 LDG.E.64 R4, desc[UR16][R2.64] ;  /* 0x0000001002044981 */ /* 0x0022e2000c1e1b00 */
[----:B--2---:R-:W-:Y:S02]  /*0120*/  IMAD.U32 R196, RZ, RZ, UR4 ;  /* 0x00000004ffc47e24 */ /* 0x004fe4000f8e00ff */
[----:B------:R-:W-:Y:S01]  /*0130*/  IMAD.U32 R197, RZ, RZ, UR5 ;  /* 0x00000005ffc57e24 */ /* 0x000fe2000f8e00ff */
[C---:B------:R-:W-:Y:S01]  /*0140*/  ISETP.NE.U32.AND P3, PT, R6.reuse, RZ, PT ;  /* 0x000000ff0600720c */ /* 0x040fe20003f65070 */
[----:B------:R-:W-:Y:S01]  /*0150*/  IMAD.MOV.U32 R28, RZ, RZ, -0x1 ;  /* 0xffffffffff1c7424 */ /* 0x000fe200078e00ff */
[----:B------:R-:W-:Y:S01]  /*0160*/  ISETP.NE.U32.AND P2, PT, R6, RZ, PT ;  /* 0x000000ff0600720c */ /* 0x000fe20003f45070 */
[----:B------:R-:W2:Y:S02]  /*0170*/  LDCU.64 UR4, c[0x0][0x478] ;  /* 0x00008f00ff0477ac */ /* 0x000ea40008000a00 */
[----:B------:R-:W4:Y:S01]  /*0180*/  @P4 LDG.E.64 R196, desc[UR16][R196.64] ;  /* 0x00000010c4c44981 */ /* 0x000f22000c1e1b00 */
        /* <DEDUP_REMOVED lines=8> */
[----:B-1----:R-:W4:Y:S01]  /*0210*/  @!P5 LDC.64 R2, c[0x0][0x528] ;  /* 0x00014a00ff02db82 */ /* 0x002f220000000a00 */
[----:B------:R-:W-:Y:S01]  /*0220*/  IMAD.MOV.U32 R10, RZ, RZ, RZ ;  /* 0x000000ffff0a7224 */ /* 0x000fe200078e00ff */
[----:B---3--:R-:W-:-:S05]  /*0230*/  @P4 IADD3 R16, P1, PT, R4, R0, RZ ;  /* 0x0000000004104210 */ /* 0x008fca0007f3e0ff */
[----:B------:R-:W-:Y:S01]  /*0240*/  @P4 IMAD.X R20, RZ, RZ, R5, P1 ;  /* 0x000000ffff144224 */ /* 0x000fe200008e0605 */
[----:B--2---:R-:W-:Y:S01]  /*0250*/  ISETP.NE.U32.AND P1, PT, RZ, UR4, PT ;  /* 0x00000004ff007c0c */ /* 0x004fe2000bf25070 */
[----:B------:R-:W-:Y:S02]  /*0260*/  @!P5 IMAD.MOV.U32 R4, RZ, RZ, R16 ;  /* 0x000000ffff04d224 */ /* 0x000fe400078e0010 */
[----:B------:R-:W-:Y:S01]  /*0270*/  @!P5 IMAD.MOV.U32 R5, RZ, RZ, R20 ;  /* 0x000000ffff05d224 */ /* 0x000fe200078e0014 */
[----:B----4-:R-:W-:Y:S01]  /*0280*/  @!P5 STG.E.64 desc[UR16][R2.64], R196 ;  /* 0x000000c40200d986 */ /* 0x010fe2000c101b10 */
[----:B------:R-:W-:-:S03]  /*0290*/  ISETP.NE.AND.EX P1, PT, RZ, UR5, PT, P1 ;  /* 0x00000005ff007c0c */ /* 0x000fc6000bf25310 */
[----:B------:R1:W-:Y:S04]  /*02a0*/  @!P5 STG.E.64 desc[UR16][R2.64+0x8], R4 ;  /* 0x000008040200d986 */ /* 0x0003e8000c101b10 */
[----:B------:R-:W2:Y:S04]  /*02b0*/  @P3 LDG.E R28, desc[UR16][R6.64] ;  /* 0x00000010061c3981 */ /* 0x000ea8000c1e1900 */
[----:B------:R3:W4:Y:S01]  /*02c0*/  @P2 LDG.E R0, desc[UR16][R6.64+0x4] ;  /* 0x0000041006002981 */ /* 0x000722000c1e1900 */
[----:B------:R-:W4:Y:S08]  /*02d0*/  @!P2 LDC R17, c[0x0][0x434] ;  /* 0x00010d00ff11ab82 */ /* 0x000f300000000800 */
[----:B------:R-:W2:Y:S01]  /*02e0*/  @!P1 LDC R9, c[0x0][0x43c] ;  /* 0x00010f00ff099b82 */ /* 0x000ea20000000800 */
[----:B---3--:R-:W-:Y:S01]  /*02f0*/  IMAD.SHL.U32 R6, R26, 0x4, RZ ;  /* 0x000000041a067824 */ /* 0x008fe200078e00ff */
[----:B------:R-:W-:-:S04]  /*0300*/  SHF.R.U32.HI R7, RZ, 0x1e, R26 ;  /* 0x0000001eff077819 */ /* 0x000fc8000001161a */
[C---:B-1----:R-:W-:Y:S02]  /*0310*/  @P0 IADD3 R4, P4, PT, R6.reuse, UR6, RZ ;  /* 0x0000000606040c10 */ /* 0x042fe4000ff9e0ff */
        /* <DEDUP_REMOVED lines=27> */
.L_x_770:
        /* <DEDUP_REMOVED lines=19> */
[----:B------:R-:W-:-:S13]  /*0600*/  ISETP.GT.AND P0, PT, R244, RZ, PT ;  /* 0x000000fff400720c */ /* 0x000fda0003f04270 */
[----:B------:R-:W-:Y:S05]  /*0610*/  @P0 BRA `(.L_x_771) ;  /* 0x0000000c00080947 */ /* 0x000fea0003800000 */
[----:B------:R-:W1:Y:S01]  /*0620*/  LDC.U8 R0, c[0x0][0x549] ;  /* 0x00015240ff007b82 */ /* 0x000e620000000000 */
[----:B------:R-:W-:-:S07]  /*0630*/  ISETP.NE.AND P1, PT, R28, -0x1, PT ;  /* 0xffffffff1c00780c */ /* 0x000fce0003f25270 */
[----:B------:R-:W2:Y:S08]  /*0640*/  LDC.U8 R10, c[0x0][0x548] ;  /* 0x00015200ff0a7b82 */ /* 0x000eb00000000000 */
[----:B------:R-:W3:Y:S01]  /*0650*/  @!P1 LDC.64 R6, c[0x0][0x400] ;  /* 0x00010000ff069b82 */ /* 0x000ee20000000a00 */
[----:B-1----:R-:W-:-:S07]  /*0660*/  ISETP.NE.AND P6, PT, R0, RZ, PT ;  /* 0x000000ff0000720c */ /* 0x002fce0003fc5270 */
[----:B------:R-:W1:Y:S08]  /*0670*/  @P1 LDC.64 R8, c[0x0][0x408] ;  /* 0x00010200ff081b82 */ /* 0x000e700000000a00 */
[----:B------:R-:W4:Y:S01]  /*0680*/  @P6 LDC.64 R2, c[0x0][0x430] ;  /* 0x00010c00ff026b82 */ /* 0x000f220000000a00 */
[----:B------:R-:W-:Y:S01]  /*0690*/  @P6 MOV R15, 0x1 ;  /* 0x00000001000f6802 */ /* 0x000fe20000000f00 */
[----:B---3--:R-:W-:-:S06]  /*06a0*/  @!P1 IMAD.WIDE.U32 R4, R26, R6, RZ ;  /* 0x000000061a049225 */ /* 0x008fcc00078e00ff */
[----:B------:R-:W3:Y:S01]  /*06b0*/  @P6 LDC R14, c[0x0][0x430] ;  /* 0x00010c00ff0e6b82 */ /* 0x000ee20000000800 */
[----:B----4-:R-:W-:Y:S01]  /*06c0*/  @P6 IMAD R16, R2, R3, RZ ;  /* 0x0000000302106224 */ /* 0x010fe200078e02ff */
[----:B-12---:R-:W-:Y:S06]  /*06d0*/  @P6 BRA `(.L_x_772) ;  /* 0x0000000000246947 */ /* 0x006fec0003800000 */
[----:B------:R-:W-:-:S13]  /*06e0*/  ISETP.NE.AND P0, PT, R10, RZ, PT ;  /* 0x000000ff0a00720c */ /* 0x000fda0003f05270 */
[----:B------:R-:W1:Y:S01]  /*06f0*/  @P0 LDC R16, c[0x0][0x454] ;  /* 0x00011500ff100b82 */ /* 0x000e620000000800 */
[----:B---3--:R-:W-:Y:S02]  /*0700*/  @P0 MOV R14, 0x1 ;  /* 0x00000001000e0802 */ /* 0x008fe40000000f00 */
[----:B------:R-:W-:-:S05]  /*0710*/  @!P0 MOV R14, 0x1 ;  /* 0x00000001000e8802 */ /* 0x000fca0000000f00 */
[----:B------:R-:W2:Y:S08]  /*0720*/  @P0 LDC R2, c[0x0][0x454] ;  /* 0x00011500ff020b82 */ /* 0x000eb00000000800 */
[----:B------:R-:W3:Y:S08]  /*0730*/  @!P0 LDC R0, c[0x0][0x434] ;  /* 0x00010d00ff008b82 */ /* 0x000ef00000000800 */
[----:B------:R-:W4:Y:S01]  /*0740*/  @!P0 LDC R16, c[0x0][0x434] ;  /* 0x00010d00ff108b82 */ /* 0x000f220000000800 */
[----:B--2---:R-:W-:-:S02]  /*0750*/  @P0 IMAD R15, R12, R2, RZ ;  /* 0x000000020c0f0224 */ /* 0x004fc400078e02ff */
[----:B-1-3--:R-:W-:-:S07]  /*0760*/  @!P0 IMAD R15, R12, R0, RZ ;  /* 0x000000000c0f8224 */ /* 0x00afce00078e02ff */
.L_x_772:
[----:B------:R-:W-:Y:S01]  /*0770*/  IMAD.SHL.U32 R22, R189, 0x8, RZ ;  /* 0x00000008bd167824 */ /* 0x000fe200078e00ff */
[----:B------:R-:W1:Y:S01]  /*0780*/  LDCU.64 UR4, c[0x0][0x410] ;  /* 0x00008200ff0477ac */ /* 0x000e620008000a00 */
[----:B------:R-:W-:Y:S01]  /*0790*/  @P1 IMAD.WIDE.U32 R2, R28, R8, RZ ;  /* 0x000000081c021225 */ /* 0x000fe200078e00ff */
[----:B------:R-:W2:Y:S01]  /*07a0*/  LDC R23, c[0x0][0x434] ;  /* 0x00010d00ff177b82 */ /* 0x000ea20000000800 */
[----:B------:R-:W-:Y:S01]  /*07b0*/  SHF.R.U32.HI R8, RZ, 0x3, R189 ;  /* 0x00000003ff087819 */ /* 0x000fe200000116bd */
[----:B------:R-:W-:Y:S01]  /*07c0*/  BSSY.RECONVERGENT B0, `(.L_x_773) ;  /* 0x0000026000007945 */ /* 0x000fe20003800200 */
[----:B------:R-:W-:Y:S01]  /*07d0*/  @!P1 IMAD.MOV.U32 R0, RZ, RZ, R4 ;  /* 0x000000ffff009224 */ /* 0x000fe200078e0004 */
[----:B------:R-:W-:Y:S01]  /*07e0*/  LOP3.LUT R22, R22, 0x38, RZ, 0xc0, !PT ;  /* 0x0000003816167812 */ /* 0x000fe200078ec0ff */
[----:B------:R-:W-:Y:S01]  /*07f0*/  @!P1 IMAD R4, R26, R7, R5 ;  /* 0x000000071a049224 */ /* 0x000fe200078e0205 */
[----:B------:R-:W-:Y:S01]  /*0800*/  @P1 MOV R0, R2 ;  /* 0x0000000200001202 */ /* 0x000fe20000000f00 */
[----:B------:R-:W-:Y:S01]  /*0810*/  @P1 IMAD R4, R28, R9, R3 ;  /* 0x000000091c041224 */ /* 0x000fe200078e0203 */
[----:B------:R-:W-:Y:S01]  /*0820*/  MOV R9, RZ ;  /* 0x000000ff00097202 */ /* 0x000fe20000000f00 */
[----:B------:R-:W-:Y:S01]  /*0830*/  VIADD R21, R8, 0x20 ;  /* 0x0000002008157836 */ /* 0x000fe20000000000 */
[----:B------:R-:W-:Y:S01]  /*0840*/  IADD3 R2, P0, PT, R22, R0, RZ ;  /* 0x0000000016027210 */ /* 0x000fe20007f1e0ff */
[----:B------:R-:W-:Y:S01]  /*0850*/  IMAD.IADD R0, R17, 0x1, -R27 ;  /* 0x0000000111007824 */ /* 0x000fe200078e0a1b */
[----:B------:R-:W-:-:S02]  /*0860*/  IADD3 R20, PT, PT, R8, 0x10, RZ ;  /* 0x0000001008147810 */ /* 0x000fc40007ffe0ff */
[----:B------:R-:W-:Y:S01]  /*0870*/  ISETP.NE.AND P6, PT, R10, RZ, !P6 ;  /* 0x000000ff0a00720c */ /* 0x000fe200077c5270 */
[----:B------:R-:W-:Y:S01]  /*0880*/  IMAD.X R3, RZ, RZ, R4, P0 ;  /* 0x000000ffff037224 */ /* 0x000fe200000e0604 */
[-C--:B------:R-:W-:Y:S01]  /*0890*/  ISETP.GE.AND P0, PT, R8, R0.reuse, PT ;  /* 0x000000000800720c */ /* 0x080fe20003f06270 */
[----:B------:R-:W-:Y:S01]  /*08a0*/  IMAD.WIDE.U32 R4, R24, 0x40, R8 ;  /* 0x0000004018047825 */ /* 0x000fe200078e0008 */
[----:B------:R-:W-:Y:S02]  /*08b0*/  ISETP.NE.AND P1, PT, R28, -0x1, PT ;  /* 0xffffffff1c00780c */ /* 0x000fe40003f25270 */
[----:B------:R-:W-:Y:S01]  /*08c0*/  ISETP.GE.AND P2, PT, R20, R0, PT ;  /* 0x000000001400720c */ /* 0x000fe20003f46270 */
[----:B-1----:R-:W-:Y:S01]  /*08d0*/  IMAD.WIDE.U32 R12, R18, UR4, R2 ;  /* 0x00000004120c7c25 */ /* 0x002fe2000f8e0002 */
[C---:B------:R-:W-:Y:S02]  /*08e0*/  LOP3.LUT R25, R22.reuse, 0x40, RZ, 0xfc, !PT ;  /* 0x0000004016197812 */ /* 0x040fe400078efcff */
[----:B------:R-:W-:Y:S01]  /*08f0*/  LOP3.LUT R24, R22, 0x80, RZ, 0xfc, !PT ;  /* 0x0000008016187812 */ /* 0x000fe200078efcff */
[----:B------:R-:W-:-:S04]  /*0900*/  IMAD R11, R18, UR5, R13 ;  /* 0x00000005120b7c24 */ /* 0x000fc8000f8e020d */
[----:B------:R-:W-:Y:S05]  /*0910*/  @P0 BRA `(.L_x_774) ;  /* 0x0000000000400947 */ /* 0x000fea0003800000 */
[----:B------:R-:W1:Y:S01]  /*0920*/  LDCU.64 UR4, c[0x0][0x408] ;  /* 0x00008100ff0477ac */ /* 0x000e620008000a00 */
[----:B------:R-:W-:Y:S01]  /*0930*/  IMAD.MOV.U32 R10, RZ, RZ, R12 ;  /* 0x000000ffff0a7224 */ /* 0x000fe200078e000c */
[----:B------:R-:W5:Y:S01]  /*0940*/  LDCU UR8, c[0x0][0x440] ;  /* 0x00008800ff0877ac */ /* 0x000f620008000800 */
[----:B------:R-:W3:Y:S01]  /*0950*/  LDCU.64 UR6, c[0x0][0x3f0] ;  /* 0x00007e00ff0677ac */ /* 0x000ee20008000a00 */
[----:B-1----:R-:W-:Y:S02]  /*0960*/  IMAD R2, R5, UR4, RZ ;  /* 0x0000000405027c24 */ /* 0x002fe4000f8e02ff */
        /* <DEDUP_REMOVED lines=11> */
.L_x_774:
[----:B------:R-:W-:Y:S05]  /*0a20*/  BSYNC.RECONVERGENT B0 ;  /* 0x0000000000007941 */ /* 0x000fea0003800200 */
.L_x_773:
[----:B------:R-:W-:Y:S01]  /*0a30*/  BSSY.RECONVERGENT B0, `(.L_x_775) ;  /* 0x0000016000007945 */ /* 0x000fe20003800200 */
[----:B------:R-:W-:-:S03]  /*0a40*/  ISETP.GE.AND P0, PT, R21, R0, PT ;  /* 0x000000001500720c */ /* 0x000fc60003f06270 */
[----:B------:R-:W-:Y:S10]  /*0a50*/  @P2 BRA `(.L_x_776) ;  /* 0x00000000004c2947 */ /* 0x000ff40003800000 */
[----:B------:R-:W5:Y:S01]  /*0a60*/  LDCU.64 UR6, c[0x0][0x408] ;  /* 0x00008100ff0677ac */ /* 0x000f620008000a00 */
[----:B-1----:R-:W-:Y:S01]  /*0a70*/  IADD3 R2, P2, PT, R4, 0x10, RZ ;  /* 0x0000001004027810 */ /* 0x002fe20007f5e0ff */
[----:B------:R-:W-:Y:S01]  /*0a80*/  IMAD.MOV.U32 R6, RZ, RZ, R12 ;  /* 0x000000ffff067224 */ /* 0x000fe200078e000c */
[----:B------:R-:W-:Y:S01]  /*0a90*/  MOV R7, R11 ;  /* 0x0000000b00077202 */ /* 0x000fe20000000f00 */
[----:B------:R-:W1:Y:S02]  /*0aa0*/  LDCU UR8, c[0x0][0x440] ;  /* 0x00008800ff0877ac */ /* 0x000e640008000800 */
[----:B------:R-:W-:Y:S01]  /*0ab0*/  IMAD.X R3, RZ, RZ, R5, P2 ;  /* 0x000000ffff037224 */ /* 0x000fe200010e0605 */
[----:B------:R-:W2:Y:S03]  /*0ac0*/  LDCU.64 UR4, c[0x0][0x3f0] ;  /* 0x00007e00ff0477ac */ /* 0x000ea60008000a00 */
[----:B-----5:R-:W-:-:S02]  /*0ad0*/  IMAD R3, R3, UR6, RZ ;  /* 0x0000000603037c24 */ /* 0x020fc4000f8e02ff */
        /* <DEDUP_REMOVED lines=11> */
.L_x_776:
[----:B------:R-:W-:Y:S05]  /*0b90*/  BSYNC.RECONVERGENT B0 ;  /* 0x0000000000007941 */ /* 0x000fea0003800200 */
.L_x_775:
[----:B------:R-:W-:Y:S01]  /*0ba0*/  BSSY.RECONVERGENT B0, `(.L_x_777) ;  /* 0x0000018000007945 */ /* 0x000fe20003800200 */
[----:B------:R-:W-:Y:S01]  /*0bb0*/  ISETP.NE.AND P2, PT, R22, RZ, PT ;  /* 0x000000ff1600720c */ /* 0x000fe20003f45270 */
[----:B--2---:R-:W-:Y:S01]  /*0bc0*/  IMAD R23, R26, R23, RZ ;  /* 0x000000171a177224 */ /* 0x004fe200078e02ff */
[----:B------:R-:W-:Y:S01]  /*0bd0*/  IADD3 R17, PT, PT, R8, 0x30, RZ ;  /* 0x0000003008117810 */ /* 0x000fe20007ffe0ff */
[----:B------:R-:W-:Y:S05]  /*0be0*/  @P0 BRA `(.L_x_778) ;  /* 0x00000000004c0947 */ /* 0x000fea0003800000 */
[----:B------:R-:W2:Y:S01]  /*0bf0*/  LDCU.64 UR6, c[0x0][0x408] ;  /* 0x00008100ff0677ac */ /* 0x000ea20008000a00 */
[----:B-1----:R-:W-:Y:S01]  /*0c00*/  IADD3 R2, P0, PT, R4, 0x20, RZ ;  /* 0x0000002004027810 */ /* 0x002fe20007f1e0ff */
[----:B------:R-:W-:Y:S01]  /*0c10*/  IMAD.MOV.U32 R6, RZ, RZ, R12 ;  /* 0x000000ffff067224 */ /* 0x000fe200078e000c */
[----:B------:R-:W-:Y:S01]  /*0c20*/  MOV R7, R11 ;  /* 0x0000000b00077202 */ /* 0x000fe20000000f00 */
[----:B------:R-:W1:Y:S02]  /*0c30*/  LDCU UR8, c[0x0][0x440] ;  /* 0x00008800ff0877ac */ /* 0x000e640008000800 */
[----:B------:R-:W-:Y:S01]  /*0c40*/  IMAD.X R3, RZ, RZ, R5, P0 ;  /* 0x000000ffff037224 */ /* 0x000fe200000e0605 */
[----:B------:R-:W5:Y:S03]  /*0c50*/  LDCU.64 UR4, c[0x0][0x3f0] ;  /* 0x00007e00ff0477ac */ /* 0x000f660008000a00 */
[----:B--2---:R-:W-:-:S02]  /*0c60*/  IMAD R3, R3, UR6, RZ ;  /* 0x0000000603037c24 */ /* 0x004fc4000f8e02ff */
[----:B------:R-:W-:Y:S01]  /*0c70*/  IMAD.WIDE.U32 R6, R2, UR6, R6 ;  /* 0x0000000602067c25 */ /* 0x000fe2000f8e0006 */
[----:B-1----:R-:W-:-:S03]  /*0c80*/  ISETP.GE.AND P4, PT, R22, UR8, PT ;  /* 0x0000000816007c0c */ /* 0x002fc6000bf86270 */
        /* <DEDUP_REMOVED lines=9> */
.L_x_778:
[----:B------:R-:W-:Y:S05]  /*0d20*/  BSYNC.RECONVERGENT B0 ;  /* 0x0000000000007941 */ /* 0x000fea0003800200 */
.L_x_777:
[----:B------:R-:W-:Y:S01]  /*0d30*/  ISETP.GE.AND P0, PT, R17, R0, PT ;  /* 0x000000001100720c */ /* 0x000fe20003f06270 */
[----:B----4-:R-:W-:Y:S01]  /*0d40*/  IMAD R6, R18, R16, RZ ;  /* 0x0000001012067224 */ /* 0x010fe200078e02ff */
[-C--:B------:R-:W-:Y:S01]  /*0d50*/  ISETP.GE.OR P5, PT, R8, R0.reuse, P2 ;  /* 0x000000000800720c */ /* 0x080fe200017a6670 */
[----:B------:R-:W-:Y:S01]  /*0d60*/  BSSY.RECONVERGENT B0, `(.L_x_779) ;  /* 0x000001d000007945 */ /* 0x000fe20003800200 */
[-C--:B------:R-:W-:Y:S01]  /*0d70*/  ISETP.GE.OR P4, PT, R20, R0.reuse, P2 ;  /* 0x000000001400720c */ /* 0x080fe20001786670 */
[----:B------:R-:W-:Y:S01]  /*0d80*/  @!P6 IMAD R6, R26, R15, R6 ;  /* 0x0000000f1a06e224 */ /* 0x000fe200078e0206 */
[----:B------:R-:W-:Y:S01]  /*0d90*/  ISETP.GE.OR P3, PT, R21, R0, P2 ;  /* 0x000000001500720c */ /* 0x000fe20001766670 */
[----:B---3--:R-:W-:Y:S01]  /*0da0*/  IMAD R7, R27, R14, RZ ;  /* 0x0000000e1b077224 */ /* 0x008fe200078e02ff */
[----:B------:R-:W-:Y:S02]  /*0db0*/  ISETP.GE.OR P2, PT, R17, R0, P2 ;  /* 0x000000001100720c */ /* 0x000fe40001746670 */
[----:B------:R-:W-:-:S04]  /*0dc0*/  SEL R0, R23, R28, !P1 ;  /* 0x0000001c17007207 */ /* 0x000fc80004800000 */
[----:B------:R-:W-:Y:S02]  /*0dd0*/  SHF.R.S32.HI R16, RZ, 0x1f, R0 ;  /* 0x0000001fff107819 */ /* 0x000fe40000011400 */
[----:B------:R-:W-:Y:S01]  /*0de0*/  SEL R15, R0, RZ, P6 ;  /* 0x000000ff000f7207 */ /* 0x000fe20003000000 */
[----:B------:R-:W-:Y:S06]  /*0df0*/  @P0 BRA `(.L_x_780) ;  /* 0x00000000004c0947 */ /* 0x000fec0003800000 */
[----:B------:R-:W3:Y:S01]  /*0e00*/  LDCU.64 UR6, c[0x0][0x408] ;  /* 0x00008100ff0677ac */ /* 0x000ee20008000a00 */
[----:B------:R-:W-:Y:S01]  /*0e10*/  IADD3 R0, P0, PT, R4, 0x30, RZ ;  /* 0x0000003004007810 */ /* 0x000fe20007f1e0ff */
[----:B-12---:R-:W-:Y:S01]  /*0e20*/  IMAD.MOV.U32 R2, RZ, RZ, R12 ;  /* 0x000000ffff027224 */ /* 0x006fe200078e000c */
        /* <DEDUP_REMOVED lines=8> */
[----:B--2---:R-:W-:-:S03]  /*0eb0*/  LEA R2, P1, R4, UR4, 0x1 ;  /* 0x0000000404027c11 */ /* 0x004fc6000f8208ff */
[----:B------:R-:W-:-:S05]  /*0ec0*/  IMAD.IADD R0, R5, 0x1, R0 ;  /* 0x0000000105007824 */ /* 0x000fca00078e0200 */
[----:B------:R-:W-:Y:S02]  /*0ed0*/  LEA.HI.X R3, R4, UR5, R0, 0x1, P1 ;  /* 0x0000000504037c11 */ /* 0x000fe400088f0c00 */
[----:B------:R-:W-:-:S03]  /*0ee0*/  ISETP.GE.AND P1, PT, R25, UR8, PT ;  /* 0x0000000819007c0c */ /* 0x000fc6000bf26270 */
[----:B------:R3:W-:Y:S01]  /*0ef0*/  @!P0 STG.E.128 desc[UR16][R2.64], RZ ;  /* 0x000000ff02008986 */ /* 0x0007e2000c101d10 */
[----:B------:R-:W-:-:S09]  /*0f00*/  ISETP.GE.AND P0, PT, R24, UR8, PT ;  /* 0x0000000818007c0c */ /* 0x000fd2000bf06270 */
[----:B------:R3:W-:Y:S04]  /*0f10*/  @!P1 STG.E.128 desc[UR16][R2.64+0x80], RZ ;  /* 0x000080ff02009986 */ /* 0x0007e8000c101d10 */
[----:B------:R3:W-:Y:S02]  /*0f20*/  @!P0 STG.E.128 desc[UR16][R2.64+0x100], RZ ;  /* 0x000100ff02008986 */ /* 0x0007e4000c101d10 */
.L_x_780:
[----:B------:R-:W-:Y:S05]  /*0f30*/  BSYNC.RECONVERGENT B0 ;  /* 0x0000000000007941 */ /* 0x000fea0003800200 */
.L_x_779:
        /* <DEDUP_REMOVED lines=15> */
.L_x_782:
[----:B------:R-:W-:Y:S05]  /*1030*/  BSYNC.RECONVERGENT B0 ;  /* 0x0000000000007941 */ /* 0x000fea0003800200 */
.L_x_781:
        /* <DEDUP_REMOVED lines=10> */
.L_x_784:
[----:B------:R-:W-:Y:S05]  /*10e0*/  BSYNC.RECONVERGENT B0 ;  /* 0x0000000000007941 */ /* 0x000fea0003800200 */
.L_x_783:
        /* <DEDUP_REMOVED lines=10> */
.L_x_786:
[----:B------:R-:W-:Y:S05]  /*1190*/  BSYNC.RECONVERGENT B0 ;  /* 0x0000000000007941 */ /* 0x000fea0003800200 */
.L_x_785:
        /* <DEDUP_REMOVED lines=10> */
.L_x_771:
[----:B------:R-:W-:Y:S02]  /*1240*/  ISETP.NE.AND P0, PT, R28, -0x1, PT ;  /* 0xffffffff1c00780c */ /* 0x000fe40003f05270 */
[----:B------:R-:W-:Y:S02]  /*1250*/  ISETP.NE.AND P2, PT, R11, -0x1, PT ;  /* 0xffffffff0b00780c */ /* 0x000fe40003f45270 */
[----:B------:R-:W-:-:S04]  /*1260*/  IADD3 R99, PT, PT, R244, -0x1, RZ ;  /* 0xfffffffff4637810 */ /* 0x000fc80007ffe0ff */
[----:B------:R-:W-:-:S05]  /*1270*/  SHF.L.U32 R100, R99, 0x6, RZ ;  /* 0x0000000663647819 */ /* 0x000fca00000006ff */
[----:B------:R-:W1:Y:S08]  /*1280*/  @!P0 LDC.64 R6, c[0x0][0x398] ;  /* 0x0000e600ff068b82 */ /* 0x000e700000000a00 */
[----:B------:R-:W2:Y:S01]  /*1290*/  @P0 LDC.64 R8, c[0x0][0x3b0] ;  /* 0x0000ec00ff080b82 */ /* 0x000ea20000000a00 */
[----:B-1----:R-:W-:-:S04]  /*12a0*/  @!P0 IMAD.WIDE.U32 R4, R26, R6, RZ ;  /* 0x000000061a048225 */ /* 0x002fc800078e00ff */
[----:B------:R-:W-:Y:S01]  /*12b0*/  @!P0 IMAD R13, R26, R7, R5 ;  /* 0x000000071a0d8224 */ /* 0x000fe200078e0205 */
[----:B------:R-:W-:Y:S01]  /*12c0*/  @!P0 MOV R12, R4 ;  /* 0x00000004000c8202 */ /* 0x000fe20000000f00 */
[----:B--2---:R-:W-:-:S04]  /*12d0*/  @P0 IMAD.WIDE.U32 R2, R28, R8, RZ ;  /* 0x000000081c020225 */ /* 0x004fc800078e00ff */
        /* <DEDUP_REMOVED lines=16> */
.L_x_787:
[----:B------:R-:W1:Y:S01]  /*13e0*/  LDC.64 R212, c[0x0][0x3b8] ;  /* 0x0000ee00ffd47b82 */ /* 0x000e620000000a00 */
[----:B------:R-:W-:-:S05]  /*13f0*/  IADD3 R2, PT, PT, R10, R11, RZ ;  /* 0x0000000b0a027210 */ /* 0x000fca0007ffe0ff */
[C---:B-1----:R-:W-:Y:S02]  /*1400*/  IMAD R0, R2.reuse, R213, RZ ;  /* 0x000000d502007224 */ /* 0x042fe400078e02ff */
[----:B------:R-:W-:-:S05]  /*1410*/  IMAD.WIDE.U32 R2, R2, R212, RZ ;  /* 0x000000d402027225 */ /* 0x000fca00078e00ff */
[----:B------:R-:W-:Y:S02]  /*1420*/  IADD3 R5, PT, PT, R3, R0, RZ ;  /* 0x0000000003057210 */ /* 0x000fe40007ffe0ff */
[----:B------:R-:W-:-:S07]  /*1430*/  MOV R6, R2 ;  /* 0x0000000200067202 */ /* 0x000fce0000000f00 */
.L_x_788:
[----:B------:R-:W1:Y:S01]  /*1440*/  LDC R9, c[0x0][0x3e8] ;  /* 0x0000fa00ff097b82 */ /* 0x000e620000000800 */
[----:B------:R-:W-:Y:S02]  /*1450*/  IABS R4, R18 ;  /* 0x0000001200047213 */ /* 0x000fe40000000000 */
[----:B------:R-:W-:-:S05]  /*1460*/  LOP3.LUT R107, R189, 0x1f, RZ, 0xc0, !PT ;  /* 0x0000001fbd6b7812 */ /* 0x000fca00078ec0ff */
[----:B------:R-:W2:Y:S01]  /*1470*/  LDC R15, c[0x0][0x448] ;  /* 0x00011200ff0f7b82 */ /* 0x000ea20000000800 */
[----:B-1----:R-:W-:-:S04]  /*1480*/  IABS R7, R9 ;  /* 0x0000000900077213 */ /* 0x002fc80000000000 */
[----:B------:R-:W1:Y:S08]  /*1490*/  I2F.RP R2, R7 ;  /* 0x0000000700027306 */ /* 0x000e700000209400 */
[----:B-1----:R-:W1:Y:S02]  /*14a0*/  MUFU.RCP R2, R2 ;  /* 0x0000000200027308 */ /* 0x002e640000001000 */
[----:B-1----:R-:W-:-:S06]  /*14b0*/  VIADD R2, R2, 0xffffffe ;  /* 0x0ffffffe02027836 */ /* 0x002fcc0000000000 */
[----:B------:R-:W1:Y:S02]  /*14c0*/  F2I.FTZ.U32.TRUNC.NTZ R3, R2 ;  /* 0x0000000200037305 */ /* 0x000e64000021f000 */
[----:B-1----:R-:W-:Y:S01]  /*14d0*/  IMAD.MOV R0, RZ, RZ, -R3 ;  /* 0x000000ffff007224 */ /* 0x002fe200078e0a03 */
[----:B------:R-:W-:-:S03]  /*14e0*/  MOV R2, RZ ;  /* 0x000000ff00027202 */ /* 0x000fc60000000f00 */
[----:B------:R-:W-:-:S04]  /*14f0*/  IMAD R0, R0, R7, RZ ;  /* 0x0000000700007224 */ /* 0x000fc800078e02ff */
[----:B------:R-:W-:-:S04]  /*1500*/  IMAD.HI.U32 R0, R3, R0, R2 ;  /* 0x0000000003007227 */ /* 0x000fc800078e0002 */
[----:B------:R-:W-:-:S04]  /*1510*/  IMAD.MOV.U32 R2, RZ, RZ, R4 ;  /* 0x000000ffff027224 */ /* 0x000fc800078e0004 */
[----:B------:R-:W-:-:S05]  /*1520*/  IMAD.HI.U32 R0, R0, R2, RZ ;  /* 0x0000000200007227 */ /* 0x000fca00078e00ff */
[----:B------:R-:W-:-:S05]  /*1530*/  IADD3 R3, PT, PT, -R0, RZ, RZ ;  /* 0x000000ff00037210 */ /* 0x000fca0007ffe1ff */
[C---:B------:R-:W-:Y:S02]  /*1540*/  IMAD R2, R7.reuse, R3, R2 ;  /* 0x0000000307027224 */ /* 0x040fe400078e0202 */
[----:B------:R-:W1:Y:S03]  /*1550*/  LDC R3, c[0x0][0x444] ;  /* 0x00011100ff037b82 */ /* 0x000e660000000800 */
        /* <DEDUP_REMOVED lines=9> */
[----:B-1----:R-:W-:-:S04]  /*15f0*/  IMAD R0, R21, R3, R27 ;  /* 0x0000000315007224 */ /* 0x002fc800078e021b */
[----:B------:R-:W-:Y:S01]  /*1600*/  @!P0 IMAD.MOV R8, RZ, RZ, -R8 ;  /* 0x000000ffff088224 */ /* 0x000fe200078e0a08 */
[----:B------:R-:W-:Y:S01]  /*1610*/  @!P1 LOP3.LUT R8, RZ, R9, RZ, 0x33, !PT ;  /* 0x00000009ff089212 */ /* 0x000fe200078e33ff */
[----:B--2---:R-:W-:Y:S01]  /*1620*/  IMAD R14, R0, R15, R100 ;  /* 0x0000000f000e7224 */ /* 0x004fe200078e0264 */
        /* <DEDUP_REMOVED lines=13> */
.L_x_789:
[----:B------:R-:W1:Y:S01]  /*1700*/  LDC.64 R140, c[0x0][0x3c0] ;  /* 0x0000f000ff8c7b82 */ /* 0x000e620000000a00 */
[----:B------:R-:W-:-:S05]  /*1710*/  IADD3 R0, PT, PT, R10, R11, RZ ;  /* 0x0000000b0a007210 */ /* 0x000fca0007ffe0ff */
[C---:B-1----:R-:W-:Y:S02]  /*1720*/  IMAD R4, R0.reuse, R141, RZ ;  /* 0x0000008d00047224 */ /* 0x042fe400078e02ff */
[----:B------:R-:W-:-:S05]  /*1730*/  IMAD.WIDE.U32 R2, R0, R140, RZ ;  /* 0x0000008c00027225 */ /* 0x000fca00078e00ff */
[----:B------:R-:W-:-:S07]  /*1740*/  IADD3 R0, PT, PT, R3, R4, RZ ;  /* 0x0000000403007210 */ /* 0x000fce0007ffe0ff */
.L_x_790:
[C---:B------:R-:W-:Y:S01]  /*1750*/  IMAD.SHL.U32 R9, R189.reuse, 0x8, RZ ;  /* 0x00000008bd097824 */ /* 0x040fe200078e00ff */
[----:B------:R-:W1:Y:S01]  /*1760*/  LDCU.128 UR4, c[0x0][0x3d0] ;  /* 0x00007a00ff0477ac */ /* 0x000e620008000c00 */
[----:B------:R-:W-:Y:S01]  /*1770*/  SHF.R.U32.HI R187, RZ, 0x1, R189 ;  /* 0x00000001ffbb7819 */ /* 0x000fe200000116bd */
[----:B------:R-:W-:Y:S01]  /*1780*/  IMAD.SHL.U32 R109, R189, 0x40, RZ ;  /* 0x00000040bd6d7824 */ /* 0x000fe200078e00ff */
[----:B------:R-:W-:Y:S01]  /*1790*/  SHF.R.S32.HI R11, RZ, 0x1f, R14 ;  /* 0x0000001fff0b7819 */ /* 0x000fe2000001140e */
[----:B------:R2:W-:Y:S01]  /*17a0*/  STL [R1+0x38], R9 ;  /* 0x0000380901007387 */ /* 0x0005e20000100800 */
[C---:B------:R-:W-:Y:S01]  /*17b0*/  LOP3.LUT R185, R9.reuse, 0x38, RZ, 0xc0, !PT ;  /* 0x0000003809b97812 */ /* 0x040fe200078ec0ff */
[----:B------:R-:W3:Y:S01]  /*17c0*/  LDCU.64 UR14, c[0x0][0x388] ;  /* 0x00007100ff0e77ac */ /* 0x000ee20008000a00 */
[----:B------:R-:W-:Y:S01]  /*17d0*/  LOP3.LUT R3, R9, 0x1e00, RZ, 0xc0, !PT ;  /* 0x00001e0009037812 */ /* 0x000fe200078ec0ff */
[----:B------:R-:W4:Y:S01]  /*17e0*/  S2UR UR19, SR_CgaCtaId ;  /* 0x00000000001379c3 */ /* 0x000f220000008800 */
[C---:B------:R-:W-:Y:S01]  /*17f0*/  IADD3 R6, P1, PT, R185.reuse, R6, RZ ;  /* 0x00000006b9067210 */ /* 0x040fe20007f3e0ff */
[----:B------:R-:W5:Y:S01]  /*1800*/  LDCU.64 UR12, c[0x0][0x390] ;  /* 0x00007200ff0c77ac */ /* 0x000f620008000a00 */
[----:B------:R-:W-:Y:S01]  /*1810*/  IADD3 R4, P0, PT, R185, R2, RZ ;  /* 0x00000002b9047210 */ /* 0x000fe20007f1e0ff */
[----:B------:R-:W-:Y:S01]  /*1820*/  IMAD.IADD R28, R17, 0x1, -R27 ;  /* 0x00000001111c7824 */ /* 0x000fe200078e0a1b */
[----:B------:R-:W-:Y:S01]  /*1830*/  SHF.R.U32.HI R2, RZ, 0x3, R189 ;  /* 0x00000003ff027819 */ /* 0x000fe200000116bd */
[----:B------:R-:W-:Y:S01]  /*1840*/  IMAD.X R7, RZ, RZ, R5, P1 ;  /* 0x000000ffff077224 */ /* 0x000fe200008e0605 */
[----:B------:R-:W4:Y:S01]  /*1850*/  LDCU.64 UR10, c[0x0][0x418] ;  /* 0x00008300ff0a77ac */ /* 0x000f220008000a00 */
[----:B------:R-:W-:Y:S01]  /*1860*/  IMAD.X R5, RZ, RZ, R0, P0 ;  /* 0x000000ffff057224 */ /* 0x000fe200000e0600 */
[----:B------:R-:W-:Y:S01]  /*1870*/  LOP3.LUT R0, R9, 0x1f8, RZ, 0xc0, !PT ;  /* 0x000001f809007812 */ /* 0x000fe200078ec0ff */
[----:B------:R-:W-:Y:S01]  /*1880*/  IMAD.WIDE.U32 R6, R2, R212, R6 ;  /* 0x000000d402067225 */ /* 0x000fe200078e0006 */
[C---:B------:R-:W-:Y:S01]  /*1890*/  IADD3 R12, P0, PT, R185.reuse, R12, RZ ;  /* 0x0000000cb90c7210 */ /* 0x040fe20007f1e0ff */
[----:B------:R-:W5:Y:S01]  /*18a0*/  LDCU.64 UR8, c[0x0][0x3c8] ;  /* 0x00007900ff0877ac */ /* 0x000f620008000a00 */
[----:B------:R-:W-:Y:S01]  /*18b0*/  LOP3.LUT R0, R0, 0x38, R189, 0x78, !PT ;  /* 0x0000003800007812 */ /* 0x000fe200078e78bd */
[----:B------:R-:W-:Y:S01]  /*18c0*/  IMAD.WIDE.U32 R4, R2, R140, R4 ;  /* 0x0000008c02047225 */ /* 0x000fe200078e0004 */
[----:B------:R-:W-:Y:S01]  /*18d0*/  LOP3.LUT R22, R185, 0x1c0, R109, 0xf8, !PT ;  /* 0x000001c0b9167812 */ /* 0x000fe200078ef86d */
[----:B------:R-:W-:Y:S01]  /*18e0*/  BSSY.RECONVERGENT B0, `(.L_x_791) ;  /* 0x0000050000007945 */ /* 0x000fe20003800200 */
[----:B------:R-:W-:Y:S01]  /*18f0*/  LOP3.LUT R193, R0, R3, RZ, 0xfc, !PT ;  /* 0x0000000300c17212 */ /* 0x000fe200078efcff */
[C---:B------:R-:W-:Y:S01]  /*1900*/  IMAD R7, R2.reuse, R213, R7 ;  /* 0x000000d502077224 */ /* 0x040fe200078e0207 */
[----:B------:R-:W-:Y:S01]  /*1910*/  LOP3.LUT R3, R187, 0x30, RZ, 0xc0, !PT ;  /* 0x00000030bb037812 */ /* 0x000fe200078ec0ff */
[----:B------:R-:W-:Y:S01]  /*1920*/  IMAD R5, R2, R141, R5 ;  /* 0x0000008d02057224 */ /* 0x000fe200078e0205 */
[----:B------:R-:W-:Y:S01]  /*1930*/  SHF.R.S32.HI R0, RZ, 0x1f, R8 ;  /* 0x0000001fff007819 */ /* 0x000fe20000011408 */
[----:B--2---:R-:W-:Y:S01]  /*1940*/  IMAD.SHL.U32 R9, R189, 0x2, RZ ;  /* 0x00000002bd097824 */ /* 0x004fe200078e00ff */
[----:B------:R-:W-:Y:S01]  /*1950*/  LEA.HI R3, R107, R3, RZ, 0x1e ;  /* 0x000000036b037211 */ /* 0x000fe200078ff0ff */
[----:B------:R-:W-:Y:S01]  /*1960*/  IMAD.X R13, RZ, RZ, R13, P0 ;  /* 0x000000ffff0d7224 */ /* 0x000fe200000e060d */
[----:B------:R-:W-:Y:S01]  /*1970*/  LOP3.LUT R114, R185, 0x40, RZ, 0xfc, !PT ;  /* 0x00000040b9727812 */ /* 0x000fe200078efcff */
[----:B-1----:R-:W-:Y:S01]  /*1980*/  IMAD R10, R0, UR4, RZ ;  /* 0x00000004000a7c24 */ /* 0x002fe2000f8e02ff */
[----:B------:R-:W-:Y:S01]  /*1990*/  LOP3.LUT R111, R9, 0x6, RZ, 0xc0, !PT ;  /* 0x00000006096f7812 */ /* 0x000fe200078ec0ff */
[----:B------:R1:W-:Y:S01]  /*19a0*/  STL [R1+0x60], R9 ;  /* 0x0000600901007387 */ /* 0x0003e20000100800 */
[----:B------:R-:W-:Y:S01]  /*19b0*/  IMAD.WIDE.U32 R6, R8, UR4, R6 ;  /* 0x0000000408067c25 */ /* 0x000fe2000f8e0006 */
[----:B------:R-:W-:-:S02]  /*19c0*/  LOP3.LUT R113, R185, 0x80, RZ, 0xfc, !PT ;  /* 0x00000080b9717812 */ /* 0x000fc400078efcff */
[----:B------:R2:W-:Y:S01]  /*19d0*/  STL [R1+0x48], R111 ;  /* 0x0000486f01007387 */ /* 0x0005e20000100800 */
[----:B------:R-:W-:Y:S01]  /*19e0*/  IMAD R3, R3, R15, R111 ;  /* 0x0000000f03037224 */ /* 0x000fe200078e026f */
[----:B---3--:R-:W-:Y:S01]  /*19f0*/  LEA R112, P2, R6, UR14, 0x1 ;  /* 0x0000000e06707c11 */ /* 0x008fe2000f8408ff */
[C---:B------:R-:W-:Y:S02]  /*1a00*/  IMAD R10, R8.reuse, UR5, R10 ;  /* 0x00000005080a7c24 */ /* 0x040fe4000f8e020a */
[----:B------:R-:W-:Y:S02]  /*1a10*/  IMAD.WIDE.U32 R4, R8, UR6, R4 ;  /* 0x0000000608047c25 */ /* 0x000fe4000f8e0004 */
[----:B------:R2:W-:Y:S02]  /*1a20*/  STL [R1+0x2c], R112 ;  /* 0x00002c7001007387 */ /* 0x0005e40000100800 */
[----:B-----5:R-:W-:Y:S01]  /*1a30*/  IMAD.WIDE.U32 R12, R18, UR8, R12 ;  /* 0x00000008120c7c25 */ /* 0x020fe2000f8e000c */
[----:B------:R-:W-:-:S05]  /*1a40*/  LEA R25, P1, R4, UR12, 0x1 ;  /* 0x0000000c04197c11 */ /* 0x000fca000f8208ff */
[----:B------:R2:W-:Y:S01]  /*1a50*/  STL [R1+0x34], R25 ;  /* 0x0000341901007387 */ /* 0x0005e20000100800 */
[----:B-1----:R-:W-:Y:S01]  /*1a60*/  IMAD R9, R0, UR6, RZ ;  /* 0x0000000600097c24 */ /* 0x002fe2000f8e02ff */
[----:B------:R-:W-:-:S03]  /*1a70*/  IADD3 R0, P0, PT, R3, R14, RZ ;  /* 0x0000000e03007210 */ /* 0x000fc60007f1e0ff */
[----:B------:R-:W-:Y:S01]  /*1a80*/  IMAD R9, R8, UR7, R9 ;  /* 0x0000000708097c24 */ /* 0x000fe2000f8e0209 */
[----:B------:R-:W-:Y:S01]  /*1a90*/  LEA.HI.X.SX32 R8, R3, R11, 0x1, P0 ;  /* 0x0000000b03087211 */ /* 0x000fe200000f0eff */
[----:B------:R-:W-:Y:S01]  /*1aa0*/  IMAD.IADD R3, R7, 0x1, R10 ;  /* 0x0000000107037824 */ /* 0x000fe200078e020a */
[----:B----4-:R-:W-:Y:S01]  /*1ab0*/  LEA R190, P0, R0, UR10, 0x1 ;  /* 0x0000000a00be7c11 */ /* 0x010fe2000f8008ff */
[----:B------:R-:W-:Y:S02]  /*1ac0*/  IMAD.IADD R5, R5, 0x1, R9 ;  /* 0x0000000105057824 */ /* 0x000fe400078e0209 */
[----:B------:R-:W-:Y:S01]  /*1ad0*/  IMAD R7, R18, UR9, R13 ;  /* 0x0000000912077c24 */ /* 0x000fe2000f8e020d */
[----:B------:R-:W-:Y:S01]  /*1ae0*/  LEA.HI.X R110, R6, UR15, R3, 0x1, P2 ;  /* 0x0000000f066e7c11 */ /* 0x000fe200090f0c03 */
[----:B------:R-:W-:Y:S01]  /*1af0*/  UMOV UR9, 0x400 ;  /* 0x0000040000097882 */ /* 0x000fe20000000000 */
[----:B------:R-:W-:Y:S01]  /*1b00*/  LEA.HI.X R23, R4, UR13, R5, 0x1, P1 ;  /* 0x0000000d04177c11 */ /* 0x000fe200088f0c05 */
[----:B------:R-:W-:Y:S01]  /*1b10*/  ULEA UR8, UR19, UR9, 0x18 ;  /* 0x0000000913087291 */ /* 0x000fe2000f8ec0ff */
[----:B------:R-:W-:Y:S01]  /*1b20*/  LEA.HI.X R191, R0, UR11, R8, 0x1, P0 ;  /* 0x0000000b00bf7c11 */ /* 0x000fe200080f0c08 */
[----:B------:R2:W-:Y:S01]  /*1b30*/  STL [R1+0x28], R110 ;  /* 0x0000286e01007387 */ /* 0x0005e20000100800 */
[----:B------:R-:W-:Y:S01]  /*1b40*/  ISETP.GE.AND P0, PT, R2, R28, PT ;  /* 0x0000001c0200720c */ /* 0x000fe20003f06270 */
[----:B------:R-:W-:Y:S01]  /*1b50*/  IMAD.MOV.U32 R3, RZ, RZ, RZ ;  /* 0x000000ffff037224 */ /* 0x000fe200078e00ff */
[----:B------:R-:W-:Y:S01]  /*1b60*/  LOP3.LUT R0, R187, 0x8, RZ, 0xc0, !PT ;  /* 0x00000008bb007812 */ /* 0x000fe200078ec0ff */
[----:B------:R2:W-:Y:S01]  /*1b70*/  STL [R1+0x30], R23 ;  /* 0x0000301701007387 */ /* 0x0005e20000100800 */
[----:B------:R-:W-:Y:S01]  /*1b80*/  LEA R193, R193, UR8, 0x1 ;  /* 0x00000008c1c17c11 */ /* 0x000fe2000f8e08ff */
[----:B------:R-:W-:Y:S01]  /*1b90*/  IMAD.WIDE.U32 R4, R24, 0x40, R2 ;  /* 0x0000004018047825 */ /* 0x000fe200078e0002 */
[----:B------:R-:W-:Y:S01]  /*1ba0*/  LOP3.LUT R105, R22, R0, RZ, 0x3c, !PT ;  /* 0x0000000016697212 */ /* 0x000fe200078e3cff */
[----:B------:R2:W-:Y:S04]  /*1bb0*/  STL [R1+0x70], R28 ;  /* 0x0000701c01007387 */ /* 0x0005e80000100800 */
[----:B------:R2:W-:Y:S04]  /*1bc0*/  STL [R1+0x74], R22 ;  /* 0x0000741601007387 */ /* 0x0005e80000100800 */
[----:B------:R2:W-:Y:S04]  /*1bd0*/  STL [R1+0x44], R114 ;  /* 0x0000447201007387 */ /* 0x0005e80000100800 */
[----:B------:R2:W-:Y:S01]  /*1be0*/  STL [R1+0x4c], R113 ;  /* 0x00004c7101007387 */ /* 0x0005e20000100800 */
[----:B------:R-:W-:Y:S05]  /*1bf0*/  @P0 BRA `(.L_x_792) ;  /* 0x0000000000780947 */ /* 0x000fea0003800000 */
[----:B------:R-:W1:Y:S01]  /*1c00*/  LDCU.64 UR4, c[0x0][0x3b0] ;  /* 0x00007600ff0477ac */ /* 0x000e620008000a00 */
[----:B------:R-:W-:Y:S01]  /*1c10*/  IMAD.MOV.U32 R6, RZ, RZ, R12 ;  /* 0x000000ffff067224 */ /* 0x000fe200078e000c */
[----:B------:R-:W3:Y:S01]  /*1c20*/  LDCU UR10, c[0x0][0x440] ;  /* 0x00008800ff0a77ac */ /* 0x000ee20008000800 */
[----:B------:R-:W4:Y:S01]  /*1c30*/  LDCU.64 UR6, c[0x0][0x380] ;  /* 0x00007000ff0677ac */ /* 0x000f220008000a00 */
[----:B-1----:R-:W-:Y:S02]  /*1c40*/  IMAD R0, R5, UR4, RZ ;  /* 0x0000000405007c24 */ /* 0x002fe4000f8e02ff */
        /* <DEDUP_REMOVED lines=24> */
.L_x_793:
[----:B------:R3:W-:Y:S02]  /*1dd0*/  STS.128 [R193+0x4000], RZ ;  /* 0x004000ffc1007388 */ /* 0x0007e40000000c00 */
.L_x_792:
[----:B------:R-:W-:Y:S05]  /*1de0*/  BSYNC.RECONVERGENT B0 ;  /* 0x0000000000007941 */ /* 0x000fea0003800200 */
.L_x_791:
        /* <DEDUP_REMOVED lines=8> */
[----:B------:R-:W2:Y:S02]  /*1e70*/  LDCU UR10, c[0x0][0x440] ;  /* 0x00008800ff0a77ac */ /* 0x000ea40008000800 */
[----:B-1--4-:R-:W-:Y:S01]  /*1e80*/  IMAD.X R8, RZ, RZ, R5, P0 ;  /* 0x000000ffff087224 */ /* 0x012fe200000e0605 */
        /* <DEDUP_REMOVED lines=26> */
.L_x_796:
[----:B------:R2:W-:Y:S02]  /*2030*/  STS.128 [R193+0x4800], RZ ;  /* 0x004800ffc1007388 */ /* 0x0005e40000000c00 */
.L_x_795:
[----:B------:R-:W-:Y:S05]  /*2040*/  BSYNC.RECONVERGENT B0 ;  /* 0x0000000000007941 */ /* 0x000fea0003800200 */
.L_x_794:
        /* <DEDUP_REMOVED lines=36> */
.L_x_799:
[----:B------:R2:W-:Y:S02]  /*2290*/  STS.128 [R193+0x5000], RZ ;  /* 0x005000ffc1007388 */ /* 0x0005e40000000c00 */
.L_x_798:
[----:B------:R-:W-:Y:S05]  /*22a0*/  BSYNC.RECONVERGENT B0 ;  /* 0x0000000000007941 */ /* 0x000fea0003800200 */
.L_x_797:
        /* <DEDUP_REMOVED lines=37> */
.L_x_802:
[----:B------:R2:W-:Y:S02]  /*2500*/  STS.128 [R193+0x5800], RZ ;  /* 0x005800ffc1007388 */ /* 0x0005e40000000c00 */
.L_x_801:
[----:B------:R-:W-:Y:S05]  /*2510*/  BSYNC.RECONVERGENT B0 ;  /* 0x0000000000007941 */ /* 0x000fea0003800200 */
.L_x_800:
[----:B-12-4-:R-:W-:Y:S01]  /*2520*/  IADD3 R9, PT, PT, -R100, R96, RZ ;  /* 0x0000006064097210 */ /* 0x016fe20007ffe1ff */
[----:B------:R-:W-:Y:S01]  /*2530*/  IMAD R4, R103, R99, RZ ;  /* 0x0000006367047224 */ /* 0x000fe200078e02ff */
[----:B------:R-:W-:Y:S02]  /*2540*/  BSSY.RECONVERGENT B0, `(.L_x_803) ;  /* 0x000001c000007945 */ /* 0x000fe40003800200 */
[----:B------:R-:W-:Y:S01]  /*2550*/  ISETP.GE.AND P3, PT, R2, R9, PT ;  /* 0x000000090200720c */ /* 0x000fe20003f66270 */
[----:B------:R-:W-:-:S05]  /*2560*/  IMAD.WIDE.U32 R2, R104, R99, RZ ;  /* 0x0000006368027225 */ /* 0x000fca00078e00ff */
[----:B------:R-:W-:-:S07]  /*2570*/  IADD3 R5, PT, PT, R3, R4, RZ ;  /* 0x0000000403057210 */ /* 0x000fce0007ffe0ff */
        /* <DEDUP_REMOVED lines=23> */
.L_x_805:
[----:B------:R2:W-:Y:S02]  /*26f0*/  STS.128 [R193+0xa000], RZ ;  /* 0x00a000ffc1007388 */ /* 0x0005e40000000c00 */
.L_x_804:
[----:B------:R-:W-:Y:S05]  /*2700*/  BSYNC.RECONVERGENT B0 ;  /* 0x0000000000007941 */ /* 0x000fea0003800200 */
.L_x_803:
        /* <DEDUP_REMOVED lines=31> */
.L_x_808:
[----:B------:R4:W-:Y:S02]  /*2900*/  STS.128 [R193+0xa800], RZ ;  /* 0x00a800ffc1007388 */ /* 0x0009e40000000c00 */
.L_x_807:
[----:B------:R-:W-:Y:S05]  /*2910*/  BSYNC.RECONVERGENT B0 ;  /* 0x0000000000007941 */ /* 0x000fea0003800200 */
.L_x_806:
        /* <DEDUP_REMOVED lines=29> */
.L_x_811:
[----:B------:R4:W-:Y:S02]  /*2af0*/  STS.128 [R193+0xb000], RZ ;  /* 0x00b000ffc1007388 */ /* 0x0009e40000000c00 */
.L_x_810:
[----:B------:R-:W-:Y:S05]  /*2b00*/  BSYNC.RECONVERGENT B0 ;  /* 0x0000000000007941 */ /* 0x000fea0003800200 */
.L_x_809:
[----:B------:R-:W-:Y:S01]  /*2b10*/  ISETP.GE.AND P0, PT, R11, R9, PT ;  /* 0x000000090b00720c */ /* 0x000fe20003f06270 */
[----:B------:R-:W-:-:S12]  /*2b20*/  BSSY.RECONVERGENT B0, `(.L_x_812) ;  /* 0x000001d000007945 */ /* 0x000fd80003800200 */
        /* <DEDUP_REMOVED lines=27> */
.L_x_814:
[----:B------:R1:W-:Y:S02]  /*2ce0*/  STS.128 [R193+0xb800], RZ ;  /* 0x00b800ffc1007388 */ /* 0x0003e40000000c00 */
.L_x_813:
[----:B------:R-:W-:Y:S05]  /*2cf0*/  BSYNC.RECONVERGENT B0 ;  /* 0x0000000000007941 */ /* 0x000fea0003800200 */
.L_x_812:
[----:B------:R-:W5:Y:S01]  /*2d00*/  LDCU.64 UR4, c[0x0][0x538] ;  /* 0x0000a700ff0477ac */ /* 0x000f620008000a00 */
[----:B------:R-:W0:Y:S01]  /*2d10*/  LDGDEPBAR ;  /* 0x00000000000079af */ /* 0x000e220000000000 */
[----:B-----5:R-:W-:-:S04]  /*2d20*/  ISETP.NE.U32.AND P2, PT, RZ, UR4, PT ;  /* 0x00000004ff007c0c */ /* 0x020fc8000bf45070 */
[----:B------:R-:W-:Y:S01]  /*2d30*/  ISETP.NE.AND.EX P2, PT, RZ, UR5, PT, P2 ;  /* 0x00000005ff007c0c */ /* 0x000fe2000bf45320 */
[----:B------:R-:W-:Y:S02]  /*2d40*/  IMAD.SHL.U32 R0, R21, 0x20, RZ ;  /* 0x0000002015007824 */ /* 0x000fe400078e00ff */
[----:B------:R-:W-:Y:S01]  /*2d50*/  IMAD.SHL.U32 R188, R189, 0x20, RZ ;  /* 0x00000020bdbc7824 */ /* 0x000fe200078e00ff */
[----:B------:R-:W-:Y:S01]  /*2d60*/  SHF.R.U32.HI R8, RZ, 0x2, R189 ;  /* 0x00000002ff087819 */ /* 0x000fe200000116bd */
[----:B------:R-:W-:-:S08]  /*2d70*/  DEPBAR.LE SB0, 0x0 ;  /* 0x000080000000791a */ /* 0x000fd00000000000 */
[----:B------:R-:W1:Y:S01]  /*2d80*/  @P2 LDC.64 R4, c[0x0][0x540] ;  /* 0x00015000ff042b82 */ /* 0x000e620000000a00 */
[----:B------:R-:W-:Y:S02]  /*2d90*/  @P2 IMAD.MOV.U32 R19, RZ, RZ, RZ ;  /* 0x000000ffff132224 */ /* 0x000fe400078e00ff */
[----:B-1----:R-:W-:-:S04]  /*2da0*/  @P2 IMAD.WIDE.U32 R2, R26, R4, R18 ;  /* 0x000000041a022225 */ /* 0x002fc800078e0012 */
[----:B------:R-:W-:Y:S01]  /*2db0*/  @P2 IMAD R5, R26, R5, R3 ;  /* 0x000000051a052224 */ /* 0x000fe200078e0203 */
[----:B------:R-:W-:-:S04]  /*2dc0*/  @P2 LEA R4, P0, R2, UR4, 0x2 ;  /* 0x0000000402042c11 */ /* 0x000fc8000f8010ff */
[----:B------:R-:W-:-:S05]  /*2dd0*/  @P2 LEA.HI.X R5, R2, UR5, R5, 0x2, P0 ;  /* 0x0000000502052c11 */ /* 0x000fca00080f1405 */
[----:B----4-:R1:W4:Y:S01]  /*2de0*/  @P2 LDG.E R7, desc[UR16][R4.64] ;  /* 0x0000001004072981 */ /* 0x010322000c1e1900 */
[----:B------:R-:W-:Y:S01]  /*2df0*/  LOP3.LUT R2, R187, 0x1f0, RZ, 0xc0, !PT ;  /* 0x000001f0bb027812 */ /* 0x000fe200078ec0ff */
[----:B------:R-:W-:Y:S01]  /*2e00*/  IMAD.SHL.U32 R3, R140, 0x40, RZ ;  /* 0x000000408c037824 */ /* 0x000fe200078e00ff */
[----:B------:R-:W-:Y:S01]  /*2e10*/  IADD3 R107, P1, P0, R0, R16, R107 ;  /* 0x00000010006b7210 */ /* 0x000fe2000783e06b */
[----:B------:R-:W-:Y:S01]  /*2e20*/  BSSY.RECONVERGENT B0, `(.L_x_815) ;  /* 0x0000031000007945 */ /* 0x000fe20003800200 */
[----:B------:R-:W-:Y:S01]  /*2e30*/  IADD3 R6, PT, PT, R2, 0x1, R27 ;  /* 0x0000000102067810 */ /* 0x000fe20007ffe01b */
[----:B------:R-:W-:Y:S01]  /*2e40*/  IMAD.MOV.U32 R194, RZ, RZ, RZ ;  /* 0x000000ffffc27224 */ /* 0x000fe200078e00ff */
[----:B------:R-:W-:Y:S02]  /*2e50*/  SHF.L.U64.HI R2, R140, 0x6, R141 ;  /* 0x000000068c027819 */ /* 0x000fe4000001028d */
[----:B------:R-:W-:Y:S02]  /*2e60*/  SHF.R.S32.HI R0, RZ, 0x1f, R0 ;  /* 0x0000001fff007819 */ /* 0x000fe40000011400 */
[----:B------:R-:W-:-:S02]  /*2e70*/  LOP3.LUT R188, R188, 0x7c00, RZ, 0xc0, !PT ;  /* 0x00007c00bcbc7812 */ /* 0x000fc400078ec0ff */
[----:B------:R-:W-:Y:S02]  /*2e80*/  LOP3.LUT R8, R8, 0x7, RZ, 0xc0, !PT ;  /* 0x0000000708087812 */ /* 0x000fe400078ec0ff */
[----:B------:R-:W-:Y:S02]  /*2e90*/  IADD3.X R108, PT, PT, R0, R20, RZ, P1, P0 ;  /* 0x00000014006c7210 */ /* 0x000fe40000fe04ff */
[----:B------:R-:W-:Y:S02]  /*2ea0*/  SHF.R.U32.HI R106, RZ, 0x5, R189 ;  /* 0x00000005ff6a7819 */ /* 0x000fe400000116bd */
[----:B------:R-:W-:Y:S02]  /*2eb0*/  LOP3.LUT R0, R188, 0x200, R109, 0xf8, !PT ;  /* 0x00000200bc007812 */ /* 0x000fe400078ef86d */
[----:B------:R-:W-:Y:S01]  /*2ec0*/  IADD3 R6, PT, PT, -R17, R6, R8 ;  /* 0x0000000611067210 */ /* 0x000fe20007ffe108 */
[----:B------:R-:W-:Y:S02]  /*2ed0*/  IMAD R106, R24, 0x4, R106 ;  /* 0x00000004186a7824 */ /* 0x000fe400078e026a */
[----:B------:R-:W-:Y:S01]  /*2ee0*/  IMAD.IADD R10, R105, 0x1, R0 ;  /* 0x00000001690a7824 */ /* 0x000fe200078e0200 */
[----:B-1----:R-:W1:Y:S01]  /*2ef0*/  @P2 LDC R5, c[0x0][0x458] ;  /* 0x00011600ff052b82 */ /* 0x002e620000000800 */
[-C--:B------:R-:W-:Y:S01]  /*2f00*/  IMAD R4, R2, R99.reuse, RZ ;  /* 0x0000006302047224 */ /* 0x080fe200078e02ff */
[----:B------:R-:W-:Y:S01]  /*2f10*/  IADD3 R102, PT, PT, R6, UR18, R96 ;  /* 0x0000001206667c10 */ /* 0x000fe2000fffe060 */
[----:B------:R-:W-:Y:S01]  /*2f20*/  IMAD.WIDE.U32 R2, R3, R99, RZ ;  /* 0x0000006303027225 */ /* 0x000fe200078e00ff */
[----:B-1----:R-:W4:Y:S04]  /*2f30*/  @P2 MUFU.RCP R5, R5 ;  /* 0x0000000500052308 */ /* 0x002f280000001000 */
[----:B------:R-:W-:Y:S01]  /*2f40*/  BAR.SYNC.DEFER_BLOCKING 0x0 ;  /* 0x0000000000007b1d */ /* 0x000fe20000010000 */
[----:B----4-:R-:W-:Y:S01]  /*2f50*/  @P2 FMUL.FTZ R194, R7, R5 ;  /* 0x0000000507c22220 */ /* 0x010fe20000410000 */
[----:B------:R-:W-:-:S04]  /*2f60*/  IMAD.IADD R5, R3, 0x1, R4 ;  /* 0x0000000103057824 */ /* 0x000fc800078e0204 */
        /* <DEDUP_REMOVED lines=23> */
.L_x_817:
[----:B------:R4:W-:Y:S01]  /*30e0*/  STS.128 [R193+0x10000], RZ ;  /* 0x010000ffc1007388 */ /* 0x0009e20000000c00 */
[----:B------:R-:W-:Y:S05]  /*30f0*/  BRA `(.L_x_818) ;  /* 0x00000000000c7947 */ /* 0x000fea0003800000 */
.L_x_816:
[----:B------:R1:W-:Y:S04]  /*3100*/  STS.128 [R193+0xc000], RZ ;  /* 0x00c000ffc1007388 */ /* 0x0003e80000000c00 */
[----:B------:R1:W-:Y:S04]  /*3110*/  STS.128 [R193+0xe000], RZ ;  /* 0x00e000ffc1007388 */ /* 0x0003e80000000c00 */
[----:B------:R1:W-:Y:S02]  /*3120*/  STS.128 [R193+0x10000], RZ ;  /* 0x010000ffc1007388 */ /* 0x0003e40000000c00 */
.L_x_818:
[----:B------:R-:W-:Y:S05]  /*3130*/  BSYNC.RECONVERGENT B0 ;  /* 0x0000000000007941 */ /* 0x000fea0003800200 */
.L_x_815:
        /* <DEDUP_REMOVED lines=30> */
.L_x_821:
[----:B------:R4:W-:Y:S02]  /*3320*/  STS.128 [R193+0x10800], RZ ;  /* 0x010800ffc1007388 */ /* 0x0009e40000000c00 */
.L_x_820:
[----:B------:R-:W-:Y:S05]  /*3330*/  BSYNC.RECONVERGENT B0 ;  /* 0x0000000000007941 */ /* 0x000fea0003800200 */
.L_x_819:
        /* <DEDUP_REMOVED lines=32> */
.L_x_824:
[----:B------:R4:W-:Y:S02]  /*3540*/  STS.128 [R193+0x11000], RZ ;  /* 0x011000ffc1007388 */ /* 0x0009e40000000c00 */
.L_x_823:
[----:B------:R-:W-:Y:S05]  /*3550*/  BSYNC.RECONVERGENT B0 ;  /* 0x0000000000007941 */ /* 0x000fea0003800200 */
.L_x_822:
        /* <DEDUP_REMOVED lines=33> */
.L_x_827:
[----:B------:R1:W-:Y:S02]  /*3770*/  STS.128 [R193+0x11800], RZ ;  /* 0x011800ffc1007388 */ /* 0x0003e40000000c00 */
.L_x_826:
[----:B------:R-:W-:Y:S05]  /*3780*/  BSYNC.RECONVERGENT B0 ;  /* 0x0000000000007941 */ /* 0x000fea0003800200 */
.L_x_825:
[----:B------:R-:W-:Y:S01]  /*3790*/  LOP3.LUT R0, R22, R6, RZ, 0x3c, !PT ;  /* 0x0000000616007212 */ /* 0x000fe200078e3cff */
[----:B-1--4-:R-:W-:Y:S01]  /*37a0*/  IMAD.MOV.U32 R3, RZ, RZ, 0x20 ;  /* 0x00000020ff037424 */ /* 0x012fe200078e00ff */
        /* <DEDUP_REMOVED lines=11> */
[----:B------:R-:W1:Y:S01]  /*3860*/  LDSM.16.M88.4 R16, [R118+UR8+0x6000] ;  /* 0x006000087610783b */ /* 0x000e620008000200 */
[----:B------:R-:W4:Y:S01]  /*3870*/  LDCU.U8 UR6, c[0x0][0x4f8] ;  /* 0x00009f00ff0677ac */ /* 0x000f220008000000 */
[----:B------:R-:W-:-:S02]  /*3880*/  IMAD.IADD R101, R76, 0x1, R3 ;  /* 0x000000014c657824 */ /* 0x000fc400078e0203 */
[----:B------:R-:W-:Y:S01]  /*3890*/  IMAD.IADD R2, R0, 0x1, R3 ;  /* 0x0000000100027824 */ /* 0x000fe200078e0203 */
[----:B------:R-:W5:Y:S01]  /*38a0*/  LDSM.16.M88.4 R12, [R118+UR8+0x6800] ;  /* 0x00680008760c783b */ /* 0x000f620008000200 */
[--C-:B------:R-:W-:Y:S02]  /*38b0*/  IMAD.IADD R98, R76, 0x1, R246.reuse ;  /* 0x000000014c627824 */ /* 0x100fe400078e02f6 */
[----:B------:R-:W-:Y:S01]  /*38c0*/  IMAD.IADD R0, R0, 0x1, R246 ;  /* 0x0000000100007824 */ /* 0x000fe200078e02f6 */
[----:B------:R-:W2:Y:S01]  /*38d0*/  LDSM.16.M88.4 R28, [R118+UR8+0x7000] ;  /* 0x00700008761c783b */ /* 0x000ea20008000200 */
[C---:B------:R-:W-:Y:S02]  /*38e0*/  IMAD.IADD R97, R3.reuse, 0x1, R98 ;  /* 0x0000000103617824 */ /* 0x040fe400078e0262 */
[----:B------:R-:W-:Y:S01]  /*38f0*/  IMAD.IADD R3, R3, 0x1, R0 ;  /* 0x0000000103037824 */ /* 0x000fe200078e0200 */
[----:B------:R-:W3:Y:S04]  /*3900*/  LDSM.16.M88.4 R24, [R118+UR8+0x7800] ;  /* 0x007800087618783b */ /* 0x000ee80008000200 */
[----:B------:R-:W-:Y:S04]  /*3910*/  LDSM.16.M88.4 R8, [R101] ;  /* 0x000000006508783b */ /* 0x000fe80000000200 */
[----:B------:R-:W4:Y:S04]  /*3920*/  LDSM.16.M88.4 R36, [R2+0x6000] ;  /* 0x006000000224783b */ /* 0x000f280000000200 */
[----:B------:R-:W4:Y:S04]  /*3930*/  LDSM.16.M88.4 R48, [R2+0x6800] ;  /* 0x006800000230783b */ /* 0x000f280000000200 */
[----:B------:R-:W4:Y:S04]  /*3940*/  LDSM.16.M88.4 R52, [R2+0x7000] ;  /* 0x007000000234783b */ /* 0x000f280000000200 */
[----:B------:R-:W4:Y:S04]  /*3950*/  LDSM.16.M88.4 R64, [R2+0x7800] ;  /* 0x007800000240783b */ /* 0x000f280000000200 */
[----:B------:R-:W-:Y:S01]  /*3960*/  LDSM.16.M88.4 R84, [R0+0x7000] ;  /* 0x007000000054783b */ /* 0x000fe20000000200 */
[C---:B-1----:R-:W-:Y:S03]  /*3970*/  HMMA.16816.F32 R32, R4.reuse, R18, RZ ;  /* 0x000000120420723c */ /* 0x042fe600000018ff */
[----:B------:R-:W-:Y:S04]  /*3980*/  LDSM.16.M88.4 R88, [R0+0x7800] ;  /* 0x007800000058783b */ /* 0x000fe80000000200 */
[----:B------:R-:W-:Y:S01]  /*3990*/  LDSM.16.M88.4 R68, [R0+0x6000] ;  /* 0x006000000044783b */ /* 0x000fe20000000200 */
[C---:B------:R-:W-:Y:S03]  /*39a0*/  HMMA.16816.F32 R20, R4.reuse, R16, RZ ;  /* 0x000000100414723c */ /* 0x040fe600000018ff */
[----:B------:R-:W-:Y:S05]  /*39b0*/  LDSM.16.M88.4 R92, [R3+0x6000] ;  /* 0x00600000035c783b */ /* 0x000fea0000000200 */
[C---:B-----5:R-:W-:Y:S08]  /*39c0*/  HMMA.16816.F32 R16, R4.reuse, R12, RZ ;  /* 0x0000000c0410723c */ /* 0x060ff000000018ff */
[C---:B------:R-:W-:Y:S08]  /*39d0*/  HMMA.16816.F32 R12, R4.reuse, R14, RZ ;  /* 0x0000000e040c723c */ /* 0x040ff000000018ff */
[C---:B--2---:R-:W-:Y:S08]  /*39e0*/  HMMA.16816.F32 R44, R4.reuse, R28, RZ ;  /* 0x0000001c042c723c */ /* 0x044ff000000018ff */
[C---:B------:R-:W-:Y:S08]  /*39f0*/  HMMA.16816.F32 R56, R4.reuse, R30, RZ ;  /* 0x0000001e0438723c */ /* 0x040ff000000018ff */
[C---:B---3--:R-:W-:Y:S08]  /*3a00*/  HMMA.16816.F32 R80, R4.reuse, R24, RZ ;  /* 0x000000180450723c */ /* 0x048ff000000018ff */
[----:B------:R-:W-:Y:S01]  /*3a10*/  HMMA.16816.F32 R72, R4, R26, RZ ;  /* 0x0000001a0448723c */ /* 0x000fe200000018ff */
[----:B------:R-:W-:Y:S07]  /*3a20*/  LDSM.16.M88.4 R4, [R98] ;  /* 0x000000006204783b */ /* 0x000fee0000000200 */
[C---:B----4-:R-:W-:Y:S01]  /*3a30*/  HMMA.16816.F32 R40, R8.reuse, R38, R32 ;  /* 0x000000260828723c */ /* 0x050fe20000001820 */
[----:B------:R-:W1:Y:S07]  /*3a40*/  LDSM.16.M88.4 R32, [R0+0x6800] ;  /* 0x006800000020783b */ /* 0x000e6e0000000200 */
[C---:B------:R-:W-:Y:S08]  /*3a50*/  HMMA.16816.F32 R60, R8.reuse, R36, R20 ;  /* 0x00000024083c723c */ /* 0x040ff00000001814 */
[C---:B------:R-:W-:Y:S08]  /*3a60*/  HMMA.16816.F32 R28, R8.reuse, R48, R16 ;  /* 0x00000030081c723c */ /* 0x040ff00000001810 */
[C---:B------:R-:W-:Y:S01]  /*3a70*/  HMMA.16816.F32 R24, R8.reuse, R50, R12 ;  /* 0x000000320818723c */ /* 0x040fe2000000180c */
[----:B------:R-:W2:Y:S07]  /*3a80*/  LDSM.16.M88.4 R12, [R97] ;  /* 0x00000000610c783b */ /* 0x000eae0000000200 */
[C---:B------:R-:W-:Y:S08]  /*3a90*/  HMMA.16816.F32 R20, R8.reuse, R52, R44 ;  /* 0x000000340814723c */ /* 0x040ff0000000182c */
[C---:B------:R-:W-:Y:S01]  /*3aa0*/  HMMA.16816.F32 R16, R8.reuse, R54, R56 ;  /* 0x000000360810723c */ /* 0x040fe20000001838 */
[----:B------:R-:W3:Y:S07]  /*3ab0*/  LDSM.16.M88.4 R56, [R3+0x6800] ;  /* 0x006800000338783b */ /* 0x000eee0000000200 */
[C---:B------:R-:W-:Y:S01]  /*3ac0*/  HMMA.16816.F32 R36, R8.reuse, R64, R80 ;  /* 0x000000400824723c */ /* 0x040fe20000001850 */
[----:B------:R-:W-:Y:S07]  /*3ad0*/  LDSM.16.M88.4 R80, [R118+UR8+0x9800] ;  /* 0x009800087650783b */ /* 0x000fee0008000200 */
[----:B------:R-:W-:Y:S01]  /*3ae0*/  HMMA.16816.F32 R8, R8, R66, R72 ;  /* 0x000000420808723c */ /* 0x000fe20000001848 */
[----:B------:R-:W4:Y:S04]  /*3af0*/  LDSM.16.M88.4 R72, [R3+0x7000] ;  /* 0x007000000348783b */ /* 0x000f280000000200 */
[----:B------:R-:W-:Y:S03]  /*3b00*/  LDSM.16.M88.4 R64, [R118+UR8+0x8800] ;  /* 0x008800087640783b */ /* 0x000fe60008000200 */
[C---:B-1----:R-:W-:Y:S08]  /*3b10*/  HMMA.16816.F32 R44, R4.reuse, R32, R28 ;  /* 0x00000020042c723c */ /* 0x042ff0000000181c */
[C---:B------:R-:W-:Y:S01]  /*3b20*/  HMMA.16816.F32 R52, R4.reuse, R34, R24 ;  /* 0x000000220434723c */ /* 0x040fe20000001818 */
[----:B------:R-:W1:Y:S07]  /*3b30*/  LDSM.16.M88.4 R32, [R3+0x7800] ;  /* 0x007800000320783b */ /* 0x000e6e0000000200 */
[C---:B------:R-:W-:Y:S08]  /*3b40*/  HMMA.16816.F32 R48, R4.reuse, R84, R20 ;  /* 0x000000540430723c */ /* 0x040ff00000001814 */
[C---:B------:R-:W-:Y:S01]  /*3b50*/  HMMA.16816.F32 R28, R4.reuse, R88, R36 ;  /* 0x00000058041c723c */ /* 0x040fe20000001824 */
[----:B------:R-:W-:Y:S07]  /*3b60*/  LDSM.16.M88.4 R36, [R118+UR8+0x8000] ;  /* 0x008000087624783b */ /* 0x000fee0008000200 */
[C---:B------:R-:W-:Y:S01]  /*3b70*/  HMMA.16816.F32 R20, R4.reuse, R90, R8 ;  /* 0x0000005a0414723c */ /* 0x040fe20000001808 */
[----:B------:R-:W5:Y:S04]  /*3b80*/  LDSM.16.M88.4 R8, [R76+0x2000] ;  /* 0x002000004c08783b */ /* 0x000f680000000200 */
[----:B------:R-:W5:Y:S03]  /*3b90*/  LDSM.16.M88.4 R88, [R118+UR8+0x9000] ;  /* 0x009000087658783b */ /* 0x000f660008000200 */
[C---:B------:R-:W-:Y:S08]  /*3ba0*/  HMMA.16816.F32 R60, R4.reuse, R68, R60 ;  /* 0x00000044043c723c */ /* 0x040ff0000000183c */
        /* <DEDUP_REMOVED lines=8> */
[C---:B------:R-:W-:Y:S08]  /*3c30*/  HMMA.16816.F32 R52, R12.reuse, R58, R52 ;  /* 0x0000003a0c34723c */ /* 0x040ff00000001834 */
[C---:B----4-:R-:W-:Y:S08]  /*3c40*/  HMMA.16816.F32 R68, R12.reuse, R74, R24 ;  /* 0x0000004a0c44723c */ /* 0x050ff00000001818 */
[C---:B-1----:R-:W-:Y:S08]  /*3c50*/  HMMA.16816.F32 R60, R12.reuse, R32, R28 ;  /* 0x000000200c3c723c */ /* 0x042ff0000000181c */
[----:B------:R-:W-:Y:S08]  /*3c60*/  HMMA.16816.F32 R28, R12, R34, R20 ;  /* 0x000000220c1c723c */ /* 0x000ff00000001814 */
[C---:B-----5:R-:W-:Y:S08]  /*3c70*/  HMMA.16816.F32 R24, R8.reuse, R36, R16 ;  /* 0x000000240818723c */ /* 0x060ff00000001810 */
[----:B------:R-:W-:Y:S08]  /*3c80*/  HMMA.16816.F32 R20, R8, R38, R40 ;  /* 0x000000260814723c */ /* 0x000ff00000001828 */
[----:B------:R-:W-:Y:S01]  /*3c90*/  HMMA.16816.F32 R56, R12, R72, R48 ;  /* 0x000000480c38723c */ /* 0x000fe20000001830 */
[----:B------:R-:W-:Y:S04]  /*3ca0*/  LDSM.16.M88.4 R48, [R2+0x9000] ;  /* 0x009000000230783b */ /* 0x000fe80000000200 */
[----:B------:R-:W-:Y:S03]  /*3cb0*/  LDSM.16.M88.4 R12, [R98+0x2000] ;  /* 0x00200000620c783b */ /* 0x000fe60000000200 */
[C---:B------:R-:W-:Y:S01]  /*3cc0*/  HMMA.16816.F32 R16, R8.reuse, R64, R44 ;  /* 0x000000400810723c */ /* 0x040fe2000000182c */
[----:B------:R-:W-:Y:S07]  /*3cd0*/  LDSM.16.M88.4 R72, [R0+0x8000] ;  /* 0x008000000048783b */ /* 0x000fee0000000200 */
[C---:B------:R-:W-:Y:S01]  /*3ce0*/  HMMA.16816.F32 R36, R8.reuse, R66, R52 ;  /* 0x000000420824723c */ /* 0x040fe20000001834 */
[----:B------:R-:W1:Y:S07]  /*3cf0*/  LDSM.16.M88.4 R64, [R2+0x9800] ;  /* 0x009800000240783b */ /* 0x000e6e0000000200 */
[C---:B------:R-:W-:Y:S01]  /*3d00*/  HMMA.16816.F32 R52, R8.reuse, R90, R68 ;  /* 0x0000005a0834723c */ /* 0x040fe20000001844 */
[----:B------:R-:W3:Y:S07]  /*3d10*/  LDSM.16.M88.4 R68, [R0+0x8800] ;  /* 0x008800000044783b */ /* 0x000eee0000000200 */
[C---:B------:R-:W-:Y:S01]  /*3d20*/  HMMA.16816.F32 R44, R8.reuse, R88, R56 ;  /* 0x00000058082c723c */ /* 0x040fe20000001838 */
[----:B------:R-:W-:Y:S07]  /*3d30*/  LDSM.16.M88.4 R88, [R0+0xb800] ;  /* 0x00b800000058783b */ /* 0x000fee0000000200 */
[C---:B------:R-:W-:Y:S08]  /*3d40*/  HMMA.16816.F32 R56, R8.reuse, R80, R60 ;  /* 0x000000500838723c */ /* 0x040ff0000000183c */
[----:B------:R-:W-:Y:S01]  /*3d50*/  HMMA.16816.F32 R40, R8, R82, R28 ;  /* 0x000000520828723c */ /* 0x000fe2000000181c */
[----:B------:R-:W4:Y:S07]  /*3d60*/  LDSM.16.M88.4 R80, [R0+0x9000] ;  /* 0x009000000050783b */ /* 0x000f2e0000000200 */
[C---:B------:R-:W-:Y:S08]  /*3d70*/  HMMA.16816.F32 R32, R4.reuse, R84, R24 ;  /* 0x000000540420723c */ /* 0x040ff00000001818 */
[C---:B------:R-:W-:Y:S01]  /*3d80*/  HMMA.16816.F32 R28, R4.reuse, R86, R20 ;  /* 0x00000056041c723c */ /* 0x040fe20000001814 */
[----:B------:R-:W5:Y:S07]  /*3d90*/  LDSM.16.M88.4 R84, [R0+0x9800] ;  /* 0x009800000054783b */ /* 0x000f6e0000000200 */
[C---:B--2---:R-:W-:Y:S08]  /*3da0*/  HMMA.16816.F32 R24, R4.reuse, R92, R16 ;  /* 0x0000005c0418723c */ /* 0x044ff00000001810 */
[C---:B-1----:R-:W-:Y:S08]  /*3db0*/  HMMA.16816.F32 R60, R4.reuse, R64, R56 ;  /* 0x00000040043c723c */ /* 0x042ff00000001838 */
[C---:B------:R-:W-:Y:S08]  /*3dc0*/  HMMA.16816.F32 R20, R4.reuse, R94, R36 ;  /* 0x0000005e0414723c */ /* 0x040ff00000001824 */
[C---:B------:R-:W-:Y:S08]  /*3dd0*/  HMMA.16816.F32 R16, R4.reuse, R48, R44 ;  /* 0x000000300410723c */ /* 0x040ff0000000182c */
[C---:B------:R-:W-:Y:S01]  /*3de0*/  HMMA.16816.F32 R8, R4.reuse, R50, R52 ;  /* 0x000000320408723c */ /* 0x040fe20000001834 */
[----:B------:R-:W-:Y:S07]  /*3df0*/  LDSM.16.M88.4 R52, [R3+0x8000] ;  /* 0x008000000334783b */ /* 0x000fee0000000200 */
[----:B------:R-:W-:Y:S01]  /*3e00*/  HMMA.16816.F32 R56, R4, R66, R40 ;  /* 0x000000420438723c */ /* 0x000fe20000001828 */
[----:B------:R-:W1:Y:S04]  /*3e10*/  LDSM.16.M88.4 R4, [R97+0x2000] ;  /* 0x002000006104783b */ /* 0x000e680000000200 */
[----:B------:R-:W2:Y:S03]  /*3e20*/  LDSM.16.M88.4 R40, [R3+0x8800] ;  /* 0x008800000328783b */ /* 0x000ea60000000200 */
[C---:B------:R-:W-:Y:S01]  /*3e30*/  HMMA.16816.F32 R48, R12.reuse, R74, R28 ;  /* 0x0000004a0c30723c */ /* 0x040fe2000000181c */
[----:B------:R-:W2:Y:S07]  /*3e40*/  LDSM.16.M88.4 R28, [R3+0x9000] ;  /* 0x00900000031c783b */ /* 0x000eae0000000200 */
[C---:B---3--:R-:W-:Y:S01]  /*3e50*/  HMMA.16816.F32 R44, R12.reuse, R68, R24 ;  /* 0x000000440c2c723c */ /* 0x048fe20000001818 */
[----:B------:R-:W3:Y:S07]  /*3e60*/  LDSM.16.M88.4 R24, [R3+0x9800] ;  /* 0x009800000318783b */ /* 0x000eee0000000200 */
[C---:B------:R-:W-:Y:S08]  /*3e70*/  HMMA.16816.F32 R36, R12.reuse, R70, R20 ;  /* 0x000000460c24723c */ /* 0x040ff00000001814 */
[C---:B------:R-:W-:Y:S01]  /*3e80*/  HMMA.16816.F32 R64, R12.reuse, R72, R32 ;  /* 0x000000480c40723c */ /* 0x040fe20000001820 */
[----:B------:R-:W-:Y:S07]  /*3e90*/  LDSM.16.M88.4 R72, [R118+UR8+0xa800] ;  /* 0x00a800087648783b */ /* 0x000fee0008000200 */
[C---:B----4-:R-:W-:Y:S08]  /*3ea0*/  HMMA.16816.F32 R20, R12.reuse, R82, R8 ;  /* 0x000000520c14723c */ /* 0x050ff00000001808 */
[C---:B------:R-:W-:Y:S01]  /*3eb0*/  HMMA.16816.F32 R32, R12.reuse, R80, R16 ;  /* 0x000000500c20723c */ /* 0x040fe20000001810 */
[----:B------:R-:W-:Y:S04]  /*3ec0*/  LDSM.16.M88.4 R16, [R76+0x4000] ;  /* 0x004000004c10783b */ /* 0x000fe80000000200 */
[----:B------:R-:W4:Y:S03]  /*3ed0*/  LDSM.16.M88.4 R80, [R118+UR8+0xa000] ;  /* 0x00a000087650783b */ /* 0x000f260008000200 */
[C---:B-----5:R-:W-:Y:S01]  /*3ee0*/  HMMA.16816.F32 R8, R12.reuse, R84, R60 ;  /* 0x000000540c08723c */ /* 0x060fe2000000183c */
[----:B------:R-:W5:Y:S07]  /*3ef0*/  LDSM.16.M88.4 R76, [R118+UR8+0xb800] ;  /* 0x00b80008764c783b */ /* 0x000f6e0008000200 */
[----:B------:R-:W-:Y:S01]  /*3f00*/  HMMA.16816.F32 R12, R12, R86, R56 ;  /* 0x000000560c0c723c */ /* 0x000fe20000001838 */
[----:B------:R-:W-:Y:S07]  /*3f10*/  LDSM.16.M88.4 R84, [R2+0xb800] ;  /* 0x00b800000254783b */ /* 0x000fee0000000200 */
[C---:B-1----:R-:W-:Y:S08]  /*3f20*/  HMMA.16816.F32 R60, R4.reuse, R54, R48 ;  /* 0x00000036043c723c */ /* 0x042ff00000001830 */
[C---:B------:R-:W-:Y:S08]  /*3f30*/  HMMA.16816.F32 R68, R4.reuse, R52, R64 ;  /* 0x000000340444723c */ /* 0x040ff00000001840 */
[C---:B--2---:R-:W-:Y:S01]  /*3f40*/  HMMA.16816.F32 R56, R4.reuse, R40, R44 ;  /* 0x000000280438723c */ /* 0x044fe2000000182c */
[----:B------:R-:W1:Y:S07]  /*3f50*/  LDSM.16.M88.4 R44, [R118+UR8+0xb000] ;  /* 0x00b00008762c783b */ /* 0x000e6e0008000200 */
[C---:B------:R-:W-:Y:S01]  /*3f60*/  HMMA.16816.F32 R48, R4.reuse, R42, R36 ;  /* 0x0000002a0430723c */ /* 0x040fe20000001824 */
[----:B------:R-:W-:Y:S07]  /*3f70*/  LDSM.16.M88.4 R36, [R2+0xa800] ;  /* 0x00a800000224783b */ /* 0x000fee0000000200 */
[C---:B------:R-:W-:Y:S08]  /*3f80*/  HMMA.16816.F32 R64, R4.reuse, R28, R32 ;  /* 0x0000001c0440723c */ /* 0x040ff00000001820 */
[C---:B------:R-:W-:Y:S08]  /*3f90*/  HMMA.16816.F32 R52, R4.reuse, R30, R20 ;  /* 0x0000001e0434723c */ /* 0x040ff00000001814 */
[C---:B---3--:R-:W-:Y:S01]  /*3fa0*/  HMMA.16816.F32 R40, R4.reuse, R24, R8 ;  /* 0x000000180428723c */ /* 0x048fe20000001808 */
[----:B------:R-:W-:Y:S07]  /*3fb0*/  LDSM.16.M88.4 R8, [R98+0x4000] ;  /* 0x004000006208783b */ /* 0x000fee0000000200 */
[----:B------:R-:W-:Y:S01]  /*3fc0*/  HMMA.16816.F32 R4, R4, R26, R12 ;  /* 0x0000001a0404723c */ /* 0x000fe2000000180c */
[----:B------:R-:W-:Y:S04]  /*3fd0*/  LDSM.16.M88.4 R12, [R101+0x4000] ;  /* 0x00400000650c783b */ /* 0x000fe80000000200 */
[----:B------:R-:W2:Y:S03]  /*3fe0*/  LDSM.16.M88.4 R24, [R2+0xa000] ;  /* 0x00a000000218783b */ /* 0x000ea60000000200 */
[C---:B----4-:R-:W-:Y:S01]  /*3ff0*/  HMMA.16816.F32 R20, R16.reuse, R80, R68 ;  /* 0x000000501014723c */ /* 0x050fe20000001844 */
[----:B------:R-:W3:Y:S07]  /*4000*/  LDSM.16.M88.4 R68, [R2+0xb000] ;  /* 0x00b000000244783b */ /* 0x000eee0000000200 */
[C---:B------:R-:W-:Y:S01]  /*4010*/  HMMA.16816.F32 R28, R16.reuse, R82, R60 ;  /* 0x00000052101c723c */ /* 0x040fe2000000183c */
[----:B------:R-:W-:Y:S04]  /*4020*/  LDSM.16.M88.4 R80, [R0+0xa800] ;  /* 0x00a800000050783b */ /* 0x000fe80000000200 */
[----:B------:R-:W-:Y:S03]  /*4030*/  LDSM.16.M88.4 R60, [R0+0xb000] ;  /* 0x00b00000003c783b */ /* 0x000fe60000000200 */
[C---:B------:R-:W-:Y:S08]  /*4040*/  HMMA.16816.F32 R32, R16.reuse, R72, R56 ;  /* 0x000000481020723c */ /* 0x040ff00000001838 */
[C---:B-----5:R-:W-:Y:S08]  /*4050*/  HMMA.16816.F32 R4, R16.reuse, R78, R4 ;  /* 0x0000004e1004723c */ /* 0x060ff00000001804 */
[C---:B------:R-:W-:Y:S01]  /*4060*/  HMMA.16816.F32 R48, R16.reuse, R74, R48 ;  /* 0x0000004a1030723c */ /* 0x040fe20000001830 */
[----:B------:R-:W4:Y:S07]  /*4070*/  LDSM.16.M88.4 R72, [R0+0xa000] ;  /* 0x00a000000048783b */ /* 0x000f2e0000000200 */
[C---:B-1----:R-:W-:Y:S08]  /*4080*/  HMMA.16816.F32 R64, R16.reuse, R44, R64 ;  /* 0x0000002c1040723c */ /* 0x042ff00000001840 */
[C---:B------:R-:W-:Y:S08]  /*4090*/  HMMA.16816.F32 R52, R16.reuse, R46, R52 ;  /* 0x0000002e1034723c */ /* 0x040ff00000001834 */
[----:B------:R-:W-:Y:S01]  /*40a0*/  HMMA.16816.F32 R56, R16, R76, R40 ;  /* 0x0000004c1038723c */ /* 0x000fe20000001828 */
[----:B------:R-:W-:Y:S07]  /*40b0*/  LDSM.16.M88.4 R76, [R3+0xb800] ;  /* 0x00b80000034c783b */ /* 0x000fee0000000200 */
[C---:B--2---:R-:W-:Y:S08]  /*40c0*/  HMMA.16816.F32 R16, R12.reuse, R26, R28 ;  /* 0x0000001a0c10723c */ /* 0x044ff0000000181c */
[C---:B------:R-:W-:Y:S08]  /*40d0*/  HMMA.16816.F32 R28, R12.reuse, R36, R32 ;  /* 0x000000240c1c723c */ /* 0x040ff00000001820 */
[C---:B------:R-:W-:Y:S01]  /*40e0*/  HMMA.16816.F32 R32, R12.reuse, R86, R4 ;  /* 0x000000560c20723c */ /* 0x040fe20000001804 */
[----:B------:R-:W1:Y:S07]  /*40f0*/  LDSM.16.M88.4 R4, [R97+0x4000] ;  /* 0x004000006104783b */ /* 0x000e6e0000000200 */
[C---:B------:R-:W-:Y:S01]  /*4100*/  HMMA.16816.F32 R40, R12.reuse, R38, R48 ;  /* 0x000000260c28723c */ /* 0x040fe20000001830 */
[----:B------:R-:W2:Y:S07]  /*4110*/  LDSM.16.M88.4 R48, [R3+0xa000] ;  /* 0x00a000000330783b */ /* 0x000eae0000000200 */
[C---:B------:R-:W-:Y:S08]  /*4120*/  HMMA.16816.F32 R20, R12.reuse, R24, R20 ;  /* 0x000000180c14723c */ /* 0x040ff00000001814 */
[C---:B---3--:R-:W-:Y:S01]  /*4130*/  HMMA.16816.F32 R44, R12.reuse, R68, R64 ;  /* 0x000000440c2c723c */ /* 0x048fe20000001840 */
[----:B------:R-:W3:Y:S07]  /*4140*/  LDSM.16.M88.4 R64, [R3+0xa800] ;  /* 0x00a800000340783b */ /* 0x000eee0000000200 */
[C---:B------:R-:W-:Y:S08]  /*4150*/  HMMA.16816.F32 R52, R12.reuse, R70, R52 ;  /* 0x000000460c34723c */ /* 0x040ff00000001834 */
[----:B------:R-:W-:Y:S01]  /*4160*/  HMMA.16816.F32 R36, R12, R84, R56 ;  /* 0x000000540c24723c */ /* 0x000fe20000001838 */
[----:B------:R5:W3:Y:S01]  /*4170*/  LDSM.16.M88.4 R56, [R3+0xb000] ;  /* 0x00b000000338783b */ /* 0x000ae20000000200 */
[----:B------:R-:W-:-:S06]  /*4180*/  DEPBAR.LE SB0, 0x0 ;  /* 0x000080000000791a */ /* 0x000fcc0000000000 */
[C---:B------:R-:W-:Y:S08]  /*4190*/  HMMA.16816.F32 R12, R8.reuse, R90, R32 ;  /* 0x0000005a080c723c */ /* 0x040ff00000001820 */
[C---:B----4-:R-:W-:Y:S08]  /*41a0*/  HMMA.16816.F32 R24, R8.reuse, R72, R20 ;  /* 0x000000480818723c */ /* 0x050ff00000001814 */
[C---:B------:R-:W-:Y:S08]  /*41b0*/  HMMA.16816.F32 R20, R8.reuse, R74, R16 ;  /* 0x0000004a0814723c */ /* 0x040ff00000001810 */
[C---:B------:R-:W-:Y:S08]  /*41c0*/  HMMA.16816.F32 R16, R8.reuse, R80, R28 ;  /* 0x000000500810723c */ /* 0x040ff0000000181c */
[C---:B------:R-:W-:Y:S08]  /*41d0*/  HMMA.16816.F32 R28, R8.reuse, R82, R40 ;  /* 0x00000052081c723c */ /* 0x040ff00000001828 */
[C---:B------:R-:W-:Y:S08]  /*41e0*/  HMMA.16816.F32 R40, R8.reuse, R60, R44 ;  /* 0x0000003c0828723c */ /* 0x040ff0000000182c */
[C---:B------:R-:W-:Y:S08]  /*41f0*/  HMMA.16816.F32 R52, R8.reuse, R62, R52 ;  /* 0x0000003e0834723c */ /* 0x040ff00000001834 */
[----:B------:R-:W-:Y:S08]  /*4200*/  HMMA.16816.F32 R60, R8, R88, R36 ;  /* 0x00000058083c723c */ /* 0x000ff00000001824 */
[C---:B-1----:R-:W-:Y:S08]  /*4210*/  HMMA.16816.F32 R36, R4.reuse, R78, R12 ;  /* 0x0000004e0424723c */ /* 0x042ff0000000180c */
[C---:B--2---:R-:W-:Y:S08]  /*4220*/  HMMA.16816.F32 R44, R4.reuse, R48, R24 ;  /* 0x00000030042c723c */ /* 0x044ff00000001818 */
[----:B------:R-:W-:Y:S01]  /*4230*/  HMMA.16816.F32 R24, R4, R50, R20 ;  /* 0x000000320418723c */ /* 0x000fe20000001814 */
[----:B------:R-:W-:Y:S01]  /*4240*/  IMAD.IADD R22, R100, 0x1, R111 ;  /* 0x0000000164167824 */ /* 0x000fe200078e026f */
[----:B------:R-:W-:-:S02]  /*4250*/  VIMNMX R21, PT, PT, R102, R96, PT ;  /* 0x0000006066157248 */ /* 0x000fc40003fe0100 */
[----:B------:R-:W-:Y:S01]  /*4260*/  VIADDMNMX R20, R102, 0x8, R96, PT ;  /* 0x0000000866147846 */ /* 0x000fe20003800160 */
[C---:B------:R-:W-:Y:S02]  /*4270*/  VIADD R0, R22.reuse, 0x38 ;  /* 0x0000003816007836 */ /* 0x040fe40000000000 */
[C---:B-----5:R-:W-:Y:S01]  /*4280*/  VIADD R3, R22.reuse, 0x1 ;  /* 0x0000000116037836 */ /* 0x060fe20000000000 */
[C---:B---3--:R-:W-:Y:S01]  /*4290*/  HMMA.16816.F32 R32, R4.reuse, R64, R16 ;  /* 0x000000400420723c */ /* 0x048fe20000001810 */
[C---:B------:R-:W-:Y:S01]  /*42a0*/  VIADD R2, R22.reuse, 0x8 ;  /* 0x0000000816027836 */ /* 0x040fe20000000000 */
[----:B------:R-:W-:Y:S01]  /*42b0*/  I2FP.F32.U32 R8, R0 ;  /* 0x0000000000087245 */ /* 0x000fe20000201000 */
[----:B------:R-:W-:Y:S01]  /*42c0*/  VIADD R10, R22, 0x10 ;  /* 0x00000010160a7836 */ /* 0x000fe20000000000 */
[-C--:B------:R-:W-:Y:S01]  /*42d0*/  ISETP.GE.AND P4, PT, R0, R21.reuse, PT ;  /* 0x000000150000720c */ /* 0x080fe20003f86270 */
[----:B------:R-:W-:Y:S01]  /*42e0*/  VIADD R12, R22, 0x11 ;  /* 0x00000011160c7836 */ /* 0x000fe20000000000 */
[----:B------:R-:W-:Y:S01]  /*42f0*/  ISETP.GE.AND P1, PT, R0, R20, PT ;  /* 0x000000140000720c */ /* 0x000fe20003f26270 */
[----:B------:R-:W-:Y:S01]  /*4300*/  FFMA.FTZ R0, R8, R194, R36 ;  /* 0x000000c208007223 */ /* 0x000fe20000010024 */
[C---:B------:R-:W-:Y:S01]  /*4310*/  ISETP.GE.AND P6, PT, R3.reuse, R21, PT ;  /* 0x000000150300720c */ /* 0x040fe20003fc6270 */
[----:B------:R-:W-:Y:S01]  /*4320*/  HMMA.16816.F32 R28, R4, R66, R28 ;  /* 0x00000042041c723c */ /* 0x000fe2000000181c */
[----:B------:R-:W-:Y:S01]  /*4330*/  BAR.SYNC.DEFER_BLOCKING 0x0 ;  /* 0x0000000000007b1d */ /* 0x000fe20000010000 */
[----:B------:R-:W-:-:S02]  /*4340*/  ISETP.GE.AND P5, PT, R3, R20, PT ;  /* 0x000000140300720c */ /* 0x000fc40003fa6270 */
[----:B------:R-:W-:Y:S02]  /*4350*/  I2FP.F32.U32 R3, R3 ;  /* 0x0000000300037245 */ /* 0x000fe40000201000 */
[----:B------:R-:W-:Y:S02]  /*4360*/  I2FP.F32.U32 R9, R2 ;  /* 0x0000000200097245 */ /* 0x000fe40000201000 */
[----:B------:R-:W-:Y:S01]  /*4370*/  FSEL R131, R0, -INF , !P4 ;  /* 0xff80000000837808 */ /* 0x000fe20006000000 */
[-C--:B------:R-:W-:Y:S01]  /*4380*/  FFMA.FTZ R0, R8, R194.reuse, R38 ;  /* 0x000000c208007223 */ /* 0x080fe20000010026 */
[C---:B------:R-:W-:Y:S01]  /*4390*/  ISETP.GE.AND P3, PT, R2.reuse, R21, PT ;  /* 0x000000150200720c */ /* 0x040fe20003f66270 */
[C---:B------:R-:W-:Y:S01]  /*43a0*/  FFMA.FTZ R8, R3.reuse, R194, R45 ;  /* 0x000000c203087223 */ /* 0x040fe2000001002d */
[----:B------:R-:W-:Y:S01]  /*43b0*/  ISETP.GE.AND P4, PT, R2, R20, PT ;  /* 0x000000140200720c */ /* 0x000fe20003f86270 */
[-C--:B------:R-:W-:Y:S01]  /*43c0*/  FFMA.FTZ R2, R3, R194.reuse, R47 ;  /* 0x000000c203027223 */ /* 0x080fe2000001002f */
[CC--:B------:R-:W-:Y:S01]  /*43d0*/  FFMA.FTZ R3, R9.reuse, R194.reuse, R24 ;  /* 0x000000c209037223 */ /* 0x0c0fe20000010018 */
[----:B------:R-:W-:Y:S01]  /*43e0*/  FFMA.FTZ R11, R9, R194, R26 ;  /* 0x000000c2090b7223 */ /* 0x000fe2000001001a */
[----:B------:R-:W-:Y:S01]  /*43f0*/  VIADD R9, R22, 0x9 ;  /* 0x0000000916097836 */ /* 0x000fe20000000000 */
[----:B------:R-:W-:Y:S01]  /*4400*/  FSEL R130, R0, -INF , !P1 ;  /* 0xff80000000827808 */ /* 0x000fe20004800000 */
[----:B------:R-:W-:Y:S01]  /*4410*/  HMMA.16816.F32 R40, R4, R56, R40 ;  /* 0x000000380428723c */ /* 0x000fe20000001828 */
[----:B------:R-:W-:-:S02]  /*4420*/  FSEL R23, R2, -INF , !P5 ;  /* 0xff80000002177808 */ /* 0x000fc40006800000 */
[----:B------:R-:W-:Y:S02]  /*4430*/  I2FP.F32.U32 R0, R9 ;  /* 0x0000000900007245 */ /* 0x000fe40000201000 */
[----:B------:R-:W-:Y:S02]  /*4440*/  FSEL R24, R3, -INF , !P3 ;  /* 0xff80000003187808 */ /* 0x000fe40005800000 */
[-C--:B------:R-:W-:Y:S01]  /*4450*/  ISETP.GE.AND P5, PT, R10, R21.reuse, PT ;  /* 0x000000150a00720c */ /* 0x080fe20003fa6270 */
[----:B------:R-:W-:Y:S01]  /*4460*/  FFMA.FTZ R3, R0, R194, R25 ;  /* 0x000000c200037223 */ /* 0x000fe20000010019 */
[----:B------:R-:W-:Y:S01]  /*4470*/  ISETP.GE.AND P3, PT, R10, R20, PT ;  /* 0x000000140a00720c */ /* 0x000fe20003f66270 */
[----:B------:R-:W-:Y:S01]  /*4480*/  FFMA.FTZ R0, R0, R194, R27 ;  /* 0x000000c200007223 */ /* 0x000fe2000001001b */
[----:B------:R-:W-:Y:S01]  /*4490*/  I2FP.F32.U32 R10, R10 ;  /* 0x0000000a000a7245 */ /* 0x000fe20000201000 */
[----:B------:R-:W-:Y:S01]  /*44a0*/  HMMA.16816.F32 R16, R4, R58, R52 ;  /* 0x0000003a0410723c */ /* 0x000fe20000001834 */
[----:B------:R-:W-:-:S02]  /*44b0*/  ISETP.GE.AND P1, PT, R9, R21, PT ;  /* 0x000000150900720c */ /* 0x000fc40003f26270 */
[----:B------:R-:W-:Y:S01]  /*44c0*/  FSEL R36, R8, -INF , !P6 ;  /* 0xff80000008247808 */ /* 0x000fe20007000000 */
[----:B------:R-:W-:Y:S02]  /*44d0*/  VIADD R8, R22, 0x18 ;  /* 0x0000001816087836 */ /* 0x000fe40000000000 */
[----:B------:R-:W-:Y:S01]  /*44e0*/  FFMA.FTZ R2, R10, R194, R32 ;  /* 0x000000c20a027223 */ /* 0x000fe20000010020 */
[----:B------:R-:W-:Y:S02]  /*44f0*/  ISETP.GE.AND P6, PT, R9, R20, PT ;  /* 0x000000140900720c */ /* 0x000fe40003fc6270 */
[----:B------:R-:W-:Y:S02]  /*4500*/  FSEL R25, R3, -INF , !P1 ;  /* 0xff80000003197808 */ /* 0x000fe40004800000 */
[----:B------:R-:W-:Y:S02]  /*4510*/  I2FP.F32.U32 R3, R12 ;  /* 0x0000000c00037245 */ /* 0x000fe40000201000 */
[----:B------:R-:W-:-:S02]  /*4520*/  I2FP.F32.U32 R9, R8 ;  /* 0x0000000800097245 */ /* 0x000fc40000201000 */
[----:B------:R-:W-:Y:S01]  /*4530*/  FSEL R27, R0, -INF , !P6 ;  /* 0xff800000001b7808 */ /* 0x000fe20007000000 */
[CC--:B------:R-:W-:Y:S01]  /*4540*/  FFMA.FTZ R0, R3.reuse, R194.reuse, R35 ;  /* 0x000000c203007223 */ /* 0x0c0fe20000010023 */
[----:B------:R-:W-:Y:S01]  /*4550*/  FSEL R38, R2, -INF , !P5 ;  /* 0xff80000002267808 */ /* 0x000fe20006800000 */
[----:B------:R-:W-:Y:S01]  /*4560*/  FFMA.FTZ R2, R10, R194, R34 ;  /* 0x000000c20a027223 */ /* 0x000fe20000010022 */
[----:B------:R-:W-:Y:S01]  /*4570*/  ISETP.GE.AND P6, PT, R8, R21, PT ;  /* 0x000000150800720c */ /* 0x000fe20003fc6270 */
[----:B------:R-:W-:Y:S01]  /*4580*/  VIADD R10, R22, 0x20 ;  /* 0x00000020160a7836 */ /* 0x000fe20000000000 */
[----:B------:R-:W-:Y:S01]  /*4590*/  ISETP.GE.AND P5, PT, R8, R20, PT ;  /* 0x000000140800720c */ /* 0x000fe20003fa6270 */
[-C--:B------:R-:W-:Y:S01]  /*45a0*/  FFMA.FTZ R8, R3, R194.reuse, R33 ;  /* 0x000000c203087223 */ /* 0x080fe20000010021 */
[----:B------:R-:W-:Y:S01]  /*45b0*/  FSEL R26, R11, -INF , !P4 ;  /* 0xff8000000b1a7808 */ /* 0x000fe20006000000 */
[CC--:B------:R-:W-:Y:S01]  /*45c0*/  FFMA.FTZ R3, R9.reuse, R194.reuse, R28 ;  /* 0x000000c209037223 */ /* 0x0c0fe2000001001c */
[----:B------:R-:W-:Y:S01]  /*45d0*/  FFMA.FTZ R11, R9, R194, R30 ;  /* 0x000000c2090b7223 */ /* 0x000fe2000001001e */
[----:B------:R-:W-:Y:S01]  /*45e0*/  VIADD R9, R22, 0x19 ;  /* 0x0000001916097836 */ /* 0x000fe20000000000 */
[----:B------:R-:W-:-:S02]  /*45f0*/  ISETP.GE.AND P1, PT, R12, R20, PT ;  /* 0x000000140c00720c */ /* 0x000fc40003f26270 */
[----:B------:R-:W-:Y:S02]  /*4600*/  FSEL R30, R2, -INF , !P3 ;  /* 0xff800000021e7808 */ /* 0x000fe40005800000 */
[----:B------:R-:W-:Y:S02]  /*4610*/  I2FP.F32.U32 R2, R9 ;  /* 0x0000000900027245 */ /* 0x000fe40000201000 */
[----:B------:R-:W-:Y:S02]  /*4620*/  FSEL R28, R0, -INF , !P1 ;  /* 0xff800000001c7808 */ /* 0x000fe40004800000 */
[----:B------:R-:W-:Y:S01]  /*4630*/  FSEL R33, R3, -INF , !P6 ;  /* 0xff80000003217808 */ /* 0x000fe20007000000 */
[-C--:B------:R-:W-:Y:S01]  /*4640*/  FFMA.FTZ R3, R2, R194.reuse, R29 ;  /* 0x000000c202037223 */ /* 0x080fe2000001001d */
[----:B------:R-:W-:Y:S01]  /*4650*/  ISETP.GE.AND P1, PT, R10, R21, PT ;  /* 0x000000150a00720c */ /* 0x000fe20003f26270 */
[----:B------:R-:W-:Y:S01]  /*4660*/  FFMA.FTZ R0, R2, R194, R31 ;  /* 0x000000c202007223 */ /* 0x000fe2000001001f */
[----:B------:R-:W-:-:S02]  /*4670*/  ISETP.GE.AND P6, PT, R10, R20, PT ;  /* 0x000000140a00720c */ /* 0x000fc40003fc6270 */
[----:B------:R-:W-:Y:S02]  /*4680*/  I2FP.F32.U32 R10, R10 ;  /* 0x0000000a000a7245 */ /* 0x000fe40000201000 */
[-C--:B------:R-:W-:Y:S01]  /*4690*/  ISETP.GE.AND P4, PT, R12, R21.reuse, PT ;  /* 0x000000150c00720c */ /* 0x080fe20003f86270 */
[----:B------:R-:W-:Y:S01]  /*46a0*/  VIADD R12, R22, 0x21 ;  /* 0x00000021160c7836 */ /* 0x000fe20000000000 */
[C---:B------:R-:W-:Y:S01]  /*46b0*/  ISETP.GE.AND P3, PT, R9.reuse, R21, PT ;  /* 0x000000150900720c */ /* 0x040fe20003f66270 */
[----:B------:R-:W-:Y:S01]  /*46c0*/  FFMA.FTZ R2, R10, R194, R40 ;  /* 0x000000c20a027223 */ /* 0x000fe20000010028 */
[----:B------:R-:W-:Y:S01]  /*46d0*/  FSEL R35, R8, -INF , !P4 ;  /* 0xff80000008237808 */ /* 0x000fe20006000000 */
[----:B------:R-:W-:Y:S01]  /*46e0*/  VIADD R8, R22, 0x28 ;  /* 0x0000002816087836 */ /* 0x000fe20000000000 */
[----:B------:R-:W-:Y:S02]  /*46f0*/  ISETP.GE.AND P4, PT, R9, R20, PT ;  /* 0x000000140900720c */ /* 0x000fe40003f86270 */
[----:B------:R-:W-:-:S02]  /*4700*/  FSEL R29, R11, -INF , !P5 ;  /* 0xff8000000b1d7808 */ /* 0x000fc40006800000 */
[----:B------:R-:W-:Y:S02]  /*4710*/  FSEL R32, R3, -INF , !P3 ;  /* 0xff80000003207808 */ /* 0x000fe40005800000 */
[CC--:B------:R-:W-:Y:S02]  /*4720*/  ISETP.GE.AND P5, PT, R12.reuse, R21.reuse, PT ;  /* 0x000000150c00720c */ /* 0x0c0fe40003fa6270 */
[----:B------:R-:W-:Y:S02]  /*4730*/  ISETP.GE.AND P3, PT, R12, R20, PT ;  /* 0x000000140c00720c */ /* 0x000fe40003f66270 */
[----:B------:R-:W-:Y:S02]  /*4740*/  I2FP.F32.U32 R3, R12 ;  /* 0x0000000c00037245 */ /* 0x000fe40000201000 */
[----:B------:R-:W-:Y:S01]  /*4750*/  FSEL R102, R2, -INF , !P1 ;  /* 0xff80000002667808 */ /* 0x000fe20004800000 */
[----:B------:R-:W-:Y:S01]  /*4760*/  HMMA.16816.F32 R12, R4, R76, R60 ;  /* 0x0000004c040c723c */ /* 0x000fe2000000183c */
[----:B------:R-:W-:Y:S01]  /*4770*/  FSEL R34, R0, -INF , !P4 ;  /* 0xff80000000227808 */ /* 0x000fe20006000000 */
[----:B------:R-:W-:Y:S01]  /*4780*/  FFMA.FTZ R2, R10, R194, R42 ;  /* 0x000000c20a027223 */ /* 0x000fe2000001002a */
[-C--:B------:R-:W-:Y:S01]  /*4790*/  ISETP.GE.AND P4, PT, R8, R21.reuse, PT ;  /* 0x000000150800720c */ /* 0x080fe20003f86270 */
[----:B------:R-:W-:Y:S01]  /*47a0*/  VIADD R6, R22, 0x29 ;  /* 0x0000002916067836 */ /* 0x000fe20000000000 */
[----:B------:R-:W-:Y:S01]  /*47b0*/  ISETP.GE.AND P1, PT, R8, R20, PT ;  /* 0x000000140800720c */ /* 0x000fe20003f26270 */
[C---:B------:R-:W-:Y:S01]  /*47c0*/  FFMA.FTZ R0, R3.reuse, R194, R43 ;  /* 0x000000c203007223 */ /* 0x040fe2000001002b */
[----:B------:R-:W-:Y:S01]  /*47d0*/  I2FP.F32.U32 R8, R8 ;  /* 0x0000000800087245 */ /* 0x000fe20000201000 */
[----:B------:R-:W-:Y:S01]  /*47e0*/  FFMA.FTZ R4, R3, R194, R41 ;  /* 0x000000c203047223 */ /* 0x000fe20000010029 */
[----:B------:R-:W-:Y:S01]  /*47f0*/  FSEL R84, R2, -INF , !P6 ;  /* 0xff80000002547808 */ /* 0x000fe20007000000 */
[----:B------:R-:W-:Y:S01]  /*4800*/  VIADD R7, R22, 0x30 ;  /* 0x0000003016077836 */ /* 0x000fe20000000000 */
[----:B------:R-:W-:Y:S01]  /*4810*/  I2FP.F32.U32 R2, R6 ;  /* 0x0000000600027245 */ /* 0x000fe20000201000 */
[CC--:B------:R-:W-:Y:S01]  /*4820*/  FFMA.FTZ R3, R8.reuse, R194.reuse, R16 ;  /* 0x000000c208037223 */ /* 0x0c0fe20000010010 */
[-C--:B------:R-:W-:Y:S01]  /*4830*/  FFMA.FTZ R5, R8, R194.reuse, R18 ;  /* 0x000000c208057223 */ /* 0x080fe20000010012 */
[----:B------:R-:W-:Y:S01]  /*4840*/  VIADD R8, R22, 0x31 ;  /* 0x0000003116087836 */ /* 0x000fe20000000000 */
[----:B------:R-:W-:Y:S01]  /*4850*/  FSEL R98, R0, -INF , !P3 ;  /* 0xff80000000627808 */ /* 0x000fe20005800000 */
[----:B------:R-:W-:Y:S01]  /*4860*/  FFMA.FTZ R0, R2, R194, R17 ;  /* 0x000000c202007223 */ /* 0x000fe20000010011 */
[----:B------:R-:W-:-:S02]  /*4870*/  ISETP.GE.AND P6, PT, R6, R21, PT ;  /* 0x000000150600720c */ /* 0x000fc40003fc6270 */
[----:B------:R-:W-:Y:S02]  /*4880*/  FSEL R97, R5, -INF , !P1 ;  /* 0xff80000005617808 */ /* 0x000fe40004800000 */
[----:B------:R-:W-:Y:S02]  /*4890*/  I2FP.F32.U32 R5, R8 ;  /* 0x0000000800057245 */ /* 0x000fe40000201000 */
[----:B------:R-:W-:Y:S02]  /*48a0*/  FSEL R100, R3, -INF , !P4 ;  /* 0xff80000003647808 */ /* 0x000fe40006000000 */
[----:B------:R-:W-:Y:S02]  /*48b0*/  I2FP.F32.U32 R3, R7 ;  /* 0x0000000700037245 */ /* 0x000fe40000201000 */
[----:B------:R-:W-:Y:S01]  /*48c0*/  FSEL R101, R0, -INF , !P6 ;  /* 0xff80000000657808 */ /* 0x000fe20007000000 */
[-C--:B------:R-:W-:Y:S01]  /*48d0*/  FFMA.FTZ R0, R2, R194.reuse, R19 ;  /* 0x000000c202007223 */ /* 0x080fe20000010013 */
[----:B------:R-:W-:Y:S01]  /*48e0*/  FSEL R94, R4, -INF , !P5 ;  /* 0xff800000045e7808 */ /* 0x000fe20006800000 */
[C---:B------:R-:W-:Y:S01]  /*48f0*/  FFMA.FTZ R4, R5.reuse, R194, R13 ;  /* 0x000000c205047223 */ /* 0x040fe2000001000d */
[----:B------:R-:W-:Y:S01]  /*4900*/  ISETP.GE.AND P5, PT, R6, R20, PT ;  /* 0x000000140600720c */ /* 0x000fe20003fa6270 */
[----:B------:R-:W-:Y:S01]  /*4910*/  FFMA.FTZ R5, R5, R194, R15 ;  /* 0x000000c205057223 */ /* 0x000fe2000001000f */
[----:B------:R-:W-:Y:S01]  /*4920*/  ISETP.GE.AND P6, PT, R8, R20, PT ;  /* 0x000000140800720c */ /* 0x000fe20003fc6270 */
[CC--:B------:R-:W-:Y:S01]  /*4930*/  FFMA.FTZ R2, R3.reuse, R194.reuse, R12 ;  /* 0x000000c203027223 */ /* 0x0c0fe2000001000c */
[----:B------:R-:W-:Y:S01]  /*4940*/  FFMA.FTZ R3, R3, R194, R14 ;  /* 0x000000c203037223 */ /* 0x000fe2000001000e */
[----:B------:R-:W-:Y:S01]  /*4950*/  FSEL R83, R0, -INF , !P5 ;  /* 0xff80000000537808 */ /* 0x000fe20006800000 */
[----:B------:R-:W-:Y:S01]  /*4960*/  VIADD R0, R22, 0x39 ;  /* 0x0000003916007836 */ /* 0x000fe20000000000 */
[----:B------:R-:W-:-:S02]  /*4970*/  ISETP.GE.AND P4, PT, R7, R20, PT ;  /* 0x000000140700720c */ /* 0x000fc40003f86270 */
[-C--:B------:R-:W-:Y:S02]  /*4980*/  ISETP.GE.AND P1, PT, R8, R21.reuse, PT ;  /* 0x000000150800720c */ /* 0x080fe40003f26270 */
[----:B------:R-:W-:Y:S02]  /*4990*/  ISETP.GE.AND P3, PT, R7, R21, PT ;  /* 0x000000150700720c */ /* 0x000fe40003f66270 */
[----:B------:R-:W-:Y:S02]  /*49a0*/  FSEL R120, R5, -INF , !P6 ;  /* 0xff80000005787808 */ /* 0x000fe40007000000 */
[----:B------:R-:W-:Y:S02]  /*49b0*/  ISETP.NE.AND P6, PT, R244, 0x1, PT ;  /* 0x00000001f400780c */ /* 0x000fe40003fc5270 */
[----:B------:R-:W-:Y:S02]  /*49c0*/  FSEL R122, R3, -INF , !P4 ;  /* 0xff800000037a7808 */ /* 0x000fe40006000000 */
[----:B------:R-:W-:-:S02]  /*49d0*/  FSEL R123, R4, -INF , !P1 ;  /* 0xff800000047b7808 */ /* 0x000fc40004800000 */
[----:B------:R-:W-:Y:S02]  /*49e0*/  FSEL R129, R2, -INF , !P3 ;  /* 0xff80000002817808 */ /* 0x000fe40005800000 */
[CC--:B------:R-:W-:Y:S02]  /*49f0*/  ISETP.GE.AND P4, PT, R0.reuse, R21.reuse, PT ;  /* 0x000000150000720c */ /* 0x0c0fe40003f86270 */
[----:B------:R-:W-:Y:S02]  /*4a00*/  ISETP.GE.AND P1, PT, R0, R20, PT ;  /* 0x000000140000720c */ /* 0x000fe40003f26270 */
[----:B------:R-:W-:Y:S02]  /*4a10*/  I2FP.F32.U32 R2, R22 ;  /* 0x0000001600027245 */ /* 0x000fe40000201000 */
[----:B------:R-:W-:Y:S02]  /*4a20*/  I2FP.F32.U32 R0, R0 ;  /* 0x0000000000007245 */ /* 0x000fe40000201000 */
[----:B------:R-:W-:Y:S01]  /*4a30*/  ISETP.GE.AND P5, PT, R22, R21, PT ;  /* 0x000000151600720c */ /* 0x000fe20003fa6270 */
[CC--:B------:R-:W-:Y:S01]  /*4a40*/  FFMA.FTZ R4, R2.reuse, R194.reuse, R44 ;  /* 0x000000c202047223 */ /* 0x0c0fe2000001002c */
[-C--:B------:R-:W-:Y:S01]  /*4a50*/  FFMA.FTZ R2, R2, R194.reuse, R46 ;  /* 0x000000c202027223 */ /* 0x080fe2000001002e */
[CC--:B------:R-:W-:Y:S01]  /*4a60*/  FFMA.FTZ R3, R0.reuse, R194.reuse, R37 ;  /* 0x000000c200037223 */ /* 0x0c0fe20000010025 */
[----:B------:R-:W-:Y:S01]  /*4a70*/  FFMA.FTZ R0, R0, R194, R39 ;  /* 0x000000c200007223 */ /* 0x000fe20000010027 */
[----:B------:R-:W-:-:S02]  /*4a80*/  ISETP.GE.AND P3, PT, R22, R20, PT ;  /* 0x000000141600720c */ /* 0x000fc40003f66270 */
        /* <DEDUP_REMOVED lines=13> */
[C-C-:B------:R-:W-:Y:S01]  /*4b60*/  IMAD.X R3, R115.reuse, 0x1, R4.reuse, P1 ;  /* 0x0000000173037824 */ /* 0x140fe200008e0604 */
[----:B------:R-:W-:Y:S02]  /*4b70*/  IADD3 R5, P1, PT, R116, R0, RZ ;  /* 0x0000000074057210 */ /* 0x000fe40007f3e0ff */
[----:B------:R-:W-:Y:S02]  /*4b80*/  LEA.HI.X R9, R2, R110, R4, 0x1, P3 ;  /* 0x0000006e02097211 */ /* 0x000fe400018f0c04 */
[CC--:B------:R-:W-:Y:S01]  /*4b90*/  LEA R6, P3, R0.reuse, R112.reuse, 0x1 ;  /* 0x0000007000067211 */ /* 0x0c0fe200078608ff */
        /* <DEDUP_REMOVED lines=72> */
.L_x_830:
[----:B------:R3:W-:Y:S02]  /*5020*/  STS.128 [R193+0xb800], RZ ;  /* 0x00b800ffc1007388 */ /* 0x0007e40000000c00 */
.L_x_831:
[----:B------:R-:W-:Y:S05]  /*5030*/  BSYNC.RECONVERGENT B0 ;  /* 0x0000000000007941 */ /* 0x000fea0003800200 */
.L_x_829:
[----:B------:R-:W0:Y:S02]  /*5040*/  LDGDEPBAR ;  /* 0x00000000000079af */ /* 0x000e240000000000 */
.L_x_828:
[----:B------:R-:W-:Y:S01]  /*5050*/  FMNMX3.FTZ R0, R13, R23, R26, !PT ;  /* 0x000000170d007276 */ /* 0x000fe2000781001a */
[----:B------:R-:W-:Y:S01]  /*5060*/  IMAD.WIDE.U32 R176, R107, -0x2daee0ad, RZ ;  /* 0xd2511f536bb07825 */ /* 0x000fe200078e00ff */
[----:B-12---:R-:W-:Y:S01]  /*5070*/  FMNMX3.FTZ R2, R14, R36, R24, !PT ;  /* 0x000000240e027276 */ /* 0x006fe20007810018 */
[----:B------:R-:W1:Y:S01]  /*5080*/  LDCU UR4, c[0x0][0x45c] ;  /* 0x00008b80ff0477ac */ /* 0x000e620008000800 */
[----:B------:R-:W-:Y:S01]  /*5090*/  FMNMX3.FTZ R0, R0, R27, R30, !PT ;  /* 0x0000001b00007276 */ /* 0x000fe2000781001e */
[----:B------:R-:W-:Y:S01]  /*50a0*/  IMAD.SHL.U32 R22, R99, 0x2, RZ ;  /* 0x0000000263167824 */ /* 0x000fe200078e00ff */
[----:B------:R-:W-:Y:S01]  /*50b0*/  FMNMX3.FTZ R2, R2, R25, R38, !PT ;  /* 0x0000001902027276 */ /* 0x000fe20007810026 */
[----:B------:R-:W-:Y:S01]  /*50c0*/  IMAD.WIDE.U32 R174, R106, -0x326172a9, RZ ;  /* 0xcd9e8d576aae7825 */ /* 0x000fe200078e00ff */
[----:B------:R-:W-:Y:S01]  /*50d0*/  FMNMX3.FTZ R0, R0, R28, R29, !PT ;  /* 0x0000001c00007276 */ /* 0x000fe2000781001d */
[----:B------:R-:W-:Y:S01]  /*50e0*/  ULEA UR5, UR19, UR9, 0x18 ;  /* 0x0000000913057291 */ /* 0x000fe2000f8ec0ff */
[----:B------:R-:W-:Y:S01]  /*50f0*/  FMNMX3.FTZ R2, R2, R35, R33, !PT ;  /* 0x0000002302027276 */ /* 0x000fe20007810021 */
[----:B------:R-:W-:Y:S01]  /*5100*/  VIADD R77, R196, 0x9e3779b9 ;  /* 0x9e3779b9c44d7836 */ /* 0x000fe20000000000 */
[----:B------:R-:W-:Y:S01]  /*5110*/  FMNMX3.FTZ R0, R0, R34, R84, !PT ;  /* 0x0000002200007276 */ /* 0x000fe20007810054 */
[C---:B------:R-:W-:Y:S01]  /*5120*/  VIADD R79, R197.reuse, 0x76cf5d0a ;  /* 0x76cf5d0ac54f7836 */ /* 0x040fe20000000000 */
[----:B------:R-:W-:Y:S01]  /*5130*/  FMNMX3.FTZ R2, R2, R32, R102, !PT ;  /* 0x0000002002027276 */ /* 0x000fe20007810066 */
[----:B------:R-:W-:Y:S01]  /*5140*/  VIADD R73, R196, 0x3c6ef372 ;  /* 0x3c6ef372c4497836 */ /* 0x000fe20000000000 */
[----:B------:R-:W-:Y:S01]  /*5150*/  FMNMX3.FTZ R0, R0, R98, R97, !PT ;  /* 0x0000006200007276 */ /* 0x000fe20007810061 */
[----:B------:R-:W-:Y:S01]  /*5160*/  VIADD R78, R196, 0xdaa66d2b ;  /* 0xdaa66d2bc44e7836 */ /* 0x000fe20000000000 */
[----:B------:R-:W-:Y:S01]  /*5170*/  FMNMX3.FTZ R2, R2, R94, R100, !PT ;  /* 0x0000005e02027276 */ /* 0x000fe20007810064 */
[C---:B------:R-:W-:Y:S01]  /*5180*/  VIADD R76, R197.reuse, 0x32370b8f ;  /* 0x32370b8fc54c7836 */ /* 0x040fe20000000000 */
        /* <DEDUP_REMOVED lines=8> */
[----:B------:R-:W-:Y:S01]  /*5210*/  FMNMX.FTZ R0, R111, R0, !PT ;  /* 0x000000006f007209 */ /* 0x000fe20007810000 */
[----:B------:R-:W-:Y:S01]  /*5220*/  VIADD R92, R196, 0x1715609d ;  /* 0x1715609dc45c7836 */ /* 0x000fe20000000000 */
[----:B------:R-:W-:Y:S01]  /*5230*/  FMNMX.FTZ R2, R121, R2, !PT ;  /* 0x0000000279027209 */ /* 0x000fe20007810000 */
[----:B------:R-:W-:Y:S01]  /*5240*/  IMAD.MOV.U32 R86, RZ, RZ, 0x20 ;  /* 0x00000020ff567424 */ /* 0x000fe200078e00ff */
[----:B------:R-:W-:Y:S01]  /*5250*/  STL.64 [R1+0x50], R176 ;  /* 0x000050b001007387 */ /* 0x000fe20000100a00 */
[----:B------:R-:W-:-:S03]  /*5260*/  VIADD R81, R197, 0x646e171e ;  /* 0x646e171ec5517836 */ /* 0x000fc60000000000 */
[----:B------:R-:W2:Y:S01]  /*5270*/  SHFL.BFLY PT, R3, R0, 0x2, 0x1f ;  /* 0x0c401f0000037f89 */ /* 0x000ea200000e0000 */
[----:B------:R-:W-:-:S03]  /*5280*/  SEL R86, R86, 0xffffffe0, !P2 ;  /* 0xffffffe056567807 */ /* 0x000fc60005000000 */
[----:B------:R-:W4:Y:S01]  /*5290*/  SHFL.BFLY PT, R4, R2, 0x2, 0x1f ;  /* 0x0c401f0002047f89 */ /* 0x000f2200000e0000 */
[----:B--2---:R-:W-:Y:S02]  /*52a0*/  FMNMX.FTZ R0, R0, R3, !PT ;  /* 0x0000000300007209 */ /* 0x004fe40007810000 */
[----:B----4-:R-:W-:-:S03]  /*52b0*/  FMNMX.FTZ R116, R2, R4, !PT ;  /* 0x0000000402747209 */ /* 0x010fc60007810000 */
[----:B------:R-:W2:Y:S01]  /*52c0*/  SHFL.BFLY PT, R5, R0, 0x1, 0x1f ;  /* 0x0c201f0000057f89 */ /* 0x000ea200000e0000 */
[----:B------:R-:W-:Y:S02]  /*52d0*/  LOP3.LUT R2, R197, R22, R177, 0x96, !PT ;  /* 0x00000016c5027212 */ /* 0x000fe400078e96b1 */
[----:B------:R-:W-:Y:S01]  /*52e0*/  LOP3.LUT R4, R196, R108, R175, 0x96, !PT ;  /* 0x0000006cc4047212 */ /* 0x000fe200078e96af */
[----:B------:R-:W4:Y:S02]  /*52f0*/  SHFL.BFLY PT, R8, R116, 0x1, 0x1f ;  /* 0x0c201f0074087f89 */ /* 0x000f2400000e0000 */
[----:B------:R-:W-:-:S04]  /*5300*/  IMAD.WIDE.U32 R2, R2, -0x326172a9, RZ ;  /* 0xcd9e8d5702027825 */ /* 0x000fc800078e00ff */
[----:B------:R-:W-:Y:S01]  /*5310*/  IMAD.WIDE.U32 R172, R4, -0x2daee0ad, RZ ;  /* 0xd2511f5304ac7825 */ /* 0x000fe200078e00ff */
[----:B------:R-:W-:-:S03]  /*5320*/  LOP3.LUT R6, R77, R174, R3, 0x96, !PT ;  /* 0x000000ae4d067212 */ /* 0x000fc600078e9603 */
[----:B------:R-:W-:Y:S01]  /*5330*/  VIADD R4, R197, 0xbb67ae85 ;  /* 0xbb67ae85c5047836 */ /* 0x000fe20000000000 */
[----:B------:R-:W-:Y:S01]  /*5340*/  STL.64 [R1+0x58], R172 ;  /* 0x000058ac01007387 */ /* 0x000fe20000100a00 */
[----:B------:R-:W-:-:S03]  /*5350*/  IMAD.WIDE.U32 R6, R6, -0x2daee0ad, RZ ;  /* 0xd2511f5306067825 */ /* 0x000fc600078e00ff */
[----:B------:R-:W-:Y:S02]  /*5360*/  LOP3.LUT R4, R4, R176, R173, 0x96, !PT ;  /* 0x000000b004047212 */ /* 0x000fe400078e96ad */
[----:B------:R-:W-:-:S03]  /*5370*/  LOP3.LUT R10, R79, R172, R7, 0x96, !PT ;  /* 0x000000ac4f0a7212 */ /* 0x000fc600078e9607 */
[----:B------:R-:W-:Y:S01]  /*5380*/  IMAD.WIDE.U32 R226, R4, -0x326172a9, RZ ;  /* 0xcd9e8d5704e27825 */ /* 0x000fe200078e00ff */
[----:B--2---:R-:W-:-:S03]  /*5390*/  FMNMX.FTZ R3, R0, R5, !PT ;  /* 0x0000000500037209 */ /* 0x004fc60007810000 */
[----:B------:R-:W-:Y:S01]  /*53a0*/  IMAD.WIDE.U32 R10, R10, -0x326172a9, RZ ;  /* 0xcd9e8d570a0a7825 */ /* 0x000fe200078e00ff */
[----:B------:R-:W-:-:S03]  /*53b0*/  LOP3.LUT R4, R73, R2, R227, 0x96, !PT ;  /* 0x0000000249047212 */ /* 0x000fc600078e96e3 */
[C---:B-1----:R-:W-:Y:S01]  /*53c0*/  FMUL.FTZ R2, R3.reuse, UR4 ;  /* 0x0000000403027c20 */ /* 0x042fe20008410000 */
[----:B----4-:R-:W-:Y:S02]  /*53d0*/  FMNMX.FTZ R116, R116, R8, !PT ;  /* 0x0000000874747209 */ /* 0x010fe40007810000 */
[----:B------:R-:W-:Y:S01]  /*53e0*/  LOP3.LUT R8, R78, R226, R11, 0x96, !PT ;  /* 0x000000e24e087212 */ /* 0x000fe200078e960b */
[----:B------:R-:W-:Y:S01]  /*53f0*/  IMAD.WIDE.U32 R4, R4, -0x2daee0ad, RZ ;  /* 0xd2511f5304047825 */ /* 0x000fe200078e00ff */
[----:B------:R-:W-:-:S03]  /*5400*/  FSETP.NEU.FTZ.AND P1, PT, R3, -INF , PT ;  /* 0xff8000000300780b */ /* 0x000fc60003f3d000 */
[----:B------:R-:W-:Y:S01]  /*5410*/  FMUL.FTZ R12, R116, UR4 ;  /* 0x00000004740c7c20 */ /* 0x000fe20008410000 */
[----:B------:R-:W-:Y:S01]  /*5420*/  IMAD.WIDE.U32 R8, R8, -0x2daee0ad, RZ ;  /* 0xd2511f5308087825 */ /* 0x000fe200078e00ff */
[----:B------:R-:W-:Y:S02]  /*5430*/  FSEL R2, R2, RZ, P1 ;  /* 0x000000ff02027208 */ /* 0x000fe40000800000 */
[----:B------:R-:W-:Y:S02]  /*5440*/  LOP3.LUT R6, R76, R6, R5, 0x96, !PT ;  /* 0x000000064c067212 */ /* 0x000fe400078e9605 */
[----:B------:R-:W-:Y:S01]  /*5450*/  FSETP.NEU.FTZ.AND P1, PT, R116, -INF , PT ;  /* 0xff8000007400780b */ /* 0x000fe20003f3d000 */
[--C-:B------:R-:W-:Y:S01]  /*5460*/  FFMA.FTZ R0, R13, UR4, -R2.reuse ;  /* 0x000000040d007c23 */ /* 0x100fe20008010802 */
[----:B------:R-:W-:Y:S01]  /*5470*/  LOP3.LUT R9, R80, R4, R9, 0x96, !PT ;  /* 0x0000000450097212 */ /* 0x000fe200078e9609 */
[----:B------:R-:W-:Y:S01]  /*5480*/  FFMA.FTZ R4, R23, UR4, -R2 ;  /* 0x0000000417047c23 */ /* 0x000fe20008010802 */
[----:B------:R-:W-:Y:S01]  /*5490*/  FSEL R12, R12, RZ, P1 ;  /* 0x000000ff0c0c7208 */ /* 0x000fe20000800000 */
[----:B------:R-:W-:Y:S01]  /*54a0*/  IMAD.WIDE.U32 R6, R6, -0x326172a9, RZ ;  /* 0xcd9e8d5706067825 */ /* 0x000fe200078e00ff */
[----:B------:R1:W-:Y:S03]  /*54b0*/  MUFU.EX2 R124, R0 ;  /* 0x00000000007c7308 */ /* 0x0003e60000000800 */
[----:B------:R-:W-:Y:S01]  /*54c0*/  FFMA.FTZ R5, R14, UR4, -R12 ;  /* 0x000000040e057c23 */ /* 0x000fe2000801080c */
[----:B------:R2:W-:Y:S01]  /*54d0*/  MUFU.EX2 R170, R4 ;  /* 0x0000000400aa7308 */ /* 0x0005e20000000800 */
[----:B------:R-:W-:Y:S01]  /*54e0*/  LOP3.LUT R10, R72, R10, R7, 0x96, !PT ;  /* 0x0000000a480a7212 */ /* 0x000fe200078e9607 */
[----:B------:R-:W-:-:S02]  /*54f0*/  FFMA.FTZ R7, R26, UR4, -R2 ;  /* 0x000000041a077c23 */ /* 0x000fc40008010802 */
[----:B------:R4:W-:Y:S02]  /*5500*/  MUFU.EX2 R149, R5 ;  /* 0x0000000500957308 */ /* 0x0009e40000000800 */
[----:B------:R-:W-:Y:S02]  /*5510*/  IMAD.WIDE.U32 R14, R10, -0x2daee0ad, RZ ;  /* 0xd2511f530a0e7825 */ /* 0x000fe400078e00ff */
[----:B------:R-:W5:Y:S01]  /*5520*/  LDC R10, c[0x0][0x4f8] ;  /* 0x00013e00ff0a7b82 */ /* 0x000f620000000800 */
[----:B------:R3:W-:Y:S01]  /*5530*/  MUFU.EX2 R165, R7 ;  /* 0x0000000700a57308 */ /* 0x0007e20000000800 */
[----:B-1----:R-:W-:Y:S01]  /*5540*/  FFMA.FTZ R0, R36, UR4, -R12 ;  /* 0x0000000424007c23 */ /* 0x002fe2000801080c */
[----:B------:R-:W-:Y:S02]  /*5550*/  LOP3.LUT R8, R75, R8, R15, 0x96, !PT ;  /* 0x000000084b087212 */ /* 0x000fe400078e960f */
[----:B--2---:R-:W-:Y:S01]  /*5560*/  LOP3.LUT R4, R105, 0x200, R109, 0xf8, !PT ;  /* 0x0000020069047812 */ /* 0x004fe200078ef86d */
[----:B------:R1:W2:Y:S02]  /*5570*/  MUFU.EX2 R148, R0 ;  /* 0x0000000000947308 */ /* 0x0002a40000000800 */
[----:B------:R-:W-:Y:S01]  /*5580*/  IMAD.WIDE.U32 R50, R8, -0x326172a9, RZ ;  /* 0xcd9e8d5708327825 */ /* 0x000fe200078e00ff */
[----:B------:R-:W-:-:S03]  /*5590*/  LEA R117, R4, UR5, 0x1 ;  /* 0x0000000504757c11 */ /* 0x000fc6000f8e08ff */
[--C-:B----4-:R-:W-:Y:S01]  /*55a0*/  FFMA.FTZ R5, R24, UR4, -R12.reuse ;  /* 0x0000000418057c23 */ /* 0x110fe2000801080c */
[--C-:B------:R-:W-:Y:S01]  /*55b0*/  FFMA.FTZ R4, R25, UR4, -R12.reuse ;  /* 0x0000000419047c23 */ /* 0x100fe2000801080c */
[C---:B------:R-:W-:Y:S02]  /*55c0*/  PRMT R110, R50.reuse, 0x7772, RZ ;  /* 0x00007772326e7816 */ /* 0x040fe400000000ff */
[----:B------:R-:W-:Y:S01]  /*55d0*/  MUFU.EX2 R103, R5 ;  /* 0x0000000500677308 */ /* 0x000fe20000000800 */
[----:B------:R-:W-:Y:S01]  /*55e0*/  VIADD R23, R117, 0xc040 ;  /* 0x0000c04075177836 */ /* 0x000fe20000000000 */
[C---:B------:R-:W-:Y:S01]  /*55f0*/  PRMT R109, R50.reuse, 0x7773, RZ ;  /* 0x00007773326d7816 */ /* 0x040fe200000000ff */
[----:B---3--:R-:W-:Y:S01]  /*5600*/  FFMA.FTZ R7, R33, UR4, -R12 ;  /* 0x0000000421077c23 */ /* 0x008fe2000801080c */
[----:B------:R3:W4:Y:S01]  /*5610*/  MUFU.EX2 R127, R4 ;  /* 0x00000004007f7308 */ /* 0x0007220000000800 */
[----:B------:R-:W-:Y:S01]  /*5620*/  PRMT R105, R50, 0x7771, RZ ;  /* 0x0000777132697816 */ /* 0x000fe200000000ff */
[----:B-1----:R-:W-:Y:S01]  /*5630*/  VIADD R0, R117, 0xc000 ;  /* 0x0000c00075007836 */ /* 0x002fe20000000000 */
[----:B------:R-:W-:Y:S01]  /*5640*/  LDSM.16.MT88.4 R52, [R117+0xc800] ;  /* 0x00c800007534783b */ /* 0x000fe20000004200 */
[----:B------:R1:W-:Y:S02]  /*5650*/  MUFU.EX2 R125, R7 ;  /* 0x00000007007d7308 */ /* 0x0003e40000000800 */
[----:B------:R-:W-:-:S02]  /*5660*/  @P0 VIADD R23, R0, 0xffffffc0 ;  /* 0xffffffc000170836 */ /* 0x000fc40000000000 */
[----:B------:R-:W-:Y:S02]  /*5670*/  FFMA.FTZ R0, R27, UR4, -R2 ;  /* 0x000000041b007c23 */ /* 0x000fe40008010802 */
[----:B------:R-:W-:Y:S02]  /*5680*/  LDSM.16.MT88.4 R24, [R117+0xc000] ;  /* 0x00c000007518783b */ /* 0x000fe40000004200 */
[----:B------:R4:W5:Y:S02]  /*5690*/  MUFU.EX2 R151, R0 ;  /* 0x0000000000977308 */ /* 0x0009640000000800 */
[----:B------:R-:W-:Y:S01]  /*56a0*/  LDSM.16.MT88.4 R56, [R23] ;  /* 0x000000001738783b */ /* 0x000fe20000004200 */
[----:B---3--:R-:W-:-:S03]  /*56b0*/  IMAD.WIDE.U32 R4, R9, -0x326172a9, RZ ;  /* 0xcd9e8d5709047825 */ /* 0x008fc600078e00ff */
[----:B------:R-:W-:Y:S01]  /*56c0*/  LDSM.16.MT88.4 R64, [R23+0x800] ;  /* 0x000800001740783b */ /* 0x000fe20000004200 */
[----:B-1----:R-:W-:Y:S01]  /*56d0*/  FFMA.FTZ R7, R34, UR4, -R2 ;  /* 0x0000000422077c23 */ /* 0x002fe20008010802 */
[----:B------:R-:W-:Y:S01]  /*56e0*/  LOP3.LUT R4, R74, R4, R51, 0x96, !PT ;  /* 0x000000044a047212 */ /* 0x000fe200078e9633 */
[----:B------:R-:W-:Y:S01]  /*56f0*/  IMAD.IADD R51, R86, 0x1, R117 ;  /* 0x0000000156337824 */ /* 0x000fe200078e0275 */
[----:B------:R-:W-:Y:S01]  /*5700*/  LOP3.LUT R13, R92, R6, R5, 0x96, !PT ;  /* 0x000000065c0d7212 */ /* 0x000fe200078e9605 */
[----:B------:R-:W-:Y:S01]  /*5710*/  MUFU.EX2 R150, R7 ;  /* 0x0000000700967308 */ /* 0x000fe20000000800 */
[----:B--2---:R-:W-:Y:S01]  /*5720*/  F2FP.F16.F32.PACK_AB R6, R148, R149 ;  /* 0x000000959406723e */ /* 0x004fe200000000ff */
[----:B------:R-:W-:Y:S01]  /*5730*/  IMAD.IADD R86, R86, 0x1, R23 ;  /* 0x0000000156567824 */ /* 0x000fe200078e0217 */
[----:B----4-:R-:W-:Y:S01]  /*5740*/  F2FP.F16.F32.PACK_AB R0, R127, R103 ;  /* 0x000000677f00723e */ /* 0x010fe200000000ff */
[----:B------:R-:W1:Y:S01]  /*5750*/  LDSM.16.MT88.4 R16, [R51+0xc000] ;  /* 0x00c000003310783b */ /* 0x000e620000004200 */
[----:B------:R-:W-:Y:S01]  /*5760*/  F2FP.F16.F32.PACK_AB R5, R170, R124 ;  /* 0x0000007caa05723e */ /* 0x000fe200000000ff */
[----:B------:R-:W-:Y:S01]  /*5770*/  IMAD.WIDE.U32 R48, R13, -0x2daee0ad, RZ ;  /* 0xd2511f530d307825 */ /* 0x000fe200078e00ff */
[C---:B------:R-:W-:Y:S01]  /*5780*/  PRMT R162, R0.reuse, 0x7610, R162 ;  /* 0x0000761000a27816 */ /* 0x040fe200000000a2 */
[----:B------:R-:W-:Y:S01]  /*5790*/  LDSM.16.MT88.4 R68, [R86] ;  /* 0x000000005644783b */ /* 0x000fe20000004200 */
[----:B------:R-:W-:-:S02]  /*57a0*/  PRMT R160, R0, 0x7632, R160 ;  /* 0x0000763200a07816 */ /* 0x000fc400000000a0 */
[----:B------:R-:W-:Y:S01]  /*57b0*/  LOP3.LUT R0, R4, 0xffff, RZ, 0xc0, !PT ;  /* 0x0000ffff04007812 */ /* 0x000fe200078ec0ff */
[----:B------:R-:W-:Y:S01]  /*57c0*/  LDSM.16.MT88.4 R40, [R51+0xc800] ;  /* 0x00c800003328783b */ /* 0x000fe20000004200 */
[C---:B------:R-:W-:Y:S02]  /*57d0*/  PRMT R157, R6.reuse, 0x7610, R157 ;  /* 0x00007610069d7816 */ /* 0x040fe4000000009d */
[----:B------:R-:W-:Y:S02]  /*57e0*/  PRMT R158, R6, 0x7632, R158 ;  /* 0x00007632069e7816 */ /* 0x000fe4000000009e */
[----:B-----5:R-:W-:Y:S01]  /*57f0*/  LOP3.LUT R6, R10, 0xff, RZ, 0xc0, !PT ;  /* 0x000000ff0a067812 */ /* 0x020fe200078ec0ff */
[----:B------:R-:W-:Y:S01]  /*5800*/  FFMA.FTZ R10, R32, UR4, -R12 ;  /* 0x00000004200a7c23 */ /* 0x000fe2000801080c */
[C---:B------:R-:W-:Y:S02]  /*5810*/  PRMT R159, R5.reuse, 0x7610, R159 ;  /* 0x00007610059f7816 */ /* 0x040fe4000000009f */
[----:B------:R-:W-:Y:S01]  /*5820*/  PRMT R161, R5, 0x7632, R161 ;  /* 0x0000763205a17816 */ /* 0x000fe200000000a1 */
[----:B------:R-:W-:Y:S01]  /*5830*/  MUFU.EX2 R168, R10 ;  /* 0x0000000a00a87308 */ /* 0x000fe20000000800 */
[----:B------:R-:W-:-:S02]  /*5840*/  LOP3.LUT R93, R4, 0xff, RZ, 0xc0, !PT ;  /* 0x000000ff045d7812 */ /* 0x000fc400078ec0ff */
[----:B------:R-:W-:Y:S01]  /*5850*/  SHF.R.U32.HI R108, RZ, 0x8, R0 ;  /* 0x00000008ff6c7819 */ /* 0x000fe20000011600 */
[----:B------:R-:W-:Y:S01]  /*5860*/  IMAD R0, R6, 0x10000, R6 ;  /* 0x0001000006007824 */ /* 0x000fe200078e0206 */
[----:B------:R-:W-:Y:S01]  /*5870*/  F2FP.F16.F32.PACK_AB R5, R151, R165 ;  /* 0x000000a59705723e */ /* 0x000fe200000000ff */
[----:B------:R-:W-:Y:S01]  /*5880*/  FFMA.FTZ R6, R35, UR4, -R12 ;  /* 0x0000000423067c23 */ /* 0x000fe2000801080c */
[----:B------:R-:W-:Y:S02]  /*5890*/  PRMT R8, R93, 0x5410, R108 ;  /* 0x000054105d087816 */ /* 0x000fe4000000006c */
[C---:B------:R-:W-:Y:S01]  /*58a0*/  PRMT R164, R5.reuse, 0x7610, R164 ;  /* 0x0000761005a47816 */ /* 0x040fe200000000a4 */
[----:B------:R-:W-:Y:S01]  /*58b0*/  MUFU.EX2 R166, R6 ;  /* 0x0000000600a67308 */ /* 0x000fe20000000800 */
[----:B------:R-:W-:Y:S02]  /*58c0*/  PRMT R163, R5, 0x7632, R163 ;  /* 0x0000763205a37816 */ /* 0x000fe400000000a3 */
[----:B------:R-:W-:-:S02]  /*58d0*/  PRMT R5, R4, 0x7632, R5 ;  /* 0x0000763204057816 */ /* 0x000fc40000000005 */
[----:B------:R-:W-:Y:S02]  /*58e0*/  HSET2.LE.AND R8, R8, R0, PT ;  /* 0x0000000008087233 */ /* 0x000fe40003803000 */
[----:B------:R-:W-:Y:S02]  /*58f0*/  SHF.R.U32.HI R107, RZ, 0x18, R4 ;  /* 0x00000018ff6b7819 */ /* 0x000fe40000011604 */
[----:B------:R-:W-:Y:S01]  /*5900*/  LOP3.LUT R106, R5, 0xff, RZ, 0xc0, !PT ;  /* 0x000000ff056a7812 */ /* 0x000fe200078ec0ff */
[----:B------:R-:W-:Y:S01]  /*5910*/  FFMA.FTZ R5, R28, UR4, -R2 ;  /* 0x000000041c057c23 */ /* 0x000fe20008010802 */
[----:B------:R-:W-:Y:S02]  /*5920*/  PRMT R4, R157, 0x5410, R158 ;  /* 0x000054109d047816 */ /* 0x000fe4000000009e */
[----:B------:R-:W-:Y:S01]  /*5930*/  PRMT R9, R106, 0x5410, R107 ;  /* 0x000054106a097816 */ /* 0x000fe2000000006b */
[----:B------:R2:W-:Y:S01]  /*5940*/  MUFU.EX2 R167, R5 ;  /* 0x0000000500a77308 */ /* 0x0005e20000000800 */
[----:B------:R-:W-:Y:S01]  /*5950*/  LOP3.LUT R8, R4, R8, RZ, 0xc0, !PT ;  /* 0x0000000804087212 */ /* 0x000fe200078ec0ff */
[----:B------:R-:W-:Y:S01]  /*5960*/  FFMA.FTZ R4, R30, UR4, -R2 ;  /* 0x000000041e047c23 */ /* 0x000fe20008010802 */
[----:B------:R-:W-:-:S02]  /*5970*/  PRMT R95, R48, 0x7772, RZ ;  /* 0x00007772305f7816 */ /* 0x000fc400000000ff */
[----:B------:R-:W-:Y:S01]  /*5980*/  HSET2.LE.AND R9, R9, R0, PT ;  /* 0x0000000009097233 */ /* 0x000fe20003803000 */
[----:B------:R3:W-:Y:S01]  /*5990*/  MUFU.EX2 R126, R4 ;  /* 0x00000004007e7308 */ /* 0x0007e20000000800 */
[C---:B------:R-:W-:Y:S02]  /*59a0*/  PRMT R99, R48.reuse, 0x7773, RZ ;  /* 0x0000777330637816 */ /* 0x040fe400000000ff */
[----:B------:R-:W-:Y:S02]  /*59b0*/  PRMT R96, R48, 0x7771, RZ ;  /* 0x0000777130607816 */ /* 0x000fe400000000ff */
[----:B------:R-:W-:Y:S02]  /*59c0*/  ISETP.LE.U32.AND P3, PT, R93, UR6, PT ;  /* 0x000000065d007c0c */ /* 0x000fe4000bf63070 */
[----:B------:R-:W-:Y:S01]  /*59d0*/  ISETP.LE.U32.AND P1, PT, R107, UR6, PT ;  /* 0x000000066b007c0c */ /* 0x000fe2000bf23070 */
[----:B--2---:R-:W-:Y:S02]  /*59e0*/  FFMA.FTZ R5, R38, UR4, -R12 ;  /* 0x0000000426057c23 */ /* 0x004fe4000801080c */
[----:B------:R-:W-:Y:S02]  /*59f0*/  LDSM.16.MT88.4 R36, [R51+0xe800] ;  /* 0x00e800003324783b */ /* 0x000fe40000004200 */
[----:B------:R-:W2:Y:S01]  /*5a00*/  MUFU.EX2 R128, R5 ;  /* 0x0000000500807308 */ /* 0x000ea20000000800 */
[----:B---3--:R-:W-:-:S04]  /*5a10*/  PRMT R4, R159, 0x5410, R161 ;  /* 0x000054109f047816 */ /* 0x008fc800000000a1 */
[----:B------:R-:W-:Y:S01]  /*5a20*/  LOP3.LUT R9, R4, R9, RZ, 0xc0, !PT ;  /* 0x0000000904097212 */ /* 0x000fe200078ec0ff */
[----:B------:R-:W-:Y:S02]  /*5a30*/  FFMA.FTZ R4, R29, UR4, -R2 ;  /* 0x000000041d047c23 */ /* 0x000fe40008010802 */
[----:B------:R-:W3:Y:S02]  /*5a40*/  LDSM.16.MT88.4 R28, [R51+0xe000] ;  /* 0x00e00000331c783b */ /* 0x000ee40000004200 */
[----:B------:R4:W5:Y:S02]  /*5a50*/  MUFU.EX2 R169, R4 ;  /* 0x0000000400a97308 */ /* 0x0009640000000800 */
[----:B----4-:R-:W-:-:S05]  /*5a60*/  IMAD.MOV.U32 R4, RZ, RZ, R50 ;  /* 0x000000ffff047224 */ /* 0x010fca00078e0032 */
[----:B------:R-:W-:Y:S02]  /*5a70*/  LOP3.LUT R5, R4, 0xff, RZ, 0xc0, !PT ;  /* 0x000000ff04057812 */ /* 0x000fe400078ec0ff */
[----:B------:R-:W-:-:S04]  /*5a80*/  PRMT R4, R110, 0x5410, R109 ;  /* 0x000054106e047816 */ /* 0x000fc8000000006d */
[----:B------:R-:W-:Y:S02]  /*5a90*/  LOP3.LUT R6, R4, 0xff00ff, RZ, 0xc0, !PT ;  /* 0x00ff00ff04067812 */ /* 0x000fe400078ec0ff */
[----:B------:R-:W-:-:S03]  /*5aa0*/  PRMT R4, R5, 0x5410, R105 ;  /* 0x0000541005047816 */ /* 0x000fc60000000069 */
[--C-:B------:R-:W-:Y:S02]  /*5ab0*/  HSET2.LE.AND R5, R6, R0.reuse, PT ;  /* 0x0000000006057233 */ /* 0x100fe40003803000 */
[----:B------:R-:W-:Y:S02]  /*5ac0*/  HSET2.LE.AND R4, R4, R0, PT ;  /* 0x0000000004047233 */ /* 0x000fe40003803000 */
[----:B------:R-:W-:-:S04]  /*5ad0*/  PRMT R6, R162, 0x5410, R160 ;  /* 0x00005410a2067816 */ /* 0x000fc800000000a0 */
[----:B------:R-:W-:Y:S02]  /*5ae0*/  LOP3.LUT R10, R6, R4, RZ, 0xc0, !PT ;  /* 0x00000004060a7212 */ /* 0x000fe400078ec0ff */
[----:B------:R-:W-:Y:S02]  /*5af0*/  PRMT R4, R164, 0x5410, R163 ;  /* 0x00005410a4047816 */ /* 0x000fe400000000a3 */
[----:B--2---:R-:W-:Y:S02]  /*5b00*/  F2FP.F16.F32.PACK_AB R6, R166, R128 ;  /* 0x00000080a606723e */ /* 0x004fe400000000ff */
[----:B------:R-:W-:Y:S02]  /*5b10*/  LOP3.LUT R11, R4, R5, RZ, 0xc0, !PT ;  /* 0x00000005040b7212 */ /* 0x000fe400078ec0ff */
[----:B------:R-:W-:Y:S02]  /*5b20*/  LOP3.LUT R5, R81, R14, R49, 0x96, !PT ;  /* 0x0000000e51057212 */ /* 0x000fe400078e9631 */
[----:B------:R-:W-:-:S02]  /*5b30*/  F2FP.F16.F32.PACK_AB R4, R167, R126 ;  /* 0x0000007ea704723e */ /* 0x000fc400000000ff */
[C---:B------:R-:W-:Y:S01]  /*5b40*/  LOP3.LUT R7, R5.reuse, 0xffff, RZ, 0xc0, !PT ;  /* 0x0000ffff05077812 */ /* 0x040fe200078ec0ff */
[C---:B-1----:R-:W-:Y:S01]  /*5b50*/  HMMA.16816.F32 R60, R8.reuse, R16, RZ ;  /* 0x00000010083c723c */ /* 0x042fe200000018ff */
[C---:B------:R-:W-:Y:S02]  /*5b60*/  PRMT R156, R4.reuse, 0x7610, R156 ;  /* 0x00007610049c7816 */ /* 0x040fe4000000009c */
[----:B------:R-:W-:Y:S02]  /*5b70*/  PRMT R155, R4, 0x7632, R155 ;  /* 0x00007632049b7816 */ /* 0x000fe4000000009b */
[----:B-----5:R-:W-:Y:S02]  /*5b80*/  F2FP.F16.F32.PACK_AB R4, R150, R169 ;  /* 0x000000a99604723e */ /* 0x020fe400000000ff */
[----:B------:R-:W-:Y:S01]  /*5b90*/  LOP3.LUT R85, R5, 0xff, RZ, 0xc0, !PT ;  /* 0x000000ff05557812 */ /* 0x000fe200078ec0ff */
[----:B------:R-:W-:Y:S01]  /*5ba0*/  HMMA.16816.F32 R44, R8, R18, RZ ;  /* 0x00000012082c723c */ /* 0x000fe200000018ff */
[----:B------:R-:W-:-:S02]  /*5bb0*/  SHF.R.U32.HI R104, RZ, 0x8, R7 ;  /* 0x00000008ff687819 */ /* 0x000fc40000011607 */
[C---:B------:R-:W-:Y:S02]  /*5bc0*/  PRMT R154, R4.reuse, 0x7610, R154 ;  /* 0x00007610049a7816 */ /* 0x040fe4000000009a */
[----:B------:R-:W-:Y:S02]  /*5bd0*/  PRMT R142, R4, 0x7632, R142 ;  /* 0x00007632048e7816 */ /* 0x000fe4000000008e */
[C---:B------:R-:W-:Y:S01]  /*5be0*/  PRMT R143, R6.reuse, 0x7610, R143 ;  /* 0x00007610068f7816 */ /* 0x040fe2000000008f */
[----:B------:R-:W-:Y:S01]  /*5bf0*/  HMMA.16816.F32 R16, R8, R24, RZ ;  /* 0x000000180810723c */ /* 0x000fe200000018ff */
[----:B------:R-:W-:Y:S02]  /*5c00*/  PRMT R139, R6, 0x7632, R139 ;  /* 0x00007632068b7816 */ /* 0x000fe4000000008b */
[----:B------:R-:W-:Y:S02]  /*5c10*/  PRMT R4, R85, 0x5410, R104 ;  /* 0x0000541055047816 */ /* 0x000fe40000000068 */
[----:B------:R-:W-:-:S02]  /*5c20*/  F2FP.F16.F32.PACK_AB R6, R168, R125 ;  /* 0x0000007da806723e */ /* 0x000fc400000000ff */
[----:B------:R-:W-:Y:S01]  /*5c30*/  PRMT R7, R5, 0x7632, R7 ;  /* 0x0000763205077816 */ /* 0x000fe20000000007 */
[C---:B---3--:R-:W-:Y:S01]  /*5c40*/  HMMA.16816.F32 R32, R8.reuse, R28, RZ ;  /* 0x0000001c0820723c */ /* 0x048fe200000018ff */
[C---:B------:R-:W-:Y:S02]  /*5c50*/  PRMT R153, R6.reuse, 0x7610, R153 ;  /* 0x0000761006997816 */ /* 0x040fe40000000099 */
[----:B------:R-:W-:Y:S02]  /*5c60*/  PRMT R152, R6, 0x7632, R152 ;  /* 0x0000763206987816 */ /* 0x000fe40000000098 */
[----:B------:R-:W-:Y:S02]  /*5c70*/  HSET2.LE.AND R4, R4, R0, PT ;  /* 0x0000000004047233 */ /* 0x000fe40003803000 */
[----:B------:R-:W-:Y:S01]  /*5c80*/  PRMT R6, R143, 0x5410, R139 ;  /* 0x000054108f067816 */ /* 0x000fe2000000008b */
[----:B------:R-:W-:Y:S01]  /*5c90*/  HMMA.16816.F32 R28, R8, R30, RZ ;  /* 0x0000001e081c723c */ /* 0x000fe200000018ff */
[----:B------:R-:W-:-:S02]  /*5ca0*/  SHF.R.U32.HI R87, RZ, 0x18, R5 ;  /* 0x00000018ff577819 */ /* 0x000fc40000011605 */
[----:B------:R-:W-:Y:S01]  /*5cb0*/  LOP3.LUT R4, R6, R4, RZ, 0xc0, !PT ;  /* 0x0000000406047212 */ /* 0x000fe200078ec0ff */
[----:B------:R-:W-:Y:S01]  /*5cc0*/  IMAD.MOV.U32 R6, RZ, RZ, R48 ;  /* 0x000000ffff067224 */ /* 0x000fe200078e0030 */
[----:B------:R-:W-:Y:S02]  /*5cd0*/  PRMT R5, R95, 0x5410, R99 ;  /* 0x000054105f057816 */ /* 0x000fe40000000063 */
[----:B------:R-:W-:Y:S01]  /*5ce0*/  LOP3.LUT R82, R7, 0xff, RZ, 0xc0, !PT ;  /* 0x000000ff07527812 */ /* 0x000fe200078ec0ff */
[----:B------:R-:W-:Y:S01]  /*5cf0*/  HMMA.16816.F32 R24, R8, R26, RZ ;  /* 0x0000001a0818723c */ /* 0x000fe200000018ff */
[----:B------:R-:W-:Y:S02]  /*5d00*/  LOP3.LUT R7, R5, 0xff00ff, RZ, 0xc0, !PT ;  /* 0x00ff00ff05077812 */ /* 0x000fe400078ec0ff */
[----:B------:R-:W-:Y:S02]  /*5d10*/  PRMT R5, R82, 0x5410, R87 ;  /* 0x0000541052057816 */ /* 0x000fe40000000057 */
[----:B------:R-:W-:-:S02]  /*5d20*/  LOP3.LUT R6, R6, 0xff, RZ, 0xc0, !PT ;  /* 0x000000ff06067812 */ /* 0x000fc400078ec0ff */
[----:B------:R-:W-:Y:S02]  /*5d30*/  PRMT R13, R156, 0x5410, R155 ;  /* 0x000054109c0d7816 */ /* 0x000fe4000000009b */
[----:B------:R-:W-:Y:S02]  /*5d40*/  PRMT R6, R6, 0x5410, R96 ;  /* 0x0000541006067816 */ /* 0x000fe40000000060 */
[--C-:B------:R-:W-:Y:S02]  /*5d50*/  HSET2.LE.AND R5, R5, R0.reuse, PT ;  /* 0x0000000005057233 */ /* 0x100fe40003803000 */
[--C-:B------:R-:W-:Y:S02]  /*5d60*/  HSET2.LE.AND R7, R7, R0.reuse, PT ;  /* 0x0000000007077233 */ /* 0x100fe40003803000 */
[----:B------:R-:W-:Y:S02]  /*5d70*/  HSET2.LE.AND R6, R6, R0, PT ;  /* 0x0000000006067233 */ /* 0x000fe40003803000 */
[----:B------:R-:W-:-:S02]  /*5d80*/  LOP3.LUT R5, R13, R5, RZ, 0xc0, !PT ;  /* 0x000000050d057212 */ /* 0x000fc400078ec0ff */
[----:B------:R-:W-:-:S04]  /*5d90*/  PRMT R13, R153, 0x5410, R152 ;  /* 0x00005410990d7816 */ /* 0x000fc80000000098 */
[----:B------:R-:W-:Y:S02]  /*5da0*/  LOP3.LUT R6, R13, R6, RZ, 0xc0, !PT ;  /* 0x000000060d067212 */ /* 0x000fe400078ec0ff */
[----:B------:R-:W-:-:S04]  /*5db0*/  PRMT R13, R154, 0x5410, R142 ;  /* 0x000054109a0d7816 */ /* 0x000fc8000000008e */
[----:B------:R-:W-:Y:S01]  /*5dc0*/  LOP3.LUT R7, R13, R7, RZ, 0xc0, !PT ;  /* 0x000000070d077212 */ /* 0x000fe200078ec0ff */
[----:B------:R-:W-:Y:S02]  /*5dd0*/  VIADD R13, R22, 0x1 ;  /* 0x00000001160d7836 */ /* 0x000fe40000000000 */
[----:B------:R-:W-:-:S03]  /*5de0*/  IMAD.MOV.U32 R22, RZ, RZ, R124 ;  /* 0x000000ffff167224 */ /* 0x000fc600078e007c */
[----:B------:R-:W-:Y:S01]  /*5df0*/  LOP3.LUT R13, R197, R13, R177, 0x96, !PT ;  /* 0x0000000dc50d7212 */ /* 0x000fe200078e96b1 */
[----:B------:R-:W-:Y:S08]  /*5e00*/  HMMA.16816.F32 R240, R4, R52, R16 ;  /* 0x0000003404f0723c */ /* 0x000ff00000001810 */
[----:B------:R-:W-:Y:S08]  /*5e10*/  HMMA.16816.F32 R16, R8, R56, RZ ;  /* 0x000000380810723c */ /* 0x000ff000000018ff */
[----:B------:R-:W-:Y:S01]  /*5e20*/  HMMA.16816.F32 R112, R4, R36, R32 ;  /* 0x000000240470723c */ /* 0x000fe20000001820 */
[----:B------:R-:W-:-:S05]  /*5e30*/  IMAD.WIDE.U32 R32, R13, -0x326172a9, RZ ;  /* 0xcd9e8d570d207825 */ /* 0x000fca00078e00ff */
[----:B------:R-:W-:Y:S02]  /*5e40*/  LOP3.LUT R14, R77, R174, R33, 0x96, !PT ;  /* 0x000000ae4d0e7212 */ /* 0x000fe400078e9621 */
[----:B------:R-:W-:Y:S01]  /*5e50*/  LOP3.LUT R13, R73, R32, R227, 0x96, !PT ;  /* 0x00000020490d7212 */ /* 0x000fe200078e96e3 */
[----:B------:R-:W-:Y:S01]  /*5e60*/  HMMA.16816.F32 R144, R4, R38, R28 ;  /* 0x000000260490723c */ /* 0x000fe2000000181c */
[----:B------:R-:W1:Y:S01]  /*5e70*/  LDSM.16.MT88.4 R36, [R86+0x800] ;  /* 0x000800005624783b */ /* 0x000e620000004200 */
[----:B------:R-:W-:-:S03]  /*5e80*/  IMAD.WIDE.U32 R14, R14, -0x2daee0ad, RZ ;  /* 0xd2511f530e0e7825 */ /* 0x000fc600078e00ff */
[----:B------:R-:W-:Y:S01]  /*5e90*/  LDSM.16.MT88.4 R32, [R23+0x2800] ;  /* 0x002800001720783b */ /* 0x000fe20000004200 */
[----:B------:R-:W-:Y:S01]  /*5ea0*/  IMAD.MOV.U32 R73, RZ, RZ, R168 ;  /* 0x000000ffff497224 */ /* 0x000fe200078e00a8 */
[----:B------:R-:W-:Y:S01]  /*5eb0*/  LOP3.LUT R15, R79, R172, R15, 0x96, !PT ;  /* 0x000000ac4f0f7212 */ /* 0x000fe200078e960f */
[----:B------:R-:W-:Y:S01]  /*5ec0*/  HMMA.16816.F32 R232, R4, R64, R16 ;  /* 0x0000004004e8723c */ /* 0x000fe20000001810 */
[----:B------:R-:W-:-:S05]  /*5ed0*/  IMAD.WIDE.U32 R16, R13, -0x2daee0ad, RZ ;  /* 0xd2511f530d107825 */ /* 0x000fca00078e00ff */
[----:B------:R-:W-:Y:S01]  /*5ee0*/  LOP3.LUT R13, R76, R14, R17, 0x96, !PT ;  /* 0x0000000e4c0d7212 */ /* 0x000fe200078e9611 */
[----:B------:R-:W-:Y:S01]  /*5ef0*/  IMAD.WIDE.U32 R14, R15, -0x326172a9, RZ ;  /* 0xcd9e8d570f0e7825 */ /* 0x000fe200078e00ff */
[----:B------:R-:W-:Y:S03]  /*5f00*/  HMMA.16816.F32 R236, R4, R54, R24 ;  /* 0x0000003604ec723c */ /* 0x000fe60000001818 */
[----:B------:R-:W-:Y:S01]  /*5f10*/  IMAD.WIDE.U32 R54, R13, -0x326172a9, RZ ;  /* 0xcd9e8d570d367825 */ /* 0x000fe200078e00ff */
[----:B------:R-:W-:-:S03]  /*5f20*/  LOP3.LUT R15, R78, R226, R15, 0x96, !PT ;  /* 0x000000e24e0f7212 */ /* 0x000fc600078e960f */
[----:B------:R-:W-:Y:S01]  /*5f30*/  FFMA.FTZ R13, R84, UR4, -R2 ;  /* 0x00000004540d7c23 */ /* 0x000fe20008010802 */
[----:B------:R-:W-:Y:S01]  /*5f40*/  LOP3.LUT R17, R72, R14, R55, 0x96, !PT ;  /* 0x0000000e48117212 */ /* 0x000fe200078e9637 */
[----:B------:R-:W-:Y:S01]  /*5f50*/  HMMA.16816.F32 R28, R8, R68, RZ ;  /* 0x00000044081c723c */ /* 0x000fe200000018ff */
[----:B------:R-:W-:-:S04]  /*5f60*/  IMAD.WIDE.U32 R14, R15, -0x2daee0ad, RZ ;  /* 0xd2511f530f0e7825 */ /* 0x000fc800078e00ff */
[----:B------:R-:W-:-:S04]  /*5f70*/  IMAD.WIDE.U32 R56, R17, -0x2daee0ad, RZ ;  /* 0xd2511f5311387825 */ /* 0x000fc800078e00ff */
[----:B------:R-:W-:Y:S01]  /*5f80*/  FFMA.FTZ R17, R102, UR4, -R12 ;  /* 0x0000000466117c23 */ /* 0x000fe2000801080c */
[----:B------:R-:W-:Y:S01]  /*5f90*/  LOP3.LUT R15, R80, R16, R15, 0x96, !PT ;  /* 0x00000010500f7212 */ /* 0x000fe200078e960f */
[----:B------:R-:W-:Y:S01]  /*5fa0*/  HMMA.16816.F32 R24, R8, R58, RZ ;  /* 0x0000003a0818723c */ /* 0x000fe200000018ff */
[----:B------:R2:W-:Y:S01]  /*5fb0*/  MUFU.EX2 R59, R13 ;  /* 0x0000000d003b7308 */ /* 0x0005e20000000800 */
[----:B------:R-:W-:Y:S01]  /*5fc0*/  LOP3.LUT R14, R75, R14, R57, 0x96, !PT ;  /* 0x0000000e4b0e7212 */ /* 0x000fe200078e9639 */
[----:B------:R-:W-:Y:S02]  /*5fd0*/  IMAD.MOV.U32 R69, RZ, RZ, R167 ;  /* 0x000000ffff457224 */ /* 0x000fe400078e00a7 */
[----:B------:R3:W4:Y:S01]  /*5fe0*/  MUFU.EX2 R16, R17 ;  /* 0x0000001100107308 */ /* 0x0007220000000800 */
[----:B------:R-:W-:Y:S02]  /*5ff0*/  IMAD.WIDE.U32 R52, R15, -0x326172a9, RZ ;  /* 0xcd9e8d570f347825 */ /* 0x000fe400078e00ff */
[----:B------:R-:W-:Y:S02]  /*6000*/  HMMA.16816.F32 R88, R4, R40, R60 ;  /* 0x000000280458723c */ /* 0x000fe4000000183c */
[----:B------:R-:W-:-:S04]  /*6010*/  IMAD.WIDE.U32 R14, R14, -0x326172a9, RZ ;  /* 0xcd9e8d570e0e7825 */ /* 0x000fc800078e00ff */
[----:B------:R-:W-:Y:S02]  /*6020*/  IMAD.MOV.U32 R68, RZ, RZ, R166 ;  /* 0x000000ffff447224 */ /* 0x000fe400078e00a6 */
[--C-:B--2---:R-:W-:Y:S01]  /*6030*/  FFMA.FTZ R13, R94, UR4, -R12.reuse ;  /* 0x000000045e0d7c23 */ /* 0x104fe2000801080c */
[----:B-1----:R-:W-:Y:S01]  /*6040*/  HMMA.16816.F32 R220, R4, R36, R28 ;  /* 0x0000002404dc723c */ /* 0x002fe2000000181c */
[C---:B------:R-:W-:Y:S01]  /*6050*/  PRMT R166, R14.reuse, 0x7772, RZ ;  /* 0x000077720ea67816 */ /* 0x040fe200000000ff */
[----:B------:R-:W-:Y:S01]  /*6060*/  IMAD.MOV.U32 R72, RZ, RZ, R151 ;  /* 0x000000ffff487224 */ /* 0x000fe200078e0097 */
[----:B------:R1:W-:Y:S01]  /*6070*/  MUFU.EX2 R64, R13 ;  /* 0x0000000d00407308 */ /* 0x0003e20000000800 */
[----:B---3--:R-:W-:Y:S01]  /*6080*/  FFMA.FTZ R17, R101, UR4, -R12 ;  /* 0x0000000465117c23 */ /* 0x008fe2000801080c */
[----:B------:R-:W-:Y:S01]  /*6090*/  PRMT R167, R14, 0x7773, RZ ;  /* 0x000077730ea77816 */ /* 0x000fe200000000ff */
[----:B------:R-:W-:Y:S02]  /*60a0*/  IMAD.MOV.U32 R80, RZ, RZ, R170 ;  /* 0x000000ffff507224 */ /* 0x000fe400078e00aa */
[----:B------:R-:W-:Y:S01]  /*60b0*/  HMMA.16816.F32 R28, R8, R70, RZ ;  /* 0x00000046081c723c */ /* 0x000fe200000018ff */
[----:B----4-:R-:W-:-:S02]  /*60c0*/  IMAD.MOV.U32 R70, RZ, RZ, R16 ;  /* 0x000000ffff467224 */ /* 0x010fc400078e0010 */
[----:B------:R-:W-:Y:S01]  /*60d0*/  FFMA.FTZ R16, R98, UR4, -R2 ;  /* 0x0000000462107c23 */ /* 0x000fe20008010802 */
[----:B------:R-:W-:Y:S01]  /*60e0*/  MUFU.EX2 R75, R17 ;  /* 0x00000011004b7308 */ /* 0x000fe20000000800 */
[----:B------:R-:W-:Y:S02]  /*60f0*/  IMAD.MOV.U32 R71, RZ, RZ, R128 ;  /* 0x000000ffff477224 */ /* 0x000fe400078e0080 */
[----:B------:R-:W-:Y:S01]  /*6100*/  IMAD.MOV.U32 R58, RZ, RZ, R169 ;  /* 0x000000ffff3a7224 */ /* 0x000fe200078e00a9 */
[C---:B------:R-:W-:Y:S01]  /*6110*/  HMMA.16816.F32 R60, R4.reuse, R42, R44 ;  /* 0x0000002a043c723c */ /* 0x040fe2000000182c */
[----:B-1----:R-:W-:Y:S01]  /*6120*/  FFMA.FTZ R13, R97, UR4, -R2 ;  /* 0x00000004610d7c23 */ /* 0x002fe20008010802 */
[----:B------:R-:W1:Y:S01]  /*6130*/  LDSM.16.MT88.4 R44, [R117+0xe000] ;  /* 0x00e00000752c783b */ /* 0x000e620000004200 */
[----:B------:R-:W-:Y:S02]  /*6140*/  @!P1 HADD2 R97, -R161.H0_H0, -RZ.H0_H0 ;  /* 0xa00000ffa1619230 */ /* 0x000fe40000000900 */
[----:B------:R2:W-:Y:S01]  /*6150*/  MUFU.EX2 R65, R13 ;  /* 0x0000000d00417308 */ /* 0x0005e20000000800 */
[----:B------:R-:W3:Y:S02]  /*6160*/  LDSM.16.MT88.4 R40, [R117+0xe800] ;  /* 0x00e800007528783b */ /* 0x000ee40000004200 */
[----:B------:R-:W-:Y:S01]  /*6170*/  HMMA.16816.F32 R228, R4, R66, R24 ;  /* 0x0000004204e4723c */ /* 0x000fe20000001818 */
[----:B------:R4:W5:Y:S01]  /*6180*/  MUFU.EX2 R66, R16 ;  /* 0x0000001000427308 */ /* 0x0009620000000800 */
[----:B------:R-:W-:Y:S01]  /*6190*/  IMAD.MOV.U32 R67, RZ, RZ, R165 ;  /* 0x000000ffff437224 */ /* 0x000fe200078e00a5 */
[----:B------:R-:W-:-:S02]  /*61a0*/  PRMT R165, R14, 0x7771, RZ ;  /* 0x000077710ea57816 */ /* 0x000fc400000000ff */
[----:B------:R-:W-:Y:S02]  /*61b0*/  @!P1 PRMT R161, R97, 0x5410, RZ ;  /* 0x0000541061a19816 */ /* 0x000fe400000000ff */
[----:B------:R-:W-:Y:S01]  /*61c0*/  ISETP.GT.U32.AND P1, PT, R109, UR6, PT ;  /* 0x000000066d007c0c */ /* 0x000fe2000bf24070 */
[----:B------:R-:W-:Y:S01]  /*61d0*/  HMMA.16816.F32 R216, R4, R38, R28 ;  /* 0x0000002604d8723c */ /* 0x000fe2000000181c */
[----:B------:R-:W-:Y:S01]  /*61e0*/  LDSM.16.MT88.4 R28, [R51+0xd000] ;  /* 0x00d00000331c783b */ /* 0x000fe20000004200 */
[----:B--2---:R-:W-:Y:S01]  /*61f0*/  LOP3.LUT R13, R74, R52, R15, 0x96, !PT ;  /* 0x000000344a0d7212 */ /* 0x004fe200078e960f */
[----:B------:R-:W-:Y:S02]  /*6200*/  FFMA.FTZ R15, R100, UR4, -R12 ;  /* 0x00000004640f7c23 */ /* 0x000fe4000801080c */
[----:B------:R-:W2:Y:S01]  /*6210*/  LDSM.16.MT88.4 R36, [R23+0x2000] ;  /* 0x002000001724783b */ /* 0x000ea20000004200 */
[----:B----4-:R-:W-:Y:S01]  /*6220*/  FFMA.FTZ R16, R83, UR4, -R2 ;  /* 0x0000000453107c23 */ /* 0x010fe20008010802 */
[----:B------:R4:W4:Y:S01]  /*6230*/  MUFU.EX2 R74, R15 ;  /* 0x0000000f004a7308 */ /* 0x0009220000000800 */
[----:B------:R-:W-:Y:S01]  /*6240*/  LOP3.LUT R57, R13, 0xff, RZ, 0xc0, !PT ;  /* 0x000000ff0d397812 */ /* 0x000fe200078ec0ff */
[----:B------:R-:W-:Y:S01]  /*6250*/  @!P3 HADD2 R83, -R157.H0_H0, -RZ.H0_H0 ;  /* 0xa00000ff9d53b230 */ /* 0x000fe20000000900 */
[----:B------:R-:W-:Y:S01]  /*6260*/  SHF.R.U32.HI R49, RZ, 0x18, R13 ;  /* 0x00000018ff317819 */ /* 0x000fe2000001160d */
[----:B------:R1:W3:Y:S01]  /*6270*/  MUFU.EX2 R124, R16 ;  /* 0x00000010007c7308 */ /* 0x0002e20000000800 */
[----:B-----5:R-:W-:Y:S01]  /*6280*/  F2FP.F16.F32.PACK_AB R18, R66, R59 ;  /* 0x0000003b4212723e */ /* 0x020fe200000000ff */
[----:B------:R-:W-:Y:S01]  /*6290*/  @P1 HADD2 R195, -R163.H0_H0, -RZ.H0_H0 ;  /* 0xa00000ffa3c31230 */ /* 0x000fe20000000900 */
[----:B------:R-:W-:-:S02]  /*62a0*/  @!P3 PRMT R157, R83, 0x5410, RZ ;  /* 0x00005410539db816 */ /* 0x000fc400000000ff */
[C---:B------:R-:W-:Y:S02]  /*62b0*/  PRMT R135, R18.reuse, 0x7610, R135 ;  /* 0x0000761012877816 */ /* 0x040fe40000000087 */
[----:B------:R-:W-:Y:S02]  /*62c0*/  PRMT R133, R18, 0x7632, R133 ;  /* 0x0000763212857816 */ /* 0x000fe40000000085 */
[----:B------:R-:W-:Y:S01]  /*62d0*/  ISETP.LE.U32.AND P3, PT, R106, UR6, PT ;  /* 0x000000066a007c0c */ /* 0x000fe2000bf63070 */
[----:B------:R-:W-:Y:S01]  /*62e0*/  IMAD.MOV.U32 R106, RZ, RZ, R71 ;  /* 0x000000ffff6a7224 */ /* 0x000fe200078e0047 */
[----:B----4-:R-:W-:Y:S02]  /*62f0*/  F2FP.F16.F32.PACK_AB R15, R64, R70 ;  /* 0x00000046400f723e */ /* 0x010fe400000000ff */
[----:B------:R-:W-:Y:S01]  /*6300*/  F2FP.F16.F32.PACK_AB R17, R75, R74 ;  /* 0x0000004a4b11723e */ /* 0x000fe200000000ff */
[----:B-1----:R-:W-:Y:S01]  /*6310*/  HMMA.16816.F32 R24, R8, R44, RZ ;  /* 0x0000002c0818723c */ /* 0x002fe200000018ff */
[----:B------:R-:W-:-:S02]  /*6320*/  LOP3.LUT R16, R13, 0xffff, RZ, 0xc0, !PT ;  /* 0x0000ffff0d107812 */ /* 0x000fc400078ec0ff */
[C---:B------:R-:W-:Y:S02]  /*6330*/  PRMT R138, R15.reuse, 0x7610, R138 ;  /* 0x000076100f8a7816 */ /* 0x040fe4000000008a */
[----:B------:R-:W-:Y:S02]  /*6340*/  SHF.R.U32.HI R55, RZ, 0x8, R16 ;  /* 0x00000008ff377819 */ /* 0x000fe40000011610 */
[----:B------:R-:W-:Y:S01]  /*6350*/  PRMT R137, R15, 0x7632, R137 ;  /* 0x000076320f897816 */ /* 0x000fe20000000089 */
[----:B------:R-:W-:Y:S01]  /*6360*/  @!P3 HADD2 R98, -R159.H0_H0, -RZ.H0_H0 ;  /* 0xa00000ff9f62b230 */ /* 0x000fe20000000900 */
[----:B------:R-:W-:Y:S02]  /*6370*/  PRMT R15, R57, 0x5410, R55 ;  /* 0x00005410390f7816 */ /* 0x000fe40000000037 */
[----:B------:R-:W-:Y:S02]  /*6380*/  PRMT R16, R138, 0x5410, R137 ;  /* 0x000054108a107816 */ /* 0x000fe40000000089 */
[----:B------:R-:W-:-:S02]  /*6390*/  PRMT R119, R17, 0x7610, R119 ;  /* 0x0000761011777816 */ /* 0x000fc40000000077 */
[----:B------:R-:W-:Y:S02]  /*63a0*/  HSET2.LE.AND R15, R15, R0, PT ;  /* 0x000000000f0f7233 */ /* 0x000fe40003803000 */
[----:B------:R-:W-:Y:S02]  /*63b0*/  PRMT R136, R17, 0x7632, R136 ;  /* 0x0000763211887816 */ /* 0x000fe40000000088 */
[----:B------:R-:W-:Y:S01]  /*63c0*/  PRMT R17, R13, 0x7632, R17 ;  /* 0x000076320d117816 */ /* 0x000fe20000000011 */
[----:B---3--:R-:W-:Y:S01]  /*63d0*/  HMMA.16816.F32 R208, R4, R40, R24 ;  /* 0x0000002804d0723c */ /* 0x008fe20000001818 */
[----:B------:R-:W-:Y:S02]  /*63e0*/  LOP3.LUT R16, R16, R15, RZ, 0xc0, !PT ;  /* 0x0000000f10107212 */ /* 0x000fe400078ec0ff */
[----:B------:R-:W-:Y:S02]  /*63f0*/  F2FP.F16.F32.PACK_AB R15, R124, R65 ;  /* 0x000000417c0f723e */ /* 0x000fe400000000ff */
[----:B------:R-:W-:-:S02]  /*6400*/  PRMT R13, R166, 0x5410, R167 ;  /* 0x00005410a60d7816 */ /* 0x000fc400000000a7 */
[C---:B------:R-:W-:Y:S01]  /*6410*/  PRMT R134, R15.reuse, 0x7610, R134 ;  /* 0x000076100f867816 */ /* 0x040fe20000000086 */
[----:B--2---:R-:W-:Y:S01]  /*6420*/  HMMA.16816.F32 R24, R8, R36, RZ ;  /* 0x000000240818723c */ /* 0x004fe200000018ff */
[----:B------:R-:W-:Y:S01]  /*6430*/  PRMT R132, R15, 0x7632, R132 ;  /* 0x000076320f847816 */ /* 0x000fe20000000084 */
[----:B------:R-:W-:Y:S01]  /*6440*/  IMAD.MOV.U32 R15, RZ, RZ, R14 ;  /* 0x000000ffff0f7224 */ /* 0x000fe200078e000e */
[----:B------:R-:W-:Y:S02]  /*6450*/  LOP3.LUT R128, R17, 0xff, RZ, 0xc0, !PT ;  /* 0x000000ff11807812 */ /* 0x000fe400078ec0ff */
[----:B------:R-:W-:Y:S02]  /*6460*/  LOP3.LUT R19, R13, 0xff00ff, RZ, 0xc0, !PT ;  /* 0x00ff00ff0d137812 */ /* 0x000fe400078ec0ff */
[----:B------:R-:W-:Y:S02]  /*6470*/  PRMT R13, R128, 0x5410, R49 ;  /* 0x00005410800d7816 */ /* 0x000fe40000000031 */
[----:B------:R-:W-:-:S02]  /*6480*/  LOP3.LUT R15, R15, 0xff, RZ, 0xc0, !PT ;  /* 0x000000ff0f0f7812 */ /* 0x000fc400078ec0ff */
[----:B------:R-:W-:Y:S02]  /*6490*/  PRMT R17, R135, 0x5410, R133 ;  /* 0x0000541087117816 */ /* 0x000fe40000000085 */
[--C-:B------:R-:W-:Y:S02]  /*64a0*/  HSET2.LE.AND R13, R13, R0.reuse, PT ;  /* 0x000000000d0d7233 */ /* 0x100fe40003803000 */
[----:B------:R-:W-:Y:S02]  /*64b0*/  PRMT R15, R15, 0x5410, R165 ;  /* 0x000054100f0f7816 */ /* 0x000fe400000000a5 */
[--C-:B------:R-:W-:Y:S02]  /*64c0*/  HSET2.LE.AND R19, R19, R0.reuse, PT ;  /* 0x0000000013137233 */ /* 0x100fe40003803000 */
[----:B------:R-:W-:Y:S01]  /*64d0*/  LOP3.LUT R17, R17, R13, RZ, 0xc0, !PT ;  /* 0x0000000d11117212 */ /* 0x000fe200078ec0ff */
[----:B------:R-:W-:Y:S01]  /*64e0*/  HMMA.16816.F32 R204, R4, R32, R24 ;  /* 0x0000002004cc723c */ /* 0x000fe20000001818 */
[----:B------:R-:W-:-:S02]  /*64f0*/  HSET2.LE.AND R15, R15, R0, PT ;  /* 0x000000000f0f7233 */ /* 0x000fc40003803000 */
[----:B------:R-:W-:Y:S02]  /*6500*/  PRMT R13, R119, 0x5410, R136 ;  /* 0x00005410770d7816 */ /* 0x000fe40000000088 */
[----:B------:R-:W-:Y:S02]  /*6510*/  @!P3 PRMT R159, R98, 0x5410, RZ ;  /* 0x00005410629fb816 */ /* 0x000fe400000000ff */
[----:B------:R-:W-:Y:S01]  /*6520*/  LOP3.LUT R18, R13, R15, RZ, 0xc0, !PT ;  /* 0x0000000f0d127212 */ /* 0x000fe200078ec0ff */
[----:B------:R-:W-:Y:S01]  /*6530*/  HMMA.16816.F32 R24, R8, R38, RZ ;  /* 0x000000260818723c */ /* 0x000fe200000018ff */
[----:B------:R-:W-:Y:S01]  /*6540*/  PRMT R13, R134, 0x5410, R132 ;  /* 0x00005410860d7816 */ /* 0x000fe20000000084 */
[----:B------:R-:W-:Y:S01]  /*6550*/  LDSM.16.MT88.4 R36, [R86+0x2800] ;  /* 0x002800005624783b */ /* 0x000fe20000004200 */
[----:B------:R-:W-:Y:S02]  /*6560*/  LOP3.LUT R15, R108, 0xffff, RZ, 0xc0, !PT ;  /* 0x0000ffff6c0f7812 */ /* 0x000fe400078ec0ff */
[----:B------:R-:W-:-:S02]  /*6570*/  LOP3.LUT R19, R13, R19, RZ, 0xc0, !PT ;  /* 0x000000130d137212 */ /* 0x000fc400078ec0ff */
[----:B------:R-:W-:Y:S01]  /*6580*/  ISETP.LE.U32.AND P5, PT, R15, UR6, PT ;  /* 0x000000060f007c0c */ /* 0x000fe2000bfa3070 */
[----:B------:R-:W-:Y:S01]  /*6590*/  FFMA.FTZ R15, R131, UR4, -R12 ;  /* 0x00000004830f7c23 */ /* 0x000fe2000801080c */
[----:B------:R-:W-:Y:S01]  /*65a0*/  LOP3.LUT R13, R92, R54, R53, 0x96, !PT ;  /* 0x000000365c0d7212 */ /* 0x000fe200078e9635 */
[----:B------:R-:W-:Y:S01]  /*65b0*/  IMAD.MOV.U32 R92, RZ, RZ, R124 ;  /* 0x000000ffff5c7224 */ /* 0x000fe200078e007c */
[----:B------:R-:W-:Y:S01]  /*65c0*/  ISETP.GT.U32.AND P3, PT, R110, UR6, PT ;  /* 0x000000066e007c0c */ /* 0x000fe2000bf64070 */
[C---:B------:R-:W-:Y:S01]  /*65d0*/  HMMA.16816.F32 R88, R16.reuse, R28, R88 ;  /* 0x0000001c1058723c */ /* 0x040fe20000001858 */
[----:B------:R-:W-:Y:S01]  /*65e0*/  IMAD.MOV.U32 R54, RZ, RZ, R70 ;  /* 0x000000ffff367224 */ /* 0x000fe200078e0046 */
[----:B------:R-:W-:Y:S01]  /*65f0*/  @P1 PRMT R163, R195, 0x5410, RZ ;  /* 0x00005410c3a31816 */ /* 0x000fe200000000ff */
[----:B------:R-:W-:Y:S01]  /*6600*/  IMAD.WIDE.U32 R52, R13, -0x2daee0ad, RZ ;  /* 0xd2511f530d347825 */ /* 0x000fe200078e00ff */
[----:B------:R-:W-:Y:S01]  /*6610*/  ISETP.LE.U32.AND P1, PT, R87, UR6, PT ;  /* 0x0000000657007c0c */ /* 0x000fe2000bf23070 */
[----:B------:R-:W-:Y:S02]  /*6620*/  MUFU.EX2 R195, R15 ;  /* 0x0000000f00c37308 */ /* 0x000fe40000000800 */
[----:B------:R-:W-:Y:S01]  /*6630*/  IMAD.MOV.U32 R87, RZ, RZ, R54 ;  /* 0x000000ffff577224 */ /* 0x000fe200078e0036 */
[----:B------:R-:W-:Y:S01]  /*6640*/  HMMA.16816.F32 R76, R16, R30, R60 ;  /* 0x0000001e104c723c */ /* 0x000fe2000000183c */
[----:B------:R-:W-:-:S02]  /*6650*/  IMAD.MOV.U32 R63, RZ, RZ, R150 ;  /* 0x000000ffff3f7224 */ /* 0x000fc400078e0096 */
[----:B------:R-:W-:Y:S02]  /*6660*/  @!P5 HADD2 R84, -R158.H0_H0, -RZ.H0_H0 ;  /* 0xa00000ff9e54d230 */ /* 0x000fe40000000900 */
[----:B------:R-:W-:Y:S01]  /*6670*/  IMAD.MOV.U32 R62, RZ, RZ, R149 ;  /* 0x000000ffff3e7224 */ /* 0x000fe200078e0095 */
[----:B------:R-:W-:Y:S01]  /*6680*/  LOP3.LUT R13, R81, R56, R53, 0x96, !PT ;  /* 0x00000038510d7212 */ /* 0x000fe200078e9635 */
[----:B------:R-:W-:Y:S02]  /*6690*/  IMAD.MOV.U32 R61, RZ, RZ, R148 ;  /* 0x000000ffff3d7224 */ /* 0x000fe400078e0094 */
[----:B------:R-:W-:Y:S02]  /*66a0*/  @P3 HADD2 R184, -R164.H0_H0, -RZ.H0_H0 ;  /* 0xa00000ffa4b83230 */ /* 0x000fe40000000900 */
[----:B------:R-:W-:Y:S01]  /*66b0*/  IMAD.MOV.U32 R60, RZ, RZ, R103 ;  /* 0x000000ffff3c7224 */ /* 0x000fe200078e0067 */
[----:B------:R-:W-:Y:S01]  /*66c0*/  HMMA.16816.F32 R28, R8, R46, RZ ;  /* 0x0000002e081c723c */ /* 0x000fe200000018ff */
[----:B------:R-:W1:Y:S01]  /*66d0*/  LDSM.16.MT88.4 R44, [R86+0x2000] ;  /* 0x00200000562c783b */ /* 0x000e620000004200 */
[----:B------:R-:W-:Y:S01]  /*66e0*/  @!P5 PRMT R158, R84, 0x5410, RZ ;  /* 0x00005410549ed816 */ /* 0x000fe200000000ff */
[----:B------:R-:W-:Y:S01]  /*66f0*/  IMAD.MOV.U32 R108, RZ, RZ, R60 ;  /* 0x000000ffff6c7224 */ /* 0x000fe200078e003c */
[----:B------:R-:W-:Y:S01]  /*6700*/  ISETP.GT.U32.AND P5, PT, R105, UR6, PT ;  /* 0x0000000669007c0c */ /* 0x000fe2000bfa4070 */
[----:B------:R-:W-:Y:S01]  /*6710*/  IMAD.MOV.U32 R105, RZ, RZ, R73 ;  /* 0x000000ffff697224 */ /* 0x000fe200078e0049 */
[----:B------:R-:W-:Y:S01]  /*6720*/  @P3 PRMT R164, R184, 0x5410, RZ ;  /* 0x00005410b8a43816 */ /* 0x000fe200000000ff */
[----:B------:R-:W-:Y:S01]  /*6730*/  IMAD.MOV.U32 R73, RZ, RZ, R58 ;  /* 0x000000ffff497224 */ /* 0x000fe200078e003a */
[----:B------:R-:W-:Y:S01]  /*6740*/  HMMA.16816.F32 R168, R4, R34, R24 ;  /* 0x0000002204a8723c */ /* 0x000fe20000001818 */
[----:B------:R-:W-:Y:S01]  /*6750*/  LDSM.16.MT88.4 R32, [R117+0x10800] ;  /* 0x010800007520783b */ /* 0x000fe20000004200 */
[----:B------:R-:W-:Y:S01]  /*6760*/  IMAD.MOV.U32 R58, RZ, RZ, R127 ;  /* 0x000000ffff3a7224 */ /* 0x000fe200078e007f */
[----:B------:R-:W-:Y:S01]  /*6770*/  ISETP.LE.U32.AND P3, PT, R82, UR6, PT ;  /* 0x0000000652007c0c */ /* 0x000fe2000bf63070 */
[----:B------:R-:W-:Y:S01]  /*6780*/  IMAD.MOV.U32 R107, RZ, RZ, R61 ;  /* 0x000000ffff6b7224 */ /* 0x000fe200078e003d */
[----:B------:R-:W-:Y:S01]  /*6790*/  PRMT R184, R14, 0x7770, RZ ;  /* 0x000077700eb87816 */ /* 0x000fe200000000ff */
[----:B------:R-:W-:Y:S01]  /*67a0*/  IMAD.MOV.U32 R83, RZ, RZ, R62 ;  /* 0x000000ffff537224 */ /* 0x000fe200078e003e */
[----:B------:R-:W-:Y:S01]  /*67b0*/  PRMT R84, R52, 0x7773, RZ ;  /* 0x0000777334547816 */ /* 0x000fe200000000ff */
[----:B------:R-:W-:-:S02]  /*67c0*/  IMAD.MOV.U32 R93, RZ, RZ, R63 ;  /* 0x000000ffff5d7224 */ /* 0x000fc400078e003f */
[----:B------:R-:W-:Y:S02]  /*67d0*/  @P5 HADD2 R199, -R160.H0_H0, -RZ.H0_H0 ;  /* 0xa00000ffa0c75230 */ /* 0x000fe40000000900 */
[----:B------:R-:W-:Y:S01]  /*67e0*/  IMAD.MOV.U32 R81, RZ, RZ, R22 ;  /* 0x000000ffff517224 */ /* 0x000fe200078e0016 */
[----:B------:R-:W-:Y:S01]  /*67f0*/  PRMT R22, R50, 0x7770, RZ ;  /* 0x0000777032167816 */ /* 0x000fe200000000ff */
[----:B------:R-:W-:Y:S01]  /*6800*/  HMMA.16816.F32 R148, R4, R42, R28 ;  /* 0x0000002a0494723c */ /* 0x000fe2000000181c */
[----:B------:R-:W2:Y:S01]  /*6810*/  LDSM.16.MT88.4 R40, [R117+0x10000] ;  /* 0x010000007528783b */ /* 0x000ea20000004200 */
[----:B------:R-:W-:Y:S01]  /*6820*/  @P5 PRMT R160, R199, 0x5410, RZ ;  /* 0x00005410c7a05816 */ /* 0x000fe200000000ff */
[----:B------:R-:W-:Y:S01]  /*6830*/  IMAD.MOV.U32 R54, RZ, RZ, R67 ;  /* 0x000000ffff367224 */ /* 0x000fe200078e0043 */
[----:B------:R-:W-:Y:S01]  /*6840*/  ISETP.LE.U32.AND P4, PT, R22, UR6, PT ;  /* 0x0000000616007c0c */ /* 0x000fe2000bf83070 */
[----:B------:R-:W-:Y:S02]  /*6850*/  @!P3 HADD2 R192, -R156.H0_H0, -RZ.H0_H0 ;  /* 0xa00000ff9cc0b230 */ /* 0x000fe40000000900 */
[----:B------:R-:W-:-:S02]  /*6860*/  IMAD.MOV.U32 R131, RZ, RZ, R66 ;  /* 0x000000ffff837224 */ /* 0x000fc400078e0042 */
[----:B------:R-:W-:Y:S01]  /*6870*/  FFMA.FTZ R14, R129, UR4, -R12 ;  /* 0x00000004810e7c23 */ /* 0x000fe2000801080c */
[----:B------:R-:W-:Y:S01]  /*6880*/  SHF.R.U32.HI R53, RZ, 0x18, R13 ;  /* 0x00000018ff357819 */ /* 0x000fe2000001160d */
[----:B------:R-:W-:Y:S01]  /*6890*/  IMAD.MOV.U32 R110, RZ, RZ, R93 ;  /* 0x000000ffff6e7224 */ /* 0x000fe200078e005d */
[----:B------:R-:W-:Y:S01]  /*68a0*/  @!P3 PRMT R156, R192, 0x5410, RZ ;  /* 0x00005410c09cb816 */ /* 0x000fe200000000ff */
[----:B------:R-:W-:Y:S01]  /*68b0*/  IMAD.MOV.U32 R82, RZ, RZ, R92 ;  /* 0x000000ffff527224 */ /* 0x000fe200078e005c */
[----:B------:R-:W-:-:S03]  /*68c0*/  ISETP.GT.U32.AND P3, PT, R95, UR6, PT ;  /* 0x000000065f007c0c */ /* 0x000fc6000bf64070 */
[----:B------:R-:W-:Y:S01]  /*68d0*/  @!P4 HADD2 R94, -R162.H0_H0, -RZ.H0_H0 ;  /* 0xa00000ffa25ec230 */ /* 0x000fe20000000900 */
[C---:B-1----:R-:W-:Y:S04]  /*68e0*/  HMMA.16816.F32 R24, R8.reuse, R44, RZ ;  /* 0x0000002c0818723c */ /* 0x042fe800000018ff */
[----:B------:R-:W-:Y:S02]  /*68f0*/  @!P4 PRMT R162, R94, 0x5410, RZ ;  /* 0x000054105ea2c816 */ /* 0x000fe400000000ff */
[----:B------:R-:W-:Y:S02]  /*6900*/  ISETP.LE.U32.AND P4, PT, R85, UR6, PT ;  /* 0x0000000655007c0c */ /* 0x000fe4000bf83070 */
[----:B------:R-:W-:Y:S11]  /*6910*/  HMMA.16816.F32 R28, R8, R46, RZ ;  /* 0x0000002e081c723c */ /* 0x000ff600000018ff */
[----:B------:R-:W-:Y:S01]  /*6920*/  @!P4 HADD2 R186, -R143.H0_H0, -RZ.H0_H0 ;  /* 0xa00000ff8fbac230 */ /* 0x000fe20000000900 */
[----:B------:R-:W-:Y:S04]  /*6930*/  HMMA.16816.F32 R172, R4, R36, R24 ;  /* 0x0000002404ac723c */ /* 0x000fe80000001818 */
[----:B------:R-:W-:-:S04]  /*6940*/  @!P4 PRMT R143, R186, 0x5410, RZ ;  /* 0x00005410ba8fc816 */ /* 0x000fc800000000ff */
[----:B--2---:R-:W-:Y:S01]  /*6950*/  HMMA.16816.F32 R24, R8, R40, RZ ;  /* 0x000000280818723c */ /* 0x004fe200000018ff */
[----:B------:R-:W-:Y:S02]  /*6960*/  IMAD.MOV.U32 R41, RZ, RZ, R65 ;  /* 0x000000ffff297224 */ /* 0x000fe400078e0041 */
[----:B------:R-:W-:Y:S02]  /*6970*/  IMAD.MOV.U32 R65, RZ, RZ, R125 ;  /* 0x000000ffff417224 */ /* 0x000fe400078e007d */
[----:B------:R-:W-:Y:S02]  /*6980*/  IMAD.MOV.U32 R40, RZ, RZ, R69 ;  /* 0x000000ffff287224 */ /* 0x000fe400078e0045 */
[----:B------:R-:W-:Y:S01]  /*6990*/  IMAD.MOV.U32 R97, RZ, RZ, R41 ;  /* 0x000000ffff617224 */ /* 0x000fe200078e0029 */
[C---:B------:R-:W-:Y:S01]  /*69a0*/  HMMA.16816.F32 R176, R4.reuse, R38, R28 ;  /* 0x0000002604b0723c */ /* 0x040fe2000000181c */
[----:B------:R-:W1:Y:S04]  /*69b0*/  LDSM.16.MT88.4 R36, [R51+0x10000] ;  /* 0x010000003324783b */ /* 0x000e680000004200 */
[----:B------:R-:W2:Y:S07]  /*69c0*/  LDSM.16.MT88.4 R28, [R51+0x10800] ;  /* 0x01080000331c783b */ /* 0x000eae0000004200 */
[----:B------:R-:W-:Y:S08]  /*69d0*/  HMMA.16816.F32 R180, R4, R32, R24 ;  /* 0x0000002004b4723c */ /* 0x000ff00000001818 */
[----:B------:R-:W-:Y:S01]  /*69e0*/  HMMA.16816.F32 R24, R8, R42, RZ ;  /* 0x0000002a0818723c */ /* 0x000fe200000018ff */
[----:B------:R-:W-:-:S02]  /*69f0*/  IMAD.MOV.U32 R43, RZ, RZ, R59 ;  /* 0x000000ffff2b7224 */ /* 0x000fc400078e003b */
[----:B------:R-:W-:Y:S02]  /*6a00*/  IMAD.MOV.U32 R59, RZ, RZ, R126 ;  /* 0x000000ffff3b7224 */ /* 0x000fe400078e007e */
[----:B------:R-:W-:Y:S02]  /*6a10*/  IMAD.MOV.U32 R42, RZ, RZ, R72 ;  /* 0x000000ffff2a7224 */ /* 0x000fe400078e0048 */
[----:B------:R-:W-:Y:S02]  /*6a20*/  IMAD.MOV.U32 R72, RZ, RZ, R68 ;  /* 0x000000ffff487224 */ /* 0x000fe400078e0044 */
[----:B------:R-:W-:-:S11]  /*6a30*/  IMAD.MOV.U32 R109, RZ, RZ, R42 ;  /* 0x000000ffff6d7224 */ /* 0x000fd600078e002a */
[----:B------:R-:W-:Y:S01]  /*6a40*/  HMMA.16816.F32 R200, R4, R34, R24 ;  /* 0x0000002204c8723c */ /* 0x000fe20000001818 */
[----:B------:R-:W-:Y:S07]  /*6a50*/  LDSM.16.MT88.4 R32, [R23+0x4800] ;  /* 0x004800001720783b */ /* 0x000fee0000004200 */
[----:B-1----:R-:W-:-:S15]  /*6a60*/  HMMA.16816.F32 R24, R8, R36, RZ ;  /* 0x000000240818723c */ /* 0x002fde00000018ff */
[----:B------:R-:W-:-:S05]  /*6a70*/  NOP ;  /* 0x0000000000007918 */ /* 0x000fca0000000000 */
[----:B--2---:R-:W-:Y:S08]  /*6a80*/  HMMA.16816.F32 R100, R4, R28, R24 ;  /* 0x0000001c0464723c */ /* 0x004ff00000001818 */
[----:B------:R-:W-:Y:S01]  /*6a90*/  HMMA.16816.F32 R24, R8, R38, RZ ;  /* 0x000000260818723c */ /* 0x000fe200000018ff */
[----:B------:R-:W1:-:S15]  /*6aa0*/  LDSM.16.MT88.4 R36, [R51+0xf000] ;  /* 0x00f000003324783b */ /* 0x000e5e0000004200 */
[----:B------:R-:W-:-:S04]  /*6ab0*/  NOP ;  /* 0x0000000000007918 */ /* 0x000fc80000000000 */
[----:B------:R-:W-:Y:S01]  /*6ac0*/  HMMA.16816.F32 R44, R4, R30, R24 ;  /* 0x0000001e042c723c */ /* 0x000fe20000001818 */
[----:B------:R-:W2:Y:S07]  /*6ad0*/  LDSM.16.MT88.4 R28, [R23+0x4000] ;  /* 0x00400000171c783b */ /* 0x000eae0000004200 */
[----:B-1----:R-:W-:Y:S08]  /*6ae0*/  HMMA.16816.F32 R68, R16, R36, R112 ;  /* 0x000000241044723c */ /* 0x002ff00000001870 */
[----:B--2---:R-:W-:-:S15]  /*6af0*/  HMMA.16816.F32 R24, R8, R28, RZ ;  /* 0x0000001c0818723c */ /* 0x004fde00000018ff */
[----:B------:R-:W-:-:S05]  /*6b00*/  NOP ;  /* 0x0000000000007918 */ /* 0x000fca0000000000 */
[----:B------:R-:W-:Y:S08]  /*6b10*/  HMMA.16816.F32 R124, R4, R32, R24 ;  /* 0x00000020047c723c */ /* 0x000ff00000001818 */
[----:B------:R-:W-:-:S15]  /*6b20*/  HMMA.16816.F32 R24, R8, R30, RZ ;  /* 0x0000001e0818723c */ /* 0x000fde00000018ff */
[----:B------:R-:W-:-:S05]  /*6b30*/  NOP ;  /* 0x0000000000007918 */ /* 0x000fca0000000000 */
[----:B------:R-:W-:Y:S01]  /*6b40*/  HMMA.16816.F32 R60, R4, R34, R24 ;  /* 0x00000022043c723c */ /* 0x000fe20000001818 */
[----:B------:R-:W1:Y:S07]  /*6b50*/  LDSM.16.MT88.4 R24, [R86+0x4000] ;  /* 0x004000005618783b */ /* 0x000e6e0000004200 */
[C---:B-1----:R-:W-:Y:S08]  /*6b60*/  HMMA.16816.F32 R32, R8.reuse, R24, RZ ;  /* 0x000000180820723c */ /* 0x042ff000000018ff */
[----:B------:R-:W-:Y:S01]  /*6b70*/  HMMA.16816.F32 R28, R8, R26, RZ ;  /* 0x0000001a081c723c */ /* 0x000fe200000018ff */
[----:B------:R-:W-:Y:S01]  /*6b80*/  LOP3.LUT R8, R104, 0xffff, RZ, 0xc0, !PT ;  /* 0x0000ffff68087812 */ /* 0x000fe200078ec0ff */
[--C-:B------:R-:W-:Y:S01]  /*6b90*/  FFMA.FTZ R10, R122, UR4, -R2.reuse ;  /* 0x000000047a0a7c23 */ /* 0x100fe20008010802 */
[----:B------:R-:W-:Y:S01]  /*6ba0*/  FFMA.FTZ R9, R120, UR4, -R2 ;  /* 0x0000000478097c23 */ /* 0x000fe20008010802 */
[--C-:B------:R-:W-:Y:S01]  /*6bb0*/  FFMA.FTZ R11, R123, UR4, -R12.reuse ;  /* 0x000000047b0b7c23 */ /* 0x100fe2000801080c */
[----:B------:R-:W-:Y:S01]  /*6bc0*/  ISETP.LE.U32.AND P5, PT, R8, UR6, PT ;  /* 0x0000000608007c0c */ /* 0x000fe2000bfa3070 */
[----:B------:R1:W-:Y:S01]  /*6bd0*/  MUFU.EX2 R199, R10 ;  /* 0x0000000a00c77308 */ /* 0x0003e20000000800 */
[----:B------:R-:W-:Y:S01]  /*6be0*/  PRMT R8, R48, 0x7770, RZ ;  /* 0x0000777030087816 */ /* 0x000fe200000000ff */
[----:B------:R-:W-:Y:S01]  /*6bf0*/  FFMA.FTZ R12, R121, UR4, -R12 ;  /* 0x00000004790c7c23 */ /* 0x000fe2000801080c */
[----:B------:R-:W-:Y:S01]  /*6c00*/  LOP3.LUT R27, R13, 0xff, RZ, 0xc0, !PT ;  /* 0x000000ff0d1b7812 */ /* 0x000fe200078ec0ff */
[----:B------:R-:W2:Y:S01]  /*6c10*/  MUFU.EX2 R9, R9 ;  /* 0x0000000900097308 */ /* 0x000ea20000000800 */
[----:B------:R-:W-:Y:S01]  /*6c20*/  ISETP.LE.U32.AND P4, PT, R8, UR6, PT ;  /* 0x0000000608007c0c */ /* 0x000fe2000bf83070 */
[--C-:B------:R-:W-:Y:S01]  /*6c30*/  FFMA.FTZ R8, R130, UR4, -R2.reuse ;  /* 0x0000000482087c23 */ /* 0x100fe20008010802 */
[----:B------:R-:W-:Y:S01]  /*6c40*/  FFMA.FTZ R2, R111, UR4, -R2 ;  /* 0x000000046f027c23 */ /* 0x000fe20008010802 */
[----:B------:R-:W-:-:S02]  /*6c50*/  @P3 HADD2 R111, -R154.H0_H0, -RZ.H0_H0 ;  /* 0xa00000ff9a6f3230 */ /* 0x000fc40000000900 */
[----:B------:R-:W-:Y:S01]  /*6c60*/  IMAD.MOV.U32 R130, RZ, RZ, R40 ;  /* 0x000000ffff827224 */ /* 0x000fe200078e0028 */
[----:B------:R3:W-:Y:S01]  /*6c70*/  MUFU.EX2 R192, R11 ;  /* 0x0000000b00c07308 */ /* 0x0007e20000000800 */
[----:B------:R-:W-:Y:S02]  /*6c80*/  IMAD.MOV.U32 R40, RZ, RZ, R72 ;  /* 0x000000ffff287224 */ /* 0x000fe400078e0048 */
[----:B------:R-:W-:Y:S01]  /*6c90*/  @!P5 HADD2 R198, -R139.H0_H0, -RZ.H0_H0 ;  /* 0xa00000ff8bc6d230 */ /* 0x000fe20000000900 */
[----:B------:R-:W-:Y:S01]  /*6ca0*/  @P3 PRMT R154, R111, 0x5410, RZ ;  /* 0x000054106f9a3816 */ /* 0x000fe200000000ff */
[----:B------:R-:W4:Y:S01]  /*6cb0*/  MUFU.EX2 R8, R8 ;  /* 0x0000000800087308 */ /* 0x000f220000000800 */
[----:B------:R-:W-:Y:S01]  /*6cc0*/  IMAD.MOV.U32 R72, RZ, RZ, R65 ;  /* 0x000000ffff487224 */ /* 0x000fe200078e0041 */
[C---:B-1----:R-:W-:Y:S01]  /*6cd0*/  LOP3.LUT R10, R13.reuse, 0xffff, RZ, 0xc0, !PT ;  /* 0x0000ffff0d0a7812 */ /* 0x042fe200078ec0ff */
[----:B------:R-:W-:Y:S01]  /*6ce0*/  IMAD.MOV.U32 R111, RZ, RZ, R64 ;  /* 0x000000ffff6f7224 */ /* 0x000fe200078e0040 */
[----:B------:R-:W-:Y:S01]  /*6cf0*/  @!P5 PRMT R139, R198, 0x5410, RZ ;  /* 0x00005410c68bd816 */ /* 0x000fe200000000ff */
[----:B------:R-:W-:Y:S01]  /*6d00*/  HMMA.16816.F32 R64, R16, R38, R144 ;  /* 0x000000261040723c */ /* 0x000fe20000001890 */
[----:B------:R-:W-:Y:S01]  /*6d10*/  ISETP.GT.U32.AND P5, PT, R96, UR6, PT ;  /* 0x0000000660007c0c */ /* 0x000fe2000bfa4070 */
[----:B------:R-:W-:Y:S01]  /*6d20*/  IMAD.MOV.U32 R146, RZ, RZ, R54 ;  /* 0x000000ffff927224 */ /* 0x000fe200078e0036 */
[----:B------:R1:W-:Y:S01]  /*6d30*/  MUFU.EX2 R96, R2 ;  /* 0x0000000200607308 */ /* 0x0003e20000000800 */
[----:B------:R-:W-:Y:S01]  /*6d40*/  PRMT R54, R52, 0x7771, RZ ;  /* 0x0000777134367816 */ /* 0x000fe200000000ff */
[----:B--2---:R-:W-:Y:S01]  /*6d50*/  IMAD.MOV.U32 R145, RZ, RZ, R9 ;  /* 0x000000ffff917224 */ /* 0x004fe200078e0009 */
[----:B---3--:R-:W-:Y:S01]  /*6d60*/  PRMT R11, R13, 0x7632, R11 ;  /* 0x000076320d0b7816 */ /* 0x008fe2000000000b */
[----:B------:R-:W2:Y:S01]  /*6d70*/  MUFU.EX2 R198, R14 ;  /* 0x0000000e00c67308 */ /* 0x000ea20000000800 */
[----:B------:R-:W-:Y:S01]  /*6d80*/  SHF.R.U32.HI R85, RZ, 0x8, R10 ;  /* 0x00000008ff557819 */ /* 0x000fe2000001160a */
[----:B----4-:R-:W-:Y:S01]  /*6d90*/  IMAD.MOV.U32 R147, RZ, RZ, R8 ;  /* 0x000000ffff937224 */ /* 0x010fe200078e0008 */
[----:B------:R-:W-:Y:S01]  /*6da0*/  LOP3.LUT R26, R11, 0xff, RZ, 0xc0, !PT ;  /* 0x000000ff0b1a7812 */ /* 0x000fe200078ec0ff */
[----:B------:R-:W3:Y:S01]  /*6db0*/  MUFU.EX2 R186, R12 ;  /* 0x0000000c00ba7308 */ /* 0x000ee20000000800 */
[----:B------:R-:W-:-:S02]  /*6dc0*/  @!P4 HADD2 R121, -R153.H0_H0, -RZ.H0_H0 ;  /* 0xa00000ff9979c230 */ /* 0x000fc40000000900 */
[----:B------:R-:W-:Y:S02]  /*6dd0*/  IMAD.MOV.U32 R104, RZ, RZ, R43 ;  /* 0x000000ffff687224 */ /* 0x000fe400078e002b */
[----:B------:R-:W-:Y:S02]  /*6de0*/  @P5 HADD2 R120, -R152.H0_H0, -RZ.H0_H0 ;  /* 0xa00000ff98785230 */ /* 0x000fe40000000900 */
[----:B------:R-:W-:Y:S02]  /*6df0*/  IMAD.MOV.U32 R98, RZ, RZ, R40 ;  /* 0x000000ffff627224 */ /* 0x000fe400078e0028 */
[----:B------:R-:W-:Y:S01]  /*6e00*/  @!P1 HADD2 R122, -R155.H0_H0, -RZ.H0_H0 ;  /* 0xa00000ff9b7a9230 */ /* 0x000fe20000000900 */
[----:B-1----:R-:W-:Y:S01]  /*6e10*/  LOP3.LUT R2, R55, 0xffff, RZ, 0xc0, !PT ;  /* 0x0000ffff37027812 */ /* 0x002fe200078ec0ff */
[----:B------:R-:W-:Y:S01]  /*6e20*/  IMAD.MOV.U32 R144, RZ, RZ, R75 ;  /* 0x000000ffff907224 */ /* 0x000fe200078e004b */
[----:B------:R-:W-:Y:S02]  /*6e30*/  PRMT R55, R52, 0x7772, RZ ;  /* 0x0000777234377816 */ /* 0x000fe400000000ff */
[----:B------:R-:W-:Y:S01]  /*6e40*/  ISETP.LE.U32.AND P3, PT, R2, UR6, PT ;  /* 0x0000000602007c0c */ /* 0x000fe2000bf63070 */
[----:B------:R-:W-:Y:S01]  /*6e50*/  IMAD.MOV.U32 R2, RZ, RZ, R52 ;  /* 0x000000ffff027224 */ /* 0x000fe200078e0034 */
[----:B--2---:R-:W-:-:S02]  /*6e60*/  F2FP.F16.F32.PACK_AB R10, R192, R198 ;  /* 0x000000c6c00a723e */ /* 0x004fc400000000ff */
[----:B------:R-:W-:Y:S02]  /*6e70*/  @P5 PRMT R152, R120, 0x5410, RZ ;  /* 0x0000541078985816 */ /* 0x000fe400000000ff */
[----:B------:R-:W-:Y:S02]  /*6e80*/  LOP3.LUT R8, R2, 0xff, RZ, 0xc0, !PT ;  /* 0x000000ff02087812 */ /* 0x000fe400078ec0ff */
[----:B------:R-:W-:Y:S02]  /*6e90*/  PRMT R2, R55, 0x5410, R84 ;  /* 0x0000541037027816 */ /* 0x000fe40000000054 */
[----:B------:R-:W-:Y:S02]  /*6ea0*/  PRMT R25, R10, 0x7610, R25 ;  /* 0x000076100a197816 */ /* 0x000fe40000000019 */
[----:B------:R-:W-:Y:S01]  /*6eb0*/  LOP3.LUT R9, R2, 0xff00ff, RZ, 0xc0, !PT ;  /* 0x00ff00ff02097812 */ /* 0x000fe200078ec0ff */
[----:B------:R-:W-:Y:S01]  /*6ec0*/  @!P3 HADD2 R214, -R137.H0_H0, -RZ.H0_H0 ;  /* 0xa00000ff89d6b230 */ /* 0x000fe20000000900 */
[----:B------:R-:W-:-:S02]  /*6ed0*/  PRMT R2, R8, 0x5410, R54 ;  /* 0x0000541008027816 */ /* 0x000fc40000000036 */
[----:B------:R-:W-:Y:S02]  /*6ee0*/  PRMT R24, R10, 0x7632, R24 ;  /* 0x000076320a187816 */ /* 0x000fe40000000018 */
[--C-:B------:R-:W-:Y:S02]  /*6ef0*/  HSET2.LE.AND R11, R9, R0.reuse, PT ;  /* 0x00000000090b7233 */ /* 0x100fe40003803000 */
[----:B------:R-:W-:Y:S02]  /*6f00*/  HSET2.LE.AND R8, R2, R0, PT ;  /* 0x0000000002087233 */ /* 0x000fe40003803000 */
[----:B------:R-:W-:Y:S02]  /*6f10*/  PRMT R2, R27, 0x5410, R85 ;  /* 0x000054101b027816 */ /* 0x000fe40000000055 */
[----:B------:R-:W-:Y:S02]  /*6f20*/  PRMT R9, R26, 0x5410, R53 ;  /* 0x000054101a097816 */ /* 0x000fe40000000035 */
[----:B------:R-:W-:-:S02]  /*6f30*/  ISETP.LE.U32.AND P5, PT, R49, UR6, PT ;  /* 0x0000000631007c0c */ /* 0x000fc4000bfa3070 */
[--C-:B------:R-:W-:Y:S02]  /*6f40*/  HSET2.LE.AND R2, R2, R0.reuse, PT ;  /* 0x0000000002027233 */ /* 0x100fe40003803000 */
[----:B------:R-:W-:Y:S02]  /*6f50*/  HSET2.LE.AND R0, R9, R0, PT ;  /* 0x0000000009007233 */ /* 0x000fe40003803000 */
[----:B------:R-:W-:Y:S02]  /*6f60*/  F2FP.F16.F32.PACK_AB R9, R145, R199 ;  /* 0x000000c79109723e */ /* 0x000fe400000000ff */
[----:B------:R-:W-:Y:S02]  /*6f70*/  @!P4 PRMT R153, R121, 0x5410, RZ ;  /* 0x000054107999c816 */ /* 0x000fe400000000ff */
[C---:B------:R-:W-:Y:S02]  /*6f80*/  PRMT R22, R9.reuse, 0x7610, R22 ;  /* 0x0000761009167816 */ /* 0x040fe40000000016 */
[----:B------:R-:W-:Y:S01]  /*6f90*/  PRMT R15, R9, 0x7632, R15 ;  /* 0x00007632090f7816 */ /* 0x000fe2000000000f */
[----:B------:R-:W-:Y:S01]  /*6fa0*/  @!P5 HADD2 R224, -R133.H0_H0, -RZ.H0_H0 ;  /* 0xa00000ff85e0d230 */ /* 0x000fe20000000900 */
[----:B------:R-:W-:-:S02]  /*6fb0*/  PRMT R9, R25, 0x5410, R24 ;  /* 0x0000541019097816 */ /* 0x000fc40000000018 */
[----:B------:R-:W-:Y:S02]  /*6fc0*/  ISETP.LE.U32.AND P4, PT, R57, UR6, PT ;  /* 0x0000000639007c0c */ /* 0x000fe4000bf83070 */
[----:B------:R-:W-:Y:S02]  /*6fd0*/  LOP3.LUT R112, R9, R2, RZ, 0xc0, !PT ;  /* 0x0000000209707212 */ /* 0x000fe400078ec0ff */
[----:B------:R-:W-:Y:S02]  /*6fe0*/  PRMT R2, R22, 0x5410, R15 ;  /* 0x0000541016027816 */ /* 0x000fe4000000000f */
[----:B------:R-:W-:Y:S02]  /*6ff0*/  @!P1 PRMT R155, R122, 0x5410, RZ ;  /* 0x000054107a9b9816 */ /* 0x000fe400000000ff */
[----:B------:R-:W-:Y:S02]  /*7000*/  LOP3.LUT R113, R2, R0, RZ, 0xc0, !PT ;  /* 0x0000000002717212 */ /* 0x000fe400078ec0ff */
[----:B---3--:R-:W-:-:S02]  /*7010*/  F2FP.F16.F32.PACK_AB R2, R186, R195 ;  /* 0x000000c3ba02723e */ /* 0x008fc400000000ff */
[----:B------:R-:W-:Y:S01]  /*7020*/  F2FP.F16.F32.PACK_AB R0, R96, R147 ;  /* 0x000000936000723e */ /* 0x000fe200000000ff */
[----:B------:R-:W-:Y:S01]  /*7030*/  @!P4 HADD2 R215, -R138.H0_H0, -RZ.H0_H0 ;  /* 0xa00000ff8ad7c230 */ /* 0x000fe20000000900 */
[C---:B------:R-:W-:Y:S02]  /*7040*/  PRMT R14, R2.reuse, 0x7610, R14 ;  /* 0x00007610020e7816 */ /* 0x040fe4000000000e */
[----:B------:R-:W-:Y:S02]  /*7050*/  PRMT R13, R2, 0x7632, R13 ;  /* 0x00007632020d7816 */ /* 0x000fe4000000000d */
[C---:B------:R-:W-:Y:S02]  /*7060*/  PRMT R12, R0.reuse, 0x7610, R12 ;  /* 0x00007610000c7816 */ /* 0x040fe4000000000c */
[----:B------:R-:W-:Y:S02]  /*7070*/  PRMT R2, R0, 0x7632, R2 ;  /* 0x0000763200027816 */ /* 0x000fe40000000002 */
[----:B------:R-:W-:-:S02]  /*7080*/  PRMT R0, R14, 0x5410, R13 ;  /* 0x000054100e007816 */ /* 0x000fc4000000000d */
[----:B------:R-:W-:Y:S01]  /*7090*/  ISETP.GT.U32.AND P1, PT, R99, UR6, PT ;  /* 0x0000000663007c0c */ /* 0x000fe2000bf24070 */
[----:B------:R-:W-:Y:S01]  /*70a0*/  IMAD.MOV.U32 R99, RZ, RZ, R74 ;  /* 0x000000ffff637224 */ /* 0x000fe200078e004a */
[----:B------:R-:W-:Y:S02]  /*70b0*/  LOP3.LUT R114, R0, R8, RZ, 0xc0, !PT ;  /* 0x0000000800727212 */ /* 0x000fe400078ec0ff */
[----:B------:R-:W-:Y:S02]  /*70c0*/  PRMT R0, R12, 0x5410, R2 ;  /* 0x000054100c007816 */ /* 0x000fe40000000002 */
[----:B------:R-:W-:Y:S02]  /*70d0*/  @!P5 PRMT R133, R224, 0x5410, RZ ;  /* 0x00005410e085d816 */ /* 0x000fe400000000ff */
[----:B------:R-:W-:Y:S01]  /*70e0*/  LOP3.LUT R115, R0, R11, RZ, 0xc0, !PT ;  /* 0x0000000b00737212 */ /* 0x000fe200078ec0ff */
[----:B------:R-:W-:Y:S01]  /*70f0*/  IMAD.MOV.U32 R0, RZ, RZ, 0x20 ;  /* 0x00000020ff007424 */ /* 0x000fe200078e00ff */
[----:B------:R-:W1:Y:S01]  /*7100*/  LDSM.16.MT88.4 R8, [R86+0x4800] ;  /* 0x004800005608783b */ /* 0x000e620000004200 */
[----:B------:R-:W-:-:S02]  /*7110*/  ISETP.GT.U32.AND P5, PT, R167, UR6, PT ;  /* 0x00000006a7007c0c */ /* 0x000fc4000bfa4070 */
[----:B------:R-:W-:Y:S01]  /*7120*/  @P1 HADD2 R129, -R142.H0_H0, -RZ.H0_H0 ;  /* 0xa00000ff8e811230 */ /* 0x000fe20000000900 */
[----:B------:R-:W-:Y:S02]  /*7130*/  SEL R0, R0, 0xffffffe0, !P2 ;  /* 0xffffffe000007807 */ /* 0x000fe40005000000 */
[----:B------:R-:W-:Y:S02]  /*7140*/  @!P3 PRMT R137, R214, 0x5410, RZ ;  /* 0x00005410d689b816 */ /* 0x000fe400000000ff */
[----:B------:R-:W-:Y:S01]  /*7150*/  @P1 PRMT R142, R129, 0x5410, RZ ;  /* 0x00005410818e1816 */ /* 0x000fe200000000ff */
[----:B------:R-:W-:Y:S01]  /*7160*/  IMAD.IADD R0, R0, 0x1, R117 ;  /* 0x0000000100007824 */ /* 0x000fe200078e0275 */
[----:B------:R-:W-:Y:S02]  /*7170*/  ISETP.LE.U32.AND P1, PT, R128, UR6, PT ;  /* 0x0000000680007c0c */ /* 0x000fe4000bf23070 */
[----:B------:R-:W-:Y:S02]  /*7180*/  ISETP.GT.U32.AND P3, PT, R165, UR6, PT ;  /* 0x00000006a5007c0c */ /* 0x000fe4000bf64070 */
[----:B------:R-:W2:Y:S01]  /*7190*/  LDSM.16.MT88.4 R40, [R0+0xd800] ;  /* 0x00d800000028783b */ /* 0x000ea20000004200 */
[----:B------:R-:W-:Y:S01]  /*71a0*/  @P5 HADD2 R249, -R132.H0_H0, -RZ.H0_H0 ;  /* 0xa00000ff84f95230 */ /* 0x000fe20000000900 */
[----:B------:R-:W-:-:S02]  /*71b0*/  @!P4 PRMT R138, R215, 0x5410, RZ ;  /* 0x00005410d78ac816 */ /* 0x000fc400000000ff */
[----:B------:R-:W-:Y:S02]  /*71c0*/  ISETP.LE.U32.AND P4, PT, R184, UR6, PT ;  /* 0x00000006b8007c0c */ /* 0x000fe4000bf83070 */
[----:B------:R-:W-:-:S03]  /*71d0*/  @P5 PRMT R132, R249, 0x5410, RZ ;  /* 0x00005410f9845816 */ /* 0x000fc600000000ff */
[----:B------:R-:W-:Y:S02]  /*71e0*/  @!P1 HADD2 R245, -R135.H0_H0, -RZ.H0_H0 ;  /* 0xa00000ff87f59230 */ /* 0x000fe40000000900 */
[----:B------:R-:W-:-:S03]  /*71f0*/  @P3 HADD2 R225, -R136.H0_H0, -RZ.H0_H0 ;  /* 0xa00000ff88e13230 */ /* 0x000fc60000000900 */
[----:B------:R-:W-:Y:S02]  /*7200*/  @!P1 PRMT R135, R245, 0x5410, RZ ;  /* 0x00005410f5879816 */ /* 0x000fe400000000ff */
[----:B------:R-:W-:Y:S01]  /*7210*/  ISETP.GT.U32.AND P1, PT, R166, UR6, PT ;  /* 0x00000006a6007c0c */ /* 0x000fe2000bf24070 */
[----:B------:R-:W-:Y:S01]  /*7220*/  @!P4 HADD2 R247, -R119.H0_H0, -RZ.H0_H0 ;  /* 0xa00000ff77f7c230 */ /* 0x000fe20000000900 */
[----:B------:R-:W-:Y:S02]  /*7230*/  @P3 PRMT R136, R225, 0x5410, RZ ;  /* 0x00005410e1883816 */ /* 0x000fe400000000ff */
[----:B------:R-:W-:Y:S02]  /*7240*/  ISETP.LE.U32.AND P3, PT, R26, UR6, PT ;  /* 0x000000061a007c0c */ /* 0x000fe4000bf63070 */
[----:B------:R-:W-:Y:S02]  /*7250*/  @!P4 PRMT R119, R247, 0x5410, RZ ;  /* 0x00005410f777c816 */ /* 0x000fe400000000ff */
[----:B------:R-:W-:Y:S01]  /*7260*/  ISETP.LE.U32.AND P4, PT, R27, UR6, PT ;  /* 0x000000061b007c0c */ /* 0x000fe2000bf83070 */
[----:B-1----:R-:W-:Y:S01]  /*7270*/  HMMA.16816.F32 R48, R4, R8, R32 ;  /* 0x000000080430723c */ /* 0x002fe20000001820 */
[----:B------:R-:W-:-:S02]  /*7280*/  IMAD.MOV.U32 R8, RZ, RZ, R72 ;  /* 0x000000ffff087224 */ /* 0x000fc400078e0048 */
[----:B------:R-:W-:Y:S02]  /*7290*/  IMAD.MOV.U32 R9, RZ, RZ, R73 ;  /* 0x000000ffff097224 */ /* 0x000fe400078e0049 */
[----:B------:R-:W-:Y:S01]  /*72a0*/  @P1 HADD2 R248, -R134.H0_H0, -RZ.H0_H0 ;  /* 0xa00000ff86f81230 */ /* 0x000fe20000000900 */
[----:B------:R-:W1:Y:S02]  /*72b0*/  LDSM.16.MT88.4 R72, [R0+0xf800] ;  /* 0x00f800000048783b */ /* 0x000e640000004200 */
[----:B------:R-:W-:Y:S01]  /*72c0*/  @!P3 HADD2 R250, -R22.H0_H0, -RZ.H0_H0 ;  /* 0xa00000ff16fab230 */ /* 0x000fe20000000900 */
[----:B------:R-:W-:Y:S01]  /*72d0*/  HMMA.16816.F32 R28, R4, R10, R28 ;  /* 0x0000000a041c723c */ /* 0x000fe2000000181c */
[----:B------:R-:W3:Y:S01]  /*72e0*/  LDSM.16.MT88.4 R4, [R0+0x11000] ;  /* 0x011000000004783b */ /* 0x000ee20000004200 */
[----:B------:R-:W-:Y:S01]  /*72f0*/  IMAD.MOV.U32 R10, RZ, RZ, R58 ;  /* 0x000000ffff0a7224 */ /* 0x000fe200078e003a */
[----:B------:R-:W-:Y:S01]  /*7300*/  @P1 PRMT R134, R248, 0x5410, RZ ;  /* 0x00005410f8861816 */ /* 0x000fe200000000ff */
[----:B------:R-:W-:Y:S01]  /*7310*/  IMAD.MOV.U32 R11, RZ, RZ, R59 ;  /* 0x000000ffff0b7224 */ /* 0x000fe200078e003b */
[----:B------:R-:W-:Y:S01]  /*7320*/  ISETP.LE.U32.AND P1, PT, R53, UR6, PT ;  /* 0x0000000635007c0c */ /* 0x000fe2000bf23070 */
[----:B------:R-:W-:Y:S01]  /*7330*/  @!P4 HADD2 R251, -R25.H0_H0, -RZ.H0_H0 ;  /* 0xa00000ff19fbc230 */ /* 0x000fe20000000900 */
[----:B------:R-:W-:Y:S01]  /*7340*/  @!P3 PRMT R22, R250, 0x5410, RZ ;  /* 0x00005410fa16b816 */ /* 0x000fe200000000ff */
[----:B--2---:R-:W-:Y:S01]  /*7350*/  HMMA.16816.F32 R36, R112, R40, R88 ;  /* 0x000000287024723c */ /* 0x004fe20000001858 */
[----:B------:R-:W-:-:S02]  /*7360*/  ISETP.GT.U32.AND P3, PT, R55, UR6, PT ;  /* 0x0000000637007c0c */ /* 0x000fc4000bf64070 */
[----:B------:R-:W-:Y:S02]  /*7370*/  @!P4 PRMT R25, R251, 0x5410, RZ ;  /* 0x00005410fb19c816 */ /* 0x000fe400000000ff */
[----:B------:R-:W-:-:S03]  /*7380*/  ISETP.GT.U32.AND P4, PT, R54, UR6, PT ;  /* 0x0000000636007c0c */ /* 0x000fc6000bf84070 */
[----:B------:R-:W-:Y:S02]  /*7390*/  HMMA.16816.F32 R40, R112, R42, R76 ;  /* 0x0000002a7028723c */ /* 0x000fe4000000184c */
[----:B------:R-:W-:-:S05]  /*73a0*/  @!P1 HADD2 R252, -R15.H0_H0, -RZ.H0_H0 ;  /* 0xa00000ff0ffc9230 */ /* 0x000fca0000000900 */
[----:B------:R-:W-:Y:S02]  /*73b0*/  @!P1 PRMT R15, R252, 0x5410, RZ ;  /* 0x00005410fc0f9816 */ /* 0x000fe400000000ff */
[----:B------:R-:W-:Y:S01]  /*73c0*/  ISETP.GT.U32.AND P1, PT, R84, UR6, PT ;  /* 0x0000000654007c0c */ /* 0x000fe2000bf24070 */
[----:B------:R-:W-:Y:S04]  /*73d0*/  STG.E.U16 desc[UR16][R190.64], R157 ;  /* 0x0000009dbe007986 */ /* 0x000fe8000c101510 */
[----:B------:R-:W-:Y:S01]  /*73e0*/  STG.E.U16 desc[UR16][R190.64+0x2], R158 ;  /* 0x0000029ebe007986 */ /* 0x000fe2000c101510 */
[----:B-1----:R-:W-:Y:S08]  /*73f0*/  HMMA.16816.F32 R68, R112, R72, R68 ;  /* 0x000000487044723c */ /* 0x002ff00000001844 */
[C---:B---3--:R-:W-:Y:S08]  /*7400*/  HMMA.16816.F32 R100, R16.reuse, R4, R100 ;  /* 0x000000041064723c */ /* 0x048ff00000001864 */
[----:B------:R-:W-:Y:S01]  /*7410*/  HMMA.16816.F32 R56, R16, R6, R44 ;  /* 0x000000061038723c */ /* 0x000fe2000000182c */
[----:B------:R-:W1:Y:S07]  /*7420*/  LDSM.16.MT88.4 R4, [R117+0xd000] ;  /* 0x00d000007504783b */ /* 0x000e6e0000004200 */
[----:B------:R-:W-:Y:S01]  /*7430*/  HMMA.16816.F32 R72, R112, R74, R64 ;  /* 0x0000004a7048723c */ /* 0x000fe20000001840 */
[----:B------:R-:W-:Y:S07]  /*7440*/  LDSM.16.MT88.4 R64, [R117+0xf800] ;  /* 0x00f800007540783b */ /* 0x000fee0000004200 */
[----:B-1----:R-:W-:Y:S01]  /*7450*/  HMMA.16816.F32 R120, R16, R4, R240 ;  /* 0x000000041078723c */ /* 0x002fe200000018f0 */
[----:B------:R-:W-:-:S02]  /*7460*/  IMAD.MOV.U32 R243, RZ, RZ, R96 ;  /* 0x000000fffff37224 */ /* 0x000fc400078e0060 */
[----:B------:R-:W-:Y:S02]  /*7470*/  IMAD.MOV.U32 R240, RZ, RZ, R144 ;  /* 0x000000fffff07224 */ /* 0x000fe400078e0090 */
[----:B------:R-:W-:Y:S02]  /*7480*/  IMAD.MOV.U32 R241, RZ, RZ, R145 ;  /* 0x000000fffff17224 */ /* 0x000fe400078e0091 */
[----:B------:R-:W-:Y:S01]  /*7490*/  IMAD.MOV.U32 R242, RZ, RZ, R147 ;  /* 0x000000fffff27224 */ /* 0x000fe200078e0093 */
[----:B------:R-:W-:Y:S01]  /*74a0*/  HMMA.16816.F32 R88, R16, R6, R236 ;  /* 0x000000061058723c */ /* 0x000fe200000018ec */
[----:B------:R-:W1:Y:S01]  /*74b0*/  LDSM.16.MT88.4 R4, [R23+0x1000] ;  /* 0x001000001704783b */ /* 0x000e620000004200 */
[----:B------:R-:W-:Y:S02]  /*74c0*/  IMAD.MOV.U32 R238, RZ, RZ, R99 ;  /* 0x000000ffffee7224 */ /* 0x000fe400078e0063 */
[----:B------:R-:W-:Y:S02]  /*74d0*/  IMAD.MOV.U32 R237, RZ, RZ, R97 ;  /* 0x000000ffffed7224 */ /* 0x000fe400078e0061 */
[----:B------:R-:W-:-:S02]  /*74e0*/  IMAD.MOV.U32 R239, RZ, RZ, R82 ;  /* 0x000000ffffef7224 */ /* 0x000fc400078e0052 */
[----:B------:R-:W-:Y:S01]  /*74f0*/  IMAD.MOV.U32 R236, RZ, RZ, R111 ;  /* 0x000000ffffec7224 */ /* 0x000fe200078e006f */
[C---:B-1----:R-:W-:Y:S01]  /*7500*/  HMMA.16816.F32 R44, R16.reuse, R4, R232 ;  /* 0x00000004102c723c */ /* 0x042fe200000018e8 */
[----:B------:R-:W-:Y:S02]  /*7510*/  IMAD.MOV.U32 R232, RZ, RZ, R110 ;  /* 0x000000ffffe87224 */ /* 0x000fe400078e006e */
[----:B------:R-:W-:Y:S02]  /*7520*/  IMAD.MOV.U32 R234, RZ, RZ, R104 ;  /* 0x000000ffffea7224 */ /* 0x000fe400078e0068 */
[----:B------:R-:W-:Y:S02]  /*7530*/  IMAD.MOV.U32 R233, RZ, RZ, R105 ;  /* 0x000000ffffe97224 */ /* 0x000fe400078e0069 */
[----:B------:R-:W-:Y:S01]  /*7540*/  IMAD.MOV.U32 R235, RZ, RZ, R131 ;  /* 0x000000ffffeb7224 */ /* 0x000fe200078e0083 */
[----:B------:R-:W-:Y:S01]  /*7550*/  HMMA.16816.F32 R32, R16, R6, R228 ;  /* 0x000000061020723c */ /* 0x000fe200000018e4 */
[----:B------:R-:W1:Y:S01]  /*7560*/  LDSM.16.MT88.4 R4, [R86+0x1000] ;  /* 0x001000005604783b */ /* 0x000e620000004200 */
[----:B------:R-:W-:-:S02]  /*7570*/  IMAD.MOV.U32 R229, RZ, RZ, R98 ;  /* 0x000000ffffe57224 */ /* 0x000fc400078e0062 */
[----:B------:R-:W-:Y:S02]  /*7580*/  IMAD.MOV.U32 R231, RZ, RZ, R8 ;  /* 0x000000ffffe77224 */ /* 0x000fe400078e0008 */
[----:B------:R-:W-:Y:S02]  /*7590*/  IMAD.MOV.U32 R230, RZ, RZ, R9 ;  /* 0x000000ffffe67224 */ /* 0x000fe400078e0009 */
[----:B------:R-:W-:Y:S01]  /*75a0*/  IMAD.MOV.U32 R228, RZ, RZ, R106 ;  /* 0x000000ffffe47224 */ /* 0x000fe200078e006a */
[----:B-1----:R-:W-:Y:S01]  /*75b0*/  HMMA.16816.F32 R92, R16, R4, R220 ;  /* 0x00000004105c723c */ /* 0x002fe200000018dc */
[----:B------:R-:W-:Y:S02]  /*75c0*/  IMAD.MOV.U32 R221, RZ, RZ, R10 ;  /* 0x000000ffffdd7224 */ /* 0x000fe400078e000a */
[----:B------:R-:W-:Y:S02]  /*75d0*/  IMAD.MOV.U32 R222, RZ, RZ, R11 ;  /* 0x000000ffffde7224 */ /* 0x000fe400078e000b */
[----:B------:R-:W-:-:S02]  /*75e0*/  IMAD.MOV.U32 R220, RZ, RZ, R109 ;  /* 0x000000ffffdc7224 */ /* 0x000fc400078e006d */
[----:B------:R-:W-:Y:S01]  /*75f0*/  IMAD.MOV.U32 R223, RZ, RZ, R130 ;  /* 0x000000ffffdf7224 */ /* 0x000fe200078e0082 */
[----:B------:R-:W-:Y:S01]  /*7600*/  HMMA.16816.F32 R96, R16, R6, R216 ;  /* 0x000000061060723c */ /* 0x000fe200000018d8 */
[----:B------:R-:W1:Y:S01]  /*7610*/  LDSM.16.MT88.4 R4, [R117+0xf000] ;  /* 0x00f000007504783b */ /* 0x000e620000004200 */
[----:B------:R-:W-:Y:S02]  /*7620*/  IMAD.MOV.U32 R218, RZ, RZ, R146 ;  /* 0x000000ffffda7224 */ /* 0x000fe400078e0092 */
[----:B------:R-:W-:Y:S01]  /*7630*/  IMAD.MOV.U32 R217, RZ, RZ, R83 ;  /* 0x000000ffffd97224 */ /* 0x000fe200078e0053 */
[----:B------:R-:W-:Y:S01]  /*7640*/  LDSM.16.MT88.4 R128, [R23+0x5800] ;  /* 0x005800001780783b */ /* 0x000fe20000004200 */
[----:B------:R-:W-:Y:S02]  /*7650*/  IMAD.MOV.U32 R219, RZ, RZ, R108 ;  /* 0x000000ffffdb7224 */ /* 0x000fe400078e006c */
[----:B------:R-:W-:Y:S02]  /*7660*/  IMAD.MOV.U32 R216, RZ, RZ, R107 ;  /* 0x000000ffffd87224 */ /* 0x000fe400078e006b */
[----:B------:R2:W3:Y:S02]  /*7670*/  LDSM.16.MT88.4 R104, [R0+0x11800] ;  /* 0x011800000068783b */ /* 0x0004e40000004200 */
[----:B--2---:R-:W-:-:S04]  /*7680*/  PRMT R0, R52, 0x7770, RZ ;  /* 0x0000777034007816 */ /* 0x004fc800000000ff */
[----:B------:R-:W-:Y:S01]  /*7690*/  ISETP.LE.U32.AND P5, PT, R0, UR6, PT ;  /* 0x0000000600007c0c */ /* 0x000fe2000bfa3070 */
[C---:B-1----:R-:W-:Y:S01]  /*76a0*/  HMMA.16816.F32 R144, R16.reuse, R4, R208 ;  /* 0x000000041090723c */ /* 0x042fe200000018d0 */
[----:B------:R-:W-:Y:S02]  /*76b0*/  IMAD.MOV.U32 R211, RZ, RZ, R81 ;  /* 0x000000ffffd37224 */ /* 0x000fe400078e0051 */
[----:B------:R-:W-:Y:S02]  /*76c0*/  IMAD.MOV.U32 R210, RZ, RZ, R80 ;  /* 0x000000ffffd27224 */ /* 0x000fe400078e0050 */
[----:B------:R-:W-:Y:S02]  /*76d0*/  LDSM.16.MT88.4 R80, [R23+0x3800] ;  /* 0x003800001750783b */ /* 0x000fe40000004200 */
[----:B------:R-:W-:Y:S01]  /*76e0*/  FADD.FTZ R0, R211, R210 ;  /* 0x000000d2d3007221 */ /* 0x000fe20000010000 */
[----:B------:R-:W-:Y:S01]  /*76f0*/  HMMA.16816.F32 R148, R16, R6, R148 ;  /* 0x000000061094723c */ /* 0x000fe20000001894 */
[----:B------:R-:W1:Y:S07]  /*7700*/  LDSM.16.MT88.4 R4, [R23+0x3000] ;  /* 0x003000001704783b */ /* 0x000e6e0000004200 */
[C---:B---3--:R-:W-:Y:S08]  /*7710*/  HMMA.16816.F32 R100, R112.reuse, R104, R100 ;  /* 0x000000687064723c */ /* 0x048ff00000001864 */
[----:B------:R-:W-:Y:S01]  /*7720*/  HMMA.16816.F32 R104, R112, R106, R56 ;  /* 0x0000006a7068723c */ /* 0x000fe20000001838 */
[----:B------:R-:W-:Y:S07]  /*7730*/  LDSM.16.MT88.4 R56, [R86+0x1800] ;  /* 0x001800005638783b */ /* 0x000fee0000004200 */
[C---:B-1----:R-:W-:Y:S08]  /*7740*/  HMMA.16816.F32 R76, R16.reuse, R4, R204 ;  /* 0x00000004104c723c */ /* 0x042ff000000018cc */
[----:B------:R-:W-:Y:S01]  /*7750*/  HMMA.16816.F32 R8, R16, R6, R168 ;  /* 0x000000061008723c */ /* 0x000fe200000018a8 */
[----:B------:R-:W1:Y:S11]  /*7760*/  LDSM.16.MT88.4 R4, [R86+0x3000] ;  /* 0x003000005604783b */ /* 0x000e760000004200 */
[C---:B------:R-:W-:Y:S08]  /*7770*/  HMMA.16816.F32 R76, R112.reuse, R80, R76 ;  /* 0x00000050704c723c */ /* 0x040ff0000000184c */
[----:B------:R-:W-:Y:S01]  /*7780*/  HMMA.16816.F32 R80, R112, R82, R8 ;  /* 0x000000527050723c */ /* 0x000fe20000001808 */
[----:B------:R2:W3:Y:S07]  /*7790*/  LDL.LU.S16 R10, [R1] ;  /* 0x00000000010a7983 */ /* 0x0004ee0000300600 */
[C---:B-1----:R-:W-:Y:S08]  /*77a0*/  HMMA.16816.F32 R172, R16.reuse, R4, R172 ;  /* 0x0000000410ac723c */ /* 0x042ff000000018ac */
[C---:B------:R-:W-:Y:S01]  /*77b0*/  HMMA.16816.F32 R176, R16.reuse, R6, R176 ;  /* 0x0000000610b0723c */ /* 0x040fe200000018b0 */
[----:B------:R-:W1:Y:S07]  /*77c0*/  LDSM.16.MT88.4 R4, [R117+0x11000] ;  /* 0x011000007504783b */ /* 0x000e6e0000004200 */
[C---:B-1----:R-:W-:Y:S08]  /*77d0*/  HMMA.16816.F32 R180, R16.reuse, R4, R180 ;  /* 0x0000000410b4723c */ /* 0x042ff000000018b4 */
[C---:B------:R-:W-:Y:S01]  /*77e0*/  HMMA.16816.F32 R200, R16.reuse, R6, R200 ;  /* 0x0000000610c8723c */ /* 0x040fe200000018c8 */
[----:B------:R-:W1:Y:S07]  /*77f0*/  LDSM.16.MT88.4 R4, [R23+0x5000] ;  /* 0x005000001704783b */ /* 0x000e6e0000004200 */
[C---:B-1----:R-:W-:Y:S01]  /*7800*/  HMMA.16816.F32 R108, R16.reuse, R4, R124 ;  /* 0x00000004106c723c */ /* 0x042fe2000000187c */
[----:B------:R-:W1:Y:S07]  /*7810*/  LDSM.16.MT88.4 R124, [R117+0xd800] ;  /* 0x00d80000757c783b */ /* 0x000e6e0000004200 */
[----:B------:R-:W-:Y:S01]  /*7820*/  HMMA.16816.F32 R60, R16, R6, R60 ;  /* 0x00000006103c723c */ /* 0x000fe2000000183c */
[----:B------:R-:W4:Y:S07]  /*7830*/  LDSM.16.MT88.4 R4, [R86+0x5000] ;  /* 0x005000005604783b */ /* 0x000f2e0000004200 */
[C---:B------:R-:W-:Y:S08]  /*7840*/  HMMA.16816.F32 R52, R112.reuse, R56, R92 ;  /* 0x000000387034723c */ /* 0x040ff0000000185c */
[C---:B------:R-:W-:Y:S08]  /*7850*/  HMMA.16816.F32 R108, R112.reuse, R128, R108 ;  /* 0x00000080706c723c */ /* 0x040ff0000000186c */
[----:B-1----:R-:W-:Y:S08]  /*7860*/  HMMA.16816.F32 R120, R112, R124, R120 ;  /* 0x0000007c7078723c */ /* 0x002ff00000001878 */
[----:B----4-:R-:W-:Y:S01]  /*7870*/  HMMA.16816.F32 R168, R16, R4, R48 ;  /* 0x0000000410a8723c */ /* 0x010fe20000001830 */
[----:B------:R-:W-:-:S07]  /*7880*/  FADD.FTZ R4, R217, R216 ;  /* 0x000000d8d9047221 */ /* 0x000fce0000010000 */
[----:B------:R-:W-:Y:S01]  /*7890*/  HMMA.16816.F32 R28, R16, R6, R28 ;  /* 0x00000006101c723c */ /* 0x000fe2000000181c */
[----:B------:R2:W4:Y:S04]  /*78a0*/  LDL.LU.S16 R16, [R1+0x4] ;  /* 0x0000040001107983 */ /* 0x0005280000300600 */
[----:B------:R2:W5:Y:S01]  /*78b0*/  LDL.LU.S16 R11, [R1+0xc] ;  /* 0x00000c00010b7983 */ /* 0x0005620000300600 */
[----:B---3--:R-:W-:Y:S02]  /*78c0*/  @!P5 HADD2 R10, -R14.H0_H0, -RZ.H0_H0 ;  /* 0xa00000ff0e0ad230 */ /* 0x008fe40000000900 */
[----:B------:R-:W-:Y:S01]  /*78d0*/  FADD.FTZ R5, R218, R0 ;  /* 0x00000000da057221 */ /* 0x000fe20000010000 */
[----:B------:R-:W-:Y:S01]  /*78e0*/  HMMA.16816.F32 R124, R112, R126, R88 ;  /* 0x0000007e707c723c */ /* 0x000fe20000001858 */
[----:B------:R-:W1:Y:S01]  /*78f0*/  LDSM.16.MT88.4 R48, [R23+0x1800] ;  /* 0x001800001730783b */ /* 0x000e620000004200 */
[----:B------:R-:W-:-:S03]  /*7900*/  PRMT R8, R10, 0x7610, R8 ;  /* 0x000076100a087816 */ /* 0x000fc60000000008 */
[----:B------:R2:W3:Y:S01]  /*7910*/  LDL.LU.S16 R10, [R1+0x8] ;  /* 0x00000800010a7983 */ /* 0x0004e20000300600 */
[----:B------:R-:W-:Y:S02]  /*7920*/  @!P5 PRMT R14, R8, 0x5410, RZ ;  /* 0x00005410080ed816 */ /* 0x000fe400000000ff */
[C---:B------:R-:W-:Y:S01]  /*7930*/  HMMA.16816.F32 R56, R112.reuse, R58, R96 ;  /* 0x0000003a7038723c */ /* 0x040fe20000001860 */
[----:B------:R2:W2:Y:S01]  /*7940*/  LDL.LU.S16 R8, [R1+0x10] ;  /* 0x0000100001087983 */ /* 0x0004a20000300600 */
[----:B------:R-:W-:Y:S01]  /*7950*/  FADD.FTZ R4, R219, R4 ;  /* 0x00000004db047221 */ /* 0x000fe20000010000 */
[----:B------:R-:W-:Y:S01]  /*7960*/  LOP3.LUT R0, R85, 0xffff, RZ, 0xc0, !PT ;  /* 0x0000ffff55007812 */ /* 0x000fe200078ec0ff */
[----:B------:R-:W-:Y:S01]  /*7970*/  FADD.FTZ R5, R220, R5 ;  /* 0x00000005dc057221 */ /* 0x000fe20000010000 */
[----:B------:R-:W-:Y:S01]  /*7980*/  LDSM.16.MT88.4 R88, [R86+0x3800] ;  /* 0x003800005658783b */ /* 0x000fe20000004200 */
[----:B------:R-:W-:Y:S01]  /*7990*/  FADD.FTZ R4, R221, R4 ;  /* 0x00000004dd047221 */ /* 0x000fe20000010000 */
[----:B------:R-:W-:Y:S01]  /*79a0*/  ISETP.LE.U32.AND P5, PT, R0, UR6, PT ;  /* 0x0000000600007c0c */ /* 0x000fe2000bfa3070 */
[----:B------:R-:W-:Y:S01]  /*79b0*/  HMMA.16816.F32 R128, R112, R130, R60 ;  /* 0x000000827080723c */ /* 0x000fe2000000183c */
[----:B------:R-:W1:Y:S01]  /*79c0*/  LDSM.16.MT88.4 R96, [R117+0x11800] ;  /* 0x011800007560783b */ /* 0x000e620000004200 */
[----:B------:R-:W-:-:S02]  /*79d0*/  FADD.FTZ R4, R228, R4 ;  /* 0x00000004e4047221 */ /* 0x000fc40000010000 */
[----:B------:R-:W2:Y:S01]  /*79e0*/  LDC R228, c[0x0][0x448] ;  /* 0x00011200ffe47b82 */ /* 0x000ea20000000800 */
[----:B------:R-:W-:-:S03]  /*79f0*/  FADD.FTZ R0, R222, R5 ;  /* 0x00000005de007221 */ /* 0x000fc60000010000 */
[C---:B------:R-:W-:Y:S08]  /*7a00*/  HMMA.16816.F32 R60, R112.reuse, R64, R144 ;  /* 0x00000040703c723c */ /* 0x040ff00000001890 */
[C---:B------:R-:W-:Y:S08]  /*7a10*/  HMMA.16816.F32 R64, R112.reuse, R66, R148 ;  /* 0x000000427040723c */ /* 0x040ff00000001894 */
[C---:B-1----:R-:W-:Y:S08]  /*7a20*/  HMMA.16816.F32 R44, R112.reuse, R48, R44 ;  /* 0x00000030702c723c */ /* 0x042ff0000000182c */
[C---:B------:R-:W-:Y:S08]  /*7a30*/  HMMA.16816.F32 R48, R112.reuse, R50, R32 ;  /* 0x000000327030723c */ /* 0x040ff00000001820 */
[C---:B------:R-:W-:Y:S08]  /*7a40*/  HMMA.16816.F32 R92, R112.reuse, R96, R180 ;  /* 0x00000060705c723c */ /* 0x040ff000000018b4 */
[----:B------:R-:W-:Y:S01]  /*7a50*/  HMMA.16816.F32 R96, R112, R98, R200 ;  /* 0x000000627060723c */ /* 0x000fe200000018c8 */
[----:B-----5:R-:W-:-:S05]  /*7a60*/  @P3 HADD2 R11, -R12.H0_H0, -RZ.H0_H0 ;  /* 0xa00000ff0c0b3230 */ /* 0x020fca0000000900 */
[----:B------:R-:W-:-:S04]  /*7a70*/  PRMT R6, R11, 0x7610, R6 ;  /* 0x000076100b067816 */ /* 0x000fc80000000006 */
[----:B------:R-:W-:Y:S01]  /*7a80*/  @P3 PRMT R12, R6, 0x5410, RZ ;  /* 0x00005410060c3816 */ /* 0x000fe200000000ff */
[----:B------:R-:W-:Y:S01]  /*7a90*/  FADD.FTZ R6, R223, R0 ;  /* 0x00000000df067221 */ /* 0x000fe20000010000 */
[----:B------:R-:W-:-:S03]  /*7aa0*/  FADD.FTZ R0, R229, R4 ;  /* 0x00000004e5007221 */ /* 0x000fc60000010000 */
[----:B------:R-:W-:Y:S01]  /*7ab0*/  FADD.FTZ R6, R230, R6 ;  /* 0x00000006e6067221 */ /* 0x000fe20000010000 */
[----:B----4-:R-:W-:-:S05]  /*7ac0*/  @P4 HADD2 R16, -R13.H0_H0, -RZ.H0_H0 ;  /* 0xa00000ff0d104230 */ /* 0x010fca0000000900 */
[----:B------:R-:W-:-:S04]  /*7ad0*/  PRMT R9, R16, 0x7610, R9 ;  /* 0x0000761010097816 */ /* 0x000fc80000000009 */
[----:B------:R-:W-:Y:S01]  /*7ae0*/  @P4 PRMT R13, R9, 0x5410, RZ ;  /* 0x00005410090d4816 */ /* 0x000fe200000000ff */
[----:B---3--:R-:W-:Y:S02]  /*7af0*/  @P1 HADD2 R10, -R2.H0_H0, -RZ.H0_H0 ;  /* 0xa00000ff020a1230 */ /* 0x008fe40000000900 */
[----:B--2---:R-:W-:-:S03]  /*7b00*/  @!P5 HADD2 R8, -R24.H0_H0, -RZ.H0_H0 ;  /* 0xa00000ff1808d230 */ /* 0x004fc60000000900 */
[----:B------:R-:W-:Y:S02]  /*7b10*/  PRMT R5, R10, 0x7610, R5 ;  /* 0x000076100a057816 */ /* 0x000fe40000000005 */
[----:B------:R-:W-:Y:S02]  /*7b20*/  PRMT R7, R8, 0x7610, R7 ;  /* 0x0000761008077816 */ /* 0x000fe40000000007 */
[----:B------:R-:W-:Y:S01]  /*7b30*/  @P1 PRMT R2, R5, 0x5410, RZ ;  /* 0x0000541005021816 */ /* 0x000fe200000000ff */
[----:B------:R-:W-:Y:S01]  /*7b40*/  IMAD.SHL.U32 R5, R228, 0x8, RZ ;  /* 0x00000008e4057824 */ /* 0x000fe200078e00ff */
[----:B------:R-:W-:Y:S01]  /*7b50*/  @!P5 PRMT R24, R7, 0x5410, RZ ;  /* 0x000054100718d816 */ /* 0x000fe200000000ff */
[----:B------:R-:W-:Y:S01]  /*7b60*/  FADD.FTZ R7, R231, R0 ;  /* 0x00000000e7077221 */ /* 0x000fe20000010000 */
[----:B------:R-:W-:Y:S01]  /*7b70*/  FADD.FTZ R0, R232, R6 ;  /* 0x00000006e8007221 */ /* 0x000fe20000010000 */
[----:B------:R-:W-:Y:S01]  /*7b80*/  IMAD.WIDE R4, R5, 0x2, R190 ;  /* 0x0000000205047825 */ /* 0x000fe200078e02be */
[----:B------:R-:W1:Y:S03]  /*7b90*/  LDSM.16.MT88.4 R8, [R86+0x5800] ;  /* 0x005800005608783b */ /* 0x000e660000004200 */
[----:B------:R-:W-:Y:S01]  /*7ba0*/  FADD.FTZ R6, R233, R7 ;  /* 0x00000007e9067221 */ /* 0x000fe20000010000 */
[----:B------:R-:W-:Y:S01]  /*7bb0*/  FADD.FTZ R0, R234, R0 ;  /* 0x00000000ea007221 */ /* 0x000fe20000010000 */
[----:B------:R-:W-:Y:S02]  /*7bc0*/  STG.E.U16 desc[UR16][R4.64], R159 ;  /* 0x0000009f04007986 */ /* 0x000fe4000c101510 */
[----:B------:R-:W-:Y:S01]  /*7bd0*/  FADD.FTZ R6, R87, R6 ;  /* 0x0000000657067221 */ /* 0x000fe20000010000 */
[----:B------:R-:W-:Y:S01]  /*7be0*/  FADD.FTZ R0, R235, R0 ;  /* 0x00000000eb007221 */ /* 0x000fe20000010000 */
[----:B------:R-:W-:Y:S02]  /*7bf0*/  STG.E.U16 desc[UR16][R4.64+0x2], R161 ;  /* 0x000002a104007986 */ /* 0x000fe4000c101510 */
[----:B------:R-:W-:-:S02]  /*7c00*/  FADD.FTZ R6, R236, R6 ;  /* 0x00000006ec067221 */ /* 0x000fc40000010000 */
[----:B------:R-:W-:Y:S04]  /*7c10*/  STG.E.U16 desc[UR16][R190.64+0x10], R162 ;  /* 0x000010a2be007986 */ /* 0x000fe8000c101510 */
[----:B------:R-:W-:Y:S04]  /*7c20*/  STG.E.U16 desc[UR16][R190.64+0x12], R160 ;  /* 0x000012a0be007986 */ /* 0x000fe8000c101510 */
[----:B------:R-:W-:Y:S04]  /*7c30*/  STG.E.U16 desc[UR16][R4.64+0x10], R164 ;  /* 0x000010a404007986 */ /* 0x000fe8000c101510 */
        /* <DEDUP_REMOVED lines=27> */
[----:B------:R-:W-:Y:S04]  /*7df0*/  STG.E.U16 desc[UR16][R190.64+0x72], R13 ;  /* 0x0000720dbe007986 */ /* 0x000fe8000c101510 */
[----:B------:R2:W-:Y:S01]  /*7e00*/  STG.E.U16 desc[UR16][R4.64+0x72], R2 ;  /* 0x0000720204007986 */ /* 0x0005e2000c101510 */
[----:B------:R-:W-:-:S04]  /*7e10*/  FADD.FTZ R0, R241, R0 ;  /* 0x00000000f1007221 */ /* 0x000fc80000010000 */
[----:B------:R-:W-:Y:S01]  /*7e20*/  FADD.FTZ R0, R242, R0 ;  /* 0x00000000f2007221 */ /* 0x000fe20000010000 */
[----:B------:R3:W-:Y:S01]  /*7e30*/  STG.E.U16 desc[UR16][R4.64+0x70], R12 ;  /* 0x0000700c04007986 */ /* 0x0007e2000c101510 */
[----:B--2---:R-:W-:-:S04]  /*7e40*/  FADD.FTZ R2, R198, R6 ;  /* 0x00000006c6027221 */ /* 0x004fc80000010000 */
[----:B------:R-:W-:Y:S01]  /*7e50*/  FADD.FTZ R2, R192, R2 ;  /* 0x00000002c0027221 */ /* 0x000fe20000010000 */
[----:B------:R-:W-:-:S03]  /*7e60*/  FADD.FTZ R192, R243, R0 ;  /* 0x00000000f3c07221 */ /* 0x000fc60000010000 */
[----:B------:R-:W-:-:S04]  /*7e70*/  FADD.FTZ R2, R195, R2 ;  /* 0x00000002c3027221 */ /* 0x000fc80000010000 */
[----:B------:R-:W-:Y:S01]  /*7e80*/  FADD.FTZ R228, R186, R2 ;  /* 0x00000002bae47221 */ /* 0x000fe20000010000 */
[----:B------:R3:W-:Y:S04]  /*7e90*/  STL [R1+0x40], R192 ;  /* 0x000040c001007387 */ /* 0x0007e80000100800 */
[----:B------:R3:W-:Y:S01]  /*7ea0*/  STL [R1+0x3c], R228 ;  /* 0x00003ce401007387 */ /* 0x0007e20000100800 */
[----:B------:R-:W-:Y:S01]  /*7eb0*/  HMMA.16816.F32 R84, R112, R88, R172 ;  /* 0x000000587054723c */ /* 0x000fe200000018ac */
[----:B------:R-:W-:Y:S01]  /*7ec0*/  IADD3 R207, P1, PT, R190, -0x80, RZ ;  /* 0xffffff80becf7810 */ /* 0x000fe20007f3e0ff */
[----:B------:R-:W-:-:S06]  /*7ed0*/  IMAD.MOV.U32 R198, RZ, RZ, -0x1 ;  /* 0xffffffffffc67424 */ /* 0x000fcc00078e00ff */
[----:B------:R-:W-:Y:S01]  /*7ee0*/  HMMA.16816.F32 R88, R112, R90, R176 ;  /* 0x0000005a7058723c */ /* 0x000fe200000018b0 */
[----:B------:R-:W-:-:S07]  /*7ef0*/  IADD3.X R206, PT, PT, R191, -0x1, RZ, P1, !PT ;  /* 0xffffffffbfce7810 */ /* 0x000fce0000ffe4ff */
[C---:B-1----:R-:W-:Y:S08]  /*7f00*/  HMMA.16816.F32 R132, R112.reuse, R8, R168 ;  /* 0x000000087084723c */ /* 0x042ff000000018a8 */
[----:B------:R-:W-:Y:S01]  /*7f10*/  HMMA.16816.F32 R112, R112, R10, R28 ;  /* 0x0000000a7070723c */ /* 0x000fe2000000181c */
[----:B------:R-:W-:-:S04]  /*7f20*/  NOP ;  /* 0x0000000000007918 */ /* 0x000fc80000000000 */
[----:B---3--:R-:W-:-:S15]  /*7f30*/  @!P6 BRA `(.L_x_832) ;  /* 0x0000005400ece947 */ /* 0x008fde0003800000 */
[----:B------:R-:W2:Y:S04]  /*7f40*/  LDL R240, [R1+0x34] ;  /* 0x0000340001f07983 */ /* 0x000ea80000100800 */
[----:B------:R-:W3:Y:S04]  /*7f50*/  LDL R243, [R1+0x30] ;  /* 0x0000300001f37983 */ /* 0x000ee80000100800 */
[----:B------:R-:W4:Y:S04]  /*7f60*/  LDL R238, [R1+0x44] ;  /* 0x0000440001ee7983 */ /* 0x000f280000100800 */
[----:B------:R-:W5:Y:S04]  /*7f70*/  LDL R241, [R1+0x4c] ;  /* 0x00004c0001f17983 */ /* 0x000f680000100800 */
[----:B------:R-:W5:Y:S01]  /*7f80*/  LDL R242, [R1+0x74] ;  /* 0x0000740001f27983 */ /* 0x000f620000100800 */
[----:B------:R-:W-:Y:S01]  /*7f90*/  VIADD R4, R244, 0xfffffffe ;  /* 0xfffffffef4047836 */ /* 0x000fe20000000000 */
[----:B------:R-:W1:Y:S01]  /*7fa0*/  LDCU UR7, c[0x0][0x440] ;  /* 0x00008800ff0777ac */ /* 0x000e620008000800 */
[C---:B------:R-:W-:Y:S01]  /*7fb0*/  IMAD.SHL.U32 R7, R140.reuse, 0x10, RZ ;  /* 0x000000108c077824 */ /* 0x040fe200078e00ff */
[----:B------:R-:W-:Y:S01]  /*7fc0*/  SHF.L.U64.HI R6, R140, 0x4, R141 ;  /* 0x000000048c067819 */ /* 0x000fe2000001028d */
[----:B------:R-:W-:Y:S01]  /*7fd0*/  IMAD R2, R4, R141, RZ ;  /* 0x0000008d04027224 */ /* 0x000fe200078e02ff */
[----:B------:R-:W-:-:S04]  /*7fe0*/  DEPBAR.LE SB0, 0x0 ;  /* 0x000080000000791a */ /* 0x000fc80000000000 */
[----:B------:R-:W-:-:S04]  /*7ff0*/  IMAD.WIDE.U32 R4, R4, R140, RZ ;  /* 0x0000008c04047225 */ /* 0x000fc800078e00ff */
[----:B------:R-:W-:Y:S01]  /*8000*/  IMAD.IADD R8, R2, 0x1, R5 ;  /* 0x0000000102087824 */ /* 0x000fe200078e0205 */
[----:B------:R-:W-:Y:S01]  /*8010*/  LEA R0, P1, R4, R7, 0x6 ;  /* 0x0000000704007211 */ /* 0x000fe200078230ff */
[----:B------:R-:W-:-:S03]  /*8020*/  IMAD.IADD R9, R5, 0x1, R2 ;  /* 0x0000000105097824 */ /* 0x000fc600078e0202 */
[----:B------:R-:W-:Y:S02]  /*8030*/  LEA.HI.X R2, R4, R6, R8, 0x6, P1 ;  /* 0x0000000604027211 */ /* 0x000fe400008f3408 */
[----:B------:R-:W-:-:S04]  /*8040*/  LEA R5, P1, R140, R0, 0x5 ;  /* 0x000000008c057211 */ /* 0x000fc800078228ff */
[----:B------:R-:W-:Y:S01]  /*8050*/  LEA.HI.X R12, R140, R2, R141, 0x5, P1 ;  /* 0x000000028c0c7211 */ /* 0x000fe200008f2c8d */
[C---:B------:R-:W-:Y:S01]  /*8060*/  IMAD.SHL.U32 R188, R189.reuse, 0x20, RZ ;  /* 0x00000020bdbc7824 */ /* 0x040fe200078e00ff */
[----:B------:R-:W-:Y:S01]  /*8070*/  SHF.R.U32.HI R187, RZ, 0x1, R189 ;  /* 0x00000001ffbb7819 */ /* 0x000fe200000116bd */
[----:B------:R-:W-:-:S03]  /*8080*/  IMAD.SHL.U32 R239, R189, 0x40, RZ ;  /* 0x00000040bdef7824 */ /* 0x000fc600078e00ff */
[----:B------:R-:W-:Y:S02]  /*8090*/  LOP3.LUT R188, R188, 0x7c00, RZ, 0xc0, !PT ;  /* 0x00007c00bcbc7812 */ /* 0x000fe400078ec0ff */
[----:B------:R-:W-:Y:S01]  /*80a0*/  LOP3.LUT R22, R187, 0x8, RZ, 0xc0, !PT ;  /* 0x00000008bb167812 */ /* 0x000fe200078ec0ff */
[----:B------:R-:W-:-:S05]  /*80b0*/  IMAD.MOV.U32 R184, RZ, RZ, 0x20 ;  /* 0x00000020ffb87424 */ /* 0x000fca00078e00ff */
[----:B------:R-:W-:Y:S01]  /*80c0*/  SEL R184, R184, 0xffffffe0, !P2 ;  /* 0xffffffe0b8b87807 */ /* 0x000fe20005000000 */
[----:B------:R-:W-:Y:S01]  /*80d0*/  BAR.SYNC.DEFER_BLOCKING 0x0 ;  /* 0x0000000000007b1d */ /* 0x000fe20000010000 */
[-C--:B--2---:R-:W-:Y:S02]  /*80e0*/  LEA R10, P3, R4, R240.reuse, 0x7 ;  /* 0x000000f0040a7211 */ /* 0x084fe400078638ff */
[----:B------:R-:W-:Y:S02]  /*80f0*/  LEA R8, P4, R0, R240, 0x1 ;  /* 0x000000f000087211 */ /* 0x000fe400078808ff */
[----:B---3--:R-:W-:Y:S02]  /*8100*/  LEA.HI.X R11, R4, R243, R9, 0x7, P3 ;  /* 0x000000f3040b7211 */ /* 0x008fe400018f3c09 */
[C---:B------:R-:W-:Y:S02]  /*8110*/  IADD3 R7, P3, PT, R0.reuse, R7, RZ ;  /* 0x0000000700077210 */ /* 0x040fe40007f7e0ff */
[----:B------:R-:W-:-:S03]  /*8120*/  LEA.HI.X R9, R0, R243, R2, 0x1, P4 ;  /* 0x000000f300097211 */ /* 0x000fc600020f0c02 */
[----:B------:R-:W-:Y:S01]  /*8130*/  IMAD.X R2, R2, 0x1, R6, P3 ;  /* 0x0000000102027824 */ /* 0x000fe200018e0606 */
[----:B------:R-:W-:Y:S02]  /*8140*/  LEA R6, P1, R7, R240, 0x1 ;  /* 0x000000f007067211 */ /* 0x000fe400078208ff */
[----:B-1----:R-:W-:Y:S02]  /*8150*/  ISETP.GE.AND P4, PT, R185, UR7, PT ;  /* 0x00000007b9007c0c */ /* 0x002fe4000bf86270 */
[----:B----4-:R-:W-:Y:S02]  /*8160*/  ISETP.GE.AND P3, PT, R238, UR7, PT ;  /* 0x00000007ee007c0c */ /* 0x010fe4000bf66270 */
[----:B------:R-:W-:Y:S02]  /*8170*/  LEA.HI.X R7, R7, R243, R2, 0x1, P1 ;  /* 0x000000f307077211 */ /* 0x000fe400008f0c02 */
[----:B-----5:R-:W-:-:S07]  /*8180*/  ISETP.GE.AND P1, PT, R241, UR7, PT ;  /* 0x00000007f1007c0c */ /* 0x020fce000bf26270 */
        /* <DEDUP_REMOVED lines=15> */
[----:B------:R-:W-:-:S03]  /*8280*/  LEA R4, P5, R5, R240, 0x1 ;  /* 0x000000f005047211 */ /* 0x000fc600078a08ff */
[----:B------:R-:W-:Y:S01]  /*8290*/  @!PT LDS RZ, [RZ] ;  /* 0x00000000fffff984 */ /* 0x000fe20000000800 */
[----:B------:R-:W-:Y:S01]  /*82a0*/  @!PT LDS RZ, [RZ] ;  /* 0x00000000fffff984 */ /* 0x000fe20000000800 */
[----:B------:R-:W-:Y:S01]  /*82b0*/  @!PT LDS RZ, [RZ] ;  /* 0x00000000fffff984 */ /* 0x000fe20000000800 */
[----:B------:R-:W-:Y:S04]  /*82c0*/  @!P4 LDGSTS.E.BYPASS.LTC128B.128 [R193+0xc800], desc[UR16][R8.64] ;  /* 0x0c80000008c1cfae */ /* 0x000fe8000b981a10 */
[----:B------:R-:W-:Y:S01]  /*82d0*/  @P4 STS.128 [R193+0xc800], RZ ;  /* 0x00c800ffc1004388 */ /* 0x000fe20000000c00 */
[----:B------:R-:W-:-:S03]  /*82e0*/  LOP3.LUT R0, R188, 0x200, R239, 0xf8, !PT ;  /* 0x00000200bc007812 */ /* 0x000fc600078ef8ef */
[----:B------:R-:W-:Y:S01]  /*82f0*/  @!PT LDS RZ, [RZ] ;  /* 0x00000000fffff984 */ /* 0x000fe20000000800 */
[----:B------:R-:W-:Y:S01]  /*8300*/  @!PT LDS RZ, [RZ] ;  /* 0x00000000fffff984 */ /* 0x000fe20000000800 */
[----:B------:R-:W-:Y:S01]  /*8310*/  @!PT LDS RZ, [RZ] ;  /* 0x00000000fffff984 */ /* 0x000fe20000000800 */
[----:B------:R-:W-:Y:S04]  /*8320*/  @!P3 LDGSTS.E.BYPASS.LTC128B.128 [R193+0xe800], desc[UR16][R8.64+0x80] ;  /* 0x0e80008008c1bfae */ /* 0x000fe8000b981a10 */
[----:B------:R-:W-:Y:S01]  /*8330*/  @P3 STS.128 [R193+0xe800], RZ ;  /* 0x00e800ffc1003388 */ /* 0x000fe20000000c00 */
[----:B------:R-:W-:-:S03]  /*8340*/  LEA.HI.X R5, R5, R243, R12, 0x1, P5 ;  /* 0x000000f305057211 */ /* 0x000fc600028f0c0c */
[----:B------:R-:W-:Y:S01]  /*8350*/  @!PT LDS RZ, [RZ] ;  /* 0x00000000fffff984 */ /* 0x000fe20000000800 */
[----:B------:R-:W-:Y:S01]  /*8360*/  @!PT LDS RZ, [RZ] ;  /* 0x00000000fffff984 */ /* 0x000fe20000000800 */
[----:B------:R-:W-:Y:S01]  /*8370*/  @!PT LDS RZ, [RZ] ;  /* 0x00000000fffff984 */ /* 0x000fe20000000800 */
[----:B------:R1:W-:Y:S04]  /*8380*/  @!P1 LDGSTS.E.BYPASS.LTC128B.128 [R193+0x10800], desc[UR16][R8.64+0x100] ;  /* 0x1080010008c19fae */ /* 0x0003e8000b981a10 */
[----:B------:R-:W-:Y:S01]  /*8390*/  @P1 STS.128 [R193+0x10800], RZ ;  /* 0x010800ffc1001388 */ /* 0x000fe20000000c00 */
[----:B------:R-:W-:-:S03]  /*83a0*/  LOP3.LUT R22, R0, R242, R22, 0xf6, !PT ;  /* 0x000000f200167212 */ /* 0x000fc600078ef616 */
        /* <DEDUP_REMOVED lines=33> */
[----:B------:R-:W3:Y:S04]  /*85c0*/  LDSM.16.M88.4 R32, [R118+UR5+0x6800] ;  /* 0x006800057620783b */ /* 0x000ee80008000200 */
[----:B------:R-:W4:Y:S04]  /*85d0*/  LDSM.16.M88.4 R28, [R118+UR5+0x7000] ;  /* 0x00700005761c783b */ /* 0x000f280008000200 */
[----:B------:R-:W5:Y:S01]  /*85e0*/  LDSM.16.M88.4 R24, [R118+UR5+0x7800] ;  /* 0x007800057618783b */ /* 0x000f620008000200 */
[----:B------:R-:W-:-:S02]  /*85f0*/  VIADD R0, R118, UR5 ;  /* 0x0000000576007c36 */ /* 0x000fc40008000000 */
[----:B------:R-:W-:Y:S01]  /*8600*/  IMAD.IADD R119, R184, 0x1, R22 ;  /* 0x00000001b8777824 */ /* 0x000fe200078e0216 */
[----:B------:R-:W0:Y:S01]  /*8610*/  LDGDEPBAR ;  /* 0x00000000000079af */ /* 0x000e220000000000 */
[----:B------:R-:W-:-:S03]  /*8620*/  IMAD.IADD R2, R0, 0x1, R184 ;  /* 0x0000000100027824 */ /* 0x000fc600078e02b8 */
[----:B--2---:R-:W-:Y:S04]  /*8630*/  LDSM.16.M88.4 R4, [R119] ;  /* 0x000000007704783b */ /* 0x004fe80000000200 */
[----:B------:R-:W2:Y:S04]  /*8640*/  LDSM.16.M88.4 R152, [R2+0x6000] ;  /* 0x006000000298783b */ /* 0x000ea80000000200 */
[----:B------:R-:W2:Y:S04]  /*8650*/  LDSM.16.M88.4 R164, [R2+0x6800] ;  /* 0x0068000002a4783b */ /* 0x000ea80000000200 */
[----:B------:R-:W2:Y:S04]  /*8660*/  LDSM.16.M88.4 R168, [R2+0x7000] ;  /* 0x0070000002a8783b */ /* 0x000ea80000000200 */
[----:B------:R-:W2:Y:S01]  /*8670*/  LDSM.16.M88.4 R172, [R2+0x7800] ;  /* 0x0078000002ac783b */ /* 0x000ea20000000200 */
[----:B------:R-:W-:Y:S01]  /*8680*/  IMAD.IADD R23, R246, 0x1, R22 ;  /* 0x00000001f6177824 */ /* 0x000fe200078e0216 */
[----:B-1----:R-:W-:Y:S01]  /*8690*/  HMMA.16816.F32 R136, R8, R12, RZ ;  /* 0x0000000c0888723c */ /* 0x002fe200000018ff */
[----:B------:R-:W-:-:S03]  /*86a0*/  IMAD.IADD R0, R0, 0x1, R246 ;  /* 0x0000000100007824 */ /* 0x000fc600078e02f6 */
[----:B------:R-:W-:Y:S04]  /*86b0*/  LDSM.16.M88.4 R16, [R23] ;  /* 0x000000001710783b */ /* 0x000fe80000000200 */
[----:B------:R-:W1:Y:S01]  /*86c0*/  LDSM.16.M88.4 R176, [R0+0x6800] ;  /* 0x0068000000b0783b */ /* 0x000e620000000200 */
[C---:B---3--:R-:W-:Y:S03]  /*86d0*/  HMMA.16816.F32 R148, R8.reuse, R32, RZ ;  /* 0x000000200894723c */ /* 0x048fe600000018ff */
[----:B------:R-:W3:Y:S04]  /*86e0*/  LDSM.16.M88.4 R180, [R0+0x6000] ;  /* 0x0060000000b4783b */ /* 0x000ee80000000200 */
[----:B------:R-:W3:Y:S01]  /*86f0*/  LDSM.16.M88.4 R204, [R0+0x7000] ;  /* 0x0070000000cc783b */ /* 0x000ee20000000200 */
[C---:B------:R-:W-:Y:S03]  /*8700*/  HMMA.16816.F32 R140, R8.reuse, R14, RZ ;  /* 0x0000000e088c723c */ /* 0x040fe600000018ff */
[----:B------:R-:W3:Y:S04]  /*8710*/  LDSM.16.M88.4 R200, [R0+0x7800] ;  /* 0x0078000000c8783b */ /* 0x000ee80000000200 */
[----:B------:R-:W-:Y:S01]  /*8720*/  LDSM.16.M88.4 R208, [R2+0x8800] ;  /* 0x0088000002d0783b */ /* 0x000fe20000000200 */
[C---:B------:R-:W-:Y:S08]  /*8730*/  HMMA.16816.F32 R32, R8.reuse, R34, RZ ;  /* 0x000000220820723c */ /* 0x040ff000000018ff */
[C---:B----4-:R-:W-:Y:S08]  /*8740*/  HMMA.16816.F32 R160, R8.reuse, R28, RZ ;  /* 0x0000001c08a0723c */ /* 0x050ff000000018ff */
[C---:B------:R-:W-:Y:S08]  /*8750*/  HMMA.16816.F32 R156, R8.reuse, R30, RZ ;  /* 0x0000001e089c723c */ /* 0x040ff000000018ff */
[C---:B-----5:R-:W-:Y:S08]  /*8760*/  HMMA.16816.F32 R144, R8.reuse, R24, RZ ;  /* 0x000000180890723c */ /* 0x060ff000000018ff */
[----:B------:R-:W-:Y:S08]  /*8770*/  HMMA.16816.F32 R12, R8, R26, RZ ;  /* 0x0000001a080c723c */ /* 0x000ff000000018ff */
[C---:B--2---:R-:W-:Y:S08]  /*8780*/  HMMA.16816.F32 R8, R4.reuse, R152, R136 ;  /* 0x000000980408723c */ /* 0x044ff00000001888 */
[C---:B------:R-:W-:Y:S08]  /*8790*/  HMMA.16816.F32 R28, R4.reuse, R164, R148 ;  /* 0x000000a4041c723c */ /* 0x040ff00000001894 */
[C---:B------:R-:W-:Y:S08]  /*87a0*/  HMMA.16816.F32 R32, R4.reuse, R166, R32 ;  /* 0x000000a60420723c */ /* 0x040ff00000001820 */
[C---:B------:R-:W-:Y:S08]  /*87b0*/  HMMA.16816.F32 R136, R4.reuse, R168, R160 ;  /* 0x000000a80488723c */ /* 0x040ff000000018a0 */
[C---:B------:R-:W-:Y:S08]  /*87c0*/  HMMA.16816.F32 R24, R4.reuse, R154, R140 ;  /* 0x0000009a0418723c */ /* 0x040ff0000000188c */
[C---:B------:R-:W-:Y:S08]  /*87d0*/  HMMA.16816.F32 R168, R4.reuse, R170, R156 ;  /* 0x000000aa04a8723c */ /* 0x040ff0000000189c */
[C---:B------:R-:W-:Y:S08]  /*87e0*/  HMMA.16816.F32 R164, R4.reuse, R172, R144 ;  /* 0x000000ac04a4723c */ /* 0x040ff00000001890 */
[----:B------:R-:W-:Y:S01]  /*87f0*/  HMMA.16816.F32 R160, R4, R174, R12 ;  /* 0x000000ae04a0723c */ /* 0x000fe2000000180c */
[C---:B------:R-:W-:Y:S01]  /*8800*/  IMAD.IADD R5, R184.reuse, 0x1, R23 ;  /* 0x00000001b8057824 */ /* 0x040fe200078e0217 */
[----:B------:R-:W-:Y:S01]  /*8810*/  LDSM.16.M88.4 R172, [R2+0x8000] ;  /* 0x0080000002ac783b */ /* 0x000fe20000000200 */
[----:B------:R-:W-:-:S03]  /*8820*/  IMAD.IADD R4, R184, 0x1, R0 ;  /* 0x00000001b8047824 */ /* 0x000fc600078e0200 */
[----:B------:R-:W-:Y:S04]  /*8830*/  LDSM.16.M88.4 R12, [R5] ;  /* 0x00000000050c783b */ /* 0x000fe80000000200 */
[----:B------:R-:W2:Y:S04]  /*8840*/  LDSM.16.M88.4 R152, [R4+0x6000] ;  /* 0x006000000498783b */ /* 0x000ea80000000200 */
[----:B------:R-:W4:Y:S01]  /*8850*/  LDSM.16.M88.4 R140, [R4+0x6800] ;  /* 0x00680000048c783b */ /* 0x000f220000000200 */
[C---:B-1----:R-:W-:Y:S08]  /*8860*/  HMMA.16816.F32 R144, R16.reuse, R176, R28 ;  /* 0x000000b01090723c */ /* 0x042ff0000000181c */
[C---:B---3--:R-:W-:Y:S01]  /*8870*/  HMMA.16816.F32 R156, R16.reuse, R180, R8 ;  /* 0x000000b4109c723c */ /* 0x048fe20000001808 */
[----:B------:R-:W-:Y:S07]  /*8880*/  LDSM.16.M88.4 R8, [R22+0x2000] ;  /* 0x002000001608783b */ /* 0x000fee0000000200 */
[C---:B------:R-:W-:Y:S08]  /*8890*/  HMMA.16816.F32 R148, R16.reuse, R182, R24 ;  /* 0x000000b61094723c */ /* 0x040ff00000001818 */
[C---:B------:R-:W-:Y:S01]  /*88a0*/  HMMA.16816.F32 R28, R16.reuse, R204, R136 ;  /* 0x000000cc101c723c */ /* 0x040fe20000001888 */
[----:B------:R-:W1:Y:S07]  /*88b0*/  LDSM.16.M88.4 R136, [R4+0x7000] ;  /* 0x007000000488783b */ /* 0x000e6e0000000200 */
[C---:B------:R-:W-:Y:S01]  /*88c0*/  HMMA.16816.F32 R32, R16.reuse, R178, R32 ;  /* 0x000000b21020723c */ /* 0x040fe20000001820 */
[----:B------:R-:W-:Y:S07]  /*88d0*/  LDSM.16.M88.4 R176, [R118+UR5+0x8800] ;  /* 0x0088000576b0783b */ /* 0x000fee0008000200 */
[C---:B------:R-:W-:Y:S01]  /*88e0*/  HMMA.16816.F32 R24, R16.reuse, R206, R168 ;  /* 0x000000ce1018723c */ /* 0x040fe200000018a8 */
[----:B------:R-:W3:Y:S07]  /*88f0*/  LDSM.16.M88.4 R204, [R4+0x7800] ;  /* 0x0078000004cc783b */ /* 0x000eee0000000200 */
[C---:B------:R-:W-:Y:S08]  /*8900*/  HMMA.16816.F32 R180, R16.reuse, R200, R164 ;  /* 0x000000c810b4723c */ /* 0x040ff000000018a4 */
[----:B------:R-:W-:Y:S01]  /*8910*/  HMMA.16816.F32 R168, R16, R202, R160 ;  /* 0x000000ca10a8723c */ /* 0x000fe200000018a0 */
[----:B------:R-:W5:Y:S04]  /*8920*/  LDSM.16.M88.4 R200, [R118+UR5+0x8000] ;  /* 0x0080000576c8783b */ /* 0x000f680008000200 */
[----:B------:R-:W-:Y:S03]  /*8930*/  LDSM.16.M88.4 R16, [R119+0x2000] ;  /* 0x002000007710783b */ /* 0x000fe60000000200 */
[C---:B--2---:R-:W-:Y:S08]  /*8940*/  HMMA.16816.F32 R164, R12.reuse, R152, R156 ;  /* 0x000000980ca4723c */ /* 0x044ff0000000189c */
[C---:B------:R-:W-:Y:S01]  /*8950*/  HMMA.16816.F32 R160, R12.reuse, R154, R148 ;  /* 0x0000009a0ca0723c */ /* 0x040fe20000001894 */
[----:B------:R-:W-:Y:S07]  /*8960*/  LDSM.16.M88.4 R148, [R118+UR5+0x9000] ;  /* 0x009000057694783b */ /* 0x000fee0008000200 */
[C---:B----4-:R-:W-:Y:S08]  /*8970*/  HMMA.16816.F32 R156, R12.reuse, R140, R144 ;  /* 0x0000008c0c9c723c */ /* 0x050ff00000001890 */
[C---:B------:R-:W-:Y:S01]  /*8980*/  HMMA.16816.F32 R152, R12.reuse, R142, R32 ;  /* 0x0000008e0c98723c */ /* 0x040fe20000001820 */
[----:B------:R-:W2:Y:S07]  /*8990*/  LDSM.16.M88.4 R140, [R118+UR5+0x9800] ;  /* 0x00980005768c783b */ /* 0x000eae0008000200 */
[C---:B-1----:R-:W-:Y:S08]  /*89a0*/  HMMA.16816.F32 R144, R12.reuse, R136, R28 ;  /* 0x000000880c90723c */ /* 0x042ff0000000181c */
[C---:B------:R-:W-:Y:S08]  /*89b0*/  HMMA.16816.F32 R32, R12.reuse, R138, R24 ;  /* 0x0000008a0c20723c */ /* 0x040ff00000001818 */
[C---:B---3--:R-:W-:Y:S01]  /*89c0*/  HMMA.16816.F32 R28, R12.reuse, R204, R180 ;  /* 0x000000cc0c1c723c */ /* 0x048fe200000018b4 */
[----:B------:R-:W1:Y:S07]  /*89d0*/  LDSM.16.M88.4 R180, [R2+0x9000] ;  /* 0x0090000002b4783b */ /* 0x000e6e0000000200 */
[----:B------:R-:W-:Y:S01]  /*89e0*/  HMMA.16816.F32 R24, R12, R206, R168 ;  /* 0x000000ce0c18723c */ /* 0x000fe200000018a8 */
[----:B------:R-:W-:Y:S07]  /*89f0*/  LDSM.16.M88.4 R204, [R4+0xb800] ;  /* 0x00b8000004cc783b */ /* 0x000fee0000000200 */
[C---:B-----5:R-:W-:Y:S08]  /*8a00*/  HMMA.16816.F32 R136, R8.reuse, R202, R160 ;  /* 0x000000ca0888723c */ /* 0x060ff000000018a0 */
[C---:B------:R-:W-:Y:S01]  /*8a10*/  HMMA.16816.F32 R12, R8.reuse, R200, R164 ;  /* 0x000000c8080c723c */ /* 0x040fe200000018a4 */
[----:B------:R-:W3:Y:S07]  /*8a20*/  LDSM.16.M88.4 R200, [R2+0x9800] ;  /* 0x0098000002c8783b */ /* 0x000eee0000000200 */
[C---:B------:R-:W-:Y:S08]  /*8a30*/  HMMA.16816.F32 R168, R8.reuse, R178, R152 ;  /* 0x000000b208a8723c */ /* 0x040ff00000001898 */
[C---:B--2---:R-:W-:Y:S08]  /*8a40*/  HMMA.16816.F32 R152, R8.reuse, R140, R28 ;  /* 0x0000008c0898723c */ /* 0x044ff0000000181c */
[C---:B------:R-:W-:Y:S01]  /*8a50*/  HMMA.16816.F32 R156, R8.reuse, R176, R156 ;  /* 0x000000b0089c723c */ /* 0x040fe2000000189c */
[----:B------:R-:W-:Y:S07]  /*8a60*/  LDSM.16.M88.4 R176, [R0+0x9000] ;  /* 0x0090000000b0783b */ /* 0x000fee0000000200 */
[C---:B------:R-:W-:Y:S01]  /*8a70*/  HMMA.16816.F32 R164, R8.reuse, R148, R144 ;  /* 0x0000009408a4723c */ /* 0x040fe20000001890 */
[----:B------:R-:W-:Y:S07]  /*8a80*/  LDSM.16.M88.4 R144, [R0+0x8800] ;  /* 0x008800000090783b */ /* 0x000fee0000000200 */
[C---:B------:R-:W-:Y:S08]  /*8a90*/  HMMA.16816.F32 R160, R8.reuse, R150, R32 ;  /* 0x0000009608a0723c */ /* 0x040ff00000001820 */
[----:B------:R-:W-:Y:S01]  /*8aa0*/  HMMA.16816.F32 R140, R8, R142, R24 ;  /* 0x0000008e088c723c */ /* 0x000fe20000001818 */
[----:B------:R-:W-:Y:S07]  /*8ab0*/  LDSM.16.M88.4 R8, [R23+0x2000] ;  /* 0x002000001708783b */ /* 0x000fee0000000200 */
[C---:B------:R-:W-:Y:S01]  /*8ac0*/  HMMA.16816.F32 R28, R16.reuse, R174, R136 ;  /* 0x000000ae101c723c */ /* 0x040fe20000001888 */
[----:B------:R-:W2:Y:S07]  /*8ad0*/  LDSM.16.M88.4 R136, [R0+0x8000] ;  /* 0x008000000088783b */ /* 0x000eae0000000200 */
[C---:B------:R-:W-:Y:S01]  /*8ae0*/  HMMA.16816.F32 R32, R16.reuse, R172, R12 ;  /* 0x000000ac1020723c */ /* 0x040fe2000000180c */
[----:B------:R-:W-:Y:S07]  /*8af0*/  LDSM.16.M88.4 R12, [R5+0x2000] ;  /* 0x00200000050c783b */ /* 0x000fee0000000200 */
[C---:B------:R-:W-:Y:S08]  /*8b00*/  HMMA.16816.F32 R24, R16.reuse, R208, R156 ;  /* 0x000000d01018723c */ /* 0x040ff0000000189c */
[C---:B-1----:R-:W-:Y:S08]  /*8b10*/  HMMA.16816.F32 R156, R16.reuse, R180, R164 ;  /* 0x000000b4109c723c */ /* 0x042ff000000018a4 */
[C---:B------:R-:W-:Y:S01]  /*8b20*/  HMMA.16816.F32 R172, R16.reuse, R182, R160 ;  /* 0x000000b610ac723c */ /* 0x040fe200000018a0 */
[----:B------:R-:W1:Y:S07]  /*8b30*/  LDSM.16.M88.4 R180, [R0+0x9800] ;  /* 0x0098000000b4783b */ /* 0x000e6e0000000200 */
[C---:B------:R-:W-:Y:S08]  /*8b40*/  HMMA.16816.F32 R148, R16.reuse, R210, R168 ;  /* 0x000000d21094723c */ /* 0x040ff000000018a8 */
[C---:B---3--:R-:W-:Y:S08]  /*8b50*/  HMMA.16816.F32 R168, R16.reuse, R200, R152 ;  /* 0x000000c810a8723c */ /* 0x048ff00000001898 */
[----:B------:R-:W-:Y:S01]  /*8b60*/  HMMA.16816.F32 R164, R16, R202, R140 ;  /* 0x000000ca10a4723c */ /* 0x000fe2000000188c */
[----:B------:R-:W3:Y:S04]  /*8b70*/  LDSM.16.M88.4 R200, [R4+0x8000] ;  /* 0x0080000004c8783b */ /* 0x000ee80000000200 */
[----:B------:R-:W4:Y:S03]  /*8b80*/  LDSM.16.M88.4 R140, [R4+0x8800] ;  /* 0x00880000048c783b */ /* 0x000f260000000200 */
        /* <DEDUP_REMOVED lines=8> */
[C---:B-1----:R-:W-:Y:S08]  /*8c10*/  HMMA.16816.F32 R148, R8.reuse, R180, R168 ;  /* 0x000000b40894723c */ /* 0x042ff000000018a8 */
[----:B------:R-:W-:Y:S01]  /*8c20*/  HMMA.16816.F32 R144, R8, R182, R164 ;  /* 0x000000b60890723c */ /* 0x000fe200000018a4 */
[----:B------:R-:W-:Y:S04]  /*8c30*/  LDSM.16.M88.4 R8, [R22+0x4000] ;  /* 0x004000001608783b */ /* 0x000fe80000000200 */
[----:B------:R-:W-:Y:S03]  /*8c40*/  LDSM.16.M88.4 R164, [R118+UR5+0xa800] ;  /* 0x00a8000576a4783b */ /* 0x000fe60008000200 */
[C---:B---3--:R-:W-:Y:S01]  /*8c50*/  HMMA.16816.F32 R172, R12.reuse, R202, R152 ;  /* 0x000000ca0cac723c */ /* 0x048fe20000001898 */
[----:B------:R-:W1:Y:S07]  /*8c60*/  LDSM.16.M88.4 R152, [R118+UR5+0xa000] ;  /* 0x00a000057698783b */ /* 0x000e6e0008000200 */
[C---:B------:R-:W-:Y:S01]  /*8c70*/  HMMA.16816.F32 R176, R12.reuse, R200, R160 ;  /* 0x000000c80cb0723c */ /* 0x040fe200000018a0 */
[----:B------:R-:W-:Y:S07]  /*8c80*/  LDSM.16.M88.4 R200, [R0+0xb800] ;  /* 0x00b8000000c8783b */ /* 0x000fee0000000200 */
[C---:B----4-:R-:W-:Y:S08]  /*8c90*/  HMMA.16816.F32 R180, R12.reuse, R140, R32 ;  /* 0x0000008c0cb4723c */ /* 0x050ff00000001820 */
[C---:B--2---:R-:W-:Y:S08]  /*8ca0*/  HMMA.16816.F32 R160, R12.reuse, R136, R24 ;  /* 0x000000880ca0723c */ /* 0x044ff00000001818 */
[C---:B------:R-:W-:Y:S01]  /*8cb0*/  HMMA.16816.F32 R168, R12.reuse, R142, R28 ;  /* 0x0000008e0ca8723c */ /* 0x040fe2000000181c */
[----:B------:R-:W-:Y:S07]  /*8cc0*/  LDSM.16.M88.4 R140, [R118+UR5+0xb000] ;  /* 0x00b00005768c783b */ /* 0x000fee0008000200 */
[C---:B------:R-:W-:Y:S01]  /*8cd0*/  HMMA.16816.F32 R136, R12.reuse, R138, R16 ;  /* 0x0000008a0c88723c */ /* 0x040fe20000001810 */
[----:B------:R-:W-:Y:S07]  /*8ce0*/  LDSM.16.M88.4 R16, [R119+0x4000] ;  /* 0x004000007710783b */ /* 0x000fee0000000200 */
[C---:B-----5:R-:W-:Y:S08]  /*8cf0*/  HMMA.16816.F32 R32, R12.reuse, R156, R148 ;  /* 0x0000009c0c20723c */ /* 0x060ff00000001894 */
[----:B------:R-:W-:Y:S01]  /*8d00*/  HMMA.16816.F32 R24, R12, R158, R144 ;  /* 0x0000009e0c18723c */ /* 0x000fe20000001890 */
[----:B------:R-:W2:Y:S04]  /*8d10*/  LDSM.16.M88.4 R12, [R118+UR5+0xb800] ;  /* 0x00b80005760c783b */ /* 0x000ea80008000200 */
[----:B------:R-:W3:Y:S04]  /*8d20*/  LDSM.16.M88.4 R156, [R2+0xa800] ;  /* 0x00a80000029c783b */ /* 0x000ee80000000200 */
[----:B------:R-:W4:Y:S01]  /*8d30*/  LDSM.16.M88.4 R144, [R2+0xa000] ;  /* 0x00a000000290783b */ /* 0x000f220000000200 */
[C---:B-1----:R-:W-:Y:S03]  /*8d40*/  HMMA.16816.F32 R28, R8.reuse, R152, R176 ;  /* 0x00000098081c723c */ /* 0x042fe600000018b0 */
[----:B------:R-:W1:Y:S05]  /*8d50*/  LDSM.16.M88.4 R176, [R2+0xb800] ;  /* 0x00b8000002b0783b */ /* 0x000e6a0000000200 */
[C---:B------:R-:W-:Y:S01]  /*8d60*/  HMMA.16816.F32 R148, R8.reuse, R154, R172 ;  /* 0x0000009a0894723c */ /* 0x040fe200000018ac */
[----:B------:R-:W-:Y:S07]  /*8d70*/  LDSM.16.M88.4 R172, [R2+0xb000] ;  /* 0x00b0000002ac783b */ /* 0x000fee0000000200 */
[C---:B------:R-:W-:Y:S08]  /*8d80*/  HMMA.16816.F32 R152, R8.reuse, R164, R180 ;  /* 0x000000a40898723c */ /* 0x040ff000000018b4 */
[C---:B--2---:R-:W-:Y:S01]  /*8d90*/  HMMA.16816.F32 R180, R8.reuse, R12, R32 ;  /* 0x0000000c08b4723c */ /* 0x044fe20000001820 */
[----:B------:R-:W-:Y:S07]  /*8da0*/  LDSM.16.M88.4 R32, [R0+0xa000] ;  /* 0x00a000000020783b */ /* 0x000fee0000000200 */
[C---:B------:R-:W-:Y:S01]  /*8db0*/  HMMA.16816.F32 R24, R8.reuse, R14, R24 ;  /* 0x0000000e0818723c */ /* 0x040fe20000001818 */
[----:B------:R-:W2:Y:S07]  /*8dc0*/  LDSM.16.M88.4 R12, [R23+0x4000] ;  /* 0x00400000170c783b */ /* 0x000eae0000000200 */
[C---:B------:R-:W-:Y:S08]  /*8dd0*/  HMMA.16816.F32 R164, R8.reuse, R166, R168 ;  /* 0x000000a608a4723c */ /* 0x040ff000000018a8 */
[C---:B------:R-:W-:Y:S08]  /*8de0*/  HMMA.16816.F32 R160, R8.reuse, R140, R160 ;  /* 0x0000008c08a0723c */ /* 0x040ff000000018a0 */
[----:B------:R-:W-:Y:S01]  /*8df0*/  HMMA.16816.F32 R168, R8, R142, R136 ;  /* 0x0000008e08a8723c */ /* 0x000fe20000001888 */
[----:B------:R-:W-:Y:S07]  /*8e00*/  LDSM.16.M88.4 R8, [R5+0x4000] ;  /* 0x004000000508783b */ /* 0x000fee0000000200 */
[C---:B---3--:R-:W-:Y:S01]  /*8e10*/  HMMA.16816.F32 R140, R16.reuse, R156, R152 ;  /* 0x0000009c108c723c */ /* 0x048fe20000001898 */
[----:B------:R-:W3:Y:S07]  /*8e20*/  LDSM.16.M88.4 R152, [R4+0xa000] ;  /* 0x00a000000498783b */ /* 0x000eee0000000200 */
[C---:B----4-:R-:W-:Y:S08]  /*8e30*/  HMMA.16816.F32 R28, R16.reuse, R144, R28 ;  /* 0x00000090101c723c */ /* 0x050ff0000000181c */
[C---:B-1----:R-:W-:Y:S08]  /*8e40*/  HMMA.16816.F32 R24, R16.reuse, R178, R24 ;  /* 0x000000b21018723c */ /* 0x042ff00000001818 */
[----:B------:R-:W-:Y:S01]  /*8e50*/  HMMA.16816.F32 R136, R16, R146, R148 ;  /* 0x000000921088723c */ /* 0x000fe20000001894 */
[----:B------:R-:W1:Y:S07]  /*8e60*/  LDSM.16.M88.4 R144, [R0+0xa800] ;  /* 0x00a800000090783b */ /* 0x000e6e0000000200 */
[C---:B--2---:R-:W-:Y:S08]  /*8e70*/  HMMA.16816.F32 R28, R12.reuse, R32, R28 ;  /* 0x000000200c1c723c */ /* 0x044ff0000000181c */
[----:B------:R-:W-:Y:S01]  /*8e80*/  HMMA.16816.F32 R24, R12, R202, R24 ;  /* 0x000000ca0c18723c */ /* 0x000fe20000001818 */
[----:B------:R-:W-:-:S07]  /*8e90*/  IMAD.SHL.U32 R186, R189, 0x2, RZ ;  /* 0x00000002bdba7824 */ /* 0x000fce00078e00ff */
[C---:B------:R-:W-:Y:S01]  /*8ea0*/  HMMA.16816.F32 R148, R16.reuse, R158, R164 ;  /* 0x0000009e1094723c */ /* 0x040fe200000018a4 */
[----:B------:R2:W-:Y:S07]  /*8eb0*/  LDSM.16.M88.4 R156, [R0+0xb000] ;  /* 0x00b00000009c783b */ /* 0x0005ee0000000200 */
[C---:B------:R-:W-:Y:S01]  /*8ec0*/  HMMA.16816.F32 R160, R16.reuse, R172, R160 ;  /* 0x000000ac10a0723c */ /* 0x040fe200000018a0 */
[----:B------:R-:W-:Y:S07]  /*8ed0*/  STL [R1+0x60], R186 ;  /* 0x000060ba01007387 */ /* 0x000fee0000100800 */
[C---:B------:R-:W-:Y:S08]  /*8ee0*/  HMMA.16816.F32 R168, R16.reuse, R174, R168 ;  /* 0x000000ae10a8723c */ /* 0x040ff000000018a8 */
[----:B------:R-:W-:Y:S01]  /*8ef0*/  HMMA.16816.F32 R180, R16, R176, R180 ;  /* 0x000000b010b4723c */ /* 0x000fe200000018b4 */
[----:B--2---:R-:W-:-:S07]  /*8f00*/  LOP3.LUT R0, R186, 0x6, RZ, 0xc0, !PT ;  /* 0x00000006ba007812 */ /* 0x004fce00078ec0ff */
[----:B------:R-:W-:Y:S01]  /*8f10*/  HMMA.16816.F32 R16, R12, R34, R136 ;  /* 0x000000220c10723c */ /* 0x000fe20000001888 */
[----:B------:R-:W2:Y:S07]  /*8f20*/  LDSM.16.M88.4 R136, [R4+0xa800] ;  /* 0x00a800000488783b */ /* 0x000eae0000000200 */
[C---:B---3--:R-:W-:Y:S01]  /*8f30*/  HMMA.16816.F32 R28, R8.reuse, R152, R28 ;  /* 0x00000098081c723c */ /* 0x048fe2000000181c */
[----:B------:R3:W-:Y:S07]  /*8f40*/  STL [R1+0x48], R0 ;  /* 0x0000480001007387 */ /* 0x0007ee0000100800 */
[----:B------:R-:W-:Y:S01]  /*8f50*/  HMMA.16816.F32 R172, R8, R206, R24 ;  /* 0x000000ce08ac723c */ /* 0x000fe20000001818 */
[----:B---3--:R-:W-:-:S04]  /*8f60*/  IMAD R0, R244, 0x40, R0 ;  /* 0x00000040f4007824 */ /* 0x008fc800078e0200 */
[C---:B------:R-:W-:Y:S02]  /*8f70*/  VIADD R2, R0.reuse, 0xffffff80 ;  /* 0xffffff8000027836 */ /* 0x040fe40000000000 */
[----:B------:R-:W-:-:S03]  /*8f80*/  VIADD R6, R0, 0xffffffb8 ;  /* 0xffffffb800067836 */ /* 0x000fc60000000000 */
[----:B------:R-:W-:Y:S01]  /*8f90*/  I2FP.F32.U32 R7, R2 ;  /* 0x0000000200077245 */ /* 0x000fe20000201000 */
[----:B------:R-:W-:Y:S01]  /*8fa0*/  HMMA.16816.F32 R24, R8, R154, R16 ;  /* 0x0000009a0818723c */ /* 0x000fe20000001810 */
[C---:B------:R-:W-:Y:S02]  /*8fb0*/  ISETP.GE.AND P5, PT, R2.reuse, R21, PT ;  /* 0x000000150200720c */ /* 0x040fe40003fa6270 */
[----:B------:R-:W-:Y:S01]  /*8fc0*/  ISETP.GE.AND P6, PT, R2, R20, PT ;  /* 0x000000140200720c */ /* 0x000fe20003fc6270 */
[CC--:B------:R-:W-:Y:S01]  /*8fd0*/  FFMA.FTZ R5, R7.reuse, R194.reuse, R28 ;  /* 0x000000c207057223 */ /* 0x0c0fe2000001001c */
[----:B------:R-:W-:Y:S01]  /*8fe0*/  FFMA.FTZ R2, R7, R194, R30 ;  /* 0x000000c207027223 */ /* 0x000fe2000001001e */
[----:B------:R-:W-:Y:S02]  /*8ff0*/  I2FP.F32.U32 R7, R6 ;  /* 0x0000000600077245 */ /* 0x000fe40000201000 */
[----:B-1----:R-:W-:Y:S01]  /*9000*/  HMMA.16816.F32 R32, R12, R144, R140 ;  /* 0x000000900c20723c */ /* 0x002fe2000000188c */
[----:B------:R1:W3:Y:S01]  /*9010*/  LDSM.16.M88.4 R140, [R4+0xb000] ;  /* 0x00b00000048c783b */ /* 0x0002e20000000200 */
[----:B------:R-:W-:Y:S01]  /*9020*/  VIADD R22, R0, 0xffffff88 ;  /* 0xffffff8800167836 */ /* 0x000fe20000000000 */
[----:B------:R-:W-:-:S05]  /*9030*/  DEPBAR.LE SB0, 0x0 ;  /* 0x000080000000791a */ /* 0x000fca0000000000 */
[----:B------:R-:W-:Y:S01]  /*9040*/  HMMA.16816.F32 R164, R12, R146, R148 ;  /* 0x000000920ca4723c */ /* 0x000fe20000001894 */
[----:B------:R-:W-:Y:S01]  /*9050*/  FSEL R148, R5, -INF , !P5 ;  /* 0xff80000005947808 */ /* 0x000fe20006800000 */
[----:B------:R-:W-:Y:S01]  /*9060*/  VIADD R5, R0, 0xffffff81 ;  /* 0xffffff8100057836 */ /* 0x000fe20000000000 */
[----:B------:R-:W-:Y:S01]  /*9070*/  BAR.SYNC.DEFER_BLOCKING 0x0 ;  /* 0x0000000000007b1d */ /* 0x000fe20000010000 */
[----:B------:R-:W-:Y:S02]  /*9080*/  ISETP.GE.AND P5, PT, R6, R21, PT ;  /* 0x000000150600720c */ /* 0x000fe40003fa6270 */
[----:B------:R-:W-:Y:S01]  /*9090*/  FSEL R149, R2, -INF , !P6 ;  /* 0xff80000002957808 */ /* 0x000fe20007000000 */
[C---:B------:R-:W-:Y:S01]  /*90a0*/  FFMA.FTZ R2, R7.reuse, R194, R174 ;  /* 0x000000c207027223 */ /* 0x040fe200000100ae */
[----:B------:R-:W-:Y:S01]  /*90b0*/  ISETP.GE.AND P6, PT, R6, R20, PT ;  /* 0x000000140600720c */ /* 0x000fe20003fc6270 */
[----:B-1----:R-:W-:Y:S01]  /*90c0*/  FFMA.FTZ R4, R7, R194, R172 ;  /* 0x000000c207047223 */ /* 0x002fe200000100ac */
[----:B------:R-:W-:-:S04]  /*90d0*/  I2FP.F32.U32 R7, R22 ;  /* 0x0000001600077245 */ /* 0x000fc80000201000 */
[----:B------:R-:W-:Y:S02]  /*90e0*/  FSEL R238, R4, -INF , !P5 ;  /* 0xff80000004ee7808 */ /* 0x000fe40006800000 */
[----:B------:R-:W-:Y:S02]  /*90f0*/  I2FP.F32.U32 R4, R5 ;  /* 0x0000000500047245 */ /* 0x000fe40000201000 */
[----:B------:R-:W-:Y:S01]  /*9100*/  FSEL R239, R2, -INF , !P6 ;  /* 0xff80000002ef7808 */ /* 0x000fe20007000000 */
[-C--:B------:R-:W-:Y:S01]  /*9110*/  FFMA.FTZ R2, R7, R194.reuse, R26 ;  /* 0x000000c207027223 */ /* 0x080fe2000001001a */
[C---:B------:R-:W-:Y:S01]  /*9120*/  ISETP.GE.AND P5, PT, R5.reuse, R21, PT ;  /* 0x000000150500720c */ /* 0x040fe20003fa6270 */
[----:B------:R-:W-:Y:S01]  /*9130*/  FFMA.FTZ R6, R4, R194, R29 ;  /* 0x000000c204067223 */ /* 0x000fe2000001001d */
[----:B------:R-:W-:Y:S01]  /*9140*/  ISETP.GE.AND P6, PT, R5, R20, PT ;  /* 0x000000140500720c */ /* 0x000fe20003fc6270 */
[-C--:B------:R-:W-:Y:S01]  /*9150*/  FFMA.FTZ R5, R7, R194.reuse, R24 ;  /* 0x000000c207057223 */ /* 0x080fe20000010018 */
[----:B------:R-:W-:Y:S01]  /*9160*/  VIADD R7, R0, 0xffffff89 ;  /* 0xffffff8900077836 */ /* 0x000fe20000000000 */
[----:B--2---:R-:W-:Y:S01]  /*9170*/  HMMA.16816.F32 R16, R8, R136, R32 ;  /* 0x000000880810723c */ /* 0x004fe20000001820 */
[----:B------:R-:W-:Y:S01]  /*9180*/  FFMA.FTZ R4, R4, R194, R31 ;  /* 0x000000c204047223 */ /* 0x000fe2000001001f */
[----:B------:R-:W-:-:S02]  /*9190*/  FSEL R23, R6, -INF , !P5 ;  /* 0xff80000006177808 */ /* 0x000fc40006800000 */
[----:B------:R-:W-:Y:S02]  /*91a0*/  I2FP.F32.U32 R6, R7 ;  /* 0x0000000700067245 */ /* 0x000fe40000201000 */
[-C--:B------:R-:W-:Y:S02]  /*91b0*/  ISETP.GE.AND P5, PT, R22, R21.reuse, PT ;  /* 0x000000151600720c */ /* 0x080fe40003fa6270 */
[----:B------:R-:W-:Y:S01]  /*91c0*/  HMMA.16816.F32 R144, R12, R156, R160 ;  /* 0x0000009c0c90723c */ /* 0x000fe200000018a0 */
[----:B------:R-:W-:Y:S01]  /*91d0*/  FSEL R34, R4, -INF , !P6 ;  /* 0xff80000004227808 */ /* 0x000fe20007000000 */
[----:B------:R-:W-:Y:S01]  /*91e0*/  FFMA.FTZ R4, R6, R194, R25 ;  /* 0x000000c206047223 */ /* 0x000fe20000010019 */
[----:B------:R-:W-:Y:S01]  /*91f0*/  ISETP.GE.AND P6, PT, R22, R20, PT ;  /* 0x000000141600720c */ /* 0x000fe20003fc6270 */
[C---:B------:R-:W-:Y:S01]  /*9200*/  VIADD R22, R0.reuse, 0xffffff91 ;  /* 0xffffff9100167836 */ /* 0x040fe20000000000 */
[----:B------:R-:W-:Y:S01]  /*9210*/  FSEL R35, R5, -INF , !P5 ;  /* 0xff80000005237808 */ /* 0x000fe20006800000 */
[----:B------:R-:W-:Y:S01]  /*9220*/  VIADD R5, R0, 0xffffff90 ;  /* 0xffffff9000057836 */ /* 0x000fe20000000000 */
[C---:B------:R-:W-:Y:S01]  /*9230*/  ISETP.GE.AND P5, PT, R7.reuse, R21, PT ;  /* 0x000000150700720c */ /* 0x040fe20003fa6270 */
[----:B------:R-:W-:Y:S01]  /*9240*/  HMMA.16816.F32 R28, R8, R138, R164 ;  /* 0x0000008a081c723c */ /* 0x000fe200000018a4 */
[----:B------:R-:W-:Y:S01]  /*9250*/  FSEL R136, R2, -INF , !P6 ;  /* 0xff80000002887808 */ /* 0x000fe20007000000 */
[----:B------:R-:W-:Y:S01]  /*9260*/  FFMA.FTZ R2, R6, R194, R27 ;  /* 0x000000c206027223 */ /* 0x000fe2000001001b */
[----:B------:R-:W-:-:S02]  /*9270*/  ISETP.GE.AND P6, PT, R7, R20, PT ;  /* 0x000000140700720c */ /* 0x000fc40003fc6270 */
[----:B------:R-:W-:Y:S02]  /*9280*/  FSEL R32, R4, -INF , !P5 ;  /* 0xff80000004207808 */ /* 0x000fe40006800000 */
[----:B------:R-:W-:Y:S02]  /*9290*/  I2FP.F32.U32 R4, R5 ;  /* 0x0000000500047245 */ /* 0x000fe40000201000 */
[----:B------:R-:W-:Y:S02]  /*92a0*/  I2FP.F32.U32 R7, R22 ;  /* 0x0000001600077245 */ /* 0x000fe40000201000 */
[----:B------:R-:W-:Y:S01]  /*92b0*/  FSEL R33, R2, -INF , !P6 ;  /* 0xff80000002217808 */ /* 0x000fe20007000000 */
[-C--:B------:R-:W-:Y:S01]  /*92c0*/  FFMA.FTZ R6, R4, R194.reuse, R16 ;  /* 0x000000c204067223 */ /* 0x080fe20000010010 */
[----:B------:R-:W-:Y:S01]  /*92d0*/  ISETP.GE.AND P5, PT, R5, R21, PT ;  /* 0x000000150500720c */ /* 0x000fe20003fa6270 */
[----:B------:R-:W-:Y:S01]  /*92e0*/  FFMA.FTZ R2, R7, R194, R19 ;  /* 0x000000c207027223 */ /* 0x000fe20000010013 */
[----:B------:R-:W-:Y:S01]  /*92f0*/  ISETP.GE.AND P6, PT, R5, R20, PT ;  /* 0x000000140500720c */ /* 0x000fe20003fc6270 */
[-C--:B------:R-:W-:Y:S01]  /*9300*/  FFMA.FTZ R5, R7, R194.reuse, R17 ;  /* 0x000000c207057223 */ /* 0x080fe20000010011 */
[----:B------:R-:W-:Y:S01]  /*9310*/  VIADD R7, R0, 0xffffff98 ;  /* 0xffffff9800077836 */ /* 0x000fe20000000000 */
[----:B------:R-:W-:Y:S01]  /*9320*/  HMMA.16816.F32 R156, R12, R158, R168 ;  /* 0x0000009e0c9c723c */ /* 0x000fe200000018a8 */
[----:B------:R-:W-:-:S07]  /*9330*/  FFMA.FTZ R4, R4, R194, R18 ;  /* 0x000000c204047223 */ /* 0x000fce0000010012 */
[----:B---3--:R-:W-:Y:S01]  /*9340*/  HMMA.16816.F32 R24, R8, R140, R144 ;  /* 0x0000008c0818723c */ /* 0x008fe20000001890 */
[----:B------:R-:W-:Y:S02]  /*9350*/  FSEL R146, R6, -INF , !P5 ;  /* 0xff80000006927808 */ /* 0x000fe40006800000 */
[----:B------:R-:W-:Y:S02]  /*9360*/  I2FP.F32.U32 R6, R7 ;  /* 0x0000000700067245 */ /* 0x000fe40000201000 */
[-C--:B------:R-:W-:Y:S02]  /*9370*/  ISETP.GE.AND P5, PT, R22, R21.reuse, PT ;  /* 0x000000151600720c */ /* 0x080fe40003fa6270 */
[----:B------:R-:W-:Y:S01]  /*9380*/  FSEL R151, R4, -INF , !P6 ;  /* 0xff80000004977808 */ /* 0x000fe20007000000 */
[----:B------:R-:W-:Y:S01]  /*9390*/  FFMA.FTZ R4, R6, R194, R28 ;  /* 0x000000c206047223 */ /* 0x000fe2000001001c */
[----:B------:R-:W-:Y:S01]  /*93a0*/  FSEL R147, R5, -INF , !P5 ;  /* 0xff80000005937808 */ /* 0x000fe20006800000 */
[----:B------:R-:W-:Y:S01]  /*93b0*/  VIADD R5, R0, 0xffffff99 ;  /* 0xffffff9900057836 */ /* 0x000fe20000000000 */
[----:B------:R-:W-:-:S02]  /*93c0*/  ISETP.GE.AND P5, PT, R7, R21, PT ;  /* 0x000000150700720c */ /* 0x000fc40003fa6270 */
[----:B------:R-:W-:Y:S01]  /*93d0*/  ISETP.GE.AND P6, PT, R22, R20, PT ;  /* 0x000000141600720c */ /* 0x000fe20003fc6270 */
[----:B------:R-:W-:Y:S01]  /*93e0*/  HMMA.16816.F32 R12, R12, R200, R180 ;  /* 0x000000c80c0c723c */ /* 0x000fe200000018b4 */
[----:B------:R-:W-:Y:S01]  /*93f0*/  VIADD R22, R0, 0xffffffa0 ;  /* 0xffffffa000167836 */ /* 0x000fe20000000000 */
[----:B------:R-:W-:Y:S02]  /*9400*/  FSEL R140, R4, -INF , !P5 ;  /* 0xff800000048c7808 */ /* 0x000fe40006800000 */
[----:B------:R-:W-:Y:S02]  /*9410*/  I2FP.F32.U32 R4, R5 ;  /* 0x0000000500047245 */ /* 0x000fe40000201000 */
[----:B------:R-:W-:Y:S01]  /*9420*/  FSEL R150, R2, -INF , !P6 ;  /* 0xff80000002967808 */ /* 0x000fe20007000000 */
[----:B------:R-:W-:Y:S01]  /*9430*/  FFMA.FTZ R2, R6, R194, R30 ;  /* 0x000000c206027223 */ /* 0x000fe2000001001e */
[----:B------:R-:W-:Y:S01]  /*9440*/  ISETP.GE.AND P6, PT, R7, R20, PT ;  /* 0x000000140700720c */ /* 0x000fe20003fc6270 */
[----:B------:R-:W-:Y:S01]  /*9450*/  FFMA.FTZ R6, R4, R194, R29 ;  /* 0x000000c204067223 */ /* 0x000fe2000001001d */
[----:B------:R-:W-:Y:S01]  /*9460*/  I2FP.F32.U32 R7, R22 ;  /* 0x0000001600077245 */ /* 0x000fe20000201000 */
[----:B------:R-:W-:Y:S01]  /*9470*/  HMMA.16816.F32 R16, R8, R142, R156 ;  /* 0x0000008e0810723c */ /* 0x000fe2000000189c */
[----:B------:R-:W-:-:S02]  /*9480*/  ISETP.GE.AND P5, PT, R5, R21, PT ;  /* 0x000000150500720c */ /* 0x000fc40003fa6270 */
[----:B------:R-:W-:Y:S01]  /*9490*/  FSEL R145, R2, -INF , !P6 ;  /* 0xff80000002917808 */ /* 0x000fe20007000000 */
[----:B------:R-:W-:Y:S01]  /*94a0*/  FFMA.FTZ R4, R4, R194, R31 ;  /* 0x000000c204047223 */ /* 0x000fe2000001001f */
[----:B------:R-:W-:Y:S01]  /*94b0*/  ISETP.GE.AND P6, PT, R5, R20, PT ;  /* 0x000000140500720c */ /* 0x000fe20003fc6270 */
[CC--:B------:R-:W-:Y:S01]  /*94c0*/  FFMA.FTZ R5, R7.reuse, R194.reuse, R24 ;  /* 0x000000c207057223 */ /* 0x0c0fe20000010018 */
[----:B------:R-:W-:Y:S01]  /*94d0*/  FFMA.FTZ R2, R7, R194, R26 ;  /* 0x000000c207027223 */ /* 0x000fe2000001001a */
[----:B------:R-:W-:Y:S01]  /*94e0*/  VIADD R7, R0, 0xffffffa1 ;  /* 0xffffffa100077836 */ /* 0x000fe20000000000 */
[----:B------:R-:W-:Y:S02]  /*94f0*/  FSEL R137, R6, -INF , !P5 ;  /* 0xff80000006897808 */ /* 0x000fe40006800000 */
[----:B------:R-:W-:Y:S02]  /*9500*/  ISETP.GE.AND P5, PT, R22, R21, PT ;  /* 0x000000151600720c */ /* 0x000fe40003fa6270 */
[----:B------:R-:W-:-:S02]  /*9510*/  FSEL R141, R4, -INF , !P6 ;  /* 0xff800000048d7808 */ /* 0x000fc40007000000 */
[----:B------:R-:W-:Y:S02]  /*9520*/  ISETP.GE.AND P6, PT, R22, R20, PT ;  /* 0x000000141600720c */ /* 0x000fe40003fc6270 */
[----:B------:R-:W-:Y:S02]  /*9530*/  I2FP.F32.U32 R6, R7 ;  /* 0x0000000700067245 */ /* 0x000fe40000201000 */
[----:B------:R-:W-:Y:S01]  /*9540*/  FSEL R223, R5, -INF , !P5 ;  /* 0xff80000005df7808 */ /* 0x000fe20006800000 */
[----:B------:R-:W-:Y:S01]  /*9550*/  VIADD R5, R0, 0xffffffa8 ;  /* 0xffffffa800057836 */ /* 0x000fe20000000000 */
[----:B------:R-:W-:Y:S01]  /*9560*/  FSEL R225, R2, -INF , !P6 ;  /* 0xff80000002e17808 */ /* 0x000fe20007000000 */
[----:B------:R-:W-:Y:S01]  /*9570*/  HMMA.16816.F32 R8, R8, R204, R12 ;  /* 0x000000cc0808723c */ /* 0x000fe2000000180c */
[C---:B------:R-:W-:Y:S01]  /*9580*/  ISETP.GE.AND P5, PT, R7.reuse, R21, PT ;  /* 0x000000150700720c */ /* 0x040fe20003fa6270 */
[----:B------:R-:W-:Y:S01]  /*9590*/  FFMA.FTZ R2, R6, R194, R27 ;  /* 0x000000c206027223 */ /* 0x000fe2000001001b */
[----:B------:R-:W-:Y:S01]  /*95a0*/  ISETP.GE.AND P6, PT, R7, R20, PT ;  /* 0x000000140700720c */ /* 0x000fe20003fc6270 */
[----:B------:R-:W-:Y:S01]  /*95b0*/  VIADD R12, R0, 0xffffffa9 ;  /* 0xffffffa9000c7836 */ /* 0x000fe20000000000 */
[----:B------:R-:W-:Y:S01]  /*95c0*/  I2FP.F32.U32 R7, R5 ;  /* 0x0000000500077245 */ /* 0x000fe20000201000 */
[----:B------:R-:W-:Y:S01]  /*95d0*/  FFMA.FTZ R4, R6, R194, R25 ;  /* 0x000000c206047223 */ /* 0x000fe20000010019 */
[----:B------:R-:W-:-:S02]  /*95e0*/  FSEL R221, R2, -INF , !P6 ;  /* 0xff80000002dd7808 */ /* 0x000fc40007000000 */
[----:B------:R-:W-:Y:S01]  /*95f0*/  I2FP.F32.U32 R6, R12 ;  /* 0x0000000c00067245 */ /* 0x000fe20000201000 */
[----:B------:R-:W-:Y:S01]  /*9600*/  FFMA.FTZ R2, R7, R194, R18 ;  /* 0x000000c207027223 */ /* 0x000fe20000010012 */
[----:B------:R-:W-:Y:S02]  /*9610*/  FSEL R207, R4, -INF , !P5 ;  /* 0xff80000004cf7808 */ /* 0x000fe40006800000 */
[C---:B------:R-:W-:Y:S02]  /*9620*/  ISETP.GE.AND P6, PT, R5.reuse, R20, PT ;  /* 0x000000140500720c */ /* 0x040fe40003fc6270 */
[----:B------:R-:W-:Y:S01]  /*9630*/  ISETP.GE.AND P5, PT, R5, R21, PT ;  /* 0x000000150500720c */ /* 0x000fe20003fa6270 */
[-C--:B------:R-:W-:Y:S01]  /*9640*/  FFMA.FTZ R5, R7, R194.reuse, R16 ;  /* 0x000000c207057223 */ /* 0x080fe20000010010 */
[----:B------:R-:W-:Y:S02]  /*9650*/  VIADD R7, R0, 0xffffffb0 ;  /* 0xffffffb000077836 */ /* 0x000fe40000000000 */
[CC--:B------:R-:W-:Y:S01]  /*9660*/  FFMA.FTZ R4, R6.reuse, R194.reuse, R17 ;  /* 0x000000c206047223 */ /* 0x0c0fe20000010011 */
[----:B------:R-:W-:Y:S01]  /*9670*/  FFMA.FTZ R6, R6, R194, R19 ;  /* 0x000000c206067223 */ /* 0x000fe20000010013 */
[----:B------:R-:W-:-:S02]  /*9680*/  FSEL R222, R2, -INF , !P6 ;  /* 0xff80000002de7808 */ /* 0x000fc40007000000 */
[C---:B------:R-:W-:Y:S02]  /*9690*/  ISETP.GE.AND P6, PT, R12.reuse, R20, PT ;  /* 0x000000140c00720c */ /* 0x040fe40003fc6270 */
[----:B------:R-:W-:Y:S02]  /*96a0*/  FSEL R206, R5, -INF , !P5 ;  /* 0xff80000005ce7808 */ /* 0x000fe40006800000 */
[----:B------:R-:W-:Y:S02]  /*96b0*/  ISETP.GE.AND P5, PT, R12, R21, PT ;  /* 0x000000150c00720c */ /* 0x000fe40003fa6270 */
[----:B------:R-:W-:Y:S02]  /*96c0*/  I2FP.F32.U32 R5, R7 ;  /* 0x0000000700057245 */ /* 0x000fe40000201000 */
[----:B------:R-:W-:Y:S01]  /*96d0*/  FSEL R224, R6, -INF , !P6 ;  /* 0xff80000006e07808 */ /* 0x000fe20007000000 */
[----:B------:R-:W-:Y:S01]  /*96e0*/  VIADD R6, R0, 0xffffffb1 ;  /* 0xffffffb100067836 */ /* 0x000fe20000000000 */
[----:B------:R-:W-:Y:S01]  /*96f0*/  FSEL R220, R4, -INF , !P5 ;  /* 0xff80000004dc7808 */ /* 0x000fe20006800000 */
[CC--:B------:R-:W-:Y:S01]  /*9700*/  FFMA.FTZ R4, R5.reuse, R194.reuse, R8 ;  /* 0x000000c205047223 */ /* 0x0c0fe20000010008 */
[----:B------:R-:W-:Y:S01]  /*9710*/  FFMA.FTZ R2, R5, R194, R10 ;  /* 0x000000c205027223 */ /* 0x000fe2000001000a */
[----:B------:R-:W-:Y:S01]  /*9720*/  VIADD R5, R0, 0xffffffb9 ;  /* 0xffffffb900057836 */ /* 0x000fe20000000000 */
[----:B------:R-:W-:-:S02]  /*9730*/  ISETP.GE.AND P5, PT, R7, R21, PT ;  /* 0x000000150700720c */ /* 0x000fc40003fa6270 */
[----:B------:R-:W-:Y:S02]  /*9740*/  I2FP.F32.U32 R0, R6 ;  /* 0x0000000600007245 */ /* 0x000fe40000201000 */
[----:B------:R-:W-:Y:S02]  /*9750*/  ISETP.GE.AND P6, PT, R7, R20, PT ;  /* 0x000000140700720c */ /* 0x000fe40003fc6270 */
[----:B------:R-:W-:Y:S01]  /*9760*/  FSEL R236, R4, -INF , !P5 ;  /* 0xff80000004ec7808 */ /* 0x000fe20006800000 */
[-C--:B------:R-:W-:Y:S01]  /*9770*/  FFMA.FTZ R4, R0, R194.reuse, R9 ;  /* 0x000000c200047223 */ /* 0x080fe20000010009 */
[----:B------:R-:W-:Y:S02]  /*9780*/  I2FP.F32.U32 R7, R5 ;  /* 0x0000000500077245 */ /* 0x000fe40000201000 */
[----:B------:R-:W-:Y:S02]  /*9790*/  ISETP.GE.AND P5, PT, R6, R21, PT ;  /* 0x000000150600720c */ /* 0x000fe40003fa6270 */
[----:B------:R-:W-:Y:S01]  /*97a0*/  FSEL R237, R2, -INF , !P6 ;  /* 0xff80000002ed7808 */ /* 0x000fe20007000000 */
[----:B------:R-:W-:Y:S01]  /*97b0*/  FFMA.FTZ R2, R7, R194, R173 ;  /* 0x000000c207027223 */ /* 0x000fe200000100ad */
[----:B------:R-:W-:-:S02]  /*97c0*/  FSEL R234, R4, -INF , !P5 ;  /* 0xff80000004ea7808 */ /* 0x000fc40006800000 */
[----:B------:R-:W-:-:S04]  /*97d0*/  ISETP.GE.AND P5, PT, R5, R21, PT ;  /* 0x000000150500720c */ /* 0x000fc80003fa6270 */
[----:B------:R-:W-:Y:S02]  /*97e0*/  FSEL R232, R2, -INF , !P5 ;  /* 0xff80000002e87808 */ /* 0x000fe40006800000 */
[----:B------:R-:W-:Y:S01]  /*97f0*/  ISETP.GE.U32.AND P5, PT, R244, 0x3, PT ;  /* 0x00000003f400780c */ /* 0x000fe20003fa6070 */
[----:B------:R-:W-:Y:S01]  /*9800*/  FFMA.FTZ R0, R0, R194, R11 ;  /* 0x000000c200007223 */ /* 0x000fe2000001000b */
[----:B------:R-:W-:-:S04]  /*9810*/  ISETP.GE.AND P6, PT, R6, R20, PT ;  /* 0x000000140600720c */ /* 0x000fc80003fc6270 */
[----:B------:R-:W-:Y:S01]  /*9820*/  FSEL R235, R0, -INF , !P6 ;  /* 0xff80000000eb7808 */ /* 0x000fe20007000000 */
[----:B------:R-:W-:Y:S01]  /*9830*/  FFMA.FTZ R0, R7, R194, R175 ;  /* 0x000000c207007223 */ /* 0x000fe200000100af */
        /* <DEDUP_REMOVED lines=88> */
.L_x_835:
[----:B------:R2:W-:Y:S02]  /*9dc0*/  STS.128 [R193+0xb800], RZ ;  /* 0x00b800ffc1007388 */ /* 0x0005e40000000c00 */
.L_x_836:
[----:B------:R-:W-:Y:S05]  /*9dd0*/  BSYNC.RECONVERGENT B0 ;  /* 0x0000000000007941 */ /* 0x000fea0003800200 */
.L_x_834:
[----:B------:R-:W0:Y:S02]  /*9de0*/  LDGDEPBAR ;  /* 0x00000000000079af */ /* 0x000e240000000000 */
.L_x_833:
[----:B------:R-:W4:Y:S04]  /*9df0*/  LDL.64 R166, [R1+0x50] ;  /* 0x0000500001a67983 */ /* 0x000f280000100a00 */
[----:B------:R-:W5:Y:S01]  /*9e00*/  LDL.64 R154, [R1+0x58] ;  /* 0x00005800019a7983 */ /* 0x000f620000100a00 */
[----:B------:R-:W-:Y:S01]  /*9e10*/  FMNMX3.FTZ R2, R116, R148, R23, !PT ;  /* 0x0000009474027276 */ /* 0x000fe20007810017 */
[----:B-1-3--:R-:W-:Y:S01]  /*9e20*/  VIADD R4, R244, 0xffffffff ;  /* 0xfffffffff4047836 */ /* 0x00afe20000000000 */
[----:B------:R-:W-:Y:S01]  /*9e30*/  FMNMX3.FTZ R0, R3, R149, R34, !PT ;  /* 0x0000009503007276 */ /* 0x000fe20007810022 */
[----:B------:R-:W1:Y:S01]  /*9e40*/  S2R R10, SR_CTAID.X ;  /* 0x00000000000a7919 */ /* 0x000e620000002500 */
[----:B------:R-:W-:Y:S01]  /*9e50*/  FMNMX3.FTZ R2, R2, R35, R32, !PT ;  /* 0x0000002302027276 */ /* 0x000fe20007810020 */
[----:B------:R-:W-:Y:S01]  /*9e60*/  IMAD.SHL.U32 R182, R4, 0x2, RZ ;  /* 0x0000000204b67824 */ /* 0x000fe200078e00ff */
[----:B------:R-:W-:Y:S01]  /*9e70*/  FMNMX3.FTZ R0, R0, R136, R33, !PT ;  /* 0x0000008800007276 */ /* 0x000fe20007810021 */
[----:B------:R-:W-:Y:S01]  /*9e80*/  VIADD R183, R196, 0x9e3779b9 ;  /* 0x9e3779b9c4b77836 */ /* 0x000fe20000000000 */
[----:B------:R-:W-:Y:S01]  /*9e90*/  FMNMX3.FTZ R2, R2, R146, R147, !PT ;  /* 0x0000009202027276 */ /* 0x000fe20007810093 */
[----:B------:R-:W-:Y:S01]  /*9ea0*/  VIADD R4, R182, 0xfffffffe ;  /* 0xfffffffeb6047836 */ /* 0x000fe20000000000 */
[----:B------:R-:W-:Y:S01]  /*9eb0*/  FMNMX3.FTZ R0, R0, R151, R150, !PT ;  /* 0x0000009700007276 */ /* 0x000fe20007810096 */
[----:B------:R-:W-:Y:S01]  /*9ec0*/  VIADD R184, R196, 0x3c6ef372 ;  /* 0x3c6ef372c4b87836 */ /* 0x000fe20000000000 */
[----:B------:R-:W-:Y:S01]  /*9ed0*/  FMNMX3.FTZ R2, R2, R140, R137, !PT ;  /* 0x0000008c02027276 */ /* 0x000fe20007810089 */
[----:B------:R-:W-:Y:S01]  /*9ee0*/  IMAD.MOV.U32 R152, RZ, RZ, R192 ;  /* 0x000000ffff987224 */ /* 0x000fe200078e00c0 */
        /* <DEDUP_REMOVED lines=11> */
[----:B------:R-:W3:Y:S01]  /*9fa0*/  LDC R30, c[0x0][0x4f8] ;  /* 0x00013e00ff1e7b82 */ /* 0x000ee20000000800 */
[----:B------:R-:W-:Y:S01]  /*9fb0*/  FMNMX3.FTZ R0, R0, R237, R235, !PT ;  /* 0x000000ed00007276 */ /* 0x000fe200078100eb */
[----:B------:R-:W-:Y:S01]  /*9fc0*/  VIADD R205, R196, 0xb54cda56 ;  /* 0xb54cda56c4cd7836 */ /* 0x000fe20000000000 */
[----:B------:R-:W-:Y:S01]  /*9fd0*/  FMNMX3.FTZ R2, R2, R238, R232, !PT ;  /* 0x000000ee02027276 */ /* 0x000fe200078100e8 */
[----:B------:R-:W-:Y:S01]  /*9fe0*/  LDSM.16.MT88.4 R12, [R117+0xc000] ;  /* 0x00c00000750c783b */ /* 0x000fe20000004200 */
[----:B------:R-:W-:Y:S01]  /*9ff0*/  FMNMX3.FTZ R0, R0, R239, R233, !PT ;  /* 0x000000ef00007276 */ /* 0x000fe200078100e9 */
[----:B------:R-:W-:Y:S01]  /*a000*/  VIADD R31, R117, 0xc040 ;  /* 0x0000c040751f7836 */ /* 0x000fe20000000000 */
[----:B------:R-:W-:Y:S01]  /*a010*/  SHF.R.U32.HI R6, RZ, 0x5, R189 ;  /* 0x00000005ff067819 */ /* 0x000fe200000116bd */
[----:B------:R-:W2:Y:S01]  /*a020*/  SHFL.BFLY PT, R5, R2, 0x2, 0x1f ;  /* 0x0c401f0002057f89 */ /* 0x000ea200000e0000 */
[----:B------:R-:W-:Y:S01]  /*a030*/  IADD3 R186, PT, PT, R197, 0x32370b8f, RZ ;  /* 0x32370b8fc5ba7810 */ /* 0x000fe20007ffe0ff */
[----:B------:R-:W-:-:S02]  /*a040*/  IMAD.MOV.U32 R164, RZ, RZ, R152 ;  /* 0x000000ffffa47224 */ /* 0x000fc400078e0098 */
[----:B------:R-:W2:Y:S01]  /*a050*/  SHFL.BFLY PT, R7, R0, 0x2, 0x1f ;  /* 0x0c401f0000077f89 */ /* 0x000ea200000e0000 */
[----:B-1----:R-:W-:-:S04]  /*a060*/  IMAD R10, R10, 0x4, R6 ;  /* 0x000000040a0a7824 */ /* 0x002fc800078e0206 */
[----:B------:R-:W-:Y:S01]  /*a070*/  IMAD.WIDE.U32 R10, R10, -0x326172a9, RZ ;  /* 0xcd9e8d570a0a7825 */ /* 0x000fe200078e00ff */
[----:B---3--:R-:W-:-:S04]  /*a080*/  LOP3.LUT R30, R30, 0xff, RZ, 0xc0, !PT ;  /* 0x000000ff1e1e7812 */ /* 0x008fc800078ec0ff */
[----:B------:R-:W-:Y:S02]  /*a090*/  LEA R30, R30, R30, 0x10 ;  /* 0x0000001e1e1e7211 */ /* 0x000fe400078e80ff */
[----:B--2---:R-:W-:Y:S02]  /*a0a0*/  FMNMX.FTZ R2, R2, R5, !PT ;  /* 0x0000000502027209 */ /* 0x004fe40007810000 */
[----:B------:R-:W-:Y:S02]  /*a0b0*/  FMNMX.FTZ R0, R0, R7, !PT ;  /* 0x0000000700007209 */ /* 0x000fe40007810000 */
[----:B----4-:R-:W-:-:S05]  /*a0c0*/  LOP3.LUT R4, R197, R4, R167, 0x96, !PT ;  /* 0x00000004c5047212 */ /* 0x010fca00078e96a7 */
[----:B------:R-:W-:-:S05]  /*a0d0*/  IMAD.WIDE.U32 R8, R4, -0x326172a9, RZ ;  /* 0xcd9e8d5704087825 */ /* 0x000fca00078e00ff */
[----:B------:R-:W-:Y:S02]  /*a0e0*/  LOP3.LUT R4, R183, R10, R9, 0x96, !PT ;  /* 0x0000000ab7047212 */ /* 0x000fe400078e9609 */
[----:B------:R-:W-:Y:S01]  /*a0f0*/  LOP3.LUT R6, R184, R8, R227, 0x96, !PT ;  /* 0x00000008b8067212 */ /* 0x000fe200078e96e3 */
[----:B------:R-:W1:Y:S02]  /*a100*/  SHFL.BFLY PT, R9, R2, 0x1, 0x1f ;  /* 0x0c201f0002097f89 */ /* 0x000e6400000e0000 */
[----:B------:R-:W-:Y:S02]  /*a110*/  IMAD.WIDE.U32 R4, R4, -0x2daee0ad, RZ ;  /* 0xd2511f5304047825 */ /* 0x000fe400078e00ff */
[----:B------:R-:W2:Y:S02]  /*a120*/  SHFL.BFLY PT, R8, R0, 0x1, 0x1f ;  /* 0x0c201f0000087f89 */ /* 0x000ea400000e0000 */
[----:B------:R-:W-:Y:S01]  /*a130*/  IMAD.WIDE.U32 R6, R6, -0x2daee0ad, RZ ;  /* 0xd2511f5306067825 */ /* 0x000fe200078e00ff */
[----:B-----5:R-:W-:-:S04]  /*a140*/  LOP3.LUT R5, R192, R154, R5, 0x96, !PT ;  /* 0x0000009ac0057212 */ /* 0x020fc800078e9605 */
[----:B------:R-:W-:Y:S01]  /*a150*/  LOP3.LUT R7, R186, R4, R7, 0x96, !PT ;  /* 0x00000004ba077212 */ /* 0x000fe200078e9607 */
        /* <DEDUP_REMOVED lines=8> */
[----:B--2---:R-:W-:Y:S01]  /*a1e0*/  FMNMX.FTZ R180, R0, R8, !PT ;  /* 0x0000000800b47209 */ /* 0x004fe20007810000 */
[----:B------:R-:W-:Y:S01]  /*a1f0*/  FMUL.FTZ R29, R181, UR4 ;  /* 0x00000004b51d7c20 */ /* 0x000fe20008410000 */
[----:B------:R-:W-:Y:S01]  /*a200*/  LOP3.LUT R118, R204, R4, R139, 0x96, !PT ;  /* 0x00000004cc767212 */ /* 0x000fe200078e968b */
[----:B------:R-:W-:Y:S01]  /*a210*/  IMAD.WIDE.U32 R24, R5, -0x326172a9, RZ ;  /* 0xcd9e8d5705187825 */ /* 0x000fe200078e00ff */
[----:B------:R-:W-:-:S03]  /*a220*/  FSETP.NEU.FTZ.AND P3, PT, R181, -INF , PT ;  /* 0xff800000b500780b */ /* 0x000fc60003f7d000 */
[C---:B------:R-:W-:Y:S01]  /*a230*/  FMUL.FTZ R28, R180.reuse, UR4 ;  /* 0x00000004b41c7c20 */ /* 0x040fe20008410000 */
[----:B------:R-:W-:Y:S01]  /*a240*/  FSETP.NEU.FTZ.AND P1, PT, R180, -INF , PT ;  /* 0xff800000b400780b */ /* 0x000fe20003f3d000 */
[----:B------:R-:W-:Y:S01]  /*a250*/  IMAD.WIDE.U32 R118, R118, -0x326172a9, RZ ;  /* 0xcd9e8d5776767825 */ /* 0x000fe200078e00ff */
[----:B------:R-:W-:Y:S02]  /*a260*/  FSEL R2, R181, RZ, P3 ;  /* 0x000000ffb5027208 */ /* 0x000fe40001800000 */
[----:B------:R-:W-:Y:S02]  /*a270*/  FSEL R0, R180, RZ, P1 ;  /* 0x000000ffb4007208 */ /* 0x000fe40000800000 */
[----:B------:R-:W-:Y:S01]  /*a280*/  FSEL R29, R29, RZ, P3 ;  /* 0x000000ff1d1d7208 */ /* 0x000fe20001800000 */
[----:B------:R-:W-:Y:S01]  /*a290*/  FADD.FTZ R11, R116, -R2 ;  /* 0x80000002740b7221 */ /* 0x000fe20000010000 */
[C---:B------:R-:W-:Y:S01]  /*a2a0*/  PRMT R4, R118.reuse, 0x7773, RZ ;  /* 0x0000777376047816 */ /* 0x040fe200000000ff */
[----:B------:R-:W-:Y:S01]  /*a2b0*/  FADD.FTZ R10, R3, -R0 ;  /* 0x80000000030a7221 */ /* 0x000fe20000010000 */
[----:B------:R-:W-:Y:S01]  /*a2c0*/  PRMT R2, R118, 0x7772, RZ ;  /* 0x0000777276027816 */ /* 0x000fe200000000ff */
[--C-:B------:R-:W-:Y:S01]  /*a2d0*/  FFMA.FTZ R0, R148, UR4, -R29.reuse ;  /* 0x0000000494007c23 */ /* 0x100fe2000801081d */
[----:B------:R-:W-:Y:S01]  /*a2e0*/  FSEL R28, R28, RZ, P1 ;  /* 0x000000ff1c1c7208 */ /* 0x000fe20000800000 */
[----:B------:R-:W-:Y:S01]  /*a2f0*/  FMUL.FTZ R11, R11, UR4 ;  /* 0x000000040b0b7c20 */ /* 0x000fe20008410000 */
[----:B------:R-:W-:Y:S01]  /*a300*/  PRMT R9, R2, 0x5410, R4 ;  /* 0x0000541002097816 */ /* 0x000fe20000000004 */
[--C-:B------:R-:W-:Y:S01]  /*a310*/  FFMA.FTZ R2, R23, UR4, -R29.reuse ;  /* 0x0000000417027c23 */ /* 0x100fe2000801081d */
[----:B------:R1:W-:Y:S01]  /*a320*/  MUFU.EX2 R229, R0 ;  /* 0x0000000000e57308 */ /* 0x0003e20000000800 */
[----:B------:R-:W-:Y:S01]  /*a330*/  FFMA.FTZ R4, R32, UR4, -R29 ;  /* 0x0000000420047c23 */ /* 0x000fe2000801081d */
[--C-:B------:R-:W-:Y:S01]  /*a340*/  FFMA.FTZ R3, R149, UR4, -R28.reuse ;  /* 0x0000000495037c23 */ /* 0x100fe2000801081c */
[--C-:B------:R-:W-:Y:S01]  /*a350*/  FFMA.FTZ R5, R136, UR4, -R28.reuse ;  /* 0x0000000488057c23 */ /* 0x100fe2000801081c */
[----:B------:R2:W3:Y:S01]  /*a360*/  MUFU.EX2 R230, R2 ;  /* 0x0000000200e67308 */ /* 0x0004e20000000800 */
[----:B------:R-:W-:Y:S01]  /*a370*/  FFMA.FTZ R7, R33, UR4, -R28 ;  /* 0x0000000421077c23 */ /* 0x000fe2000801081c */
[----:B------:R-:W-:Y:S01]  /*a380*/  PRMT R8, R118, 0x7771, RZ ;  /* 0x0000777176087816 */ /* 0x000fe200000000ff */
[----:B------:R-:W-:Y:S01]  /*a390*/  FMUL.FTZ R10, R10, UR4 ;  /* 0x000000040a0a7c20 */ /* 0x000fe20008410000 */
[----:B------:R4:W-:Y:S01]  /*a3a0*/  MUFU.EX2 R153, R4 ;  /* 0x0000000400997308 */ /* 0x0009e20000000800 */
[----:B------:R-:W-:Y:S01]  /*a3b0*/  LOP3.LUT R116, R205, R24, R119, 0x96, !PT ;  /* 0x00000018cd747212 */ /* 0x000fe200078e9677 */
[----:B------:R-:W-:-:S02]  /*a3c0*/  IMAD.MOV.U32 R24, RZ, RZ, 0x20 ;  /* 0x00000020ff187424 */ /* 0x000fc400078e00ff */
[----:B------:R-:W-:Y:S01]  /*a3d0*/  MUFU.EX2 R33, R5 ;  /* 0x0000000500217308 */ /* 0x000fe20000000800 */
[----:B------:R-:W-:Y:S01]  /*a3e0*/  LOP3.LUT R6, R116, 0xff, RZ, 0xc0, !PT ;  /* 0x000000ff74067812 */ /* 0x000fe200078ec0ff */
[----:B-1----:R-:W-:Y:S01]  /*a3f0*/  FFMA.FTZ R0, R35, UR4, -R29 ;  /* 0x0000000423007c23 */ /* 0x002fe2000801081d */
[----:B------:R-:W-:Y:S01]  /*a400*/  SEL R24, R24, 0xffffffe0, !P2 ;  /* 0xffffffe018187807 */ /* 0x000fe20005000000 */
[----:B------:R-:W-:Y:S01]  /*a410*/  MUFU.EX2 R32, R7 ;  /* 0x0000000700207308 */ /* 0x000fe20000000800 */
[----:B------:R-:W-:Y:S02]  /*a420*/  IMAD.MOV.U32 R148, RZ, RZ, R164 ;  /* 0x000000ffff947224 */ /* 0x000fe400078e00a4 */
[----:B--2---:R-:W-:Y:S01]  /*a430*/  FFMA.FTZ R2, R34, UR4, -R28 ;  /* 0x0000000422027c23 */ /* 0x004fe2000801081c */
[----:B------:R1:W-:Y:S01]  /*a440*/  MUFU.EX2 R149, R0 ;  /* 0x0000000000957308 */ /* 0x0003e20000000800 */
[----:B------:R-:W-:Y:S01]  /*a450*/  IMAD.IADD R143, R24, 0x1, R117 ;  /* 0x00000001188f7824 */ /* 0x000fe200078e0275 */
[----:B----4-:R-:W-:-:S02]  /*a460*/  SHF.R.U32.HI R4, RZ, 0x18, R116 ;  /* 0x00000018ff047819 */ /* 0x010fc40000011674 */
[----:B------:R2:W-:Y:S02]  /*a470*/  MUFU.EX2 R156, R3 ;  /* 0x00000003009c7308 */ /* 0x0005e40000000800 */
[----:B------:R-:W4:Y:S02]  /*a480*/  LDSM.16.MT88.4 R20, [R143+0xc000] ;  /* 0x00c000008f14783b */ /* 0x000f240000004200 */
[----:B------:R5:W-:Y:S04]  /*a490*/  MUFU.EX2 R231, R2 ;  /* 0x0000000200e77308 */ /* 0x000be80000000800 */
[----:B------:R-:W3:Y:S01]  /*a4a0*/  MUFU.EX2 R34, R11 ;  /* 0x0000000b00227308 */ /* 0x000ee20000000800 */
[----:B-1----:R-:W-:-:S03]  /*a4b0*/  IMAD.MOV.U32 R0, RZ, RZ, R118 ;  /* 0x000000ffff007224 */ /* 0x002fc600078e0076 */
[----:B------:R-:W1:Y:S01]  /*a4c0*/  MUFU.EX2 R35, R10 ;  /* 0x0000000a00237308 */ /* 0x000e620000000800 */
[----:B--2---:R-:W-:Y:S02]  /*a4d0*/  LOP3.LUT R3, R116, 0xffff, RZ, 0xc0, !PT ;  /* 0x0000ffff74037812 */ /* 0x004fe400078ec0ff */
[----:B------:R-:W-:Y:S02]  /*a4e0*/  LOP3.LUT R0, R0, 0xff, RZ, 0xc0, !PT ;  /* 0x000000ff00007812 */ /* 0x000fe400078ec0ff */
[----:B-----5:R-:W-:Y:S02]  /*a4f0*/  PRMT R2, R116, 0x7632, R2 ;  /* 0x0000763274027816 */ /* 0x020fe40000000002 */
[----:B------:R-:W-:Y:S02]  /*a500*/  PRMT R8, R0, 0x5410, R8 ;  /* 0x0000541000087816 */ /* 0x000fe40000000008 */
[----:B---3--:R-:W-:Y:S01]  /*a510*/  F2FP.F16.F32.PACK_AB R0, R230, R229 ;  /* 0x000000e5e600723e */ /* 0x008fe200000000ff */
[-C--:B------:R-:W-:Y:S01]  /*a520*/  FMUL.FTZ R120, R120, R34.reuse ;  /* 0x0000002278787220 */ /* 0x080fe20000410000 */
[----:B------:R-:W-:Y:S01]  /*a530*/  SHF.R.U32.HI R3, RZ, 0x8, R3 ;  /* 0x00000008ff037819 */ /* 0x000fe20000011603 */
[-C--:B------:R-:W-:Y:S01]  /*a540*/  FMUL.FTZ R121, R121, R34.reuse ;  /* 0x0000002279797220 */ /* 0x080fe20000410000 */
[----:B------:R-:W-:Y:S01]  /*a550*/  PRMT R168, R0, 0x7610, R168 ;  /* 0x0000761000a87816 */ /* 0x000fe200000000a8 */
[-C--:B-1----:R-:W-:Y:S01]  /*a560*/  FMUL.FTZ R122, R122, R35.reuse ;  /* 0x000000237a7a7220 */ /* 0x082fe20000410000 */
[----:B------:R-:W-:Y:S01]  /*a570*/  PRMT R169, R0, 0x7632, R169 ;  /* 0x0000763200a97816 */ /* 0x000fe200000000a9 */
[----:B------:R-:W-:Y:S01]  /*a580*/  FMUL.FTZ R123, R123, R35 ;  /* 0x000000237b7b7220 */ /* 0x000fe20000410000 */
[----:B------:R-:W-:Y:S01]  /*a590*/  F2FP.F16.F32.PACK_AB R0, R153, R149 ;  /* 0x000000959900723e */ /* 0x000fe200000000ff */
[-C--:B------:R-:W-:Y:S01]  /*a5a0*/  FMUL.FTZ R124, R124, R34.reuse ;  /* 0x000000227c7c7220 */ /* 0x080fe20000410000 */
[----:B------:R-:W-:Y:S01]  /*a5b0*/  LOP3.LUT R2, R2, 0xff, RZ, 0xc0, !PT ;  /* 0x000000ff02027812 */ /* 0x000fe200078ec0ff */
[-C--:B------:R-:W-:Y:S01]  /*a5c0*/  FMUL.FTZ R125, R125, R34.reuse ;  /* 0x000000227d7d7220 */ /* 0x080fe20000410000 */
[----:B------:R-:W-:Y:S01]  /*a5d0*/  PRMT R173, R0, 0x7610, R173 ;  /* 0x0000761000ad7816 */ /* 0x000fe200000000ad */
[-C--:B------:R-:W-:Y:S01]  /*a5e0*/  FMUL.FTZ R126, R126, R35.reuse ;  /* 0x000000237e7e7220 */ /* 0x080fe20000410000 */
[----:B------:R-:W-:Y:S01]  /*a5f0*/  PRMT R172, R0, 0x7632, R172 ;  /* 0x0000763200ac7816 */ /* 0x000fe200000000ac */
[----:B------:R-:W-:Y:S01]  /*a600*/  FMUL.FTZ R127, R127, R35 ;  /* 0x000000237f7f7220 */ /* 0x000fe20000410000 */
[----:B------:R-:W-:Y:S01]  /*a610*/  PRMT R3, R6, 0x5410, R3 ;  /* 0x0000541006037816 */ /* 0x000fe20000000003 */
[-C--:B------:R-:W-:Y:S01]  /*a620*/  FMUL.FTZ R44, R44, R34.reuse ;  /* 0x000000222c2c7220 */ /* 0x080fe20000410000 */
[----:B------:R-:W-:Y:S01]  /*a630*/  PRMT R5, R2, 0x5410, R4 ;  /* 0x0000541002057816 */ /* 0x000fe20000000004 */
[----:B------:R-:W-:Y:S01]  /*a640*/  FMUL.FTZ R45, R45, R34 ;  /* 0x000000222d2d7220 */ /* 0x000fe20000410000 */
        /* <DEDUP_REMOVED lines=8> */
[----:B------:R-:W-:Y:S01]  /*a6d0*/  PRMT R175, R2, 0x7610, R175 ;  /* 0x0000761002af7816 */ /* 0x000fe200000000af */
[-C--:B------:R-:W-:Y:S01]  /*a6e0*/  FMUL.FTZ R50, R50, R35.reuse ;  /* 0x0000002332327220 */ /* 0x080fe20000410000 */
[----:B------:R-:W-:Y:S01]  /*a6f0*/  PRMT R174, R2, 0x7632, R174 ;  /* 0x0000763202ae7816 */ /* 0x000fe200000000ae */
[-C--:B------:R-:W-:Y:S01]  /*a700*/  FMUL.FTZ R51, R51, R35.reuse ;  /* 0x0000002333337220 */ /* 0x080fe20000410000 */
[--C-:B------:R-:W-:Y:S01]  /*a710*/  HSET2.LE.AND R0, R3, R30.reuse, PT ;  /* 0x0000001e03007233 */ /* 0x100fe20003803000 */
[-C--:B------:R-:W-:Y:S01]  /*a720*/  FMUL.FTZ R40, R40, R34.reuse ;  /* 0x0000002228287220 */ /* 0x080fe20000410000 */
[----:B------:R-:W-:Y:S01]  /*a730*/  PRMT R2, R168, 0x5410, R169 ;  /* 0x00005410a8027816 */ /* 0x000fe200000000a9 */
[----:B------:R-:W-:Y:S01]  /*a740*/  FMUL.FTZ R41, R41, R34 ;  /* 0x0000002229297220 */ /* 0x000fe20000410000 */
[----:B------:R-:W-:Y:S01]  /*a750*/  LOP3.LUT R3, R9, 0xff00ff, RZ, 0xc0, !PT ;  /* 0x00ff00ff09037812 */ /* 0x000fe200078ec0ff */
[-C--:B------:R-:W-:Y:S01]  /*a760*/  FMUL.FTZ R42, R42, R35.reuse ;  /* 0x000000232a2a7220 */ /* 0x080fe20000410000 */
[----:B------:R-:W-:Y:S01]  /*a770*/  LOP3.LUT R4, R2, R0, RZ, 0xc0, !PT ;  /* 0x0000000002047212 */ /* 0x000fe200078ec0ff */
[-C--:B------:R-:W-:Y:S01]  /*a780*/  FMUL.FTZ R43, R43, R35.reuse ;  /* 0x000000232b2b7220 */ /* 0x080fe20000410000 */
[--C-:B------:R-:W-:Y:S01]  /*a790*/  HSET2.LE.AND R0, R5, R30.reuse, PT ;  /* 0x0000001e05007233 */ /* 0x100fe20003803000 */
[-C--:B------:R-:W-:Y:S01]  /*a7a0*/  FMUL.FTZ R52, R52, R34.reuse ;  /* 0x0000002234347220 */ /* 0x080fe20000410000 */
[----:B------:R-:W-:Y:S01]  /*a7b0*/  PRMT R5, R175, 0x5410, R174 ;  /* 0x00005410af057816 */ /* 0x000fe200000000ae */
[----:B------:R-:W-:Y:S01]  /*a7c0*/  FMUL.FTZ R53, R53, R34 ;  /* 0x0000002235357220 */ /* 0x000fe20000410000 */
[--C-:B------:R-:W-:Y:S01]  /*a7d0*/  HSET2.LE.AND R2, R8, R30.reuse, PT ;  /* 0x0000001e08027233 */ /* 0x100fe20003803000 */
[-C--:B------:R-:W-:Y:S01]  /*a7e0*/  FMUL.FTZ R54, R54, R35.reuse ;  /* 0x0000002336367220 */ /* 0x080fe20000410000 */
[----:B------:R-:W-:Y:S01]  /*a7f0*/  LOP3.LUT R5, R5, R0, RZ, 0xc0, !PT ;  /* 0x0000000005057212 */ /* 0x000fe200078ec0ff */
[----:B------:R-:W1:Y:S01]  /*a800*/  LDSM.16.MT88.4 R8, [R117+0xe000] ;  /* 0x00e000007508783b */ /* 0x000e620000004200 */
[----:B------:R-:W-:Y:S01]  /*a810*/  PRMT R0, R173, 0x5410, R172 ;  /* 0x00005410ad007816 */ /* 0x000fe200000000ac */
[-C--:B------:R-:W-:Y:S01]  /*a820*/  FMUL.FTZ R55, R55, R35.reuse ;  /* 0x0000002337377220 */ /* 0x080fe20000410000 */
[----:B------:R-:W-:Y:S01]  /*a830*/  HSET2.LE.AND R3, R3, R30, PT ;  /* 0x0000001e03037233 */ /* 0x000fe20003803000 */
[----:B------:R-:W-:Y:S01]  /*a840*/  FMUL.FTZ R56, R56, R34 ;  /* 0x0000002238387220 */ /* 0x000fe20000410000 */
[----:B------:R-:W-:Y:S01]  /*a850*/  LOP3.LUT R6, R0, R2, RZ, 0xc0, !PT ;  /* 0x0000000200067212 */ /* 0x000fe200078ec0ff */
[----:B------:R-:W-:Y:S01]  /*a860*/  FMUL.FTZ R57, R57, R34 ;  /* 0x0000002239397220 */ /* 0x000fe20000410000 */
[----:B------:R-:W-:Y:S01]  /*a870*/  PRMT R0, R171, 0x5410, R170 ;  /* 0x00005410ab007816 */ /* 0x000fe200000000aa */
[-C--:B------:R-:W-:Y:S01]  /*a880*/  FMUL.FTZ R58, R58, R35.reuse ;  /* 0x000000233a3a7220 */ /* 0x080fe20000410000 */
[----:B------:R-:W-:Y:S01]  /*a890*/  FMUL.FTZ R59, R59, R35 ;  /* 0x000000233b3b7220 */ /* 0x000fe20000410000 */
[----:B------:R-:W-:Y:S01]  /*a8a0*/  MOV R2, R154 ;  /* 0x0000009a00027202 */ /* 0x000fe20000000f00 */
[----:B------:R-:W-:Y:S01]  /*a8b0*/  FMUL.FTZ R60, R60, R34 ;  /* 0x000000223c3c7220 */ /* 0x000fe20000410000 */
[----:B------:R-:W-:Y:S01]  /*a8c0*/  LOP3.LUT R7, R0, R3, RZ, 0xc0, !PT ;  /* 0x0000000300077212 */ /* 0x000fe200078ec0ff */
[----:B------:R-:W-:-:S02]  /*a8d0*/  VIADD R0, R117, 0xc000 ;  /* 0x0000c00075007836 */ /* 0x000fc40000000000 */
[-C--:B------:R-:W-:Y:S01]  /*a8e0*/  FMUL.FTZ R61, R61, R34.reuse ;  /* 0x000000223d3d7220 */ /* 0x080fe20000410000 */
[----:B------:R-:W-:Y:S02]  /*a8f0*/  IMAD.MOV.U32 R3, RZ, RZ, R155 ;  /* 0x000000ffff037224 */ /* 0x000fe400078e009b */
[-C--:B------:R-:W-:Y:S01]  /*a900*/  FMUL.FTZ R62, R62, R35.reuse ;  /* 0x000000233e3e7220 */ /* 0x080fe20000410000 */
[----:B------:R-:W-:Y:S02]  /*a910*/  @P0 VIADD R31, R0, 0xffffffc0 ;  /* 0xffffffc0001f0836 */ /* 0x000fe40000000000 */
[-C--:B------:R-:W-:Y:S01]  /*a920*/  FMUL.FTZ R63, R63, R35.reuse ;  /* 0x000000233f3f7220 */ /* 0x080fe20000410000 */
[C---:B------:R-:W-:Y:S01]  /*a930*/  HMMA.16816.F32 R120, R4.reuse, R12, R120 ;  /* 0x0000000c0478723c */ /* 0x040fe20000001878 */
[-C--:B------:R-:W-:Y:S01]  /*a940*/  FMUL.FTZ R64, R64, R34.reuse ;  /* 0x0000002240407220 */ /* 0x080fe20000410000 */
[----:B------:R-:W-:Y:S01]  /*a950*/  IMAD.IADD R144, R24, 0x1, R31 ;  /* 0x0000000118907824 */ /* 0x000fe200078e021f */
[----:B------:R-:W2:Y:S01]  /*a960*/  LDSM.16.MT88.4 R16, [R31] ;  /* 0x000000001f10783b */ /* 0x000ea20000004200 */
[-C--:B------:R-:W-:Y:S01]  /*a970*/  FMUL.FTZ R65, R65, R34.reuse ;  /* 0x0000002241417220 */ /* 0x080fe20000410000 */
[-C--:B------:R-:W-:Y:S01]  /*a980*/  FMUL.FTZ R66, R66, R35.reuse ;  /* 0x0000002342427220 */ /* 0x080fe20000410000 */
[-C--:B------:R-:W-:Y:S01]  /*a990*/  FMUL.FTZ R67, R67, R35.reuse ;  /* 0x0000002343437220 */ /* 0x080fe20000410000 */
[-C--:B------:R-:W-:Y:S01]  /*a9a0*/  FMUL.FTZ R68, R68, R34.reuse ;  /* 0x0000002244447220 */ /* 0x080fe20000410000 */
[C---:B------:R-:W-:Y:S01]  /*a9b0*/  HMMA.16816.F32 R216, R4.reuse, R14, R124 ;  /* 0x0000000e04d8723c */ /* 0x040fe2000000187c */
[----:B------:R-:W3:Y:S01]  /*a9c0*/  LDSM.16.MT88.4 R12, [R144] ;  /* 0x00000000900c783b */ /* 0x000ee20000004200 */
[-C--:B------:R-:W-:Y:S01]  /*a9d0*/  FMUL.FTZ R69, R69, R34.reuse ;  /* 0x0000002245457220 */ /* 0x080fe20000410000 */
[-C--:B------:R-:W-:Y:S01]  /*a9e0*/  FMUL.FTZ R70, R70, R35.reuse ;  /* 0x0000002346467220 */ /* 0x080fe20000410000 */
[-C--:B------:R-:W-:Y:S01]  /*a9f0*/  FMUL.FTZ R71, R71, R35.reuse ;  /* 0x0000002347477220 */ /* 0x080fe20000410000 */
[-C--:B------:R-:W-:Y:S01]  /*aa00*/  FMUL.FTZ R72, R72, R34.reuse ;  /* 0x0000002248487220 */ /* 0x080fe20000410000 */
[----:B------:R-:W-:Y:S01]  /*aa10*/  FMUL.FTZ R73, R73, R34 ;  /* 0x0000002249497220 */ /* 0x000fe20000410000 */
[----:B------:R-:W-:Y:S01]  /*aa20*/  FMUL.FTZ R74, R74, R35 ;  /* 0x000000234a4a7220 */ /* 0x000fe20000410000 */
[----:B----4-:R-:W-:Y:S01]  /*aa30*/  HMMA.16816.F32 R208, R4, R22, R40 ;  /* 0x0000001604d0723c */ /* 0x010fe20000001828 */
[----:B------:R-:W-:-:S02]  /*aa40*/  IMAD.MOV.U32 R40, RZ, RZ, R153 ;  /* 0x000000ffff287224 */ /* 0x000fc400078e0099 */
[-C--:B------:R-:W-:Y:S01]  /*aa50*/  FMUL.FTZ R75, R75, R35.reuse ;  /* 0x000000234b4b7220 */ /* 0x080fe20000410000 */
[----:B------:R-:W-:Y:S02]  /*aa60*/  IMAD.MOV.U32 R41, RZ, RZ, R156 ;  /* 0x000000ffff297224 */ /* 0x000fe400078e009c */
        /* <DEDUP_REMOVED lines=34> */
[----:B------:R-:W-:Y:S01]  /*ac90*/  FFMA.FTZ R0, R146, UR4, -R29 ;  /* 0x0000000492007c23 */ /* 0x000fe2000801081d */
[----:B------:R-:W-:-:S02]  /*aca0*/  VIADD R43, R196, 0x1715609d ;  /* 0x1715609dc42b7836 */ /* 0x000fc40000000000 */
[-C--:B------:R-:W-:Y:S01]  /*acb0*/  FMUL.FTZ R108, R108, R34.reuse ;  /* 0x000000226c6c7220 */ /* 0x080fe20000410000 */
[-C--:B------:R-:W-:Y:S01]  /*acc0*/  FMUL.FTZ R109, R109, R34.reuse ;  /* 0x000000226d6d7220 */ /* 0x080fe20000410000 */
[-C--:B------:R-:W-:Y:S01]  /*acd0*/  FMUL.FTZ R110, R110, R35.reuse ;  /* 0x000000236e6e7220 */ /* 0x080fe20000410000 */
[C---:B---3--:R-:W-:Y:S01]  /*ace0*/  HMMA.16816.F32 R176, R4.reuse, R12, R52 ;  /* 0x0000000c04b0723c */ /* 0x048fe20000001834 */
[-C--:B------:R-:W-:Y:S01]  /*acf0*/  FMUL.FTZ R111, R111, R35.reuse ;  /* 0x000000236f6f7220 */ /* 0x080fe20000410000 */
[----:B------:R-:W-:Y:S02]  /*ad00*/  VIADD R42, R197, 0x646e171e ;  /* 0x646e171ec52a7836 */ /* 0x000fe40000000000 */
[-C--:B------:R-:W-:Y:S01]  /*ad10*/  FMUL.FTZ R128, R128, R34.reuse ;  /* 0x0000002280807220 */ /* 0x080fe20000410000 */
[-C--:B------:R-:W-:Y:S01]  /*ad20*/  FMUL.FTZ R129, R129, R34.reuse ;  /* 0x0000002281817220 */ /* 0x080fe20000410000 */
[-C--:B------:R-:W-:Y:S01]  /*ad30*/  FMUL.FTZ R130, R130, R35.reuse ;  /* 0x0000002382827220 */ /* 0x080fe20000410000 */
[-C--:B------:R-:W-:Y:S01]  /*ad40*/  FMUL.FTZ R131, R131, R35.reuse ;  /* 0x0000002383837220 */ /* 0x080fe20000410000 */
[----:B------:R-:W-:Y:S01]  /*ad50*/  IMAD.MOV.U32 R67, RZ, RZ, R231 ;  /* 0x000000ffff437224 */ /* 0x000fe200078e00e7 */
[----:B------:R-:W-:Y:S01]  /*ad60*/  HMMA.16816.F32 R152, R4, R14, R56 ;  /* 0x0000000e0498723c */ /* 0x000fe20000001838 */
[----:B------:R-:W3:Y:S01]  /*ad70*/  LDSM.16.MT88.4 R12, [R31+0x2000] ;  /* 0x002000001f0c783b */ /* 0x000ee20000004200 */
[-C--:B------:R-:W-:Y:S01]  /*ad80*/  FMUL.FTZ R132, R132, R34.reuse ;  /* 0x0000002284847220 */ /* 0x080fe20000410000 */
[----:B------:R-:W-:Y:S01]  /*ad90*/  FMUL.FTZ R133, R133, R34 ;  /* 0x0000002285857220 */ /* 0x000fe20000410000 */
[-C--:B------:R-:W-:Y:S01]  /*ada0*/  FMUL.FTZ R134, R134, R35.reuse ;  /* 0x0000002386867220 */ /* 0x080fe20000410000 */
[----:B------:R-:W-:Y:S01]  /*adb0*/  FMUL.FTZ R135, R135, R35 ;  /* 0x0000002387877220 */ /* 0x000fe20000410000 */
[----:B------:R-:W-:-:S02]  /*adc0*/  IMAD.MOV.U32 R66, RZ, RZ, R230 ;  /* 0x000000ffff427224 */ /* 0x000fc400078e00e6 */
        /* <DEDUP_REMOVED lines=9> */
[----:B------:R-:W-:Y:S01]  /*ae60*/  HMMA.16816.F32 R88, R4, R10, R88 ;  /* 0x0000000a0458723c */ /* 0x000fe20000001858 */
[----:B------:R-:W1:Y:S01]  /*ae70*/  LDSM.16.MT88.4 R8, [R31+0x4000] ;  /* 0x004000001f08783b */ /* 0x000e620000004200 */
[-C--:B------:R-:W-:Y:S01]  /*ae80*/  FMUL.FTZ R112, R112, R34.reuse ;  /* 0x0000002270707220 */ /* 0x080fe20000410000 */
[----:B------:R-:W-:Y:S01]  /*ae90*/  FMUL.FTZ R113, R113, R34 ;  /* 0x0000002271717220 */ /* 0x000fe20000410000 */
[-C--:B------:R-:W-:Y:S01]  /*aea0*/  FMUL.FTZ R114, R114, R35.reuse ;  /* 0x0000002372727220 */ /* 0x080fe20000410000 */
[----:B------:R-:W-:-:S03]  /*aeb0*/  FMUL.FTZ R115, R115, R35 ;  /* 0x0000002373737220 */ /* 0x000fc60000410000 */
[C---:B------:R-:W-:Y:S01]  /*aec0*/  HMMA.16816.F32 R212, R4.reuse, R20, R36 ;  /* 0x0000001404d4723c */ /* 0x040fe20000001824 */
[----:B------:R-:W-:Y:S01]  /*aed0*/  IMAD.MOV.U32 R21, RZ, RZ, R229 ;  /* 0x000000ffff157224 */ /* 0x000fe200078e00e5 */
[----:B------:R-:W-:Y:S01]  /*aee0*/  MOV R20, R228 ;  /* 0x000000e400147202 */ /* 0x000fe20000000f00 */
[----:B------:R-:W-:Y:S05]  /*aef0*/  LDSM.16.MT88.4 R36, [R117+0xc800] ;  /* 0x00c800007524783b */ /* 0x000fea0000004200 */
[----:B--2---:R-:W-:Y:S01]  /*af00*/  HMMA.16816.F32 R160, R4, R16, R68 ;  /* 0x0000001004a0723c */ /* 0x004fe20000001844 */
[----:B------:R-:W-:Y:S02]  /*af10*/  IMAD.MOV.U32 R70, RZ, RZ, R166 ;  /* 0x000000ffff467224 */ /* 0x000fe400078e00a6 */
[----:B------:R-:W-:-:S05]  /*af20*/  IMAD.MOV.U32 R71, RZ, RZ, R167 ;  /* 0x000000ffff477224 */ /* 0x000fca00078e00a7 */
[C---:B------:R-:W-:Y:S01]  /*af30*/  HMMA.16816.F32 R164, R4.reuse, R18, R72 ;  /* 0x0000001204a4723c */ /* 0x040fe20000001848 */
[----:B------:R-:W2:Y:S07]  /*af40*/  LDSM.16.MT88.4 R16, [R117+0x10000] ;  /* 0x010000007510783b */ /* 0x000eae0000004200 */
[C---:B---3--:R-:W-:Y:S08]  /*af50*/  HMMA.16816.F32 R76, R4.reuse, R12, R76 ;  /* 0x0000000c044c723c */ /* 0x048ff0000000184c */
[----:B------:R-:W-:Y:S01]  /*af60*/  HMMA.16816.F32 R72, R4, R14, R80 ;  /* 0x0000000e0448723c */ /* 0x000fe20000001850 */
[----:B------:R-:W3:Y:S01]  /*af70*/  LDSM.16.MT88.4 R12, [R143+0x10000] ;  /* 0x010000008f0c783b */ /* 0x000ee20000004200 */
[----:B------:R-:W-:Y:S01]  /*af80*/  IMAD.MOV.U32 R82, RZ, RZ, R2 ;  /* 0x000000ffff527224 */ /* 0x000fe200078e0002 */
[----:B------:R-:W-:Y:S01]  /*af90*/  MOV R81, R33 ;  /* 0x0000002100517202 */ /* 0x000fe20000000f00 */
[----:B------:R-:W-:Y:S01]  /*afa0*/  IMAD.MOV.U32 R83, RZ, RZ, R3 ;  /* 0x000000ffff537224 */ /* 0x000fe200078e0003 */
[----:B------:R-:W4:Y:S01]  /*afb0*/  S2R R2, SR_CTAID.X ;  /* 0x0000000000027919 */ /* 0x000f220000002500 */
[----:B------:R-:W-:-:S02]  /*afc0*/  SHF.R.U32.HI R33, RZ, 0x5, R189 ;  /* 0x00000005ff217819 */ /* 0x000fc400000116bd */
[----:B-1----:R-:W-:Y:S01]  /*afd0*/  HMMA.16816.F32 R44, R4, R8, R108 ;  /* 0x00000008042c723c */ /* 0x002fe2000000186c */
[----:B------:R-:W-:-:S04]  /*afe0*/  FFMA.FTZ R8, R145, UR4, -R28 ;  /* 0x0000000491087c23 */ /* 0x000fc8000801081c */
[----:B------:R-:W-:Y:S03]  /*aff0*/  MUFU.EX2 R230, R8 ;  /* 0x0000000800e67308 */ /* 0x000fe60000000800 */
[C---:B------:R-:W-:Y:S08]  /*b000*/  HMMA.16816.F32 R128, R4.reuse, R10, R128 ;  /* 0x0000000a0480723c */ /* 0x040ff00000001880 */
[C---:B--2---:R-:W-:Y:S08]  /*b010*/  HMMA.16816.F32 R92, R4.reuse, R16, R92 ;  /* 0x00000010045c723c */ /* 0x044ff0000000185c */
[----:B------:R-:W-:Y:S01]  /*b020*/  HMMA.16816.F32 R96, R4, R18, R96 ;  /* 0x000000120460723c */ /* 0x000fe20000001860 */
[----:B------:R-:W-:Y:S01]  /*b030*/  LDSM.16.MT88.4 R16, [R31+0x800] ;  /* 0x000800001f10783b */ /* 0x000fe20000004200 */
[----:B----4-:R-:W-:-:S06]  /*b040*/  IMAD R2, R2, 0x4, R33 ;  /* 0x0000000402027824 */ /* 0x010fcc00078e0221 */
[----:B---3--:R-:W-:Y:S01]  /*b050*/  HMMA.16816.F32 R100, R4, R12, R100 ;  /* 0x0000000c0464723c */ /* 0x008fe20000001864 */
[----:B------:R-:W-:-:S07]  /*b060*/  IMAD.WIDE.U32 R2, R2, -0x326172a9, RZ ;  /* 0xcd9e8d5702027825 */ /* 0x000fce00078e00ff */
[----:B------:R-:W-:Y:S01]  /*b070*/  HMMA.16816.F32 R48, R4, R14, R104 ;  /* 0x0000000e0430723c */ /* 0x000fe20000001868 */
[----:B------:R-:W1:Y:S01]  /*b080*/  LDSM.16.MT88.4 R12, [R144+0x4000] ;  /* 0x00400000900c783b */ /* 0x000e620000004200 */
[----:B------:R-:W-:Y:S02]  /*b090*/  IMAD.MOV.U32 R107, RZ, RZ, R3 ;  /* 0x000000ffff6b7224 */ /* 0x000fe400078e0003 */
[--C-:B------:R-:W-:Y:S01]  /*b0a0*/  FFMA.FTZ R3, R140, UR4, -R29.reuse ;  /* 0x000000048c037c23 */ /* 0x100fe2000801081d */
[----:B------:R-:W-:Y:S02]  /*b0b0*/  IMAD.MOV.U32 R106, RZ, RZ, R2 ;  /* 0x000000ffff6a7224 */ /* 0x000fe400078e0002 */
[----:B------:R-:W-:Y:S01]  /*b0c0*/  FFMA.FTZ R2, R147, UR4, -R29 ;  /* 0x0000000493027c23 */ /* 0x000fe2000801081d */
[----:B------:R2:W-:Y:S01]  /*b0d0*/  MUFU.EX2 R104, R0 ;  /* 0x0000000000687308 */ /* 0x0005e20000000800 */
[----:B------:R-:W-:-:S03]  /*b0e0*/  IMAD.MOV.U32 R105, RZ, RZ, R32 ;  /* 0x000000ffff697224 */ /* 0x000fc600078e0020 */
[----:B------:R3:W-:Y:S04]  /*b0f0*/  MUFU.EX2 R229, R3 ;  /* 0x0000000300e57308 */ /* 0x0007e80000000800 */
[----:B------:R4:W-:Y:S01]  /*b100*/  MUFU.EX2 R68, R2 ;  /* 0x0000000200447308 */ /* 0x0009e20000000800 */
[----:B--2---:R-:W-:Y:S01]  /*b110*/  FFMA.FTZ R0, R151, UR4, -R28 ;  /* 0x0000000497007c23 */ /* 0x004fe2000801081c */
[----:B---3--:R-:W-:-:S03]  /*b120*/  LOP3.LUT R3, R43, R26, R25, 0x96, !PT ;  /* 0x0000001a2b037212 */ /* 0x008fc600078e9619 */
[----:B------:R2:W-:Y:S01]  /*b130*/  MUFU.EX2 R228, R0 ;  /* 0x0000000000e47308 */ /* 0x0005e20000000800 */
[----:B------:R-:W-:Y:S01]  /*b140*/  LDSM.16.MT88.4 R24, [R143+0xe800] ;  /* 0x00e800008f18783b */ /* 0x000fe20000004200 */
[----:B----4-:R-:W-:Y:S01]  /*b150*/  FFMA.FTZ R2, R137, UR4, -R29 ;  /* 0x0000000489027c23 */ /* 0x010fe2000801081d */
[----:B------:R-:W-:-:S03]  /*b160*/  IMAD.WIDE.U32 R32, R3, -0x2daee0ad, RZ ;  /* 0xd2511f5303207825 */ /* 0x000fc600078e00ff */
[----:B------:R3:W4:Y:S02]  /*b170*/  MUFU.EX2 R69, R2 ;  /* 0x0000000200457308 */ /* 0x0007240000000800 */
[----:B------:R-:W-:Y:S02]  /*b180*/  LOP3.LUT R33, R42, R138, R33, 0x96, !PT ;  /* 0x0000008a2a217212 */ /* 0x000fe400078e9621 */
[C---:B------:R-:W-:Y:S02]  /*b190*/  PRMT R11, R32.reuse, 0x7771, RZ ;  /* 0x00007771200b7816 */ /* 0x040fe400000000ff */
[C---:B------:R-:W-:Y:S01]  /*b1a0*/  PRMT R10, R32.reuse, 0x7773, RZ ;  /* 0x00007773200a7816 */ /* 0x040fe200000000ff */
[--C-:B--2---:R-:W-:Y:S01]  /*b1b0*/  FFMA.FTZ R0, R141, UR4, -R28.reuse ;  /* 0x000000048d007c23 */ /* 0x104fe2000801081c */
[----:B------:R-:W-:Y:S01]  /*b1c0*/  PRMT R9, R32, 0x7772, RZ ;  /* 0x0000777220097816 */ /* 0x000fe200000000ff */
[----:B-1----:R-:W-:Y:S01]  /*b1d0*/  HMMA.16816.F32 R132, R4, R12, R132 ;  /* 0x0000000c0484723c */ /* 0x002fe20000001884 */
[----:B------:R-:W-:Y:S01]  /*b1e0*/  LOP3.LUT R12, R33, 0xff, RZ, 0xc0, !PT ;  /* 0x000000ff210c7812 */ /* 0x000fe200078ec0ff */
[----:B------:R1:W-:Y:S01]  /*b1f0*/  MUFU.EX2 R80, R0 ;  /* 0x0000000000507308 */ /* 0x0003e20000000800 */
[----:B------:R-:W-:Y:S01]  /*b200*/  SHF.R.U32.HI R13, RZ, 0x18, R33 ;  /* 0x00000018ff0d7819 */ /* 0x000fe20000011621 */
[----:B---3--:R-:W-:Y:S01]  /*b210*/  FFMA.FTZ R2, R150, UR4, -R28 ;  /* 0x0000000496027c23 */ /* 0x008fe2000801081c */
[----:B------:R-:W-:-:S03]  /*b220*/  PRMT R9, R9, 0x5410, R10 ;  /* 0x0000541009097816 */ /* 0x000fc6000000000a */
[----:B------:R-:W-:Y:S01]  /*b230*/  HMMA.16816.F32 R112, R4, R14, R112 ;  /* 0x0000000e0470723c */ /* 0x000fe20000001870 */
[----:B------:R2:W3:Y:S01]  /*b240*/  MUFU.EX2 R231, R2 ;  /* 0x0000000200e77308 */ /* 0x0004e20000000800 */
[----:B------:R-:W-:Y:S01]  /*b250*/  LOP3.LUT R4, R9, 0xff00ff, RZ, 0xc0, !PT ;  /* 0x00ff00ff09047812 */ /* 0x000fe200078ec0ff */
[----:B-1----:R-:W-:-:S05]  /*b260*/  IMAD.MOV.U32 R0, RZ, RZ, R32 ;  /* 0x000000ffff007224 */ /* 0x002fca00078e0020 */
[----:B------:R-:W-:Y:S02]  /*b270*/  LOP3.LUT R8, R0, 0xff, RZ, 0xc0, !PT ;  /* 0x000000ff00087812 */ /* 0x000fe400078ec0ff */
[C---:B------:R-:W-:Y:S02]  /*b280*/  LOP3.LUT R0, R33.reuse, 0xffff, RZ, 0xc0, !PT ;  /* 0x0000ffff21007812 */ /* 0x040fe400078ec0ff */
[----:B--2---:R-:W-:Y:S02]  /*b290*/  PRMT R2, R33, 0x7632, R2 ;  /* 0x0000763221027816 */ /* 0x004fe40000000002 */
[----:B------:R-:W-:Y:S02]  /*b2a0*/  SHF.R.U32.HI R3, RZ, 0x8, R0 ;  /* 0x00000008ff037819 */ /* 0x000fe40000011600 */
[----:B------:R-:W-:Y:S02]  /*b2b0*/  LOP3.LUT R0, R2, 0xff, RZ, 0xc0, !PT ;  /* 0x000000ff02007812 */ /* 0x000fe400078ec0ff */
[----:B------:R-:W-:-:S02]  /*b2c0*/  PRMT R8, R8, 0x5410, R11 ;  /* 0x0000541008087816 */ /* 0x000fc4000000000b */
[----:B------:R-:W-:Y:S02]  /*b2d0*/  PRMT R11, R12, 0x5410, R3 ;  /* 0x000054100c0b7816 */ /* 0x000fe40000000003 */
[----:B----4-:R-:W-:Y:S02]  /*b2e0*/  F2FP.F16.F32.PACK_AB R3, R69, R229 ;  /* 0x000000e54503723e */ /* 0x010fe400000000ff */
[----:B------:R-:W-:Y:S02]  /*b2f0*/  PRMT R10, R0, 0x5410, R13 ;  /* 0x00005410000a7816 */ /* 0x000fe4000000000d */
[----:B---3--:R-:W-:Y:S01]  /*b300*/  F2FP.F16.F32.PACK_AB R0, R231, R228 ;  /* 0x000000e4e700723e */ /* 0x008fe200000000ff */
[----:B------:R-:W-:Y:S01]  /*b310*/  LDSM.16.MT88.4 R12, [R144+0x800] ;  /* 0x00080000900c783b */ /* 0x000fe20000004200 */
[C---:B------:R-:W-:Y:S02]  /*b320*/  PRMT R85, R3.reuse, 0x7610, R85 ;  /* 0x0000761003557816 */ /* 0x040fe40000000055 */
[----:B------:R-:W-:-:S02]  /*b330*/  PRMT R84, R3, 0x7632, R84 ;  /* 0x0000763203547816 */ /* 0x000fc40000000054 */
[----:B------:R-:W-:Y:S02]  /*b340*/  F2FP.F16.F32.PACK_AB R2, R68, R104 ;  /* 0x000000684402723e */ /* 0x000fe400000000ff */
[C---:B------:R-:W-:Y:S02]  /*b350*/  PRMT R87, R0.reuse, 0x7610, R87 ;  /* 0x0000761000577816 */ /* 0x040fe40000000057 */
[----:B------:R-:W-:Y:S02]  /*b360*/  PRMT R86, R0, 0x7632, R86 ;  /* 0x0000763200567816 */ /* 0x000fe40000000056 */
[----:B------:R-:W-:Y:S02]  /*b370*/  HSET2.LE.AND R0, R8, R30, PT ;  /* 0x0000001e08007233 */ /* 0x000fe40003803000 */
[----:B------:R-:W-:Y:S02]  /*b380*/  PRMT R3, R85, 0x5410, R84 ;  /* 0x0000541055037816 */ /* 0x000fe40000000054 */
[----:B------:R-:W-:-:S02]  /*b390*/  PRMT R142, R2, 0x7610, R142 ;  /* 0x00007610028e7816 */ /* 0x000fc4000000008e */
[----:B------:R-:W-:Y:S02]  /*b3a0*/  PRMT R141, R2, 0x7632, R141 ;  /* 0x00007632028d7816 */ /* 0x000fe4000000008d */
[----:B------:R-:W-:Y:S02]  /*b3b0*/  F2FP.F16.F32.PACK_AB R2, R80, R230 ;  /* 0x000000e65002723e */ /* 0x000fe400000000ff */
[----:B------:R-:W-:Y:S02]  /*b3c0*/  LOP3.LUT R6, R3, R0, RZ, 0xc0, !PT ;  /* 0x0000000003067212 */ /* 0x000fe400078ec0ff */
[--C-:B------:R-:W-:Y:S02]  /*b3d0*/  HSET2.LE.AND R0, R11, R30.reuse, PT ;  /* 0x0000001e0b007233 */ /* 0x100fe40003803000 */
[----:B------:R-:W-:Y:S02]  /*b3e0*/  HSET2.LE.AND R3, R10, R30, PT ;  /* 0x0000001e0a037233 */ /* 0x000fe40003803000 */
[C---:B------:R-:W-:Y:S01]  /*b3f0*/  PRMT R140, R2.reuse, 0x7610, R140 ;  /* 0x00007610028c7816 */ /* 0x040fe2000000008c */
[----:B------:R-:W1:Y:S01]  /*b400*/  LDSM.16.MT88.4 R8, [R117+0xe800] ;  /* 0x00e800007508783b */ /* 0x000e620000004200 */
[----:B------:R-:W-:-:S02]  /*b410*/  PRMT R139, R2, 0x7632, R139 ;  /* 0x00007632028b7816 */ /* 0x000fc4000000008b */
[----:B------:R-:W-:Y:S02]  /*b420*/  HSET2.LE.AND R2, R4, R30, PT ;  /* 0x0000001e04027233 */ /* 0x000fe40003803000 */
[----:B------:R-:W-:-:S04]  /*b430*/  PRMT R7, R140, 0x5410, R139 ;  /* 0x000054108c077816 */ /* 0x000fc8000000008b */
[----:B------:R-:W-:Y:S02]  /*b440*/  LOP3.LUT R7, R7, R2, RZ, 0xc0, !PT ;  /* 0x0000000207077212 */ /* 0x000fe400078ec0ff */
[----:B------:R-:W-:-:S04]  /*b450*/  PRMT R2, R142, 0x5410, R141 ;  /* 0x000054108e027816 */ /* 0x000fc8000000008d */
[----:B------:R-:W-:Y:S01]  /*b460*/  LOP3.LUT R4, R2, R0, RZ, 0xc0, !PT ;  /* 0x0000000002047212 */ /* 0x000fe200078ec0ff */
[----:B------:R-:W-:Y:S01]  /*b470*/  IMAD.MOV.U32 R2, RZ, RZ, R106 ;  /* 0x000000ffff027224 */ /* 0x000fe200078e006a */
[----:B------:R-:W-:-:S04]  /*b480*/  PRMT R0, R87, 0x5410, R86 ;  /* 0x0000541057007816 */ /* 0x000fc80000000056 */
[----:B------:R-:W-:Y:S01]  /*b490*/  LOP3.LUT R5, R0, R3, RZ, 0xc0, !PT ;  /* 0x0000000300057212 */ /* 0x000fe200078ec0ff */
[----:B------:R-:W-:Y:S02]  /*b4a0*/  VIADD R0, R182, 0xffffffff ;  /* 0xffffffffb6007836 */ /* 0x000fe40000000000 */
[----:B------:R-:W-:-:S04]  /*b4b0*/  IMAD.MOV.U32 R3, RZ, RZ, R107 ;  /* 0x000000ffff037224 */ /* 0x000fc800078e006b */
[C---:B------:R-:W-:Y:S01]  /*b4c0*/  HMMA.16816.F32 R120, R4.reuse, R36, R120 ;  /* 0x000000240478723c */ /* 0x040fe20000001878 */
[----:B------:R-:W-:Y:S02]  /*b4d0*/  IMAD.MOV.U32 R37, RZ, RZ, R20 ;  /* 0x000000ffff257224 */ /* 0x000fe400078e0014 */
[----:B------:R-:W-:Y:S02]  /*b4e0*/  IMAD.MOV.U32 R36, RZ, RZ, R21 ;  /* 0x000000ffff247224 */ /* 0x000fe400078e0015 */
[----:B------:R-:W2:Y:S03]  /*b4f0*/  LDSM.16.MT88.4 R20, [R143+0xc800] ;  /* 0x00c800008f14783b */ /* 0x000ea60000004200 */
[C---:B------:R-:W-:Y:S08]  /*b500*/  HMMA.16816.F32 R124, R4.reuse, R16, R124 ;  /* 0x00000010047c723c */ /* 0x040ff0000000187c */
[----:B------:R-:W-:Y:S01]  /*b510*/  HMMA.16816.F32 R108, R4, R18, R200 ;  /* 0x00000012046c723c */ /* 0x000fe200000018c8 */
[----:B------:R-:W3:Y:S01]  /*b520*/  LDSM.16.MT88.4 R16, [R31+0x2800] ;  /* 0x002800001f10783b */ /* 0x000ee20000004200 */
[----:B------:R-:W-:-:S06]  /*b530*/  IMAD.MOV.U32 R203, RZ, RZ, R40 ;  /* 0x000000ffffcb7224 */ /* 0x000fcc00078e0028 */
[C---:B-1----:R-:W-:Y:S08]  /*b540*/  HMMA.16816.F32 R60, R4.reuse, R8, R60 ;  /* 0x00000008043c723c */ /* 0x042ff0000000183c */
[C---:B------:R-:W-:Y:S01]  /*b550*/  HMMA.16816.F32 R156, R4.reuse, R10, R156 ;  /* 0x0000000a049c723c */ /* 0x040fe2000000189c */
[----:B------:R-:W1:Y:S07]  /*b560*/  LDSM.16.MT88.4 R8, [R117+0x10800] ;  /* 0x010800007508783b */ /* 0x000e6e0000004200 */
[----:B------:R-:W-:Y:S01]  /*b570*/  HMMA.16816.F32 R56, R4, R38, R216 ;  /* 0x000000260438723c */ /* 0x000fe200000018d8 */
[----:B------:R-:W-:-:S02]  /*b580*/  IMAD.MOV.U32 R39, RZ, RZ, R66 ;  /* 0x000000ffff277224 */ /* 0x000fc400078e0042 */
[----:B------:R-:W-:Y:S02]  /*b590*/  IMAD.MOV.U32 R38, RZ, RZ, R67 ;  /* 0x000000ffff267224 */ /* 0x000fe400078e0043 */
[----:B------:R-:W-:Y:S02]  /*b5a0*/  IMAD.MOV.U32 R217, RZ, RZ, R149 ;  /* 0x000000ffffd97224 */ /* 0x000fe400078e0095 */
[----:B------:R-:W-:Y:S01]  /*b5b0*/  IMAD.MOV.U32 R218, RZ, RZ, R148 ;  /* 0x000000ffffda7224 */ /* 0x000fe200078e0094 */
[----:B--2---:R-:W-:Y:S01]  /*b5c0*/  HMMA.16816.F32 R64, R4, R20, R212 ;  /* 0x000000140440723c */ /* 0x004fe200000018d4 */
[----:B------:R-:W-:Y:S01]  /*b5d0*/  IMAD.MOV.U32 R214, RZ, RZ, R81 ;  /* 0x000000ffffd67224 */ /* 0x000fe200078e0051 */
[----:B------:R-:W-:Y:S01]  /*b5e0*/  MOV R20, R82 ;  /* 0x0000005200147202 */ /* 0x000fe20000000f00 */
[----:B------:R-:W-:Y:S01]  /*b5f0*/  IMAD.MOV.U32 R215, RZ, RZ, R80 ;  /* 0x000000ffffd77224 */ /* 0x000fe200078e0050 */
[----:B------:R-:W-:Y:S01]  /*b600*/  MOV R212, R104 ;  /* 0x0000006800d47202 */ /* 0x000fe20000000f00 */
[----:B------:R-:W-:-:S02]  /*b610*/  IMAD.MOV.U32 R216, RZ, RZ, R69 ;  /* 0x000000ffffd87224 */ /* 0x000fc400078e0045 */
[----:B------:R-:W-:Y:S01]  /*b620*/  IMAD.MOV.U32 R21, RZ, RZ, R83 ;  /* 0x000000ffff157224 */ /* 0x000fe200078e0053 */
[C---:B------:R-:W-:Y:S01]  /*b630*/  HMMA.16816.F32 R148, R4.reuse, R22, R208 ;  /* 0x000000160494723c */ /* 0x040fe200000018d0 */
[----:B------:R-:W-:Y:S01]  /*b640*/  IMAD.MOV.U32 R219, RZ, RZ, R68 ;  /* 0x000000ffffdb7224 */ /* 0x000fe200078e0044 */
[----:B------:R-:W-:Y:S01]  /*b650*/  MOV R208, R39 ;  /* 0x0000002700d07202 */ /* 0x000fe20000000f00 */
[----:B------:R-:W-:Y:S02]  /*b660*/  IMAD.MOV.U32 R210, RZ, RZ, R70 ;  /* 0x000000ffffd27224 */ /* 0x000fe400078e0046 */
[----:B------:R-:W-:Y:S02]  /*b670*/  IMAD.MOV.U32 R211, RZ, RZ, R71 ;  /* 0x000000ffffd37224 */ /* 0x000fe400078e0047 */
[----:B------:R-:W-:Y:S01]  /*b680*/  IMAD.MOV.U32 R213, RZ, RZ, R105 ;  /* 0x000000ffffd57224 */ /* 0x000fe200078e0069 */
[----:B------:R-:W-:Y:S01]  /*b690*/  HMMA.16816.F32 R80, R4, R12, R176 ;  /* 0x0000000c0450723c */ /* 0x000fe200000018b0 */
[----:B------:R-:W-:Y:S01]  /*b6a0*/  IMAD.MOV.U32 R209, RZ, RZ, R36 ;  /* 0x000000ffffd17224 */ /* 0x000fe200078e0024 */
[----:B------:R-:W-:Y:S01]  /*b6b0*/  LOP3.LUT R0, R197, R0, R211, 0x96, !PT ;  /* 0x00000000c5007212 */ /* 0x000fe200078e96d3 */
[----:B------:R-:W-:-:S02]  /*b6c0*/  IMAD.MOV.U32 R211, RZ, RZ, R41 ;  /* 0x000000ffffd37224 */ /* 0x000fc400078e0029 */
[----:B------:R-:W-:-:S03]  /*b6d0*/  IMAD.MOV.U32 R210, RZ, RZ, R37 ;  /* 0x000000ffffd27224 */ /* 0x000fc600078e0025 */
[C---:B------:R-:W-:Y:S01]  /*b6e0*/  HMMA.16816.F32 R68, R4.reuse, R14, R152 ;  /* 0x0000000e0444723c */ /* 0x040fe20000001898 */
[----:B------:R-:W2:Y:S07]  /*b6f0*/  LDSM.16.MT88.4 R12, [R144+0x2800] ;  /* 0x00280000900c783b */ /* 0x000eae0000004200 */
[C---:B---3--:R-:W-:Y:S08]  /*b700*/  HMMA.16816.F32 R152, R4.reuse, R16, R76 ;  /* 0x000000100498723c */ /* 0x048ff0000000184c */
[C---:B------:R-:W-:Y:S01]  /*b710*/  HMMA.16816.F32 R104, R4.reuse, R18, R72 ;  /* 0x000000120468723c */ /* 0x040fe20000001848 */
[----:B------:R-:W3:Y:S07]  /*b720*/  LDSM.16.MT88.4 R16, [R143+0x10800] ;  /* 0x010800008f10783b */ /* 0x000eee0000004200 */
[----:B-1----:R-:W-:Y:S01]  /*b730*/  HMMA.16816.F32 R92, R4, R8, R92 ;  /* 0x00000008045c723c */ /* 0x002fe2000000185c */
[----:B------:R-:W-:-:S05]  /*b740*/  IMAD.WIDE.U32 R8, R0, -0x326172a9, RZ ;  /* 0xcd9e8d5700087825 */ /* 0x000fca00078e00ff */
[----:B------:R-:W-:Y:S02]  /*b750*/  LOP3.LUT R2, R183, R2, R9, 0x96, !PT ;  /* 0x00000002b7027212 */ /* 0x000fe400078e9609 */
[----:B------:R-:W-:Y:S01]  /*b760*/  LOP3.LUT R0, R184, R8, R227, 0x96, !PT ;  /* 0x00000008b8007212 */ /* 0x000fe200078e96e3 */
[----:B------:R-:W-:Y:S01]  /*b770*/  HMMA.16816.F32 R76, R4, R10, R96 ;  /* 0x0000000a044c723c */ /* 0x000fe20000001860 */
[----:B------:R-:W-:Y:S02]  /*b780*/  IMAD.MOV.U32 R96, RZ, RZ, R38 ;  /* 0x000000ffff607224 */ /* 0x000fe400078e0026 */
[----:B------:R-:W-:Y:S01]  /*b790*/  FFMA.FTZ R10, R223, UR4, -R29 ;  /* 0x00000004df0a7c23 */ /* 0x000fe2000801081d */
[----:B------:R-:W-:Y:S01]  /*b7a0*/  IMAD.WIDE.U32 R2, R2, -0x2daee0ad, RZ ;  /* 0xd2511f5302027825 */ /* 0x000fe200078e00ff */
[----:B------:R-:W-:-:S03]  /*b7b0*/  MOV R99, R209 ;  /* 0x000000d100637202 */ /* 0x000fc60000000f00 */
[----:B------:R-:W-:Y:S01]  /*b7c0*/  IMAD.WIDE.U32 R8, R0, -0x2daee0ad, RZ ;  /* 0xd2511f5300087825 */ /* 0x000fe200078e00ff */
[----:B------:R-:W-:Y:S01]  /*b7d0*/  LOP3.LUT R3, R192, R20, R3, 0x96, !PT ;  /* 0x00000014c0037212 */ /* 0x000fe200078e9603 */
[----:B--2---:R-:W-:Y:S01]  /*b7e0*/  HMMA.16816.F32 R72, R4, R12, R52 ;  /* 0x0000000c0448723c */ /* 0x004fe20000001834 */
[----:B------:R-:W-:Y:S01]  /*b7f0*/  LDSM.16.MT88.4 R20, [R144+0x4800] ;  /* 0x004800009014783b */ /* 0x000fe20000004200 */
[----:B------:R-:W-:Y:S01]  /*b800*/  IMAD.MOV.U32 R98, RZ, RZ, R210 ;  /* 0x000000ffff627224 */ /* 0x000fe200078e00d2 */
[----:B------:R-:W-:Y:S01]  /*b810*/  LOP3.LUT R0, R186, R2, R9, 0x96, !PT ;  /* 0x00000002ba007212 */ /* 0x000fe200078e9609 */
[----:B------:R-:W-:-:S04]  /*b820*/  IMAD.WIDE.U32 R2, R3, -0x326172a9, RZ ;  /* 0xcd9e8d5703027825 */ /* 0x000fc800078e00ff */
[----:B------:R-:W-:Y:S01]  /*b830*/  IMAD.WIDE.U32 R40, R0, -0x326172a9, RZ ;  /* 0xcd9e8d5700287825 */ /* 0x000fe200078e00ff */
[----:B------:R-:W-:Y:S01]  /*b840*/  LOP3.LUT R3, R198, R226, R3, 0x96, !PT ;  /* 0x000000e2c6037212 */ /* 0x000fe200078e9603 */
[----:B------:R-:W-:Y:S01]  /*b850*/  HMMA.16816.F32 R88, R4, R14, R88 ;  /* 0x0000000e0458723c */ /* 0x000fe20000001858 */
[----:B------:R-:W1:Y:S01]  /*b860*/  LDSM.16.MT88.4 R12, [R31+0x4800] ;  /* 0x004800001f0c783b */ /* 0x000e620000004200 */
[----:B------:R-:W-:Y:S01]  /*b870*/  IMAD.MOV.U32 R97, RZ, RZ, R211 ;  /* 0x000000ffff617224 */ /* 0x000fe200078e00d3 */
[----:B------:R-:W-:Y:S01]  /*b880*/  LOP3.LUT R0, R195, R2, R41, 0x96, !PT ;  /* 0x00000002c3007212 */ /* 0x000fe200078e9629 */
[----:B------:R-:W-:-:S04]  /*b890*/  IMAD.WIDE.U32 R2, R3, -0x2daee0ad, RZ ;  /* 0xd2511f5303027825 */ /* 0x000fc800078e00ff */
[----:B------:R-:W-:Y:S01]  /*b8a0*/  IMAD.WIDE.U32 R38, R0, -0x2daee0ad, RZ ;  /* 0xd2511f5300267825 */ /* 0x000fe200078e00ff */
[C---:B---3--:R-:W-:Y:S01]  /*b8b0*/  HMMA.16816.F32 R100, R4.reuse, R16, R100 ;  /* 0x000000100464723c */ /* 0x048fe20000001864 */
[----:B------:R-:W-:Y:S02]  /*b8c0*/  LOP3.LUT R9, R199, R8, R3, 0x96, !PT ;  /* 0x00000008c7097212 */ /* 0x000fe400078e9603 */
[----:B------:R2:W-:Y:S01]  /*b8d0*/  MUFU.EX2 R199, R10 ;  /* 0x0000000a00c77308 */ /* 0x0005e20000000800 */
[----:B------:R-:W-:Y:S02]  /*b8e0*/  LOP3.LUT R0, R204, R2, R39, 0x96, !PT ;  /* 0x00000002cc007212 */ /* 0x000fe400078e9627 */
[----:B------:R-:W-:Y:S02]  /*b8f0*/  IMAD.WIDE.U32 R36, R9, -0x326172a9, RZ ;  /* 0xcd9e8d5709247825 */ /* 0x000fe400078e00ff */
[----:B------:R-:W-:Y:S02]  /*b900*/  HMMA.16816.F32 R48, R4, R18, R48 ;  /* 0x000000120430723c */ /* 0x000fe40000001830 */
[----:B------:R-:W-:-:S04]  /*b910*/  IMAD.WIDE.U32 R16, R0, -0x326172a9, RZ ;  /* 0xcd9e8d5700107825 */ /* 0x000fc800078e00ff */
[----:B------:R-:W-:Y:S01]  /*b920*/  IMAD.MOV.U32 R3, RZ, RZ, R16 ;  /* 0x000000ffff037224 */ /* 0x000fe200078e0010 */
[C---:B------:R-:W-:Y:S01]  /*b930*/  PRMT R2, R16.reuse, 0x7773, RZ ;  /* 0x0000777310027816 */ /* 0x040fe200000000ff */
[C---:B------:R-:W-:Y:S01]  /*b940*/  HMMA.16816.F32 R160, R4.reuse, R24, R160 ;  /* 0x0000001804a0723c */ /* 0x040fe200000018a0 */
[C---:B------:R-:W-:Y:S01]  /*b950*/  PRMT R0, R16.reuse, 0x7772, RZ ;  /* 0x0000777210007816 */ /* 0x040fe200000000ff */
[----:B--2---:R-:W-:Y:S01]  /*b960*/  FFMA.FTZ R10, R221, UR4, -R28 ;  /* 0x00000004dd0a7c23 */ /* 0x004fe2000801081c */
[----:B------:R-:W-:Y:S02]  /*b970*/  PRMT R8, R16, 0x7771, RZ ;  /* 0x0000777110087816 */ /* 0x000fe400000000ff */
[----:B------:R-:W-:Y:S01]  /*b980*/  PRMT R19, R0, 0x5410, R2 ;  /* 0x0000541000137816 */ /* 0x000fe20000000002 */
[--C-:B------:R-:W-:Y:S01]  /*b990*/  FFMA.FTZ R2, R207, UR4, -R29.reuse ;  /* 0x00000004cf027c23 */ /* 0x100fe2000801081d */
[----:B------:R-:W-:Y:S01]  /*b9a0*/  LOP3.LUT R3, R3, 0xff, RZ, 0xc0, !PT ;  /* 0x000000ff03037812 */ /* 0x000fe200078ec0ff */
[----:B------:R-:W-:Y:S01]  /*b9b0*/  FFMA.FTZ R0, R206, UR4, -R29 ;  /* 0x00000004ce007c23 */ /* 0x000fe2000801081d */
[----:B------:R-:W-:Y:S01]  /*b9c0*/  LOP3.LUT R18, R205, R36, R17, 0x96, !PT ;  /* 0x00000024cd127212 */ /* 0x000fe200078e9611 */
[----:B------:R2:W3:Y:S01]  /*b9d0*/  MUFU.EX2 R192, R2 ;  /* 0x0000000200c07308 */ /* 0x0004e20000000800 */
[----:B------:R-:W-:Y:S01]  /*b9e0*/  PRMT R11, R3, 0x5410, R8 ;  /* 0x00005410030b7816 */ /* 0x000fe20000000008 */
[----:B------:R-:W-:Y:S01]  /*b9f0*/  FFMA.FTZ R3, R225, UR4, -R28 ;  /* 0x00000004e1037c23 */ /* 0x000fe2000801081c */
[----:B------:R-:W-:Y:S01]  /*ba00*/  LOP3.LUT R9, R18, 0xff, RZ, 0xc0, !PT ;  /* 0x000000ff12097812 */ /* 0x000fe200078ec0ff */
[----:B------:R4:W-:Y:S01]  /*ba10*/  MUFU.EX2 R195, R0 ;  /* 0x0000000000c37308 */ /* 0x0009e20000000800 */
[----:B------:R-:W-:Y:S01]  /*ba20*/  FFMA.FTZ R8, R220, UR4, -R29 ;  /* 0x00000004dc087c23 */ /* 0x000fe2000801081d */
[C---:B-1----:R-:W-:Y:S01]  /*ba30*/  HMMA.16816.F32 R44, R4.reuse, R12, R44 ;  /* 0x0000000c042c723c */ /* 0x042fe2000000182c */
[----:B------:R-:W-:Y:S01]  /*ba40*/  IMAD.MOV.U32 R17, RZ, RZ, R203 ;  /* 0x000000ffff117224 */ /* 0x000fe200078e00cb */
[----:B------:R1:W-:Y:S04]  /*ba50*/  MUFU.EX2 R183, R3 ;  /* 0x0000000300b77308 */ /* 0x0003e80000000800 */
[----:B------:R5:W3:Y:S01]  /*ba60*/  MUFU.EX2 R184, R10 ;  /* 0x0000000a00b87308 */ /* 0x000ae20000000800 */
[C---:B--2---:R-:W-:Y:S01]  /*ba70*/  LOP3.LUT R2, R18.reuse, 0xffff, RZ, 0xc0, !PT ;  /* 0x0000ffff12027812 */ /* 0x044fe200078ec0ff */
[----:B------:R-:W-:Y:S01]  /*ba80*/  HMMA.16816.F32 R128, R4, R14, R128 ;  /* 0x0000000e0480723c */ /* 0x000fe20000001880 */
[----:B------:R-:W2:Y:S01]  /*ba90*/  LDSM.16.MT88.4 R12, [R117+0xd000] ;  /* 0x00d00000750c783b */ /* 0x000ea20000004200 */
[----:B------:R-:W2:Y:S01]  /*baa0*/  MUFU.EX2 R198, R8 ;  /* 0x0000000800c67308 */ /* 0x000ea20000000800 */
[----:B----4-:R-:W-:-:S02]  /*bab0*/  PRMT R0, R18, 0x7632, R0 ;  /* 0x0000763212007816 */ /* 0x010fc40000000000 */
[----:B-1----:R-:W-:-:S03]  /*bac0*/  SHF.R.U32.HI R3, RZ, 0x8, R2 ;  /* 0x00000008ff037819 */ /* 0x002fc60000011602 */
[C---:B------:R-:W-:Y:S01]  /*bad0*/  HMMA.16816.F32 R52, R4.reuse, R20, R132 ;  /* 0x000000140434723c */ /* 0x040fe20000001884 */
[----:B------:R-:W-:Y:S02]  /*bae0*/  LOP3.LUT R2, R0, 0xff, RZ, 0xc0, !PT ;  /* 0x000000ff00027812 */ /* 0x000fe400078ec0ff */
[----:B------:R-:W-:Y:S02]  /*baf0*/  SHF.R.U32.HI R0, RZ, 0x18, R18 ;  /* 0x00000018ff007819 */ /* 0x000fe40000011612 */
[----:B-----5:R-:W-:Y:S02]  /*bb00*/  PRMT R10, R9, 0x5410, R3 ;  /* 0x00005410090a7816 */ /* 0x020fe40000000003 */
[----:B------:R-:W-:Y:S01]  /*bb10*/  PRMT R9, R2, 0x5410, R0 ;  /* 0x0000541002097816 */ /* 0x000fe20000000000 */
[--C-:B------:R-:W-:Y:S01]  /*bb20*/  FFMA.FTZ R2, R222, UR4, -R28.reuse ;  /* 0x00000004de027c23 */ /* 0x100fe2000801081c */
[----:B---3--:R-:W-:Y:S01]  /*bb30*/  F2FP.F16.F32.PACK_AB R3, R192, R199 ;  /* 0x000000c7c003723e */ /* 0x008fe200000000ff */
[----:B------:R-:W-:Y:S01]  /*bb40*/  FFMA.FTZ R0, R224, UR4, -R28 ;  /* 0x00000004e0007c23 */ /* 0x000fe2000801081c */
[C---:B------:R-:W-:Y:S01]  /*bb50*/  HMMA.16816.F32 R164, R4.reuse, R26, R164 ;  /* 0x0000001a04a4723c */ /* 0x040fe200000018a4 */
[----:B------:R1:W-:Y:S01]  /*bb60*/  MUFU.EX2 R182, R2 ;  /* 0x0000000200b67308 */ /* 0x0003e20000000800 */
[C---:B------:R-:W-:Y:S01]  /*bb70*/  PRMT R138, R3.reuse, 0x7610, R138 ;  /* 0x00007610038a7816 */ /* 0x040fe2000000008a */
[----:B------:R-:W-:Y:S01]  /*bb80*/  LDSM.16.MT88.4 R24, [R117+0xf000] ;  /* 0x00f000007518783b */ /* 0x000fe20000004200 */
[----:B------:R-:W-:Y:S01]  /*bb90*/  PRMT R137, R3, 0x7632, R137 ;  /* 0x0000763203897816 */ /* 0x000fe20000000089 */
[----:B------:R3:W4:Y:S03]  /*bba0*/  MUFU.EX2 R186, R0 ;  /* 0x0000000000ba7308 */ /* 0x0007260000000800 */
[----:B------:R-:W-:Y:S01]  /*bbb0*/  PRMT R3, R138, 0x5410, R137 ;  /* 0x000054108a037816 */ /* 0x000fe20000000089 */
[----:B------:R-:W-:Y:S01]  /*bbc0*/  HMMA.16816.F32 R112, R4, R22, R112 ;  /* 0x000000160470723c */ /* 0x000fe20000001870 */
[----:B------:R-:W5:Y:S01]  /*bbd0*/  LDSM.16.MT88.4 R20, [R143+0xd000] ;  /* 0x00d000008f14783b */ /* 0x000f620000004200 */
[----:B-1----:R-:W-:-:S02]  /*bbe0*/  F2FP.F16.F32.PACK_AB R2, R184, R183 ;  /* 0x000000b7b802723e */ /* 0x002fc400000000ff */
[--C-:B---3--:R-:W-:Y:S02]  /*bbf0*/  HSET2.LE.AND R0, R10, R30.reuse, PT ;  /* 0x0000001e0a007233 */ /* 0x108fe40003803000 */
[C---:B------:R-:W-:Y:S02]  /*bc00*/  PRMT R136, R2.reuse, 0x7610, R136 ;  /* 0x0000761002887816 */ /* 0x040fe40000000088 */
[----:B------:R-:W-:Y:S02]  /*bc10*/  PRMT R135, R2, 0x7632, R135 ;  /* 0x0000763202877816 */ /* 0x000fe40000000087 */
[----:B------:R-:W-:Y:S02]  /*bc20*/  HSET2.LE.AND R2, R9, R30, PT ;  /* 0x0000001e09027233 */ /* 0x000fe40003803000 */
[----:B------:R-:W-:Y:S02]  /*bc30*/  LOP3.LUT R4, R3, R0, RZ, 0xc0, !PT ;  /* 0x0000000003047212 */ /* 0x000fe400078ec0ff */
[----:B------:R-:W-:-:S02]  /*bc40*/  PRMT R0, R136, 0x5410, R135 ;  /* 0x0000541088007816 */ /* 0x000fc40000000087 */
[----:B------:R-:W-:Y:S01]  /*bc50*/  LOP3.LUT R3, R19, 0xff00ff, RZ, 0xc0, !PT ;  /* 0x00ff00ff13037812 */ /* 0x000fe200078ec0ff */
[----:B------:R-:W-:Y:S01]  /*bc60*/  IMAD.MOV.U32 R19, RZ, RZ, R208 ;  /* 0x000000ffff137224 */ /* 0x000fe200078e00d0 */
[----:B------:R-:W-:Y:S02]  /*bc70*/  LOP3.LUT R5, R0, R2, RZ, 0xc0, !PT ;  /* 0x0000000200057212 */ /* 0x000fe400078ec0ff */
[----:B--2---:R-:W-:Y:S02]  /*bc80*/  F2FP.F16.F32.PACK_AB R0, R198, R195 ;  /* 0x000000c3c600723e */ /* 0x004fe400000000ff */
[----:B----4-:R-:W-:Y:S02]  /*bc90*/  F2FP.F16.F32.PACK_AB R2, R186, R182 ;  /* 0x000000b6ba02723e */ /* 0x010fe400000000ff */
[C---:B------:R-:W-:Y:S02]  /*bca0*/  PRMT R132, R0.reuse, 0x7610, R132 ;  /* 0x0000761000847816 */ /* 0x040fe40000000084 */
[----:B------:R-:W-:-:S02]  /*bcb0*/  PRMT R134, R0, 0x7632, R134 ;  /* 0x0000763200867816 */ /* 0x000fc40000000086 */
[C---:B------:R-:W-:Y:S02]  /*bcc0*/  PRMT R133, R2.reuse, 0x7610, R133 ;  /* 0x0000761002857816 */ /* 0x040fe40000000085 */
[----:B------:R-:W-:Y:S02]  /*bcd0*/  PRMT R119, R2, 0x7632, R119 ;  /* 0x0000763202777816 */ /* 0x000fe40000000077 */
[--C-:B------:R-:W-:Y:S02]  /*bce0*/  HSET2.LE.AND R0, R11, R30.reuse, PT ;  /* 0x0000001e0b007233 */ /* 0x100fe40003803000 */
[----:B------:R-:W-:Y:S01]  /*bcf0*/  HSET2.LE.AND R2, R3, R30, PT ;  /* 0x0000001e03027233 */ /* 0x000fe20003803000 */
[----:B------:R-:W1:Y:S01]  /*bd00*/  LDSM.16.MT88.4 R8, [R144+0x1000] ;  /* 0x001000009008783b */ /* 0x000e620000004200 */
[----:B------:R-:W-:-:S04]  /*bd10*/  PRMT R3, R132, 0x5410, R134 ;  /* 0x0000541084037816 */ /* 0x000fc80000000086 */
[----:B------:R-:W-:Y:S01]  /*bd20*/  LOP3.LUT R6, R3, R0, RZ, 0xc0, !PT ;  /* 0x0000000003067212 */ /* 0x000fe200078ec0ff */
[----:B------:R-:W-:Y:S01]  /*bd30*/  IMAD.MOV.U32 R3, RZ, RZ, R231 ;  /* 0x000000ffff037224 */ /* 0x000fe200078e00e7 */
[----:B------:R-:W-:-:S04]  /*bd40*/  PRMT R0, R133, 0x5410, R119 ;  /* 0x0000541085007816 */ /* 0x000fc80000000077 */
[----:B------:R-:W-:Y:S01]  /*bd50*/  LOP3.LUT R7, R0, R2, RZ, 0xc0, !PT ;  /* 0x0000000200077212 */ /* 0x000fe200078ec0ff */
[----:B------:R-:W-:Y:S02]  /*bd60*/  IMAD.MOV.U32 R0, RZ, RZ, R230 ;  /* 0x000000ffff007224 */ /* 0x000fe400078e00e6 */
[----:B------:R-:W-:-:S04]  /*bd70*/  IMAD.MOV.U32 R2, RZ, RZ, R229 ;  /* 0x000000ffff027224 */ /* 0x000fc800078e00e5 */
[C---:B------:R-:W-:Y:S08]  /*bd80*/  HMMA.16816.F32 R120, R4.reuse, R12, R120 ;  /* 0x0000000c0478723c */ /* 0x040ff00000001878 */
[C---:B------:R-:W-:Y:S01]  /*bd90*/  HMMA.16816.F32 R56, R4.reuse, R14, R56 ;  /* 0x0000000e0438723c */ /* 0x040fe20000001838 */
[----:B------:R-:W2:Y:S07]  /*bda0*/  LDSM.16.MT88.4 R12, [R31+0x1000] ;  /* 0x001000001f0c783b */ /* 0x000eae0000004200 */
[----:B-----5:R-:W-:Y:S01]  /*bdb0*/  HMMA.16816.F32 R176, R4, R20, R64 ;  /* 0x0000001404b0723c */ /* 0x020fe20000001840 */
[----:B------:R-:W-:-:S02]  /*bdc0*/  IMAD.MOV.U32 R67, RZ, RZ, R228 ;  /* 0x000000ffff437224 */ /* 0x000fc400078e00e4 */
[----:B------:R-:W-:Y:S02]  /*bdd0*/  IMAD.MOV.U32 R64, RZ, RZ, R215 ;  /* 0x000000ffff407224 */ /* 0x000fe400078e00d7 */
[----:B------:R-:W-:Y:S02]  /*bde0*/  IMAD.MOV.U32 R65, RZ, RZ, R216 ;  /* 0x000000ffff417224 */ /* 0x000fe400078e00d8 */
[----:B------:R-:W-:Y:S01]  /*bdf0*/  IMAD.MOV.U32 R66, RZ, RZ, R217 ;  /* 0x000000ffff427224 */ /* 0x000fe200078e00d9 */
[C---:B-1----:R-:W-:Y:S08]  /*be00*/  HMMA.16816.F32 R228, R4.reuse, R8, R80 ;  /* 0x0000000804e4723c */ /* 0x042ff00000001850 */
[C---:B------:R-:W-:Y:S01]  /*be10*/  HMMA.16816.F32 R220, R4.reuse, R10, R68 ;  /* 0x0000000a04dc723c */ /* 0x040fe20000001844 */
[----:B------:R-:W-:Y:S07]  /*be20*/  LDSM.16.MT88.4 R8, [R31+0x3000] ;  /* 0x003000001f08783b */ /* 0x000fee0000004200 */
[----:B------:R-:W-:Y:S01]  /*be30*/  HMMA.16816.F32 R200, R4, R22, R148 ;  /* 0x0000001604c8723c */ /* 0x000fe20000001894 */
[----:B------:R-:W1:Y:S01]  /*be40*/  LDSM.16.MT88.4 R20, [R144+0x3000] ;  /* 0x003000009014783b */ /* 0x000e620000004200 */
[----:B------:R-:W-:-:S02]  /*be50*/  IMAD.MOV.U32 R150, RZ, RZ, R96 ;  /* 0x000000ffff967224 */ /* 0x000fc400078e0060 */
[----:B------:R-:W-:Y:S02]  /*be60*/  IMAD.MOV.U32 R149, RZ, RZ, R212 ;  /* 0x000000ffff957224 */ /* 0x000fe400078e00d4 */
[----:B------:R-:W-:Y:S02]  /*be70*/  IMAD.MOV.U32 R148, RZ, RZ, R213 ;  /* 0x000000ffff947224 */ /* 0x000fe400078e00d5 */
[----:B------:R-:W-:Y:S01]  /*be80*/  HMMA.16816.F32 R60, R4, R24, R60 ;  /* 0x00000018043c723c */ /* 0x000fe2000000183c */
[----:B------:R-:W-:Y:S02]  /*be90*/  IMAD.MOV.U32 R96, RZ, RZ, R218 ;  /* 0x000000ffff607224 */ /* 0x000fe400078e00da */
[----:B------:R-:W-:Y:S02]  /*bea0*/  IMAD.MOV.U32 R151, RZ, RZ, R17 ;  /* 0x000000ffff977224 */ /* 0x000fe400078e0011 */
[----:B------:R-:W-:-:S03]  /*beb0*/  IMAD.MOV.U32 R17, RZ, RZ, R118 ;  /* 0x000000ffff117224 */ /* 0x000fc600078e0076 */
[C---:B--2---:R-:W-:Y:S01]  /*bec0*/  HMMA.16816.F32 R204, R4.reuse, R12, R124 ;  /* 0x0000000c04cc723c */ /* 0x044fe2000000187c */
[----:B------:R-:W-:Y:S01]  /*bed0*/  MOV R127, R214 ;  /* 0x000000d6007f7202 */ /* 0x000fe20000000f00 */
[----:B------:R-:W-:Y:S02]  /*bee0*/  IMAD.MOV.U32 R126, RZ, RZ, R219 ;  /* 0x000000ffff7e7224 */ /* 0x000fe400078e00db */
[----:B------:R-:W-:Y:S02]  /*bef0*/  IMAD.MOV.U32 R124, RZ, RZ, R150 ;  /* 0x000000ffff7c7224 */ /* 0x000fe400078e0096 */
[----:B------:R-:W-:Y:S02]  /*bf00*/  IMAD.MOV.U32 R125, RZ, RZ, R151 ;  /* 0x000000ffff7d7224 */ /* 0x000fe400078e0097 */
[C---:B------:R-:W-:Y:S01]  /*bf10*/  HMMA.16816.F32 R208, R4.reuse, R14, R108 ;  /* 0x0000000e04d0723c */ /* 0x040fe2000000186c */
[----:B------:R-:W2:Y:S07]  /*bf20*/  LDSM.16.MT88.4 R12, [R143+0xf000] ;  /* 0x00f000008f0c783b */ /* 0x000eae0000004200 */
[C---:B------:R-:W-:Y:S01]  /*bf30*/  HMMA.16816.F32 R68, R4.reuse, R26, R156 ;  /* 0x0000001a0444723c */ /* 0x040fe2000000189c */
[----:B------:R-:W3:Y:S07]  /*bf40*/  LDSM.16.MT88.4 R24, [R31+0x5000] ;  /* 0x005000001f18783b */ /* 0x000eee0000004200 */
[C---:B-1----:R-:W-:Y:S01]  /*bf50*/  HMMA.16816.F32 R216, R4.reuse, R20, R72 ;  /* 0x0000001404d8723c */ /* 0x042fe20000001848 */
[----:B------:R-:W-:Y:S07]  /*bf60*/  LDSM.16.MT88.4 R72, [R143+0xf800] ;  /* 0x00f800008f48783b */ /* 0x000fee0000004200 */
[C---:B------:R-:W-:Y:S01]  /*bf70*/  HMMA.16816.F32 R212, R4.reuse, R22, R88 ;  /* 0x0000001604d4723c */ /* 0x040fe20000001858 */
[----:B------:R-:W-:Y:S07]  /*bf80*/  LDSM.16.MT88.4 R20, [R144+0x5000] ;  /* 0x005000009014783b */ /* 0x000fee0000004200 */
[C---:B--2---:R-:W-:Y:S08]  /*bf90*/  HMMA.16816.F32 R80, R4.reuse, R12, R160 ;  /* 0x0000000c0450723c */ /* 0x044ff000000018a0 */
[C---:B------:R-:W-:Y:S01]  /*bfa0*/  HMMA.16816.F32 R108, R4.reuse, R14, R164 ;  /* 0x0000000e046c723c */ /* 0x040fe200000018a4 */
[----:B------:R-:W1:Y:S07]  /*bfb0*/  LDSM.16.MT88.4 R12, [R143+0x11000] ;  /* 0x011000008f0c783b */ /* 0x000e6e0000004200 */
[----:B------:R-:W-:Y:S01]  /*bfc0*/  HMMA.16816.F32 R160, R4, R8, R152 ;  /* 0x0000000804a0723c */ /* 0x000fe20000001898 */
[----:B------:R-:W-:Y:S01]  /*bfd0*/  MOV R154, R0 ;  /* 0x00000000009a7202 */ /* 0x000fe20000000f00 */
[----:B------:R-:W-:Y:S01]  /*bfe0*/  IMAD.MOV.U32 R152, RZ, RZ, R3 ;  /* 0x000000ffff987224 */ /* 0x000fe200078e0003 */
[----:B------:R-:W-:Y:S01]  /*bff0*/  LOP3.LUT R0, R43, R40, R37, 0x96, !PT ;  /* 0x000000282b007212 */ /* 0x000fe200078e9625 */
[----:B------:R-:W-:-:S02]  /*c000*/  IMAD.MOV.U32 R153, RZ, RZ, R2 ;  /* 0x000000ffff997224 */ /* 0x000fc400078e0002 */
[----:B------:R-:W-:Y:S02]  /*c010*/  IMAD.MOV.U32 R155, RZ, RZ, R67 ;  /* 0x000000ffff9b7224 */ /* 0x000fe400078e0043 */
[----:B------:R-:W-:Y:S01]  /*c020*/  HMMA.16816.F32 R164, R4, R10, R104 ;  /* 0x0000000a04a4723c */ /* 0x000fe20000001868 */
[----:B------:R-:W2:Y:S01]  /*c030*/  LDSM.16.MT88.4 R8, [R117+0x11000] ;  /* 0x011000007508783b */ /* 0x000ea20000004200 */
[----:B------:R-:W-:Y:S02]  /*c040*/  IMAD.MOV.U32 R67, RZ, RZ, R19 ;  /* 0x000000ffff437224 */ /* 0x000fe400078e0013 */
[----:B------:R-:W-:Y:S01]  /*c050*/  FFMA.FTZ R19, R239, UR4, -R28 ;  /* 0x00000004ef137c23 */ /* 0x000fe2000801081c */
[----:B------:R-:W-:-:S03]  /*c060*/  IMAD.MOV.U32 R107, RZ, RZ, R149 ;  /* 0x000000ffff6b7224 */ /* 0x000fc600078e0095 */
[----:B---3--:R-:W-:Y:S01]  /*c070*/  HMMA.16816.F32 R156, R4, R24, R44 ;  /* 0x00000018049c723c */ /* 0x008fe2000000182c */
[--C-:B------:R-:W-:Y:S01]  /*c080*/  FFMA.FTZ R24, R233, UR4, -R28.reuse ;  /* 0x00000004e9187c23 */ /* 0x100fe2000801081c */
[----:B------:R-:W-:Y:S01]  /*c090*/  FFMA.FTZ R25, R237, UR4, -R28 ;  /* 0x00000004ed197c23 */ /* 0x000fe2000801081c */
[----:B------:R-:W-:Y:S01]  /*c0a0*/  IMAD.MOV.U32 R47, RZ, RZ, R127 ;  /* 0x000000ffff2f7224 */ /* 0x000fe200078e007f */
[----:B------:R-:W-:Y:S01]  /*c0b0*/  MOV R46, R64 ;  /* 0x00000040002e7202 */ /* 0x000fe20000000f00 */
[----:B------:R-:W-:Y:S02]  /*c0c0*/  IMAD.MOV.U32 R45, RZ, RZ, R65 ;  /* 0x000000ffff2d7224 */ /* 0x000fe400078e0041 */
[----:B------:R-:W-:Y:S01]  /*c0d0*/  MUFU.EX2 R24, R24 ;  /* 0x0000001800187308 */ /* 0x000fe20000000800 */
[----:B------:R-:W-:-:S03]  /*c0e0*/  IMAD.MOV.U32 R44, RZ, RZ, R66 ;  /* 0x000000ffff2c7224 */ /* 0x000fc600078e0042 */
[----:B------:R-:W-:Y:S01]  /*c0f0*/  MUFU.EX2 R25, R25 ;  /* 0x0000001900197308 */ /* 0x000fe20000000800 */
[----:B-1----:R-:W-:Y:S01]  /*c100*/  HMMA.16816.F32 R100, R4, R12, R100 ;  /* 0x0000000c0464723c */ /* 0x002fe20000001864 */
[----:B------:R-:W-:-:S04]  /*c110*/  PRMT R12, R118, 0x7772, RZ ;  /* 0x00007772760c7816 */ /* 0x000fc800000000ff */
[----:B------:R-:W-:-:S03]  /*c120*/  ISETP.GT.U32.AND P6, PT, R12, UR6, PT ;  /* 0x000000060c007c0c */ /* 0x000fc6000bfc4070 */
[----:B------:R-:W-:Y:S01]  /*c130*/  HMMA.16816.F32 R88, R4, R14, R48 ;  /* 0x0000000e0458723c */ /* 0x000fe20000001830 */
[C---:B------:R-:W-:Y:S01]  /*c140*/  PRMT R14, R118.reuse, 0x7771, RZ ;  /* 0x00007771760e7816 */ /* 0x040fe200000000ff */
[----:B------:R-:W-:Y:S01]  /*c150*/  LDSM.16.MT88.4 R48, [R31+0x1800] ;  /* 0x001800001f30783b */ /* 0x000fe20000004200 */
[----:B------:R-:W-:Y:S02]  /*c160*/  PRMT R15, R118, 0x7773, RZ ;  /* 0x00007773760f7816 */ /* 0x000fe400000000ff */
[----:B------:R-:W-:-:S03]  /*c170*/  ISETP.GT.U32.AND P3, PT, R14, UR6, PT ;  /* 0x000000060e007c0c */ /* 0x000fc6000bf64070 */
[----:B--2---:R-:W-:Y:S01]  /*c180*/  HMMA.16816.F32 R92, R4, R8, R92 ;  /* 0x00000008045c723c */ /* 0x004fe2000000185c */
[----:B------:R-:W-:Y:S01]  /*c190*/  IMAD.WIDE.U32 R8, R0, -0x2daee0ad, RZ ;  /* 0xd2511f5300087825 */ /* 0x000fe200078e00ff */
[----:B------:R-:W-:-:S03]  /*c1a0*/  LOP3.LUT R0, R116, 0xffff, RZ, 0xc0, !PT ;  /* 0x0000ffff74007812 */ /* 0x000fc600078ec0ff */
[----:B------:R-:W-:Y:S01]  /*c1b0*/  @P6 HADD2 R225, -R171.H0_H0, -RZ.H0_H0 ;  /* 0xa00000ffabe16230 */ /* 0x000fe20000000900 */
[--C-:B------:R-:W-:Y:S02]  /*c1c0*/  SHF.R.U32.HI R3, RZ, 0x8, R0.reuse ;  /* 0x00000008ff037819 */ /* 0x100fe40000011600 */
[----:B------:R-:W-:Y:S01]  /*c1d0*/  PRMT R0, R116, 0x7632, R0 ;  /* 0x0000763274007816 */ /* 0x000fe20000000000 */
[----:B------:R-:W-:Y:S01]  /*c1e0*/  HMMA.16816.F32 R76, R4, R10, R76 ;  /* 0x0000000a044c723c */ /* 0x000fe2000000184c */
[--C-:B------:R-:W-:Y:S01]  /*c1f0*/  FFMA.FTZ R10, R238, UR4, -R29.reuse ;  /* 0x00000004ee0a7c23 */ /* 0x100fe2000801081d */
[--C-:B------:R-:W-:Y:S01]  /*c200*/  FFMA.FTZ R11, R232, UR4, -R29.reuse ;  /* 0x00000004e80b7c23 */ /* 0x100fe2000801081d */
[----:B------:R-:W-:Y:S01]  /*c210*/  LOP3.LUT R2, R0, 0xff, RZ, 0xc0, !PT ;  /* 0x000000ff00027812 */ /* 0x000fe200078ec0ff */
[----:B------:R-:W-:Y:S01]  /*c220*/  @P3 HADD2 R232, -R172.H0_H0, -RZ.H0_H0 ;  /* 0xa00000fface83230 */ /* 0x000fe20000000900 */
[----:B------:R-:W-:Y:S01]  /*c230*/  LOP3.LUT R0, R3, 0xffff, RZ, 0xc0, !PT ;  /* 0x0000ffff03007812 */ /* 0x000fe200078ec0ff */
[----:B------:R-:W-:Y:S01]  /*c240*/  FFMA.FTZ R3, R234, UR4, -R29 ;  /* 0x00000004ea037c23 */ /* 0x000fe2000801081d */
[----:B------:R-:W-:Y:S01]  /*c250*/  ISETP.LE.U32.AND P5, PT, R2, UR6, PT ;  /* 0x0000000602007c0c */ /* 0x000fe2000bfa3070 */
[----:B------:R1:W-:Y:S01]  /*c260*/  MUFU.EX2 R118, R11 ;  /* 0x0000000b00767308 */ /* 0x0003e20000000800 */
[----:B------:R-:W-:-:S02]  /*c270*/  ISETP.LE.U32.AND P4, PT, R0, UR6, PT ;  /* 0x0000000600007c0c */ /* 0x000fc4000bf83070 */
[----:B------:R-:W-:Y:S02]  /*c280*/  LOP3.LUT R0, R116, 0xff, RZ, 0xc0, !PT ;  /* 0x000000ff74007812 */ /* 0x000fe400078ec0ff */
[----:B------:R-:W-:Y:S02]  /*c290*/  SHF.R.U32.HI R2, RZ, 0x18, R116 ;  /* 0x00000018ff027819 */ /* 0x000fe40000011674 */
[----:B------:R-:W-:Y:S02]  /*c2a0*/  ISETP.LE.U32.AND P1, PT, R0, UR6, PT ;  /* 0x0000000600007c0c */ /* 0x000fe4000bf23070 */
[----:B------:R-:W-:Y:S02]  /*c2b0*/  LOP3.LUT R0, R17, 0xff, RZ, 0xc0, !PT ;  /* 0x000000ff11007812 */ /* 0x000fe400078ec0ff */
[----:B------:R-:W-:Y:S01]  /*c2c0*/  LOP3.LUT R13, R42, R38, R9, 0x96, !PT ;  /* 0x000000262a0d7212 */ /* 0x000fe200078e9609 */
[----:B------:R-:W-:Y:S02]  /*c2d0*/  @!P5 HADD2 R146, -R175.H0_H0, -RZ.H0_H0 ;  /* 0xa00000ffaf92d230 */ /* 0x000fe40000000900 */
[----:B------:R-:W-:Y:S01]  /*c2e0*/  FFMA.FTZ R9, R236, UR4, -R29 ;  /* 0x00000004ec097c23 */ /* 0x000fe2000801081d */
[----:B------:R-:W-:-:S02]  /*c2f0*/  @!P4 HADD2 R145, -R169.H0_H0, -RZ.H0_H0 ;  /* 0xa00000ffa991c230 */ /* 0x000fc40000000900 */
[----:B------:R-:W-:Y:S01]  /*c300*/  FFMA.FTZ R29, R235, UR4, -R28 ;  /* 0x00000004eb1d7c23 */ /* 0x000fe2000801081c */
[----:B-1----:R-:W-:Y:S01]  /*c310*/  PRMT R11, R8, 0x7771, RZ ;  /* 0x00007771080b7816 */ /* 0x002fe200000000ff */
[----:B------:R1:W-:Y:S01]  /*c320*/  MUFU.EX2 R116, R9 ;  /* 0x0000000900747308 */ /* 0x0003e20000000800 */
[----:B------:R-:W-:Y:S01]  /*c330*/  @!P5 PRMT R175, R146, 0x5410, RZ ;  /* 0x0000541092afd816 */ /* 0x000fe200000000ff */
[----:B------:R-:W-:Y:S01]  /*c340*/  LDSM.16.MT88.4 R40, [R143+0xd800] ;  /* 0x00d800008f28783b */ /* 0x000fe20000004200 */
[----:B------:R-:W-:Y:S01]  /*c350*/  @!P4 PRMT R169, R145, 0x5410, RZ ;  /* 0x0000541091a9c816 */ /* 0x000fe200000000ff */
[----:B------:R-:W-:Y:S01]  /*c360*/  @!P1 HADD2 R147, -R168.H0_H0, -RZ.H0_H0 ;  /* 0xa00000ffa8939230 */ /* 0x000fe20000000900 */
[----:B------:R-:W-:Y:S01]  /*c370*/  ISETP.LE.U32.AND P4, PT, R2, UR6, PT ;  /* 0x0000000602007c0c */ /* 0x000fe2000bf83070 */
[----:B------:R-:W2:Y:S01]  /*c380*/  MUFU.EX2 R146, R10 ;  /* 0x0000000a00927308 */ /* 0x000ea20000000800 */
[----:B------:R-:W-:Y:S02]  /*c390*/  ISETP.LE.U32.AND P5, PT, R0, UR6, PT ;  /* 0x0000000600007c0c */ /* 0x000fe4000bfa3070 */
[C---:B------:R-:W-:Y:S01]  /*c3a0*/  PRMT R2, R8.reuse, 0x7773, RZ ;  /* 0x0000777308027816 */ /* 0x040fe200000000ff */
[----:B------:R3:W4:Y:S01]  /*c3b0*/  MUFU.EX2 R145, R3 ;  /* 0x0000000300917308 */ /* 0x0007220000000800 */
[----:B------:R-:W-:-:S02]  /*c3c0*/  PRMT R0, R8, 0x7772, RZ ;  /* 0x0000777208007816 */ /* 0x000fc400000000ff */
[----:B------:R-:W-:Y:S01]  /*c3d0*/  @!P1 PRMT R168, R147, 0x5410, RZ ;  /* 0x0000541093a89816 */ /* 0x000fe200000000ff */
[----:B------:R-:W-:Y:S01]  /*c3e0*/  IMAD.MOV.U32 R147, RZ, RZ, R126 ;  /* 0x000000ffff937224 */ /* 0x000fe200078e007e */
[----:B------:R-:W-:Y:S01]  /*c3f0*/  PRMT R12, R0, 0x5410, R2 ;  /* 0x00005410000c7816 */ /* 0x000fe20000000002 */
[----:B------:R-:W-:Y:S01]  /*c400*/  IMAD.MOV.U32 R0, RZ, RZ, R8 ;  /* 0x000000ffff007224 */ /* 0x000fe200078e0008 */
[C---:B------:R-:W-:Y:S01]  /*c410*/  LOP3.LUT R2, R13.reuse, 0xffff, RZ, 0xc0, !PT ;  /* 0x0000ffff0d027812 */ /* 0x040fe200078ec0ff */
[----:B------:R-:W-:Y:S01]  /*c420*/  MUFU.EX2 R29, R29 ;  /* 0x0000001d001d7308 */ /* 0x000fe20000000800 */
[----:B------:R-:W-:Y:S01]  /*c430*/  MOV R126, R148 ;  /* 0x00000094007e7202 */ /* 0x000fe20000000f00 */
[----:B------:R-:W-:Y:S01]  /*c440*/  @!P4 HADD2 R224, -R174.H0_H0, -RZ.H0_H0 ;  /* 0xa00000ffaee0c230 */ /* 0x000fe20000000900 */
[----:B-1----:R-:W-:Y:S01]  /*c450*/  LOP3.LUT R9, R0, 0xff, RZ, 0xc0, !PT ;  /* 0x000000ff00097812 */ /* 0x002fe200078ec0ff */
[----:B------:R-:W-:Y:S01]  /*c460*/  HMMA.16816.F32 R148, R4, R26, R128 ;  /* 0x0000001a0494723c */ /* 0x000fe20000001880 */
[----:B------:R-:W-:Y:S01]  /*c470*/  PRMT R0, R13, 0x7632, R0 ;  /* 0x000076320d007816 */ /* 0x000fe20000000000 */
[----:B------:R-:W-:Y:S01]  /*c480*/  IMAD.MOV.U32 R26, RZ, RZ, R32 ;  /* 0x000000ffff1a7224 */ /* 0x000fe200078e0020 */
[----:B---3--:R-:W-:Y:S01]  /*c490*/  SHF.R.U32.HI R3, RZ, 0x8, R2 ;  /* 0x00000008ff037819 */ /* 0x008fe20000011602 */
[----:B------:R-:W-:Y:S01]  /*c4a0*/  IMAD.MOV.U32 R131, RZ, RZ, R152 ;  /* 0x000000ffff837224 */ /* 0x000fe200078e0098 */
[----:B------:R-:W-:Y:S01]  /*c4b0*/  LOP3.LUT R2, R0, 0xff, RZ, 0xc0, !PT ;  /* 0x000000ff00027812 */ /* 0x000fe200078ec0ff */
[----:B------:R-:W-:Y:S01]  /*c4c0*/  IMAD.MOV.U32 R130, RZ, RZ, R153 ;  /* 0x000000ffff827224 */ /* 0x000fe200078e0099 */
[C---:B------:R-:W-:Y:S01]  /*c4d0*/  PRMT R17, R32.reuse, 0x7771, RZ ;  /* 0x0000777120117816 */ /* 0x040fe200000000ff */
[----:B------:R-:W-:Y:S01]  /*c4e0*/  IMAD.MOV.U32 R129, RZ, RZ, R154 ;  /* 0x000000ffff817224 */ /* 0x000fe200078e009a */
[C---:B------:R-:W-:Y:S01]  /*c4f0*/  PRMT R28, R32.reuse, 0x7772, RZ ;  /* 0x00007772201c7816 */ /* 0x040fe200000000ff */
[----:B------:R-:W-:Y:S01]  /*c500*/  @!P5 HADD2 R233, -R173.H0_H0, -RZ.H0_H0 ;  /* 0xa00000ffade9d230 */ /* 0x000fe20000000900 */
[----:B------:R-:W-:-:S02]  /*c510*/  PRMT R27, R32, 0x7773, RZ ;  /* 0x00007773201b7816 */ /* 0x000fc400000000ff */
[----:B------:R-:W-:Y:S01]  /*c520*/  LOP3.LUT R10, R13, 0xff, RZ, 0xc0, !PT ;  /* 0x000000ff0d0a7812 */ /* 0x000fe200078ec0ff */
[----:B------:R-:W1:Y:S01]  /*c530*/  MUFU.EX2 R32, R19 ;  /* 0x0000001300207308 */ /* 0x000e620000000800 */
[----:B------:R-:W-:Y:S02]  /*c540*/  SHF.R.U32.HI R0, RZ, 0x18, R13 ;  /* 0x00000018ff007819 */ /* 0x000fe4000001160d */
[----:B------:R-:W-:Y:S02]  /*c550*/  PRMT R11, R9, 0x5410, R11 ;  /* 0x00005410090b7816 */ /* 0x000fe4000000000b */
[----:B------:R-:W-:Y:S02]  /*c560*/  PRMT R10, R10, 0x5410, R3 ;  /* 0x000054100a0a7816 */ /* 0x000fe40000000003 */
[----:B------:R-:W-:Y:S02]  /*c570*/  PRMT R9, R2, 0x5410, R0 ;  /* 0x0000541002097816 */ /* 0x000fe40000000000 */
[----:B------:R-:W-:-:S02]  /*c580*/  MOV R128, R155 ;  /* 0x0000009b00807202 */ /* 0x000fc40000000f00 */
[----:B--2---:R-:W-:Y:S01]  /*c590*/  F2FP.F16.F32.PACK_AB R0, R118, R146 ;  /* 0x000000927600723e */ /* 0x004fe200000000ff */
[C---:B------:R-:W-:Y:S01]  /*c5a0*/  HMMA.16816.F32 R152, R4.reuse, R20, R52 ;  /* 0x000000140498723c */ /* 0x040fe20000001834 */
[----:B------:R-:W-:Y:S01]  /*c5b0*/  LOP3.LUT R3, R12, 0xff00ff, RZ, 0xc0, !PT ;  /* 0x00ff00ff0c037812 */ /* 0x000fe200078ec0ff */
[----:B------:R-:W-:Y:S01]  /*c5c0*/  IMAD.MOV.U32 R54, RZ, RZ, R124 ;  /* 0x000000ffff367224 */ /* 0x000fe200078e007c */
[----:B------:R-:W-:Y:S01]  /*c5d0*/  ISETP.GT.U32.AND P1, PT, R15, UR6, PT ;  /* 0x000000060f007c0c */ /* 0x000fe2000bf24070 */
[----:B------:R-:W-:Y:S01]  /*c5e0*/  IMAD.MOV.U32 R53, RZ, RZ, R125 ;  /* 0x000000ffff357224 */ /* 0x000fe200078e007d */
[C---:B------:R-:W-:Y:S01]  /*c5f0*/  PRMT R15, R0.reuse, 0x7610, R15 ;  /* 0x00007610000f7816 */ /* 0x040fe2000000000f */
[----:B------:R-:W-:Y:S01]  /*c600*/  IMAD.MOV.U32 R52, RZ, RZ, R126 ;  /* 0x000000ffff347224 */ /* 0x000fe200078e007e */
[----:B------:R-:W-:Y:S01]  /*c610*/  PRMT R14, R0, 0x7632, R14 ;  /* 0x00007632000e7816 */ /* 0x000fe2000000000e */
[----:B------:R-:W-:Y:S01]  /*c620*/  HMMA.16816.F32 R20, R4, R22, R112 ;  /* 0x000000160414723c */ /* 0x000fe20000001870 */
[----:B----4-:R-:W-:Y:S01]  /*c630*/  F2FP.F16.F32.PACK_AB R4, R145, R116 ;  /* 0x000000749104723e */ /* 0x010fe200000000ff */
[----:B------:R-:W2:Y:S01]  /*c640*/  LDSM.16.MT88.4 R124, [R117+0xd800] ;  /* 0x00d80000757c783b */ /* 0x000ea20000004200 */
[--C-:B------:R-:W-:Y:S01]  /*c650*/  HSET2.LE.AND R0, R3, R30.reuse, PT ;  /* 0x0000001e03007233 */ /* 0x100fe20003803000 */
[----:B------:R-:W-:Y:S01]  /*c660*/  IMAD.MOV.U32 R55, RZ, RZ, R107 ;  /* 0x000000ffff377224 */ /* 0x000fe200078e006b */
[--C-:B------:R-:W-:Y:S01]  /*c670*/  HSET2.LE.AND R3, R10, R30.reuse, PT ;  /* 0x0000001e0a037233 */ /* 0x100fe20003803000 */
[----:B------:R-:W3:Y:S01]  /*c680*/  LDSM.16.MT88.4 R104, [R143+0x11800] ;  /* 0x011800008f68783b */ /* 0x000ee20000004200 */
[----:B------:R-:W-:Y:S01]  /*c690*/  HSET2.LE.AND R2, R11, R30, PT ;  /* 0x0000001e0b027233 */ /* 0x000fe20003803000 */
[----:B------:R-:W-:Y:S01]  /*c6a0*/  @P1 HADD2 R234, -R170.H0_H0, -RZ.H0_H0 ;  /* 0xa00000ffaaea1230 */ /* 0x000fe20000000900 */
[----:B------:R-:W-:-:S02]  /*c6b0*/  PRMT R12, R4, 0x7610, R12 ;  /* 0x00007610040c7816 */ /* 0x000fc4000000000c */
[----:B------:R-:W-:Y:S02]  /*c6c0*/  PRMT R10, R4, 0x7632, R10 ;  /* 0x00007632040a7816 */ /* 0x000fe4000000000a */
[----:B------:R-:W-:Y:S02]  /*c6d0*/  PRMT R4, R15, 0x5410, R14 ;  /* 0x000054100f047816 */ /* 0x000fe4000000000e */
[----:B-1----:R-:W-:Y:S02]  /*c6e0*/  F2FP.F16.F32.PACK_AB R6, R24, R32 ;  /* 0x000000201806723e */ /* 0x002fe400000000ff */
[----:B------:R-:W-:Y:S01]  /*c6f0*/  LOP3.LUT R114, R4, R2, RZ, 0xc0, !PT ;  /* 0x0000000204727212 */ /* 0x000fe200078ec0ff */
[----:B------:R-:W-:Y:S01]  /*c700*/  IMAD.MOV.U32 R4, RZ, RZ, R16 ;  /* 0x000000ffff047224 */ /* 0x000fe200078e0010 */
        /* <DEDUP_REMOVED lines=8> */
[----:B------:R-:W-:-:S02]  /*c790*/  @P3 PRMT R172, R232, 0x5410, RZ ;  /* 0x00005410e8ac3816 */ /* 0x000fc400000000ff */
[----:B------:R-:W-:Y:S02]  /*c7a0*/  LOP3.LUT R115, R2, R0, RZ, 0xc0, !PT ;  /* 0x0000000002737212 */ /* 0x000fe400078ec0ff */
[----:B------:R-:W-:Y:S02]  /*c7b0*/  PRMT R0, R12, 0x5410, R10 ;  /* 0x000054100c007816 */ /* 0x000fe4000000000a */
[----:B------:R-:W-:Y:S02]  /*c7c0*/  @P6 PRMT R171, R225, 0x5410, RZ ;  /* 0x00005410e1ab6816 */ /* 0x000fe400000000ff */
[----:B------:R-:W-:Y:S02]  /*c7d0*/  LOP3.LUT R112, R0, R3, RZ, 0xc0, !PT ;  /* 0x0000000300707212 */ /* 0x000fe400078ec0ff */
[----:B------:R-:W-:Y:S02]  /*c7e0*/  PRMT R0, R7, 0x5410, R6 ;  /* 0x0000541007007816 */ /* 0x000fe40000000006 */
[----:B------:R-:W-:Y:S01]  /*c7f0*/  @!P4 PRMT R174, R224, 0x5410, RZ ;  /* 0x00005410e0aec816 */ /* 0x000fe200000000ff */
[----:B------:R-:W-:Y:S01]  /*c800*/  IMAD.MOV.U32 R224, RZ, RZ, R67 ;  /* 0x000000ffffe07224 */ /* 0x000fe200078e0043 */
[----:B------:R-:W-:Y:S01]  /*c810*/  LOP3.LUT R113, R0, R5, RZ, 0xc0, !PT ;  /* 0x0000000500717212 */ /* 0x000fe200078ec0ff */
[----:B------:R-:W1:Y:S01]  /*c820*/  LDSM.16.MT88.4 R64, [R117+0xf800] ;  /* 0x00f800007540783b */ /* 0x000e620000004200 */
[----:B------:R-:W-:-:S02]  /*c830*/  SHF.R.U32.HI R0, RZ, 0x18, R33 ;  /* 0x00000018ff007819 */ /* 0x000fc40000011621 */
[----:B------:R-:W-:Y:S02]  /*c840*/  ISETP.GT.U32.AND P4, PT, R17, UR6, PT ;  /* 0x0000000611007c0c */ /* 0x000fe4000bf84070 */
[----:B------:R-:W-:Y:S01]  /*c850*/  ISETP.LE.U32.AND P3, PT, R0, UR6, PT ;  /* 0x0000000600007c0c */ /* 0x000fe2000bf63070 */
[C---:B--2---:R-:W-:Y:S01]  /*c860*/  HMMA.16816.F32 R120, R112.reuse, R124, R120 ;  /* 0x0000007c7078723c */ /* 0x044fe20000001878 */
[----:B------:R-:W-:Y:S02]  /*c870*/  LOP3.LUT R0, R26, 0xff, RZ, 0xc0, !PT ;  /* 0x000000ff1a007812 */ /* 0x000fe400078ec0ff */
[----:B------:R-:W-:Y:S02]  /*c880*/  PRMT R17, R16, 0x7772, RZ ;  /* 0x0000777210117816 */ /* 0x000fe400000000ff */
[----:B------:R-:W-:Y:S02]  /*c890*/  ISETP.LE.U32.AND P6, PT, R0, UR6, PT ;  /* 0x0000000600007c0c */ /* 0x000fe4000bfc3070 */
[----:B------:R-:W-:Y:S01]  /*c8a0*/  PRMT R0, R18, 0x7632, R0 ;  /* 0x0000763212007816 */ /* 0x000fe20000000000 */
[C---:B------:R-:W-:Y:S01]  /*c8b0*/  HMMA.16816.F32 R124, R112.reuse, R126, R56 ;  /* 0x0000007e707c723c */ /* 0x040fe20000001838 */
[----:B------:R-:W-:Y:S01]  /*c8c0*/  IMAD.MOV.U32 R59, RZ, RZ, R97 ;  /* 0x000000ffff3b7224 */ /* 0x000fe200078e0061 */
[----:B------:R-:W-:Y:S01]  /*c8d0*/  MOV R58, R98 ;  /* 0x00000062003a7202 */ /* 0x000fe20000000f00 */
[----:B------:R-:W-:Y:S01]  /*c8e0*/  IMAD.MOV.U32 R57, RZ, RZ, R99 ;  /* 0x000000ffff397224 */ /* 0x000fe200078e0063 */
[----:B------:R-:W-:Y:S01]  /*c8f0*/  LOP3.LUT R0, R0, 0xff, RZ, 0xc0, !PT ;  /* 0x000000ff00007812 */ /* 0x000fe200078ec0ff */
[----:B------:R2:W4:Y:S01]  /*c900*/  LDSM.16.MT88.4 R96, [R117+0x11800] ;  /* 0x011800007560783b */ /* 0x0005220000004200 */
[----:B------:R-:W-:Y:S01]  /*c910*/  @P4 HADD2 R237, -R84.H0_H0, -RZ.H0_H0 ;  /* 0xa00000ff54ed4230 */ /* 0x000fe20000000900 */
[----:B------:R-:W-:Y:S01]  /*c920*/  LOP3.LUT R2, R33, 0xff, RZ, 0xc0, !PT ;  /* 0x000000ff21027812 */ /* 0x000fe200078ec0ff */
[----:B---3--:R-:W-:Y:S01]  /*c930*/  HMMA.16816.F32 R100, R112, R104, R100 ;  /* 0x000000687064723c */ /* 0x008fe20000001864 */
[----:B------:R-:W-:Y:S01]  /*c940*/  @!P5 PRMT R173, R233, 0x5410, RZ ;  /* 0x00005410e9add816 */ /* 0x000fe200000000ff */
[----:B------:R-:W-:Y:S01]  /*c950*/  @!P6 HADD2 R236, -R85.H0_H0, -RZ.H0_H0 ;  /* 0xa00000ff55ece230 */ /* 0x000fe20000000900 */
[----:B------:R-:W-:-:S02]  /*c960*/  @P4 PRMT R84, R237, 0x5410, RZ ;  /* 0x00005410ed544816 */ /* 0x000fc400000000ff */
[----:B------:R-:W-:Y:S02]  /*c970*/  ISETP.LE.U32.AND P5, PT, R2, UR6, PT ;  /* 0x0000000602007c0c */ /* 0x000fe4000bfa3070 */
[----:B------:R-:W-:Y:S01]  /*c980*/  @P1 PRMT R170, R234, 0x5410, RZ ;  /* 0x00005410eaaa1816 */ /* 0x000fe200000000ff */
[C---:B------:R-:W-:Y:S01]  /*c990*/  HMMA.16816.F32 R36, R112.reuse, R40, R176 ;  /* 0x000000287024723c */ /* 0x040fe200000018b0 */
[----:B------:R-:W-:Y:S02]  /*c9a0*/  ISETP.GT.U32.AND P1, PT, R28, UR6, PT ;  /* 0x000000061c007c0c */ /* 0x000fe4000bf24070 */
[----:B------:R-:W-:Y:S02]  /*c9b0*/  LOP3.LUT R2, R18, 0xff, RZ, 0xc0, !PT ;  /* 0x000000ff12027812 */ /* 0x000fe400078ec0ff */
[----:B------:R-:W-:Y:S02]  /*c9c0*/  @!P6 PRMT R85, R236, 0x5410, RZ ;  /* 0x00005410ec55e816 */ /* 0x000fe400000000ff */
[----:B------:R-:W-:Y:S01]  /*c9d0*/  ISETP.LE.U32.AND P6, PT, R2, UR6, PT ;  /* 0x0000000602007c0c */ /* 0x000fe2000bfc3070 */
[----:B------:R-:W-:Y:S01]  /*c9e0*/  IMAD.MOV.U32 R2, RZ, RZ, R8 ;  /* 0x000000ffff027224 */ /* 0x000fe200078e0008 */
[C---:B------:R-:W-:Y:S01]  /*c9f0*/  PRMT R5, R16.reuse, 0x7773, RZ ;  /* 0x0000777310057816 */ /* 0x040fe200000000ff */
[----:B------:R-:W-:Y:S01]  /*ca00*/  @!P5 HADD2 R235, -R142.H0_H0, -RZ.H0_H0 ;  /* 0xa00000ff8eebd230 */ /* 0x000fe20000000900 */
[----:B------:R-:W-:Y:S01]  /*ca10*/  PRMT R3, R16, 0x7771, RZ ;  /* 0x0000777110037816 */ /* 0x000fe200000000ff */
[----:B--2---:R-:W-:Y:S01]  /*ca20*/  @!P3 HADD2 R117, -R86.H0_H0, -RZ.H0_H0 ;  /* 0xa00000ff5675b230 */ /* 0x004fe20000000900 */
[----:B-1----:R-:W-:Y:S01]  /*ca30*/  HMMA.16816.F32 R60, R112, R64, R60 ;  /* 0x00000040703c723c */ /* 0x002fe2000000183c */
[----:B------:R-:W-:Y:S01]  /*ca40*/  @P1 HADD2 R239, -R140.H0_H0, -RZ.H0_H0 ;  /* 0xa00000ff8cef1230 */ /* 0x000fe20000000900 */
[----:B------:R-:W-:-:S02]  /*ca50*/  @!P5 PRMT R142, R235, 0x5410, RZ ;  /* 0x00005410eb8ed816 */ /* 0x000fc400000000ff */
[----:B------:R-:W-:Y:S02]  /*ca60*/  @!P3 PRMT R86, R117, 0x5410, RZ ;  /* 0x000054107556b816 */ /* 0x000fe400000000ff */
[----:B------:R-:W-:Y:S01]  /*ca70*/  ISETP.LE.U32.AND P3, PT, R0, UR6, PT ;  /* 0x0000000600007c0c */ /* 0x000fe2000bf63070 */
[----:B------:R-:W-:Y:S01]  /*ca80*/  @!P6 HADD2 R240, -R138.H0_H0, -RZ.H0_H0 ;  /* 0xa00000ff8af0e230 */ /* 0x000fe20000000900 */
[----:B------:R-:W-:Y:S01]  /*ca90*/  LOP3.LUT R0, R18, 0xffff, RZ, 0xc0, !PT ;  /* 0x0000ffff12007812 */ /* 0x000fe200078ec0ff */
[----:B------:R-:W-:Y:S01]  /*caa0*/  HMMA.16816.F32 R64, R112, R66, R68 ;  /* 0x000000427040723c */ /* 0x000fe20000001844 */
[----:B------:R-:W-:Y:S02]  /*cab0*/  ISETP.GT.U32.AND P5, PT, R27, UR6, PT ;  /* 0x000000061b007c0c */ /* 0x000fe4000bfa4070 */
[----:B------:R-:W-:Y:S02]  /*cac0*/  SHF.R.U32.HI R0, RZ, 0x8, R0 ;  /* 0x00000008ff007819 */ /* 0x000fe40000011600 */
[----:B------:R-:W-:-:S02]  /*cad0*/  @P1 PRMT R140, R239, 0x5410, RZ ;  /* 0x00005410ef8c1816 */ /* 0x000fc400000000ff */
[----:B------:R-:W-:Y:S01]  /*cae0*/  LOP3.LUT R0, R0, 0xffff, RZ, 0xc0, !PT ;  /* 0x0000ffff00007812 */ /* 0x000fe200078ec0ff */
[C---:B------:R-:W-:Y:S01]  /*caf0*/  HMMA.16816.F32 R68, R112.reuse, R72, R80 ;  /* 0x000000487044723c */ /* 0x040fe20000001850 */
[----:B------:R-:W-:Y:S01]  /*cb00*/  @!P6 PRMT R138, R240, 0x5410, RZ ;  /* 0x00005410f08ae816 */ /* 0x000fe200000000ff */
[----:B------:R-:W-:Y:S01]  /*cb10*/  @!P3 HADD2 R242, -R136.H0_H0, -RZ.H0_H0 ;  /* 0xa00000ff88f2b230 */ /* 0x000fe20000000900 */
[----:B------:R-:W-:Y:S01]  /*cb20*/  ISETP.LE.U32.AND P4, PT, R0, UR6, PT ;  /* 0x0000000600007c0c */ /* 0x000fe2000bf83070 */
[----:B------:R-:W1:Y:S01]  /*cb30*/  LDSM.16.MT88.4 R80, [R31+0x3800] ;  /* 0x003800001f50783b */ /* 0x000e620000004200 */
[----:B------:R-:W-:Y:S01]  /*cb40*/  SHF.R.U32.HI R0, RZ, 0x18, R18 ;  /* 0x00000018ff007819 */ /* 0x000fe20000011612 */
[----:B------:R-:W-:Y:S01]  /*cb50*/  @P5 HADD2 R238, -R139.H0_H0, -RZ.H0_H0 ;  /* 0xa00000ff8bee5230 */ /* 0x000fe20000000900 */
[----:B------:R-:W-:Y:S01]  /*cb60*/  @!P3 PRMT R136, R242, 0x5410, RZ ;  /* 0x00005410f288b816 */ /* 0x000fe200000000ff */
[----:B------:R-:W-:Y:S01]  /*cb70*/  HMMA.16816.F32 R104, R112, R106, R88 ;  /* 0x0000006a7068723c */ /* 0x000fe20000001858 */
[----:B------:R-:W-:Y:S01]  /*cb80*/  ISETP.LE.U32.AND P1, PT, R0, UR6, PT ;  /* 0x0000000600007c0c */ /* 0x000fe2000bf23070 */
[----:B------:R-:W-:Y:S01]  /*cb90*/  LDSM.16.MT88.4 R88, [R144+0x3800] ;  /* 0x003800009058783b */ /* 0x000fe20000004200 */
[----:B------:R-:W-:-:S02]  /*cba0*/  ISETP.GT.U32.AND P3, PT, R5, UR6, PT ;  /* 0x0000000605007c0c */ /* 0x000fc4000bf64070 */
[----:B------:R-:W-:Y:S02]  /*cbb0*/  LOP3.LUT R0, R4, 0xff, RZ, 0xc0, !PT ;  /* 0x000000ff04007812 */ /* 0x000fe400078ec0ff */
[----:B------:R-:W-:Y:S01]  /*cbc0*/  @P5 PRMT R139, R238, 0x5410, RZ ;  /* 0x00005410ee8b5816 */ /* 0x000fe200000000ff */
[----:B------:R-:W-:Y:S01]  /*cbd0*/  @!P4 HADD2 R241, -R137.H0_H0, -RZ.H0_H0 ;  /* 0xa00000ff89f1c230 */ /* 0x000fe20000000900 */
[----:B------:R-:W-:Y:S01]  /*cbe0*/  ISETP.LE.U32.AND P6, PT, R0, UR6, PT ;  /* 0x0000000600007c0c */ /* 0x000fe2000bfc3070 */
[C---:B----4-:R-:W-:Y:S01]  /*cbf0*/  HMMA.16816.F32 R92, R112.reuse, R96, R92 ;  /* 0x00000060705c723c */ /* 0x050fe2000000185c */
[----:B------:R-:W-:Y:S02]  /*cc00*/  ISETP.GT.U32.AND P5, PT, R3, UR6, PT ;  /* 0x0000000603007c0c */ /* 0x000fe4000bfa4070 */
[----:B------:R-:W-:Y:S01]  /*cc10*/  @!P4 PRMT R137, R241, 0x5410, RZ ;  /* 0x00005410f189c816 */ /* 0x000fe200000000ff */
[----:B------:R-:W-:Y:S01]  /*cc20*/  @!P1 HADD2 R243, -R135.H0_H0, -RZ.H0_H0 ;  /* 0xa00000ff87f39230 */ /* 0x000fe20000000900 */
[----:B------:R-:W-:Y:S01]  /*cc30*/  ISETP.GT.U32.AND P4, PT, R17, UR6, PT ;  /* 0x0000000611007c0c */ /* 0x000fe2000bf84070 */
[----:B------:R-:W-:Y:S01]  /*cc40*/  @P3 HADD2 R248, -R119.H0_H0, -RZ.H0_H0 ;  /* 0xa00000ff77f83230 */ /* 0x000fe20000000900 */
[----:B------:R2:W3:Y:S01]  /*cc50*/  LDL.LU.S16 R17, [R1] ;  /* 0x0000000001117983 */ /* 0x0004e20000300600 */
[----:B------:R-:W-:Y:S01]  /*cc60*/  LOP3.LUT R0, R13, 0xff, RZ, 0xc0, !PT ;  /* 0x000000ff0d007812 */ /* 0x000fe200078ec0ff */
[C---:B------:R-:W-:Y:S01]  /*cc70*/  HMMA.16816.F32 R96, R112.reuse, R98, R76 ;  /* 0x000000627060723c */ /* 0x040fe2000000184c */
[----:B------:R-:W-:Y:S01]  /*cc80*/  PRMT R3, R8, 0x7772, RZ ;  /* 0x0000777208037816 */ /* 0x000fe200000000ff */
[----:B------:R2:W4:Y:S01]  /*cc90*/  LDL.LU.S16 R27, [R1+0x4] ;  /* 0x00000400011b7983 */ /* 0x0005220000300600 */
[----:B------:R-:W-:Y:S01]  /*cca0*/  @!P1 PRMT R135, R243, 0x5410, RZ ;  /* 0x00005410f3879816 */ /* 0x000fe200000000ff */
[----:B------:R-:W-:Y:S01]  /*ccb0*/  @!P6 HADD2 R246, -R132.H0_H0, -RZ.H0_H0 ;  /* 0xa00000ff84f6e230 */ /* 0x000fe20000000900 */
[----:B------:R-:W-:Y:S01]  /*ccc0*/  ISETP.LE.U32.AND P1, PT, R0, UR6, PT ;  /* 0x0000000600007c0c */ /* 0x000fe2000bf23070 */
[----:B------:R-:W-:Y:S01]  /*ccd0*/  @P5 HADD2 R245, -R134.H0_H0, -RZ.H0_H0 ;  /* 0xa00000ff86f55230 */ /* 0x000fe20000000900 */
[----:B------:R-:W-:Y:S01]  /*cce0*/  @P3 PRMT R119, R248, 0x5410, RZ ;  /* 0x00005410f8773816 */ /* 0x000fe200000000ff */
[----:B------:R-:W-:Y:S01]  /*ccf0*/  HMMA.16816.F32 R72, R112, R74, R108 ;  /* 0x0000004a7048723c */ /* 0x000fe2000000186c */
[----:B------:R-:W-:Y:S01]  /*cd00*/  ISETP.GT.U32.AND P3, PT, R3, UR6, PT ;  /* 0x0000000603007c0c */ /* 0x000fe2000bf64070 */
[----:B------:R-:W-:Y:S01]  /*cd10*/  @P4 HADD2 R249, -R133.H0_H0, -RZ.H0_H0 ;  /* 0xa00000ff85f94230 */ /* 0x000fe20000000900 */
[----:B------:R-:W-:Y:S01]  /*cd20*/  PRMT R5, R8, 0x7773, RZ ;  /* 0x0000777308057816 */ /* 0x000fe200000000ff */
[----:B------:R-:W-:Y:S01]  /*cd30*/  FFMA.FTZ R3, R30, R35, R59 ;  /* 0x000000231e037223 */ /* 0x000fe2000001003b */
[----:B------:R-:W-:-:S02]  /*cd40*/  SHF.R.U32.HI R0, RZ, 0x18, R13 ;  /* 0x00000018ff007819 */ /* 0x000fc4000001160d */
[----:B------:R-:W-:Y:S01]  /*cd50*/  @!P6 PRMT R132, R246, 0x5410, RZ ;  /* 0x00005410f684e816 */ /* 0x000fe200000000ff */
[----:B------:R-:W-:Y:S01]  /*cd60*/  FADD.FTZ R3, R54, R3 ;  /* 0x0000000336037221 */ /* 0x000fe20000010000 */
[----:B------:R-:W-:Y:S01]  /*cd70*/  ISETP.LE.U32.AND P6, PT, R0, UR6, PT ;  /* 0x0000000600007c0c */ /* 0x000fe2000bfc3070 */
[----:B------:R-:W-:Y:S01]  /*cd80*/  @!P1 HADD2 R247, -R12.H0_H0, -RZ.H0_H0 ;  /* 0xa00000ff0cf79230 */ /* 0x000fe20000000900 */
[----:B------:R-:W-:Y:S01]  /*cd90*/  LOP3.LUT R0, R2, 0xff, RZ, 0xc0, !PT ;  /* 0x000000ff02007812 */ /* 0x000fe200078ec0ff */
[----:B------:R-:W-:Y:S01]  /*cda0*/  HMMA.16816.F32 R40, R112, R42, R200 ;  /* 0x0000002a7028723c */ /* 0x000fe200000018c8 */
[----:B------:R-:W-:Y:S02]  /*cdb0*/  @P5 PRMT R134, R245, 0x5410, RZ ;  /* 0x00005410f5865816 */ /* 0x000fe400000000ff */
[----:B------:R-:W-:Y:S02]  /*cdc0*/  @!P1 PRMT R12, R247, 0x5410, RZ ;  /* 0x00005410f70c9816 */ /* 0x000fe400000000ff */
[----:B------:R-:W-:-:S02]  /*cdd0*/  ISETP.GT.U32.AND P1, PT, R5, UR6, PT ;  /* 0x0000000605007c0c */ /* 0x000fc4000bf24070 */
[----:B------:R2:W5:Y:S01]  /*cde0*/  LDL.LU.S16 R5, [R1+0x8] ;  /* 0x0000080001057983 */ /* 0x0005620000300600 */
[----:B------:R-:W-:Y:S02]  /*cdf0*/  PRMT R4, R8, 0x7771, RZ ;  /* 0x0000777108047816 */ /* 0x000fe400000000ff */
[----:B------:R-:W-:Y:S01]  /*ce00*/  ISETP.LE.U32.AND P5, PT, R0, UR6, PT ;  /* 0x0000000600007c0c */ /* 0x000fe2000bfa3070 */
[----:B------:R2:W2:Y:S01]  /*ce10*/  LDL.LU.S16 R18, [R1+0xc] ;  /* 0x00000c0001127983 */ /* 0x0004a20000300600 */
[----:B------:R-:W-:Y:S01]  /*ce20*/  FFMA.FTZ R0, R58, R34, R57 ;  /* 0x000000223a007223 */ /* 0x000fe20000010039 */
[----:B------:R-:W-:Y:S01]  /*ce30*/  @P4 PRMT R133, R249, 0x5410, RZ ;  /* 0x00005410f9854816 */ /* 0x000fe200000000ff */
[----:B------:R-:W-:Y:S01]  /*ce40*/  @!P6 HADD2 R251, -R6.H0_H0, -RZ.H0_H0 ;  /* 0xa00000ff06fbe230 */ /* 0x000fe20000000900 */
[----:B------:R-:W-:Y:S01]  /*ce50*/  ISETP.GT.U32.AND P4, PT, R4, UR6, PT ;  /* 0x0000000604007c0c */ /* 0x000fe2000bf84070 */
[--C-:B------:R-:W-:Y:S01]  /*ce60*/  FADD.FTZ R4, R224, R0.reuse ;  /* 0x00000000e0047221 */ /* 0x100fe20000010000 */
[----:B------:R-:W-:Y:S01]  /*ce70*/  PRMT R0, R33, 0x7632, R0 ;  /* 0x0000763221007816 */ /* 0x000fe20000000000 */
[----:B------:R-:W-:-:S02]  /*ce80*/  IMAD.MOV.U32 R57, RZ, RZ, R53 ;  /* 0x000000ffff397224 */ /* 0x000fc400078e0035 */
[----:B---3--:R-:W-:Y:S01]  /*ce90*/  @P3 HADD2 R17, -R11.H0_H0, -RZ.H0_H0 ;  /* 0xa00000ff0b113230 */ /* 0x008fe20000000900 */
[----:B------:R-:W-:Y:S02]  /*cea0*/  LOP3.LUT R2, R0, 0xff, RZ, 0xc0, !PT ;  /* 0x000000ff00027812 */ /* 0x000fe400078ec0ff */
[----:B------:R-:W-:Y:S02]  /*ceb0*/  @!P5 HADD2 R250, -R15.H0_H0, -RZ.H0_H0 ;  /* 0xa00000ff0ffad230 */ /* 0x000fe40000000900 */
[----:B------:R-:W-:Y:S01]  /*cec0*/  IMAD.MOV.U32 R58, RZ, RZ, R52 ;  /* 0x000000ffff3a7224 */ /* 0x000fe200078e0034 */
[----:B------:R-:W-:Y:S02]  /*ced0*/  PRMT R16, R17, 0x7610, R16 ;  /* 0x0000761011107816 */ /* 0x000fe40000000010 */
[----:B------:R3:W3:Y:S02]  /*cee0*/  LDL.LU.S16 R17, [R1+0x10] ;  /* 0x0000100001117983 */ /* 0x0006e40000300600 */
[----:B------:R-:W-:-:S02]  /*cef0*/  @P3 PRMT R11, R16, 0x5410, RZ ;  /* 0x00005410100b3816 */ /* 0x000fc400000000ff */
[----:B------:R1:W3:Y:S01]  /*cf00*/  LDL.LU.S16 R16, [R1+0x14] ;  /* 0x0000140001107983 */ /* 0x0002e20000300600 */
[----:B------:R-:W-:Y:S02]  /*cf10*/  PRMT R0, R13, 0x7632, R0 ;  /* 0x000076320d007816 */ /* 0x000fe40000000000 */
[----:B------:R-:W-:Y:S02]  /*cf20*/  @!P6 PRMT R6, R251, 0x5410, RZ ;  /* 0x00005410fb06e816 */ /* 0x000fe400000000ff */
[----:B------:R-:W-:Y:S02]  /*cf30*/  ISETP.LE.U32.AND P6, PT, R2, UR6, PT ;  /* 0x0000000602007c0c */ /* 0x000fe4000bfc3070 */
[----:B------:R-:W-:Y:S02]  /*cf40*/  LOP3.LUT R2, R0, 0xff, RZ, 0xc0, !PT ;  /* 0x000000ff00027812 */ /* 0x000fe400078ec0ff */
[----:B------:R-:W-:Y:S01]  /*cf50*/  LOP3.LUT R0, R33, 0xffff, RZ, 0xc0, !PT ;  /* 0x0000ffff21007812 */ /* 0x000fe200078ec0ff */
[----:B------:R-:W-:-:S03]  /*cf60*/  @P4 HADD2 R252, -R14.H0_H0, -RZ.H0_H0 ;  /* 0xa00000ff0efc4230 */ /* 0x000fc60000000900 */
[----:B------:R-:W-:Y:S02]  /*cf70*/  SHF.R.U32.HI R0, RZ, 0x8, R0 ;  /* 0x00000008ff007819 */ /* 0x000fe40000011600 */
[----:B------:R-:W-:Y:S02]  /*cf80*/  @!P5 PRMT R15, R250, 0x5410, RZ ;  /* 0x00005410fa0fd816 */ /* 0x000fe400000000ff */
[----:B------:R-:W-:Y:S02]  /*cf90*/  LOP3.LUT R0, R0, 0xffff, RZ, 0xc0, !PT ;  /* 0x0000ffff00007812 */ /* 0x000fe400078ec0ff */
[----:B------:R-:W-:Y:S01]  /*cfa0*/  ISETP.LE.U32.AND P5, PT, R2, UR6, PT ;  /* 0x0000000602007c0c */ /* 0x000fe2000bfa3070 */
[----:B------:R-:W-:Y:S01]  /*cfb0*/  FADD.FTZ R2, R44, R4 ;  /* 0x000000042c027221 */ /* 0x000fe20000010000 */
[----:B------:R-:W-:Y:S02]  /*cfc0*/  @P4 PRMT R14, R252, 0x5410, RZ ;  /* 0x00005410fc0e4816 */ /* 0x000fe400000000ff */
[----:B------:R-:W-:-:S02]  /*cfd0*/  ISETP.LE.U32.AND P4, PT, R0, UR6, PT ;  /* 0x0000000600007c0c */ /* 0x000fc4000bf83070 */
[----:B------:R-:W-:Y:S01]  /*cfe0*/  LOP3.LUT R0, R13, 0xffff, RZ, 0xc0, !PT ;  /* 0x0000ffff0d007812 */ /* 0x000fe200078ec0ff */
[----:B------:R-:W-:Y:S01]  /*cff0*/  FADD.FTZ R3, R47, R3 ;  /* 0x000000032f037221 */ /* 0x000fe20000010000 */
[----:B------:R-:W-:Y:S02]  /*d000*/  IMAD.MOV.U32 R59, RZ, RZ, R55 ;  /* 0x000000ffff3b7224 */ /* 0x000fe400078e0037 */
[----:B------:R-:W-:Y:S01]  /*d010*/  FADD.FTZ R2, R57, R2 ;  /* 0x0000000239027221 */ /* 0x000fe20000010000 */
[----:B------:R-:W-:Y:S01]  /*d020*/  SHF.R.U32.HI R0, RZ, 0x8, R0 ;  /* 0x00000008ff007819 */ /* 0x000fe20000011600 */
[----:B------:R-:W-:Y:S01]  /*d030*/  FADD.FTZ R3, R58, R3 ;  /* 0x000000033a037221 */ /* 0x000fe20000010000 */
[----:B------:R-:W-:Y:S01]  /*d040*/  MOV R30, R128 ;  /* 0x00000080001e7202 */ /* 0x000fe20000000f00 */
[----:B------:R-:W-:Y:S02]  /*d050*/  IMAD.MOV.U32 R224, RZ, RZ, R147 ;  /* 0x000000ffffe07224 */ /* 0x000fe400078e0093 */
[----:B------:R-:W-:Y:S01]  /*d060*/  FADD.FTZ R2, R59, R2 ;  /* 0x000000023b027221 */ /* 0x000fe20000010000 */
[----:B------:R-:W-:Y:S01]  /*d070*/  LOP3.LUT R0, R0, 0xffff, RZ, 0xc0, !PT ;  /* 0x0000ffff00007812 */ /* 0x000fe200078ec0ff */
[----:B------:R-:W1:Y:S01]  /*d080*/  LDC R13, c[0x0][0x448] ;  /* 0x00011200ff0d7b82 */ /* 0x000e620000000800 */
[----:B------:R-:W-:Y:S01]  /*d090*/  FADD.FTZ R4, R30, R3 ;  /* 0x000000031e047221 */ /* 0x000fe20000010000 */
[----:B------:R-:W-:-:S02]  /*d0a0*/  IMAD.MOV.U32 R53, RZ, RZ, R130 ;  /* 0x000000ffff357224 */ /* 0x000fc400078e0082 */
[----:B------:R-:W-:Y:S01]  /*d0b0*/  FADD.FTZ R3, R224, R2 ;  /* 0x00000002e0037221 */ /* 0x000fe20000010000 */
[----:B------:R-:W-:Y:S01]  /*d0c0*/  IMAD.MOV.U32 R52, RZ, RZ, R131 ;  /* 0x000000ffff347224 */ /* 0x000fe200078e0083 */
[----:B------:R-:W-:Y:S01]  /*d0d0*/  ISETP.LE.U32.AND P3, PT, R0, UR6, PT ;  /* 0x0000000600007c0c */ /* 0x000fe2000bf63070 */
[----:B------:R-:W-:Y:S02]  /*d0e0*/  IMAD.MOV.U32 R54, RZ, RZ, R129 ;  /* 0x000000ffff367224 */ /* 0x000fe400078e0081 */
[----:B------:R-:W-:Y:S01]  /*d0f0*/  FADD.FTZ R3, R53, R3 ;  /* 0x0000000335037221 */ /* 0x000fe20000010000 */
[----:B------:R-:W-:Y:S02]  /*d100*/  IMAD.MOV.U32 R55, RZ, RZ, R45 ;  /* 0x000000ffff377224 */ /* 0x000fe400078e002d */
[----:B------:R-:W-:Y:S01]  /*d110*/  FADD.FTZ R2, R52, R4 ;  /* 0x0000000434027221 */ /* 0x000fe20000010000 */
[----:B------:R-:W-:Y:S02]  /*d120*/  IMAD.MOV.U32 R147, RZ, RZ, R46 ;  /* 0x000000ffff937224 */ /* 0x000fe400078e002e */
[----:B-----5:R-:W-:-:S02]  /*d130*/  @!P6 HADD2 R5, -R87.H0_H0, -RZ.H0_H0 ;  /* 0xa00000ff5705e230 */ /* 0x020fc40000000900 */
[----:B------:R-:W-:Y:S01]  /*d140*/  FADD.FTZ R3, R55, R3 ;  /* 0x0000000337037221 */ /* 0x000fe20000010000 */
[----:B------:R-:W-:Y:S01]  /*d150*/  FADD.FTZ R2, R54, R2 ;  /* 0x0000000236027221 */ /* 0x000fe20000010000 */
[----:B----4-:R-:W-:Y:S01]  /*d160*/  @P1 HADD2 R27, -R9.H0_H0, -RZ.H0_H0 ;  /* 0xa00000ff091b1230 */ /* 0x010fe20000000900 */
[----:B------:R-:W4:Y:S01]  /*d170*/  LDSM.16.MT88.4 R128, [R31+0x5800] ;  /* 0x005800001f80783b */ /* 0x000f220000004200 */
[----:B------:R-:W-:Y:S01]  /*d180*/  FADD.FTZ R3, R199, R3 ;  /* 0x00000003c7037221 */ /* 0x000fe20000010000 */
[----:B------:R-:W-:Y:S01]  /*d190*/  FADD.FTZ R2, R147, R2 ;  /* 0x0000000293027221 */ /* 0x000fe20000010000 */
[----:B------:R-:W-:Y:S01]  /*d1a0*/  PRMT R19, R5, 0x7610, R19 ;  /* 0x0000761005137816 */ /* 0x000fe20000000013 */
[----:B--2---:R-:W-:Y:S01]  /*d1b0*/  @!P5 HADD2 R18, -R7.H0_H0, -RZ.H0_H0 ;  /* 0xa00000ff0712d230 */ /* 0x004fe20000000900 */
[----:B------:R-:W-:Y:S01]  /*d1c0*/  PRMT R4, R27, 0x7610, R4 ;  /* 0x000076101b047816 */ /* 0x000fe20000000004 */
[----:B------:R-:W-:Y:S01]  /*d1d0*/  FADD.FTZ R2, R183, R2 ;  /* 0x00000002b7027221 */ /* 0x000fe20000010000 */
[----:B------:R-:W-:Y:S01]  /*d1e0*/  FADD.FTZ R3, R192, R3 ;  /* 0x00000003c0037221 */ /* 0x000fe20000010000 */
[----:B------:R-:W2:Y:S01]  /*d1f0*/  LDSM.16.MT88.4 R56, [R144+0x1800] ;  /* 0x001800009038783b */ /* 0x000ea20000004200 */
[----:B------:R-:W-:Y:S01]  /*d200*/  @P1 PRMT R9, R4, 0x5410, RZ ;  /* 0x0000541004091816 */ /* 0x000fe200000000ff */
[----:B------:R-:W-:Y:S01]  /*d210*/  FADD.FTZ R2, R184, R2 ;  /* 0x00000002b8027221 */ /* 0x000fe20000010000 */
[----:B------:R-:W-:Y:S01]  /*d220*/  @!P6 PRMT R87, R19, 0x5410, RZ ;  /* 0x000054101357e816 */ /* 0x000fe200000000ff */
[----:B------:R-:W-:Y:S01]  /*d230*/  FADD.FTZ R3, R195, R3 ;  /* 0x00000003c3037221 */ /* 0x000fe20000010000 */
[----:B------:R-:W-:Y:S01]  /*d240*/  PRMT R8, R18, 0x7610, R8 ;  /* 0x0000761012087816 */ /* 0x000fe20000000008 */
[----:B------:R-:W-:Y:S01]  /*d250*/  IMAD.MOV.U32 R5, RZ, RZ, R191 ;  /* 0x000000ffff057224 */ /* 0x000fe200078e00bf */
[----:B------:R-:W-:Y:S01]  /*d260*/  MOV R4, R190 ;  /* 0x000000be00047202 */ /* 0x000fe20000000f00 */
[----:B-1----:R-:W-:Y:S01]  /*d270*/  IMAD.SHL.U32 R13, R13, 0x8, RZ ;  /* 0x000000080d0d7824 */ /* 0x002fe200078e00ff */
[----:B------:R-:W-:Y:S01]  /*d280*/  @!P5 PRMT R7, R8, 0x5410, RZ ;  /* 0x000054100807d816 */ /* 0x000fe200000000ff */
[----:B------:R-:W-:-:S02]  /*d290*/  FADD.FTZ R8, R182, R2 ;  /* 0x00000002b6087221 */ /* 0x000fc40000010000 */
[----:B------:R-:W-:Y:S04]  /*d2a0*/  STG.E.U16 desc[UR16][R4.64+-0x80], R168 ;  /* 0xffff80a804007986 */ /* 0x000fe8000c101510 */
[----:B------:R-:W-:Y:S01]  /*d2b0*/  STG.E.U16 desc[UR16][R4.64+-0x7e], R169 ;  /* 0xffff82a904007986 */ /* 0x000fe2000c101510 */
[----:B------:R-:W-:Y:S01]  /*d2c0*/  FADD.FTZ R8, R186, R8 ;  /* 0x00000008ba087221 */ /* 0x000fe20000010000 */
[C---:B------:R-:W-:Y:S08]  /*d2d0*/  HMMA.16816.F32 R44, R112.reuse, R48, R204 ;  /* 0x00000030702c723c */ /* 0x040ff000000018cc */
[C---:B------:R-:W-:Y:S08]  /*d2e0*/  HMMA.16816.F32 R76, R112.reuse, R80, R160 ;  /* 0x00000050704c723c */ /* 0x040ff000000018a0 */
[C---:B----4-:R-:W-:Y:S08]  /*d2f0*/  HMMA.16816.F32 R108, R112.reuse, R128, R156 ;  /* 0x00000080706c723c */ /* 0x050ff0000000189c */
[C---:B--2---:R-:W-:Y:S08]  /*d300*/  HMMA.16816.F32 R52, R112.reuse, R56, R228 ;  /* 0x000000387034723c */ /* 0x044ff000000018e4 */
[C---:B------:R-:W-:Y:S08]  /*d310*/  HMMA.16816.F32 R48, R112.reuse, R50, R208 ;  /* 0x000000327030723c */ /* 0x040ff000000018d0 */
[C---:B------:R-:W-:Y:S08]  /*d320*/  HMMA.16816.F32 R80, R112.reuse, R82, R164 ;  /* 0x000000527050723c */ /* 0x040ff000000018a4 */
[C---:B------:R-:W-:Y:S08]  /*d330*/  HMMA.16816.F32 R128, R112.reuse, R130, R148 ;  /* 0x000000827080723c */ /* 0x040ff00000001894 */
[----:B------:R-:W-:Y:S01]  /*d340*/  HMMA.16816.F32 R56, R112, R58, R220 ;  /* 0x0000003a7038723c */ /* 0x000fe200000018dc */
[----:B------:R-:W-:-:S04]  /*d350*/  IADD3 R207, P1, PT, R190, -0x100, RZ ;  /* 0xffffff00becf7810 */ /* 0x000fc80007f3e0ff */
[----:B------:R-:W-:Y:S01]  /*d360*/  IADD3.X R206, PT, PT, R191, -0x1, RZ, P1, !PT ;  /* 0xffffffffbfce7810 */ /* 0x000fe20000ffe4ff */
[----:B---3--:R-:W-:Y:S02]  /*d370*/  @!P4 HADD2 R17, -R141.H0_H0, -RZ.H0_H0 ;  /* 0xa00000ff8d11c230 */ /* 0x008fe40000000900 */
[----:B------:R-:W-:-:S03]  /*d380*/  @!P3 HADD2 R16, -R10.H0_H0, -RZ.H0_H0 ;  /* 0xa00000ff0a10b230 */ /* 0x000fc60000000900 */
[----:B------:R-:W-:Y:S02]  /*d390*/  PRMT R0, R17, 0x7610, R0 ;  /* 0x0000761011007816 */ /* 0x000fe40000000000 */
[----:B------:R-:W-:Y:S02]  /*d3a0*/  PRMT R26, R16, 0x7610, R26 ;  /* 0x00007610101a7816 */ /* 0x000fe4000000001a */
[----:B------:R-:W1:Y:S01]  /*d3b0*/  LDSM.16.MT88.4 R16, [R144+0x5800] ;  /* 0x005800009010783b */ /* 0x000e620000004200 */
[----:B------:R-:W-:Y:S01]  /*d3c0*/  @!P4 PRMT R141, R0, 0x5410, RZ ;  /* 0x00005410008dc816 */ /* 0x000fe200000000ff */
[----:B------:R-:W-:Y:S01]  /*d3d0*/  FADD.FTZ R0, R198, R3 ;  /* 0x00000003c6007221 */ /* 0x000fe20000010000 */
[----:B------:R-:W-:-:S05]  /*d3e0*/  IMAD.WIDE R2, R13, 0x2, R4 ;  /* 0x000000020d027825 */ /* 0x000fca00078e0204 */
[----:B------:R-:W-:Y:S04]  /*d3f0*/  STG.E.U16 desc[UR16][R2.64+-0x80], R175 ;  /* 0xffff80af02007986 */ /* 0x000fe8000c101510 */
[----:B------:R-:W-:Y:S04]  /*d400*/  STG.E.U16 desc[UR16][R2.64+-0x7e], R174 ;  /* 0xffff82ae02007986 */ /* 0x000fe8000c101510 */
[----:B------:R-:W-:Y:S04]  /*d410*/  STG.E.U16 desc[UR16][R4.64+-0x70], R173 ;  /* 0xffff90ad04007986 */ /* 0x000fe8000c101510 */
[----:B------:R-:W-:Y:S04]  /*d420*/  STG.E.U16 desc[UR16][R4.64+-0x6e], R172 ;  /* 0xffff92ac04007986 */ /* 0x000fe8000c101510 */
[----:B------:R-:W-:Y:S04]  /*d430*/  STG.E.U16 desc[UR16][R2.64+-0x70], R171 ;  /* 0xffff90ab02007986 */ /* 0x000fe8000c101510 */
[----:B------:R-:W-:Y:S01]  /*d440*/  STG.E.U16 desc[UR16][R2.64+-0x6e], R170 ;  /* 0xffff92aa02007986 */ /* 0x000fe2000c101510 */
[----:B------:R-:W-:-:S03]  /*d450*/  @!P3 PRMT R10, R26, 0x5410, RZ ;  /* 0x000054101a0ab816 */ /* 0x000fc600000000ff */
        /* <DEDUP_REMOVED lines=26> */
[----:B------:R3:W-:Y:S01]  /*d600*/  STG.E.U16 desc[UR16][R2.64+-0xe], R9 ;  /* 0xfffff20902007986 */ /* 0x0007e2000c101510 */
[----:B------:R-:W-:-:S04]  /*d610*/  FADD.FTZ R0, R32, R0 ;  /* 0x0000000020007221 */ /* 0x000fc80000010000 */
[----:B------:R-:W-:Y:S01]  /*d620*/  FADD.FTZ R0, R24, R0 ;  /* 0x0000000018007221 */ /* 0x000fe20000010000 */
[----:B--2---:R-:W-:Y:S01]  /*d630*/  HMMA.16816.F32 R84, R112, R88, R216 ;  /* 0x000000587054723c */ /* 0x004fe200000018d8 */
[----:B---3--:R-:W-:-:S04]  /*d640*/  FADD.FTZ R2, R145, R13 ;  /* 0x0000000d91027221 */ /* 0x008fc80000010000 */
[----:B------:R-:W-:-:S04]  /*d650*/  FADD.FTZ R2, R146, R2 ;  /* 0x0000000292027221 */ /* 0x000fc80000010000 */
[----:B------:R-:W-:Y:S01]  /*d660*/  FADD.FTZ R2, R118, R2 ;  /* 0x0000000276027221 */ /* 0x000fe20000010000 */
[C---:B------:R-:W-:Y:S04]  /*d670*/  HMMA.16816.F32 R88, R112.reuse, R90, R212 ;  /* 0x0000005a7058723c */ /* 0x040fe800000018d4 */
[----:B------:R2:W-:Y:S04]  /*d680*/  STL [R1+0x3c], R2 ;  /* 0x00003c0201007387 */ /* 0x0005e80000100800 */
[----:B------:R2:W-:Y:S01]  /*d690*/  STL [R1+0x40], R0 ;  /* 0x0000400001007387 */ /* 0x0005e20000100800 */
[C---:B-1----:R-:W-:Y:S08]  /*d6a0*/  HMMA.16816.F32 R132, R112.reuse, R16, R152 ;  /* 0x000000107084723c */ /* 0x042ff00000001898 */
[----:B------:R-:W-:Y:S01]  /*d6b0*/  HMMA.16816.F32 R112, R112, R18, R20 ;  /* 0x000000127070723c */ /* 0x000fe20000001814 */
[----:B------:R-:W-:-:S02]  /*d6c0*/  VIADD R198, R244, 0xfffffffd ;  /* 0xfffffffdf4c67836 */ /* 0x000fc40000000000 */
[----:B------:R-:W-:Y:S02]  /*d6d0*/  IMAD.MOV.U32 R3, RZ, RZ, R180 ;  /* 0x000000ffff037224 */ /* 0x000fe400078e00b4 */
[----:B------:R-:W-:-:S15]  /*d6e0*/  IMAD.MOV.U32 R116, RZ, RZ, R181 ;  /* 0x000000ffff747224 */ /* 0x000fde00078e00b5 */
.L_x_832:
[----:B------:R-:W-:-:S13]  /*d6f0*/  ISETP.GE.AND P1, PT, R198, RZ, PT ;  /* 0x000000ffc600720c */ /* 0x000fda0003f26270 */
[----:B------:R-:W-:Y:S05]  /*d700*/  @!P1 BRA `(.L_x_837) ;  /* 0x0000004c00489947 */ /* 0x000fea0003800000 */
[----:B------:R-:W3:Y:S01]  /*d710*/  LDL.LU R4, [R1+0x74] ;  /* 0x0000740001047983 */ /* 0x000ee20000300800 */
[----:B------:R-:W-:Y:S01]  /*d720*/  SHF.R.U32.HI R180, RZ, 0x1, R189 ;  /* 0x00000001ffb47819 */ /* 0x000fe200000116bd */
[----:B------:R-:W2:Y:S01]  /*d730*/  LDC.64 R230, c[0x0][0x3c0] ;  /* 0x0000f000ffe67b82 */ /* 0x000ea20000000a00 */
[----:B------:R-:W-:Y:S01]  /*d740*/  IMAD.MOV.U32 R117, RZ, RZ, R3 ;  /* 0x000000ffff757224 */ /* 0x000fe200078e0003 */
[----:B------:R-:W1:Y:S01]  /*d750*/  S2R R189, SR_TID.X ;  /* 0x0000000000bd7919 */ /* 0x000e620000002100 */
[----:B------:R-:W4:Y:S01]  /*d760*/  LDCU UR4, c[0x0][0x440] ;  /* 0x00008800ff0477ac */ /* 0x000f220008000800 */
[----:B------:R-:W-:Y:S02]  /*d770*/  IMAD.MOV.U32 R182, RZ, RZ, 0x20 ;  /* 0x00000020ffb67424 */ /* 0x000fe400078e00ff */
[----:B------:R-:W-:Y:S01]  /*d780*/  IMAD.MOV.U32 R186, RZ, RZ, 0x20 ;  /* 0x00000020ffba7424 */ /* 0x000fe200078e00ff */
[----:B------:R-:W-:Y:S01]  /*d790*/  UMOV UR8, 0x400 ;  /* 0x0000040000087882 */ /* 0x000fe20000000000 */
[----:B------:R-:W5:Y:S01]  /*d7a0*/  LDC R195, c[0x0][0x4f8] ;  /* 0x00013e00ffc37b82 */ /* 0x000f620000000800 */
[----:B------:R-:W-:Y:S01]  /*d7b0*/  SEL R182, R182, 0xffffffe0, !P2 ;  /* 0xffffffe0b6b67807 */ /* 0x000fe20005000000 */
[----:B------:R-:W-:Y:S01]  /*d7c0*/  IMAD.MOV.U32 R192, RZ, RZ, 0x40 ;  /* 0x00000040ffc07424 */ /* 0x000fe200078e00ff */
[----:B------:R-:W1:Y:S01]  /*d7d0*/  LDCU UR9, c[0x0][0x440] ;  /* 0x00008800ff0977ac */ /* 0x000e620008000800 */
[----:B------:R-:W1:Y:S04]  /*d7e0*/  LDCU.U8 UR6, c[0x0][0x4f8] ;  /* 0x00009f00ff0677ac */ /* 0x000e680008000000 */
[----:B------:R-:W1:Y:S01]  /*d7f0*/  S2UR UR7, SR_CgaCtaId ;  /* 0x00000000000779c3 */ /* 0x000e620000008800 */
[----:B----4-:R-:W-:Y:S01]  /*d800*/  ISETP.GE.AND P1, PT, R185, UR4, PT ;  /* 0x00000004b9007c0c */ /* 0x010fe2000bf26270 */
[----:B------:R-:W4:Y:S01]  /*d810*/  LDCU UR4, c[0x0][0x45c] ;  /* 0x00008b80ff0477ac */ /* 0x000f220008000800 */
[----:B--2---:R-:W-:-:S02]  /*d820*/  SHF.L.U32 R2, R230, 0x4, RZ ;  /* 0x00000004e6027819 */ /* 0x004fc400000006ff */
[----:B------:R-:W-:Y:S02]  /*d830*/  SHF.L.U64.HI R3, R230, 0x4, R231 ;  /* 0x00000004e6037819 */ /* 0x000fe400000102e7 */
[----:B-----5:R-:W-:Y:S01]  /*d840*/  LOP3.LUT R195, R195, 0xff, RZ, 0xc0, !PT ;  /* 0x000000ffc3c37812 */ /* 0x020fe200078ec0ff */
[C---:B-1----:R-:W-:Y:S01]  /*d850*/  IMAD.SHL.U32 R0, R189.reuse, 0x40, RZ ;  /* 0x00000040bd007824 */ /* 0x042fe200078e00ff */
[C---:B------:R-:W-:Y:S01]  /*d860*/  LOP3.LUT P0, RZ, R189.reuse, 0x2, RZ, 0xc0, !PT ;  /* 0x00000002bdff7812 */ /* 0x040fe2000780c0ff */
[----:B------:R-:W-:Y:S02]  /*d870*/  IMAD.SHL.U32 R190, R189, 0x40, RZ ;  /* 0x00000040bdbe7824 */ /* 0x000fe400078e00ff */
[----:B------:R-:W-:Y:S01]  /*d880*/  IMAD R195, R195, 0x10000, R195 ;  /* 0x00010000c3c37824 */ /* 0x000fe200078e02c3 */
[----:B------:R-:W-:Y:S01]  /*d890*/  SEL R186, R186, 0xffffffe0, !P0 ;  /* 0xffffffe0baba7807 */ /* 0x000fe20004000000 */
[----:B------:R-:W-:Y:S01]  /*d8a0*/  ULEA UR7, UR7, UR8, 0x18 ;  /* 0x0000000807077291 */ /* 0x000fe2000f8ec0ff */
[----:B------:R-:W-:-:S02]  /*d8b0*/  LOP3.LUT R191, R190, 0x400, RZ, 0xc0, !PT ;  /* 0x00000400bebf7812 */ /* 0x000fc400078ec0ff */
[----:B---3--:R-:W-:-:S04]  /*d8c0*/  LOP3.LUT R180, R4, 0x8, R180, 0x78, !PT ;  /* 0x0000000804b47812 */ /* 0x008fc800078e78b4 */
[----:B------:R-:W-:Y:S01]  /*d8d0*/  LOP3.LUT R180, R180, 0x200, R0, 0xf8, !PT ;  /* 0x00000200b4b47812 */ /* 0x000fe200078ef800 */
[----:B------:R-:W-:-:S03]  /*d8e0*/  IMAD.MOV.U32 R0, RZ, RZ, R116 ;  /* 0x000000ffff007224 */ /* 0x000fc600078e0074 */
[----:B------:R-:W-:-:S04]  /*d8f0*/  LEA R180, R180, UR5, 0x1 ;  /* 0x00000005b4b47c11 */ /* 0x000fc8000f8e08ff */
[C---:B------:R-:W-:Y:S01]  /*d900*/  IADD3 R3, PT, PT, R180.reuse, 0xc000, RZ ;  /* 0x0000c000b4037810 */ /* 0x040fe20007ffe0ff */
[----:B------:R-:W-:Y:S02]  /*d910*/  VIADD R2, R180, 0xc040 ;  /* 0x0000c040b4027836 */ /* 0x000fe40000000000 */
[----:B------:R-:W-:-:S03]  /*d920*/  IMAD.IADD R182, R182, 0x1, R180 ;  /* 0x00000001b6b67824 */ /* 0x000fc600078e02b4 */
[----:B------:R1:W-:Y:S04]  /*d930*/  STL [R1+0x64], R2 ;  /* 0x0000640201007387 */ /* 0x0003e80000100800 */
[----:B------:R1:W-:Y:S01]  /*d940*/  STL [R1+0x68], R3 ;  /* 0x0000680301007387 */ /* 0x0003e20000100800 */
[----:B----4-:R-:W-:Y:S05]  /*d950*/  BRA `(.L_x_838) ;  /* 0x0000000400607947 */ /* 0x010fea0003800000 */
.L_x_840:
[----:B------:R-:W2:Y:S01]  /*d960*/  LDL R149, [R1+0x2c] ;  /* 0x00002c0001957983 */ /* 0x000ea20000100800 */
[----:B------:R-:W1:Y:S01]  /*d970*/  LDC.64 R118, c[0x0][0x3b8] ;  /* 0x0000ee00ff767b82 */ /* 0x000e620000000a00 */
[----:B------:R-:W-:Y:S01]  /*d980*/  VIADD R116, R198, 0xffffffff ;  /* 0xffffffffc6747836 */ /* 0x000fe20000000000 */
[----:B------:R-:W-:Y:S01]  /*d990*/  LOP3.LUT R136, R199, 0x1f8, RZ, 0xc0, !PT ;  /* 0x000001f8c7887812 */ /* 0x000fe200078ec0ff */
[----:B------:R-:W3:Y:S03]  /*d9a0*/  LDL R148, [R1+0x28] ;  /* 0x0000280001947983 */ /* 0x000ee60000100800 */
[----:B------:R-:W-:Y:S04]  /*d9b0*/  LOP3.LUT R136, R136, 0x38, R189, 0x78, !PT ;  /* 0x0000003888887812 */ /* 0x000fe800078e78bd */
[----:B------:R-:W-:Y:S04]  /*d9c0*/  LOP3.LUT R193, R136, 0x1e00, R199, 0xf8, !PT ;  /* 0x00001e0088c17812 */ /* 0x000fe800078ef8c7 */
[----:B------:R-:W-:Y:S01]  /*d9d0*/  LEA R193, R193, UR5, 0x1 ;  /* 0x00000005c1c17c11 */ /* 0x000fe2000f8e08ff */
[----:B-1----:R-:W-:Y:S01]  /*d9e0*/  IMAD.WIDE.U32 R2, R116, R118, RZ ;  /* 0x0000007674027225 */ /* 0x002fe200078e00ff */
[----:B------:R-:W-:Y:S03]  /*d9f0*/  SHF.L.U64.HI R143, R118, 0x4, R119 ;  /* 0x00000004768f7819 */ /* 0x000fe60000010277 */
[----:B------:R-:W-:Y:S02]  /*da00*/  IMAD R3, R116, R119, R3 ;  /* 0x0000007774037224 */ /* 0x000fe400078e0203 */
[----:B------:R-:W-:Y:S05]  /*da10*/  IMAD.SHL.U32 R144, R118, 0x10, RZ ;  /* 0x0000001076907824 */ /* 0x000fea00078e00ff */
[C---:B------:R-:W-:Y:S04]  /*da20*/  LEA R116, P5, R2.reuse, R144, 0x6 ;  /* 0x0000009002747211 */ /* 0x040fe800078a30ff */
[--C-:B------:R-:W-:Y:S02]  /*da30*/  LEA.HI.X R137, R2, R143, R3.reuse, 0x6, P5 ;  /* 0x0000008f02897211 */ /* 0x100fe400028f3403 */
[----:B------:R-:W-:Y:S02]  /*da40*/  LEA R140, P5, R118, R116, 0x5 ;  /* 0x00000074768c7211 */ /* 0x000fe400078a28ff */
[-C--:B--2---:R-:W-:Y:S02]  /*da50*/  LEA R138, P4, R2, R149.reuse, 0x7 ;  /* 0x00000095028a7211 */ /* 0x084fe400078838ff */
[----:B------:R-:W-:Y:S02]  /*da60*/  LEA R136, P6, R116, R149, 0x1 ;  /* 0x0000009574887211 */ /* 0x000fe400078c08ff */
[----:B---3--:R-:W-:Y:S02]  /*da70*/  LEA.HI.X R139, R2, R148, R3, 0x7, P4 ;  /* 0x00000094028b7211 */ /* 0x008fe400020f3c03 */
[----:B------:R-:W-:Y:S02]  /*da80*/  IADD3 R3, P4, PT, R144, R116, RZ ;  /* 0x0000007490037210 */ /* 0x000fe40007f9e0ff */
[----:B------:R-:W-:Y:S01]  /*da90*/  LEA.HI.X R144, R118, R137, R119, 0x5, P5 ;  /* 0x0000008976907211 */ /* 0x000fe200028f2c77 */
[----:B------:R-:W-:Y:S01]  /*daa0*/  @!PT LDS RZ, [RZ] ;  /* 0x00000000fffff984 */ /* 0x000fe20000000800 */
[----:B------:R-:W-:Y:S01]  /*dab0*/  @!PT LDS RZ, [RZ] ;  /* 0x00000000fffff984 */ /* 0x000fe20000000800 */
[----:B------:R-:W-:Y:S01]  /*dac0*/  @!PT LDS RZ, [RZ] ;  /* 0x00000000fffff984 */ /* 0x000fe20000000800 */
[----:B------:R1:W-:Y:S01]  /*dad0*/  @!P1 LDGSTS.E.BYPASS.LTC128B.128 [R193+0x6000], desc[UR16][R138.64] ;  /* 0x060000008ac19fae */ /* 0x0003e2000b981a10 */
[-C--:B------:R-:W-:Y:S01]  /*dae0*/  LEA R118, P5, R3, R149.reuse, 0x1 ;  /* 0x0000009503767211 */ /* 0x080fe200078a08ff */
[--C-:B------:R-:W-:Y:S01]  /*daf0*/  IMAD.X R119, R143, 0x1, R137.reuse, P4 ;  /* 0x000000018f777824 */ /* 0x100fe200020e0689 */
        /* <DEDUP_REMOVED lines=62> */
.L_x_838:
[----:B------:R-:W2:Y:S01]  /*dee0*/  LDL R12, [R1+0x34] ;  /* 0x00003400010c7983 */ /* 0x000ea20000100800 */
[----:B------:R-:W-:Y:S01]  /*def0*/  IMAD.SHL.U32 R199, R189, 0x8, RZ ;  /* 0x00000008bdc77824 */ /* 0x000fe200078e00ff */
[----:B------:R-:W-:Y:S04]  /*df00*/  DEPBAR.LE SB0, 0x0 ;  /* 0x000080000000791a */ /* 0x000fe80000000000 */
[----:B------:R-:W3:Y:S01]  /*df10*/  LDL R16, [R1+0x30] ;  /* 0x0000300001107983 */ /* 0x000ee20000100800 */
[----:B------:R-:W-:Y:S01]  /*df20*/  LOP3.LUT R185, R199, 0x38, RZ, 0xc0, !PT ;  /* 0x00000038c7b97812 */ /* 0x000fe200078ec0ff */
[----:B------:R-:W-:Y:S01]  /*df30*/  IMAD.WIDE.U32 R6, R198, R230, RZ ;  /* 0x000000e6c6067225 */ /* 0x000fe200078e00ff */
[----:B------:R-:W-:Y:S01]  /*df40*/  SHF.L.U64.HI R10, R230, 0x4, R231 ;  /* 0x00000004e60a7819 */ /* 0x000fe200000102e7 */
[----:B------:R-:W-:Y:S01]  /*df50*/  BAR.SYNC.DEFER_BLOCKING 0x0 ;  /* 0x0000000000007b1d */ /* 0x000fe20000010000 */
[C---:B------:R-:W-:Y:S01]  /*df60*/  LOP3.LUT R15, R185.reuse, 0x40, RZ, 0xfc, !PT ;  /* 0x00000040b90f7812 */ /* 0x040fe200078efcff */
[----:B------:R-:W-:Y:S01]  /*df70*/  IMAD R7, R198, R231, R7 ;  /* 0x000000e7c6077224 */ /* 0x000fe200078e0207 */
[----:B------:R-:W-:Y:S01]  /*df80*/  LOP3.LUT R14, R185, 0x80, RZ, 0xfc, !PT ;  /* 0x00000080b90e7812 */ /* 0x000fe200078efcff */
[----:B-1----:R-:W-:Y:S01]  /*df90*/  IMAD.SHL.U32 R2, R230, 0x10, RZ ;  /* 0x00000010e6027824 */ /* 0x002fe200078e00ff */
[----:B------:R-:W-:Y:S01]  /*dfa0*/  ISETP.GE.AND P3, PT, R15, UR9, PT ;  /* 0x000000090f007c0c */ /* 0x000fe2000bf66270 */
[----:B------:R-:W-:Y:S01]  /*dfb0*/  IMAD.SHL.U32 R3, R189, 0x20, RZ ;  /* 0x00000020bd037824 */ /* 0x000fe200078e00ff */
[----:B------:R-:W-:Y:S01]  /*dfc0*/  SHF.R.U32.HI R187, RZ, 0x1, R189 ;  /* 0x00000001ffbb7819 */ /* 0x000fe200000116bd */
[----:B------:R-:W-:Y:S01]  /*dfd0*/  STL [R1+0x38], R199 ;  /* 0x000038c701007387 */ /* 0x000fe20000100800 */
[-C--:B------:R-:W-:Y:S01]  /*dfe0*/  LEA R5, P0, R6, R2.reuse, 0x6 ;  /* 0x0000000206057211 */ /* 0x080fe200078030ff */
[----:B------:R-:W-:Y:S01]  /*dff0*/  UMOV UR5, UR7 ;  /* 0x0000000700057c82 */ /* 0x000fe20008000000 */
[----:B------:R-:W-:Y:S01]  /*e000*/  LOP3.LUT R188, R3, 0x7c00, RZ, 0xc0, !PT ;  /* 0x00007c0003bc7812 */ /* 0x000fe200078ec0ff */
[----:B------:R-:W-:Y:S01]  /*e010*/  STL [R1+0x44], R15 ;  /* 0x0000440f01007387 */ /* 0x000fe20000100800 */
[----:B------:R-:W-:Y:S01]  /*e020*/  IADD3 R11, P4, PT, R5, R2, RZ ;  /* 0x00000002050b7210 */ /* 0x000fe20007f9e0ff */
[----:B------:R-:W-:Y:S01]  /*e030*/  IMAD.SHL.U32 R200, R189, 0x2, RZ ;  /* 0x00000002bdc87824 */ /* 0x000fe200078e00ff */
[--C-:B------:R-:W-:Y:S01]  /*e040*/  LOP3.LUT R4, R188, 0x200, R190.reuse, 0xf8, !PT ;  /* 0x00000200bc047812 */ /* 0x100fe200078ef8be */
[----:B------:R1:W-:Y:S01]  /*e050*/  STL [R1+0x4c], R14 ;  /* 0x00004c0e01007387 */ /* 0x0003e20000100800 */
[----:B------:R-:W-:Y:S02]  /*e060*/  LOP3.LUT R3, R187, 0x8, RZ, 0xc0, !PT ;  /* 0x00000008bb037812 */ /* 0x000fe400078ec0ff */
[----:B------:R-:W-:Y:S01]  /*e070*/  LOP3.LUT R2, R185, 0x1c0, R190, 0xf8, !PT ;  /* 0x000001c0b9027812 */ /* 0x000fe200078ef8be */
[----:B------:R-:W-:Y:S03]  /*e080*/  STL [R1+0x60], R200 ;  /* 0x000060c801007387 */ /* 0x000fe60000100800 */
[----:B------:R-:W-:Y:S02]  /*e090*/  LOP3.LUT R3, R4, R2, R3, 0xf6, !PT ;  /* 0x0000000204037212 */ /* 0x000fe400078ef603 */
[----:B------:R-:W-:Y:S02]  /*e0a0*/  LOP3.LUT R2, R2, 0x8, R189, 0x78, !PT ;  /* 0x0000000802027812 */ /* 0x000fe400078e78bd */
[----:B------:R-:W-:Y:S03]  /*e0b0*/  LEA R119, R3, UR5, 0x1 ;  /* 0x0000000503777c11 */ /* 0x000fe6000f8e08ff */
[----:B------:R-:W-:Y:S02]  /*e0c0*/  IMAD R2, R2, 0x2, R191 ;  /* 0x0000000202027824 */ /* 0x000fe400078e02bf */
[----:B------:R-:W-:Y:S02]  /*e0d0*/  IMAD.IADD R183, R186, 0x1, R119 ;  /* 0x00000001bab77824 */ /* 0x000fe400078e0277 */
[----:B------:R-:W-:Y:S04]  /*e0e0*/  VIADD R118, R2, UR5 ;  /* 0x0000000502767c36 */ /* 0x000fe80008000000 */
[----:B------:R-:W-:Y:S01]  /*e0f0*/  IMAD.IADD R116, R118, 0x1, R186 ;  /* 0x0000000176747824 */ /* 0x000fe200078e02ba */
[C---:B--2---:R-:W-:Y:S04]  /*e100*/  LEA R8, P2, R6.reuse, R12, 0x7 ;  /* 0x0000000c06087211 */ /* 0x044fe800078438ff */
[--C-:B---3--:R-:W-:Y:S02]  /*e110*/  LEA.HI.X R9, R6, R16, R7.reuse, 0x7, P2 ;  /* 0x0000001006097211 */ /* 0x108fe400010f3c07 */
[----:B------:R-:W-:Y:S02]  /*e120*/  ISETP.GE.AND P2, PT, R14, UR9, PT ;  /* 0x000000090e007c0c */ /* 0x000fe4000bf46270 */
[----:B------:R-:W-:Y:S01]  /*e130*/  LEA.HI.X R7, R6, R10, R7, 0x6, P0 ;  /* 0x0000000a06077211 */ /* 0x000fe200000f3407 */
[----:B------:R-:W-:Y:S01]  /*e140*/  @!PT LDS RZ, [RZ] ;  /* 0x00000000fffff984 */ /* 0x000fe20000000800 */
[----:B------:R-:W-:Y:S01]  /*e150*/  @!PT LDS RZ, [RZ] ;  /* 0x00000000fffff984 */ /* 0x000fe20000000800 */
[----:B------:R-:W-:Y:S01]  /*e160*/  @!PT LDS RZ, [RZ] ;  /* 0x00000000fffff984 */ /* 0x000fe20000000800 */
[----:B------:R-:W-:Y:S01]  /*e170*/  @!P1 LDGSTS.E.BYPASS.LTC128B.128 [R193+0xc000], desc[UR16][R8.64] ;  /* 0x0c00000008c19fae */ /* 0x000fe2000b981a10 */
[C---:B------:R-:W-:Y:S02]  /*e180*/  LEA R13, P0, R230.reuse, R5, 0x5 ;  /* 0x00000005e60d7211 */ /* 0x040fe400078028ff */
[----:B------:R-:W-:Y:S01]  /*e190*/  LEA R6, P5, R5, R12, 0x1 ;  /* 0x0000000c05067211 */ /* 0x000fe200078a08ff */
[----:B------:R-:W-:Y:S01]  /*e1a0*/  @P1 STS.128 [R193+0xc000], RZ ;  /* 0x00c000ffc1001388 */ /* 0x000fe20000000c00 */
[----:B------:R-:W-:Y:S01]  /*e1b0*/  ISETP.GE.AND P1, PT, R185, UR9, PT ;  /* 0x00000009b9007c0c */ /* 0x000fe2000bf26270 */
[----:B-1----:R-:W-:Y:S01]  /*e1c0*/  IMAD.X R14, R7, 0x1, R10, P4 ;  /* 0x00000001070e7824 */ /* 0x002fe200020e060a */
[----:B------:R-:W-:Y:S01]  /*e1d0*/  LEA.HI.X R15, R230, R7, R231, 0x5, P0 ;  /* 0x00000007e60f7211 */ /* 0x000fe200000f2ce7 */
[----:B------:R-:W-:Y:S01]  /*e1e0*/  @!PT LDS RZ, [RZ] ;  /* 0x00000000fffff984 */ /* 0x000fe20000000800 */
[----:B------:R-:W-:Y:S01]  /*e1f0*/  @!PT LDS RZ, [RZ] ;  /* 0x00000000fffff984 */ /* 0x000fe20000000800 */
[----:B------:R-:W-:Y:S01]  /*e200*/  @!PT LDS RZ, [RZ] ;  /* 0x00000000fffff984 */ /* 0x000fe20000000800 */
[----:B------:R-:W-:Y:S01]  /*e210*/  @!P3 LDGSTS.E.BYPASS.LTC128B.128 [R193+0xe000], desc[UR16][R8.64+0x80] ;  /* 0x0e00008008c1bfae */ /* 0x000fe2000b981a10 */
[----:B------:R-:W-:Y:S02]  /*e220*/  LEA.HI.X R7, R5, R16, R7, 0x1, P5 ;  /* 0x0000001005077211 */ /* 0x000fe400028f0c07 */
[-C--:B------:R-:W-:Y:S01]  /*e230*/  LEA R10, P4, R11, R12.reuse, 0x1 ;  /* 0x0000000c0b0a7211 */ /* 0x080fe200078808ff */
[----:B------:R-:W-:Y:S01]  /*e240*/  @P3 STS.128 [R193+0xe000], RZ ;  /* 0x00e000ffc1003388 */ /* 0x000fe20000000c00 */
[----:B------:R-:W-:Y:S02]  /*e250*/  LEA R12, P0, R13, R12, 0x1 ;  /* 0x0000000c0d0c7211 */ /* 0x000fe400078008ff */
[-C--:B------:R-:W-:Y:S01]  /*e260*/  LEA.HI.X R11, R11, R16.reuse, R14, 0x1, P4 ;  /* 0x000000100b0b7211 */ /* 0x080fe200020f0c0e */
[----:B------:R-:W-:Y:S01]  /*e270*/  @!PT LDS RZ, [RZ] ;  /* 0x00000000fffff984 */ /* 0x000fe20000000800 */
[----:B------:R-:W-:Y:S01]  /*e280*/  @!PT LDS RZ, [RZ] ;  /* 0x00000000fffff984 */ /* 0x000fe20000000800 */
[----:B------:R-:W-:Y:S01]  /*e290*/  @!PT LDS RZ, [RZ] ;  /* 0x00000000fffff984 */ /* 0x000fe20000000800 */
[----:B------:R-:W-:Y:S01]  /*e2a0*/  @!P2 LDGSTS.E.BYPASS.LTC128B.128 [R193+0x10000], desc[UR16][R8.64+0x100] ;  /* 0x1000010008c1afae */ /* 0x000fe2000b981a10 */
[----:B------:R-:W-:Y:S02]  /*e2b0*/  LEA.HI.X R13, R13, R16, R15, 0x1, P0 ;  /* 0x000000100d0d7211 */ /* 0x000fe400000f0c0f */
[----:B------:R-:W-:Y:S01]  /*e2c0*/  LOP3.LUT P0, RZ, R189, 0x4, RZ, 0xc0, !PT ;  /* 0x00000004bdff7812 */ /* 0x000fe2000780c0ff */
[----:B------:R-:W-:Y:S01]  /*e2d0*/  @P2 STS.128 [R193+0x10000], RZ ;  /* 0x010000ffc1002388 */ /* 0x000fe20000000c00 */
[----:B------:R-:W-:Y:S02]  /*e2e0*/  ISETP.NE.AND P4, PT, R198, RZ, PT ;  /* 0x000000ffc600720c */ /* 0x000fe40003f85270 */
[----:B------:R-:W-:Y:S01]  /*e2f0*/  SEL R3, R192, 0xffffffc0, !P0 ;  /* 0xffffffc0c0037807 */ /* 0x000fe20004000000 */
[----:B------:R-:W-:Y:S01]  /*e300*/  @!PT LDS RZ, [RZ] ;  /* 0x00000000fffff984 */ /* 0x000fe20000000800 */
[----:B------:R-:W-:Y:S01]  /*e310*/  @!PT LDS RZ, [RZ] ;  /* 0x00000000fffff984 */ /* 0x000fe20000000800 */
[----:B------:R-:W-:Y:S01]  /*e320*/  @!PT LDS RZ, [RZ] ;  /* 0x00000000fffff984 */ /* 0x000fe20000000800 */
[----:B------:R-:W-:Y:S04]  /*e330*/  @!P1 LDGSTS.E.BYPASS.LTC128B.128 [R193+0xc800], desc[UR16][R6.64] ;  /* 0x0c80000006c19fae */ /* 0x000fe8000b981a10 */
[----:B------:R-:W-:Y:S01]  /*e340*/  @P1 STS.128 [R193+0xc800], RZ ;  /* 0x00c800ffc1001388 */ /* 0x000fe20000000c00 */
[----:B------:R-:W-:Y:S02]  /*e350*/  IMAD.IADD R181, R3, 0x1, R119 ;  /* 0x0000000103b57824 */ /* 0x000fe400078e0277 */
[----:B------:R-:W-:Y:S01]  /*e360*/  IMAD.IADD R3, R118, 0x1, R3 ;  /* 0x0000000176037824 */ /* 0x000fe200078e0203 */
[----:B------:R-:W-:Y:S01]  /*e370*/  @!PT LDS RZ, [RZ] ;  /* 0x00000000fffff984 */ /* 0x000fe20000000800 */
[----:B------:R-:W-:Y:S01]  /*e380*/  @!PT LDS RZ, [RZ] ;  /* 0x00000000fffff984 */ /* 0x000fe20000000800 */
[----:B------:R-:W-:Y:S01]  /*e390*/  @!PT LDS RZ, [RZ] ;  /* 0x00000000fffff984 */ /* 0x000fe20000000800 */
[----:B------:R-:W-:Y:S01]  /*e3a0*/  @!P3 LDGSTS.E.BYPASS.LTC128B.128 [R193+0xe800], desc[UR16][R6.64+0x80] ;  /* 0x0e80008006c1bfae */ /* 0x000fe2000b981a10 */
[C---:B------:R-:W-:Y:S02]  /*e3b0*/  IMAD.IADD R184, R186.reuse, 0x1, R181 ;  /* 0x00000001bab87824 */ /* 0x040fe400078e02b5 */
        /* <DEDUP_REMOVED lines=50> */
[----:B------:R-:W-:Y:S01]  /*e6e0*/  LDSM.16.M88.4 R164, [R118+0x6800] ;  /* 0x0068000076a4783b */ /* 0x000fe20000000200 */
[C---:B------:R-:W-:Y:S03]  /*e6f0*/  HMMA.16816.F32 R8, R32.reuse, R10, RZ ;  /* 0x0000000a2008723c */ /* 0x040fe600000018ff */
[----:B------:R-:W-:Y:S04]  /*e700*/  LDSM.16.M88.4 R168, [R2+UR5+0x8000] ;  /* 0x0080000502a8783b */ /* 0x000fe80008000200 */
[----:B------:R-:W-:Y:S01]  /*e710*/  LDSM.16.M88.4 R172, [R2+UR5+0x8800] ;  /* 0x0088000502ac783b */ /* 0x000fe20008000200 */
[C---:B--2---:R-:W-:Y:S03]  /*e720*/  HMMA.16816.F32 R12, R32.reuse, R16, RZ ;  /* 0x00000010200c723c */ /* 0x044fe600000018ff */
[----:B------:R-:W-:Y:S05]  /*e730*/  LDSM.16.M88.4 R176, [R3+0x8000] ;  /* 0x0080000003b0783b */ /* 0x000fea0000000200 */
        /* <DEDUP_REMOVED lines=17> */
[----:B------:R-:W-:Y:S04]  /*e850*/  LDSM.16.M88.4 R136, [R184] ;  /* 0x00000000b888783b */ /* 0x000fe80000000200 */
[----:B------:R-:W1:Y:S03]  /*e860*/  LDSM.16.M88.4 R140, [R118+0x6000] ;  /* 0x00600000768c783b */ /* 0x000e660000000200 */
[C---:B--2---:R-:W-:Y:S08]  /*e870*/  HMMA.16816.F32 R4, R144.reuse, R156, R4 ;  /* 0x0000009c9004723c */ /* 0x044ff00000001804 */
[C---:B------:R-:W-:Y:S01]  /*e880*/  HMMA.16816.F32 R8, R144.reuse, R158, R8 ;  /* 0x0000009e9008723c */ /* 0x040fe20000001808 */
[----:B------:R-:W2:Y:S07]  /*e890*/  LDSM.16.M88.4 R156, [R118+0x7000] ;  /* 0x00700000769c783b */ /* 0x000eae0000000200 */
[C---:B---3--:R-:W-:Y:S08]  /*e8a0*/  HMMA.16816.F32 R12, R144.reuse, R148, R12 ;  /* 0x00000094900c723c */ /* 0x048ff0000000180c */
[C---:B------:R-:W-:Y:S01]  /*e8b0*/  HMMA.16816.F32 R16, R144.reuse, R150, R16 ;  /* 0x000000969010723c */ /* 0x040fe20000001810 */
[----:B------:R-:W3:Y:S07]  /*e8c0*/  LDSM.16.M88.4 R148, [R118+0x7800] ;  /* 0x007800007694783b */ /* 0x000eee0000000200 */
[C---:B----4-:R-:W-:Y:S08]  /*e8d0*/  HMMA.16816.F32 R20, R144.reuse, R152, R20 ;  /* 0x000000989014723c */ /* 0x050ff00000001814 */
[C---:B------:R-:W-:Y:S01]  /*e8e0*/  HMMA.16816.F32 R24, R144.reuse, R154, R24 ;  /* 0x0000009a9018723c */ /* 0x040fe20000001818 */
[----:B------:R-:W4:Y:S07]  /*e8f0*/  LDSM.16.M88.4 R152, [R119+0x2000] ;  /* 0x002000007798783b */ /* 0x000f2e0000000200 */
[C---:B------:R-:W-:Y:S08]  /*e900*/  HMMA.16816.F32 R28, R144.reuse, R160, R28 ;  /* 0x000000a0901c723c */ /* 0x040ff0000000181c */
[----:B------:R-:W-:Y:S01]  /*e910*/  HMMA.16816.F32 R32, R144, R162, R32 ;  /* 0x000000a29020723c */ /* 0x000fe20000001820 */
[----:B------:R-:W-:Y:S04]  /*e920*/  LDSM.16.M88.4 R144, [R2+UR5+0x9800] ;  /* 0x009800050290783b */ /* 0x000fe80008000200 */
[----:B------:R-:W-:Y:S03]  /*e930*/  LDSM.16.M88.4 R160, [R183+0x2000] ;  /* 0x00200000b7a0783b */ /* 0x000fe60000000200 */
[C---:B-1----:R-:W-:Y:S08]  /*e940*/  HMMA.16816.F32 R4, R136.reuse, R140, R4 ;  /* 0x0000008c8804723c */ /* 0x042ff00000001804 */
[C---:B------:R-:W-:Y:S01]  /*e950*/  HMMA.16816.F32 R8, R136.reuse, R142, R8 ;  /* 0x0000008e8808723c */ /* 0x040fe20000001808 */
[----:B------:R-:W1:Y:S07]  /*e960*/  LDSM.16.M88.4 R140, [R2+UR5+0x9000] ;  /* 0x00900005028c783b */ /* 0x000e6e0008000200 */
[C---:B------:R-:W-:Y:S08]  /*e970*/  HMMA.16816.F32 R12, R136.reuse, R164, R12 ;  /* 0x000000a4880c723c */ /* 0x040ff0000000180c */
[C---:B------:R-:W-:Y:S01]  /*e980*/  HMMA.16816.F32 R16, R136.reuse, R166, R16 ;  /* 0x000000a68810723c */ /* 0x040fe20000001810 */
[----:B------:R-:W5:Y:S07]  /*e990*/  LDSM.16.M88.4 R164, [R116+0x8000] ;  /* 0x0080000074a4783b */ /* 0x000f6e0000000200 */
[C---:B--2---:R-:W-:Y:S08]  /*e9a0*/  HMMA.16816.F32 R20, R136.reuse, R156, R20 ;  /* 0x0000009c8814723c */ /* 0x044ff00000001814 */
[C---:B------:R-:W-:Y:S01]  /*e9b0*/  HMMA.16816.F32 R24, R136.reuse, R158, R24 ;  /* 0x0000009e8818723c */ /* 0x040fe20000001818 */
[----:B------:R-:W-:Y:S07]  /*e9c0*/  LDSM.16.M88.4 R156, [R116+0x9800] ;  /* 0x00980000749c783b */ /* 0x000fee0000000200 */
[C---:B---3--:R-:W-:Y:S08]  /*e9d0*/  HMMA.16816.F32 R28, R136.reuse, R148, R28 ;  /* 0x00000094881c723c */ /* 0x048ff0000000181c */
[----:B------:R-:W-:Y:S01]  /*e9e0*/  HMMA.16816.F32 R32, R136, R150, R32 ;  /* 0x000000968820723c */ /* 0x000fe20000001820 */
[----:B------:R-:W2:Y:S04]  /*e9f0*/  LDSM.16.M88.4 R136, [R116+0x8800] ;  /* 0x008800007488783b */ /* 0x000ea80000000200 */
[----:B------:R-:W3:Y:S03]  /*ea00*/  LDSM.16.M88.4 R148, [R116+0x9000] ;  /* 0x009000007494783b */ /* 0x000ee60000000200 */
[C---:B----4-:R-:W-:Y:S08]  /*ea10*/  HMMA.16816.F32 R4, R152.reuse, R168, R4 ;  /* 0x000000a89804723c */ /* 0x050ff00000001804 */
[C---:B------:R-:W-:Y:S01]  /*ea20*/  HMMA.16816.F32 R8, R152.reuse, R170, R8 ;  /* 0x000000aa9808723c */ /* 0x040fe20000001808 */
[----:B------:R-:W4:Y:S07]  /*ea30*/  LDSM.16.M88.4 R168, [R181+0x2000] ;  /* 0x00200000b5a8783b */ /* 0x000f2e0000000200 */
[C---:B------:R-:W-:Y:S08]  /*ea40*/  HMMA.16816.F32 R12, R152.reuse, R172, R12 ;  /* 0x000000ac980c723c */ /* 0x040ff0000000180c */
[C---:B------:R-:W-:Y:S01]  /*ea50*/  HMMA.16816.F32 R16, R152.reuse, R174, R16 ;  /* 0x000000ae9810723c */ /* 0x040fe20000001810 */
[----:B------:R-:W-:Y:S07]  /*ea60*/  LDSM.16.M88.4 R172, [R116+0xa000] ;  /* 0x00a0000074ac783b */ /* 0x000fee0000000200 */
[C---:B-1----:R-:W-:Y:S08]  /*ea70*/  HMMA.16816.F32 R20, R152.reuse, R140, R20 ;  /* 0x0000008c9814723c */ /* 0x042ff00000001814 */
[C---:B------:R-:W-:Y:S01]  /*ea80*/  HMMA.16816.F32 R24, R152.reuse, R142, R24 ;  /* 0x0000008e9818723c */ /* 0x040fe20000001818 */
[----:B------:R-:W1:Y:S07]  /*ea90*/  LDSM.16.M88.4 R140, [R3+0x8800] ;  /* 0x00880000038c783b */ /* 0x000e6e0000000200 */
[C---:B------:R-:W-:Y:S08]  /*eaa0*/  HMMA.16816.F32 R28, R152.reuse, R144, R28 ;  /* 0x00000090981c723c */ /* 0x040ff0000000181c */
[----:B------:R-:W-:Y:S01]  /*eab0*/  HMMA.16816.F32 R32, R152, R146, R32 ;  /* 0x000000929820723c */ /* 0x000fe20000001820 */
[----:B------:R-:W1:Y:S04]  /*eac0*/  LDSM.16.M88.4 R144, [R3+0x9000] ;  /* 0x009000000390783b */ /* 0x000e680000000200 */
[----:B------:R-:W1:Y:S03]  /*ead0*/  LDSM.16.M88.4 R152, [R3+0x9800] ;  /* 0x009800000398783b */ /* 0x000e660000000200 */
[C---:B-----5:R-:W-:Y:S08]  /*eae0*/  HMMA.16816.F32 R4, R160.reuse, R164, R4 ;  /* 0x000000a4a004723c */ /* 0x060ff00000001804 */
[C---:B------:R-:W-:Y:S01]  /*eaf0*/  HMMA.16816.F32 R8, R160.reuse, R166, R8 ;  /* 0x000000a6a008723c */ /* 0x040fe20000001808 */
[----:B------:R-:W-:Y:S07]  /*eb00*/  LDSM.16.M88.4 R164, [R2+UR5+0xa000] ;  /* 0x00a0000502a4783b */ /* 0x000fee0008000200 */
[C---:B--2---:R-:W-:Y:S08]  /*eb10*/  HMMA.16816.F32 R12, R160.reuse, R136, R12 ;  /* 0x00000088a00c723c */ /* 0x044ff0000000180c */
[C---:B------:R-:W-:Y:S01]  /*eb20*/  HMMA.16816.F32 R16, R160.reuse, R138, R16 ;  /* 0x0000008aa010723c */ /* 0x040fe20000001810 */
[----:B------:R-:W-:Y:S07]  /*eb30*/  LDSM.16.M88.4 R136, [R184+0x2000] ;  /* 0x00200000b888783b */ /* 0x000fee0000000200 */
[C---:B---3--:R-:W-:Y:S08]  /*eb40*/  HMMA.16816.F32 R20, R160.reuse, R148, R20 ;  /* 0x00000094a014723c */ /* 0x048ff00000001814 */
[C---:B------:R-:W-:Y:S01]  /*eb50*/  HMMA.16816.F32 R24, R160.reuse, R150, R24 ;  /* 0x00000096a018723c */ /* 0x040fe20000001818 */
[----:B------:R-:W2:Y:S07]  /*eb60*/  LDSM.16.M88.4 R148, [R118+0x8000] ;  /* 0x008000007694783b */ /* 0x000eae0000000200 */
[C---:B------:R-:W-:Y:S08]  /*eb70*/  HMMA.16816.F32 R28, R160.reuse, R156, R28 ;  /* 0x0000009ca01c723c */ /* 0x040ff0000000181c */
[----:B------:R-:W-:Y:S01]  /*eb80*/  HMMA.16816.F32 R32, R160, R158, R32 ;  /* 0x0000009ea020723c */ /* 0x000fe20000001820 */
[----:B------:R-:W3:Y:S04]  /*eb90*/  LDSM.16.M88.4 R156, [R118+0x8800] ;  /* 0x00880000769c783b */ /* 0x000ee80000000200 */
[----:B------:R-:W-:Y:S03]  /*eba0*/  LDSM.16.M88.4 R160, [R119+0x4000] ;  /* 0x0040000077a0783b */ /* 0x000fe60000000200 */
[C---:B----4-:R-:W-:Y:S08]  /*ebb0*/  HMMA.16816.F32 R4, R168.reuse, R176, R4 ;  /* 0x000000b0a804723c */ /* 0x050ff00000001804 */
[C---:B------:R-:W-:Y:S08]  /*ebc0*/  HMMA.16816.F32 R8, R168.reuse, R178, R8 ;  /* 0x000000b2a808723c */ /* 0x040ff00000001808 */
[C---:B-1----:R-:W-:Y:S08]  /*ebd0*/  HMMA.16816.F32 R12, R168.reuse, R140, R12 ;  /* 0x0000008ca80c723c */ /* 0x042ff0000000180c */
[C---:B------:R-:W-:Y:S01]  /*ebe0*/  HMMA.16816.F32 R16, R168.reuse, R142, R16 ;  /* 0x0000008ea810723c */ /* 0x040fe20000001810 */
[----:B------:R-:W1:Y:S07]  /*ebf0*/  LDSM.16.M88.4 R140, [R118+0x9000] ;  /* 0x00900000768c783b */ /* 0x000e6e0000000200 */
[C---:B------:R-:W-:Y:S08]  /*ec00*/  HMMA.16816.F32 R20, R168.reuse, R144, R20 ;  /* 0x00000090a814723c */ /* 0x040ff00000001814 */
[C---:B------:R-:W-:Y:S01]  /*ec10*/  HMMA.16816.F32 R24, R168.reuse, R146, R24 ;  /* 0x00000092a818723c */ /* 0x040fe20000001818 */
[----:B------:R-:W4:Y:S07]  /*ec20*/  LDSM.16.M88.4 R144, [R118+0x9800] ;  /* 0x009800007690783b */ /* 0x000f2e0000000200 */
[C---:B------:R-:W-:Y:S08]  /*ec30*/  HMMA.16816.F32 R28, R168.reuse, R152, R28 ;  /* 0x00000098a81c723c */ /* 0x040ff0000000181c */
[----:B------:R-:W-:Y:S01]  /*ec40*/  HMMA.16816.F32 R32, R168, R154, R32 ;  /* 0x0000009aa820723c */ /* 0x000fe20000001820 */
[----:B------:R-:W5:Y:S04]  /*ec50*/  LDSM.16.M88.4 R152, [R2+UR5+0xa800] ;  /* 0x00a800050298783b */ /* 0x000f680008000200 */
[----:B------:R-:W-:Y:S03]  /*ec60*/  LDSM.16.M88.4 R168, [R2+UR5+0xb800] ;  /* 0x00b8000502a8783b */ /* 0x000fe60008000200 */
[C---:B--2---:R-:W-:Y:S08]  /*ec70*/  HMMA.16816.F32 R4, R136.reuse, R148, R4 ;  /* 0x000000948804723c */ /* 0x044ff00000001804 */
[C---:B------:R-:W-:Y:S01]  /*ec80*/  HMMA.16816.F32 R8, R136.reuse, R150, R8 ;  /* 0x000000968808723c */ /* 0x040fe20000001808 */
[----:B------:R2:W5:Y:S07]  /*ec90*/  LDSM.16.M88.4 R148, [R2+UR5+0xb000] ;  /* 0x00b000050294783b */ /* 0x00056e0008000200 */
[C---:B---3--:R-:W-:Y:S08]  /*eca0*/  HMMA.16816.F32 R12, R136.reuse, R156, R12 ;  /* 0x0000009c880c723c */ /* 0x048ff0000000180c */
[C---:B------:R-:W-:Y:S01]  /*ecb0*/  HMMA.16816.F32 R16, R136.reuse, R158, R16 ;  /* 0x0000009e8810723c */ /* 0x040fe20000001810 */
[----:B------:R-:W3:Y:S07]  /*ecc0*/  LDSM.16.M88.4 R156, [R183+0x4000] ;  /* 0x00400000b79c783b */ /* 0x000eee0000000200 */
[C---:B-1----:R-:W-:Y:S03]  /*ecd0*/  HMMA.16816.F32 R20, R136.reuse, R140, R20 ;  /* 0x0000008c8814723c */ /* 0x042fe60000001814 */
[----:B--2---:R-:W-:Y:S05]  /*ece0*/  LOP3.LUT R2, R200, 0x6, RZ, 0xc0, !PT ;  /* 0x00000006c8027812 */ /* 0x004fea00078ec0ff */
[C---:B------:R-:W-:Y:S01]  /*ecf0*/  HMMA.16816.F32 R24, R136.reuse, R142, R24 ;  /* 0x0000008e8818723c */ /* 0x040fe20000001818 */
[----:B------:R-:W-:Y:S04]  /*ed00*/  LDSM.16.M88.4 R140, [R116+0xb000] ;  /* 0x00b00000748c783b */ /* 0x000fe80000000200 */
[----:B------:R1:W-:Y:S03]  /*ed10*/  STL [R1+0x48], R2 ;  /* 0x0000480201007387 */ /* 0x0003e60000100800 */
[C---:B----4-:R-:W-:Y:S08]  /*ed20*/  HMMA.16816.F32 R28, R136.reuse, R144, R28 ;  /* 0x00000090881c723c */ /* 0x050ff0000000181c */
[----:B------:R-:W-:Y:S01]  /*ed30*/  HMMA.16816.F32 R32, R136, R146, R32 ;  /* 0x000000928820723c */ /* 0x000fe20000001820 */
[----:B------:R-:W2:Y:S04]  /*ed40*/  LDSM.16.M88.4 R136, [R116+0xa800] ;  /* 0x00a800007488783b */ /* 0x000ea80000000200 */
[----:B------:R4:W2:Y:S03]  /*ed50*/  LDSM.16.M88.4 R144, [R116+0xb800] ;  /* 0x00b800007490783b */ /* 0x0008a60000000200 */
[C---:B------:R-:W-:Y:S05]  /*ed60*/  HMMA.16816.F32 R4, R160.reuse, R164, R4 ;  /* 0x000000a4a004723c */ /* 0x040fea0000001804 */
[----:B-1----:R-:W-:Y:S03]  /*ed70*/  IMAD R2, R198, 0x40, R2 ;  /* 0x00000040c6027824 */ /* 0x002fe600078e0202 */
[C---:B------:R-:W-:Y:S01]  /*ed80*/  HMMA.16816.F32 R8, R160.reuse, R166, R8 ;  /* 0x000000a6a008723c */ /* 0x040fe20000001808 */
[----:B------:R-:W-:Y:S02]  /*ed90*/  LDSM.16.M88.4 R164, [R3+0xb000] ;  /* 0x00b0000003a4783b */ /* 0x000fe40000000200 */
[C---:B------:R-:W-:Y:S05]  /*eda0*/  VIADD R119, R2.reuse, 0x8 ;  /* 0x0000000802777836 */ /* 0x040fea0000000000 */
[C---:B-----5:R-:W-:Y:S03]  /*edb0*/  HMMA.16816.F32 R12, R160.reuse, R152, R12 ;  /* 0x00000098a00c723c */ /* 0x060fe6000000180c */
[C---:B----4-:R-:W-:Y:S05]  /*edc0*/  VIADD R116, R2.reuse, 0x1 ;  /* 0x0000000102747836 */ /* 0x050fea0000000000 */
[C---:B------:R-:W-:Y:S01]  /*edd0*/  HMMA.16816.F32 R16, R160.reuse, R154, R16 ;  /* 0x0000009aa010723c */ /* 0x040fe20000001810 */
[----:B------:R-:W-:Y:S02]  /*ede0*/  LDSM.16.M88.4 R152, [R3+0xa000] ;  /* 0x00a000000398783b */ /* 0x000fe40000000200 */
[----:B------:R-:W-:Y:S05]  /*edf0*/  I2FP.F32.U32 R116, R116 ;  /* 0x0000007400747245 */ /* 0x000fea0000201000 */
[C---:B------:R-:W-:Y:S08]  /*ee00*/  HMMA.16816.F32 R20, R160.reuse, R148, R20 ;  /* 0x00000094a014723c */ /* 0x040ff00000001814 */
[C---:B------:R-:W-:Y:S01]  /*ee10*/  HMMA.16816.F32 R24, R160.reuse, R150, R24 ;  /* 0x00000096a018723c */ /* 0x040fe20000001818 */
[----:B------:R-:W1:Y:S07]  /*ee20*/  LDSM.16.M88.4 R148, [R181+0x4000] ;  /* 0x00400000b594783b */ /* 0x000e6e0000000200 */
[C---:B------:R-:W-:Y:S08]  /*ee30*/  HMMA.16816.F32 R28, R160.reuse, R168, R28 ;  /* 0x000000a8a01c723c */ /* 0x040ff0000000181c */
[----:B------:R-:W-:Y:S01]  /*ee40*/  HMMA.16816.F32 R32, R160, R170, R32 ;  /* 0x000000aaa020723c */ /* 0x000fe20000001820 */
[----:B------:R-:W4:Y:S04]  /*ee50*/  LDSM.16.M88.4 R160, [R3+0xa800] ;  /* 0x00a8000003a0783b */ /* 0x000f280000000200 */
[----:B------:R-:W-:Y:S03]  /*ee60*/  LDSM.16.M88.4 R168, [R184+0x4000] ;  /* 0x00400000b8a8783b */ /* 0x000fe60000000200 */
[C---:B---3--:R-:W-:Y:S08]  /*ee70*/  HMMA.16816.F32 R4, R156.reuse, R172, R4 ;  /* 0x000000ac9c04723c */ /* 0x048ff00000001804 */
[C---:B------:R-:W-:Y:S01]  /*ee80*/  HMMA.16816.F32 R8, R156.reuse, R174, R8 ;  /* 0x000000ae9c08723c */ /* 0x040fe20000001808 */
[----:B------:R-:W-:Y:S07]  /*ee90*/  LDSM.16.M88.4 R172, [R118+0xa000] ;  /* 0x00a0000076ac783b */ /* 0x000fee0000000200 */
[C---:B--2---:R-:W-:Y:S08]  /*eea0*/  HMMA.16816.F32 R12, R156.reuse, R136, R12 ;  /* 0x000000889c0c723c */ /* 0x044ff0000000180c */
[C---:B------:R-:W-:Y:S01]  /*eeb0*/  HMMA.16816.F32 R16, R156.reuse, R138, R16 ;  /* 0x0000008a9c10723c */ /* 0x040fe20000001810 */
[----:B------:R2:W3:Y:S07]  /*eec0*/  LDSM.16.M88.4 R136, [R3+0xb800] ;  /* 0x00b800000388783b */ /* 0x0004ee0000000200 */
[C---:B------:R-:W-:Y:S08]  /*eed0*/  HMMA.16816.F32 R20, R156.reuse, R140, R20 ;  /* 0x0000008c9c14723c */ /* 0x040ff00000001814 */
[C---:B------:R-:W-:Y:S01]  /*eee0*/  HMMA.16816.F32 R24, R156.reuse, R142, R24 ;  /* 0x0000008e9c18723c */ /* 0x040fe20000001818 */
[----:B------:R-:W5:Y:S07]  /*eef0*/  LDSM.16.M88.4 R140, [R118+0xa800] ;  /* 0x00a80000768c783b */ /* 0x000f6e0000000200 */
[C---:B------:R-:W-:Y:S03]  /*ef00*/  HMMA.16816.F32 R28, R156.reuse, R144, R28 ;  /* 0x000000909c1c723c */ /* 0x040fe6000000181c */
[----:B--2---:R-:W-:Y:S05]  /*ef10*/  I2FP.F32.U32 R3, R2 ;  /* 0x0000000200037245 */ /* 0x004fea0000201000 */
[----:B------:R-:W-:Y:S01]  /*ef20*/  HMMA.16816.F32 R32, R156, R146, R32 ;  /* 0x000000929c20723c */ /* 0x000fe20000001820 */
[----:B------:R-:W2:Y:S07]  /*ef30*/  LDSM.16.M88.4 R144, [R118+0xb000] ;  /* 0x00b000007690783b */ /* 0x000eae0000000200 */
[C---:B-1----:R-:W-:Y:S08]  /*ef40*/  HMMA.16816.F32 R4, R148.reuse, R152, R4 ;  /* 0x000000989404723c */ /* 0x042ff00000001804 */
[C---:B------:R-:W-:Y:S08]  /*ef50*/  HMMA.16816.F32 R8, R148.reuse, R154, R8 ;  /* 0x0000009a9408723c */ /* 0x040ff00000001808 */
[C---:B----4-:R-:W-:Y:S08]  /*ef60*/  HMMA.16816.F32 R12, R148.reuse, R160, R12 ;  /* 0x000000a0940c723c */ /* 0x050ff0000000180c */
[C---:B------:R-:W-:Y:S08]  /*ef70*/  HMMA.16816.F32 R16, R148.reuse, R162, R16 ;  /* 0x000000a29410723c */ /* 0x040ff00000001810 */
[C---:B------:R-:W-:Y:S08]  /*ef80*/  HMMA.16816.F32 R20, R148.reuse, R164, R20 ;  /* 0x000000a49414723c */ /* 0x040ff00000001814 */
[C---:B------:R-:W-:Y:S08]  /*ef90*/  HMMA.16816.F32 R24, R148.reuse, R166, R24 ;  /* 0x000000a69418723c */ /* 0x040ff00000001818 */
[C---:B---3--:R-:W-:Y:S08]  /*efa0*/  HMMA.16816.F32 R28, R148.reuse, R136, R28 ;  /* 0x00000088941c723c */ /* 0x048ff0000000181c */
[----:B------:R-:W-:Y:S01]  /*efb0*/  HMMA.16816.F32 R32, R148, R138, R32 ;  /* 0x0000008a9420723c */ /* 0x000fe20000001820 */
[----:B------:R1:W3:Y:S01]  /*efc0*/  LDSM.16.M88.4 R136, [R118+0xb800] ;  /* 0x00b800007688783b */ /* 0x0002e20000000200 */
[----:B------:R-:W-:Y:S04]  /*efd0*/  DEPBAR.LE SB0, 0x0 ;  /* 0x000080000000791a */ /* 0x000fe80000000000 */
[----:B------:R-:W-:Y:S02]  /*efe0*/  BAR.SYNC.DEFER_BLOCKING 0x0 ;  /* 0x0000000000007b1d */ /* 0x000fe40000010000 */
[C---:B------:R-:W-:Y:S08]  /*eff0*/  HMMA.16816.F32 R4, R168.reuse, R172, R4 ;  /* 0x000000aca804723c */ /* 0x040ff00000001804 */
[C---:B------:R-:W-:Y:S08]  /*f000*/  HMMA.16816.F32 R8, R168.reuse, R174, R8 ;  /* 0x000000aea808723c */ /* 0x040ff00000001808 */
[C---:B-----5:R-:W-:Y:S03]  /*f010*/  HMMA.16816.F32 R12, R168.reuse, R140, R12 ;  /* 0x0000008ca80c723c */ /* 0x060fe6000000180c */
[----:B-1----:R-:W-:Y:S02]  /*f020*/  VIADD R118, R2, 0x9 ;  /* 0x0000000902767836 */ /* 0x002fe40000000000 */
[CC--:B------:R-:W-:Y:S01]  /*f030*/  FFMA.FTZ R5, R116.reuse, R194.reuse, R5 ;  /* 0x000000c274057223 */ /* 0x0c0fe20000010005 */
[-C--:B------:R-:W-:Y:S01]  /*f040*/  FFMA.FTZ R7, R116, R194.reuse, R7 ;  /* 0x000000c274077223 */ /* 0x080fe20000010007 */
[CC--:B------:R-:W-:Y:S01]  /*f050*/  FFMA.FTZ R4, R3.reuse, R194.reuse, R4 ;  /* 0x000000c203047223 */ /* 0x0c0fe20000010004 */
[----:B------:R-:W-:Y:S01]  /*f060*/  FFMA.FTZ R6, R3, R194, R6 ;  /* 0x000000c203067223 */ /* 0x000fe20000010006 */
[----:B------:R-:W-:Y:S01]  /*f070*/  I2FP.F32.U32 R116, R118 ;  /* 0x0000007600747245 */ /* 0x000fe20000201000 */
[C---:B------:R-:W-:Y:S03]  /*f080*/  HMMA.16816.F32 R16, R168.reuse, R142, R16 ;  /* 0x0000008ea810723c */ /* 0x040fe60000001810 */
[----:B------:R-:W-:Y:S01]  /*f090*/  I2FP.F32.U32 R3, R119 ;  /* 0x0000007700037245 */ /* 0x000fe20000201000 */
[----:B------:R-:W-:Y:S02]  /*f0a0*/  VIADD R118, R2, 0x11 ;  /* 0x0000001102767836 */ /* 0x000fe40000000000 */
[CC--:B------:R-:W-:Y:S01]  /*f0b0*/  FFMA.FTZ R9, R116.reuse, R194.reuse, R9 ;  /* 0x000000c274097223 */ /* 0x0c0fe20000010009 */
[----:B------:R-:W-:Y:S01]  /*f0c0*/  FFMA.FTZ R11, R116, R194, R11 ;  /* 0x000000c2740b7223 */ /* 0x000fe2000001000b */
[C---:B------:R-:W-:Y:S01]  /*f0d0*/  VIADD R119, R2.reuse, 0x10 ;  /* 0x0000001002777836 */ /* 0x040fe20000000000 */
[C---:B--2---:R-:W-:Y:S03]  /*f0e0*/  HMMA.16816.F32 R20, R168.reuse, R144, R20 ;  /* 0x00000090a814723c */ /* 0x044fe60000001814 */
[----:B------:R-:W-:Y:S01]  /*f0f0*/  I2FP.F32.U32 R116, R118 ;  /* 0x0000007600747245 */ /* 0x000fe20000201000 */
[----:B------:R-:W-:Y:S02]  /*f100*/  VIADD R118, R2, 0x19 ;  /* 0x0000001902767836 */ /* 0x000fe40000000000 */
[CC--:B------:R-:W-:Y:S01]  /*f110*/  FFMA.FTZ R8, R3.reuse, R194.reuse, R8 ;  /* 0x000000c203087223 */ /* 0x0c0fe20000010008 */
[-C--:B------:R-:W-:Y:S01]  /*f120*/  FFMA.FTZ R10, R3, R194.reuse, R10 ;  /* 0x000000c2030a7223 */ /* 0x080fe2000001000a */
[----:B------:R-:W-:Y:S01]  /*f130*/  I2FP.F32.U32 R3, R119 ;  /* 0x0000007700037245 */ /* 0x000fe20000201000 */
[C---:B------:R-:W-:Y:S03]  /*f140*/  HMMA.16816.F32 R24, R168.reuse, R146, R24 ;  /* 0x00000092a818723c */ /* 0x040fe60000001818 */
[CC--:B------:R-:W-:Y:S01]  /*f150*/  FFMA.FTZ R13, R116.reuse, R194.reuse, R13 ;  /* 0x000000c2740d7223 */ /* 0x0c0fe2000001000d */
[----:B------:R-:W-:Y:S01]  /*f160*/  FFMA.FTZ R15, R116, R194, R15 ;  /* 0x000000c2740f7223 */ /* 0x000fe2000001000f */
[----:B------:R-:W-:Y:S01]  /*f170*/  I2FP.F32.U32 R116, R118 ;  /* 0x0000007600747245 */ /* 0x000fe20000201000 */
[----:B------:R-:W-:Y:S02]  /*f180*/  VIADD R119, R2, 0x18 ;  /* 0x0000001802777836 */ /* 0x000fe40000000000 */
[CC--:B------:R-:W-:Y:S01]  /*f190*/  FFMA.FTZ R12, R3.reuse, R194.reuse, R12 ;  /* 0x000000c2030c7223 */ /* 0x0c0fe2000001000c */
[-C--:B------:R-:W-:Y:S01]  /*f1a0*/  FFMA.FTZ R14, R3, R194.reuse, R14 ;  /* 0x000000c2030e7223 */ /* 0x080fe2000001000e */
[C---:B---3--:R-:W-:Y:S03]  /*f1b0*/  HMMA.16816.F32 R28, R168.reuse, R136, R28 ;  /* 0x00000088a81c723c */ /* 0x048fe6000000181c */
[----:B------:R-:W-:Y:S01]  /*f1c0*/  I2FP.F32.U32 R3, R119 ;  /* 0x0000007700037245 */ /* 0x000fe20000201000 */
[CC--:B------:R-:W-:Y:S01]  /*f1d0*/  FFMA.FTZ R17, R116.reuse, R194.reuse, R17 ;  /* 0x000000c274117223 */ /* 0x0c0fe20000010011 */
[-C--:B------:R-:W-:Y:S01]  /*f1e0*/  FFMA.FTZ R19, R116, R194.reuse, R19 ;  /* 0x000000c274137223 */ /* 0x080fe20000010013 */
[C---:B------:R-:W-:Y:S02]  /*f1f0*/  VIADD R116, R2.reuse, 0x28 ;  /* 0x0000002802747836 */ /* 0x040fe40000000000 */
[C---:B------:R-:W-:Y:S02]  /*f200*/  VIADD R119, R2.reuse, 0x20 ;  /* 0x0000002002777836 */ /* 0x040fe40000000000 */
[C---:B------:R-:W-:Y:S01]  /*f210*/  FFMA.FTZ R16, R3.reuse, R194, R16 ;  /* 0x000000c203107223 */ /* 0x040fe20000010010 */
[C---:B------:R-:W-:Y:S01]  /*f220*/  VIADD R118, R2.reuse, 0x21 ;  /* 0x0000002102767836 */ /* 0x040fe20000000000 */
[----:B------:R-:W-:Y:S01]  /*f230*/  I2FP.F32.U32 R116, R116 ;  /* 0x0000007400747245 */ /* 0x000fe20000201000 */
[----:B------:R-:W-:Y:S01]  /*f240*/  FFMA.FTZ R18, R3, R194, R18 ;  /* 0x000000c203127223 */ /* 0x000fe20000010012 */
[----:B------:R-:W-:Y:S01]  /*f250*/  I2FP.F32.U32 R3, R119 ;  /* 0x0000007700037245 */ /* 0x000fe20000201000 */
[C---:B------:R-:W-:Y:S01]  /*f260*/  VIADD R136, R2.reuse, 0x29 ;  /* 0x0000002902887836 */ /* 0x040fe20000000000 */
[----:B------:R-:W-:Y:S01]  /*f270*/  I2FP.F32.U32 R118, R118 ;  /* 0x0000007600767245 */ /* 0x000fe20000201000 */
[----:B------:R-:W-:Y:S02]  /*f280*/  VIADD R119, R2, 0x30 ;  /* 0x0000003002777836 */ /* 0x000fe40000000000 */
[CC--:B------:R-:W-:Y:S01]  /*f290*/  FFMA.FTZ R24, R116.reuse, R194.reuse, R24 ;  /* 0x000000c274187223 */ /* 0x0c0fe20000010018 */
[----:B------:R-:W-:Y:S01]  /*f2a0*/  FFMA.FTZ R26, R116, R194, R26 ;  /* 0x000000c2741a7223 */ /* 0x000fe2000001001a */
[----:B------:R-:W-:Y:S01]  /*f2b0*/  FMNMX3.FTZ R116, R0, R4, R5, !PT ;  /* 0x0000000400747276 */ /* 0x000fe20007810005 */
[CC--:B------:R-:W-:Y:S01]  /*f2c0*/  FFMA.FTZ R20, R3.reuse, R194.reuse, R20 ;  /* 0x000000c203147223 */ /* 0x0c0fe20000010014 */
[----:B------:R-:W-:Y:S01]  /*f2d0*/  FFMA.FTZ R22, R3, R194, R22 ;  /* 0x000000c203167223 */ /* 0x000fe20000010016 */
[----:B------:R-:W-:Y:S01]  /*f2e0*/  I2FP.F32.U32 R3, R136 ;  /* 0x0000008800037245 */ /* 0x000fe20000201000 */
[----:B------:R-:W-:Y:S01]  /*f2f0*/  FFMA.FTZ R21, R118, R194, R21 ;  /* 0x000000c276157223 */ /* 0x000fe20000010015 */
[----:B------:R-:W-:Y:S01]  /*f300*/  FMNMX3.FTZ R116, R116, R8, R9, !PT ;  /* 0x0000000874747276 */ /* 0x000fe20007810009 */
[----:B------:R-:W-:Y:S01]  /*f310*/  FFMA.FTZ R23, R118, R194, R23 ;  /* 0x000000c276177223 */ /* 0x000fe20000010017 */
[----:B------:R-:W-:Y:S01]  /*f320*/  I2FP.F32.U32 R118, R119 ;  /* 0x0000007700767245 */ /* 0x000fe20000201000 */
[----:B------:R-:W-:Y:S03]  /*f330*/  HMMA.16816.F32 R32, R168, R138, R32 ;  /* 0x0000008aa820723c */ /* 0x000fe60000001820 */
[----:B------:R-:W-:Y:S01]  /*f340*/  FMNMX3.FTZ R141, R116, R12, R13, !PT ;  /* 0x0000000c748d7276 */ /* 0x000fe2000781000d */
[CC--:B------:R-:W-:Y:S01]  /*f350*/  FFMA.FTZ R25, R3.reuse, R194.reuse, R25 ;  /* 0x000000c203197223 */ /* 0x0c0fe20000010019 */
[----:B------:R-:W-:Y:S01]  /*f360*/  FFMA.FTZ R27, R3, R194, R27 ;  /* 0x000000c2031b7223 */ /* 0x000fe2000001001b */
[----:B------:R-:W-:Y:S01]  /*f370*/  FMNMX3.FTZ R3, R117, R6, R7, !PT ;  /* 0x0000000675037276 */ /* 0x000fe20007810007 */
[C---:B------:R-:W-:Y:S01]  /*f380*/  FFMA.FTZ R28, R118.reuse, R194, R28 ;  /* 0x000000c2761c7223 */ /* 0x040fe2000001001c */
[----:B------:R-:W-:Y:S01]  /*f390*/  FMNMX3.FTZ R141, R141, R16, R17, !PT ;  /* 0x000000108d8d7276 */ /* 0x000fe20007810011 */
[----:B------:R-:W-:Y:S01]  /*f3a0*/  FFMA.FTZ R30, R118, R194, R30 ;  /* 0x000000c2761e7223 */ /* 0x000fe2000001001e */
[----:B------:R-:W-:Y:S01]  /*f3b0*/  FMNMX3.FTZ R3, R3, R10, R11, !PT ;  /* 0x0000000a03037276 */ /* 0x000fe2000781000b */
[C---:B------:R-:W-:Y:S01]  /*f3c0*/  VIADD R118, R2.reuse, 0x31 ;  /* 0x0000003102767836 */ /* 0x040fe20000000000 */
[----:B------:R-:W-:Y:S01]  /*f3d0*/  FMNMX3.FTZ R141, R141, R20, R21, !PT ;  /* 0x000000148d8d7276 */ /* 0x000fe20007810015 */
[C---:B------:R-:W-:Y:S02]  /*f3e0*/  VIADD R119, R2.reuse, 0x38 ;  /* 0x0000003802777836 */ /* 0x040fe40000000000 */
[----:B------:R-:W-:Y:S01]  /*f3f0*/  VIADD R142, R2, 0x39 ;  /* 0x00000039028e7836 */ /* 0x000fe20000000000 */
[----:B------:R-:W-:Y:S02]  /*f400*/  I2FP.F32.U32 R118, R118 ;  /* 0x0000007600767245 */ /* 0x000fe40000201000 */
[----:B------:R-:W-:Y:S02]  /*f410*/  FMNMX3.FTZ R2, R3, R14, R15, !PT ;  /* 0x0000000e03027276 */ /* 0x000fe4000781000f */
[----:B------:R-:W-:Y:S01]  /*f420*/  I2FP.F32.U32 R116, R119 ;  /* 0x0000007700747245 */ /* 0x000fe20000201000 */
[C---:B------:R-:W-:Y:S01]  /*f430*/  FFMA.FTZ R29, R118.reuse, R194, R29 ;  /* 0x000000c2761d7223 */ /* 0x040fe2000001001d */
[----:B------:R-:W-:Y:S01]  /*f440*/  I2FP.F32.U32 R142, R142 ;  /* 0x0000008e008e7245 */ /* 0x000fe20000201000 */
[----:B------:R-:W-:Y:S01]  /*f450*/  FFMA.FTZ R31, R118, R194, R31 ;  /* 0x000000c2761f7223 */ /* 0x000fe2000001001f */
[----:B------:R-:W-:Y:S01]  /*f460*/  FMNMX3.FTZ R2, R2, R18, R19, !PT ;  /* 0x0000001202027276 */ /* 0x000fe20007810013 */
[----:B------:R-:W-:Y:S01]  /*f470*/  FFMA.FTZ R32, R116, R194, R32 ;  /* 0x000000c274207223 */ /* 0x000fe20000010020 */
[----:B------:R-:W-:Y:S01]  /*f480*/  FMNMX3.FTZ R141, R141, R24, R25, !PT ;  /* 0x000000188d8d7276 */ /* 0x000fe20007810019 */
[----:B------:R-:W-:Y:S01]  /*f490*/  FFMA.FTZ R33, R142, R194, R33 ;  /* 0x000000c28e217223 */ /* 0x000fe20000010021 */
[----:B------:R-:W-:Y:S01]  /*f4a0*/  FMNMX3.FTZ R2, R2, R22, R23, !PT ;  /* 0x0000001602027276 */ /* 0x000fe20007810017 */
[----:B------:R-:W-:Y:S01]  /*f4b0*/  FFMA.FTZ R34, R116, R194, R34 ;  /* 0x000000c274227223 */ /* 0x000fe20000010022 */
[----:B------:R-:W-:Y:S02]  /*f4c0*/  FMNMX3.FTZ R141, R141, R28, R29, !PT ;  /* 0x0000001c8d8d7276 */ /* 0x000fe4000781001d */
[----:B------:R-:W-:Y:S02]  /*f4d0*/  FMNMX3.FTZ R145, R2, R26, R27, !PT ;  /* 0x0000001a02917276 */ /* 0x000fe4000781001b */
[----:B------:R-:W-:Y:S01]  /*f4e0*/  FMNMX3.FTZ R141, R141, R32, R33, !PT ;  /* 0x000000208d8d7276 */ /* 0x000fe20007810021 */
[----:B------:R-:W-:Y:S06]  /*f4f0*/  @P4 BRA `(.L_x_840) ;  /* 0xffffffe400184947 */ /* 0x000fec000383ffff */
.L_x_839:
[----:B------:R-:W2:Y:S01]  /*f500*/  LDL.64 R208, [R1+0x50] ;  /* 0x0000500001d07983 */ /* 0x000ea20000100a00 */
[----:B------:R-:W-:Y:S01]  /*f510*/  FFMA.FTZ R35, R142, R194, R35 ;  /* 0x000000c28e237223 */ /* 0x000fe20000010023 */
[----:B-1----:R-:W-:Y:S01]  /*f520*/  FMNMX3.FTZ R2, R145, R30, R31, !PT ;  /* 0x0000001e91027276 */ /* 0x002fe2000781001f */
[----:B------:R-:W-:Y:S01]  /*f530*/  IMAD.SHL.U32 R149, R198, 0x2, RZ ;  /* 0x00000002c6957824 */ /* 0x000fe200078e00ff */
[----:B------:R-:W-:Y:S01]  /*f540*/  SHF.R.U32.HI R179, RZ, 0x5, R189 ;  /* 0x00000005ffb37819 */ /* 0x000fe200000116bd */
[----:B------:R-:W-:Y:S01]  /*f550*/  VIADD R152, R196, 0x9e3779b9 ;  /* 0x9e3779b9c4987836 */ /* 0x000fe20000000000 */
[----:B------:R-:W3:Y:S01]  /*f560*/  LDL.64 R200, [R1+0x58] ;  /* 0x0000580001c87983 */ /* 0x000ee20000100a00 */
[----:B------:R-:W-:Y:S01]  /*f570*/  FMNMX3.FTZ R2, R2, R34, R35, !PT ;  /* 0x0000002202027276 */ /* 0x000fe20007810023 */
[C---:B------:R-:W-:Y:S02]  /*f580*/  VIADD R160, R196.reuse, 0x3c6ef372 ;  /* 0x3c6ef372c4a07836 */ /* 0x040fe40000000000 */
[C---:B------:R-:W-:Y:S02]  /*f590*/  VIADD R166, R197.reuse, 0x76cf5d0a ;  /* 0x76cf5d0ac5a67836 */ /* 0x040fe40000000000 */
[----:B------:R-:W1:Y:S01]  /*f5a0*/  SHFL.BFLY PT, R116, R141, 0x2, 0x1f ;  /* 0x0c401f008d747f89 */ /* 0x000e6200000e0000 */
[C---:B------:R-:W-:Y:S02]  /*f5b0*/  VIADD R161, R197.reuse, 0x32370b8f ;  /* 0x32370b8fc5a17836 */ /* 0x040fe40000000000 */
[C---:B------:R-:W-:Y:S01]  /*f5c0*/  VIADD R168, R196.reuse, 0x78dde6e4 ;  /* 0x78dde6e4c4a87836 */ /* 0x040fe20000000000 */
[----:B------:R-:W4:Y:S01]  /*f5d0*/  S2R R172, SR_CTAID.X ;  /* 0x0000000000ac7919 */ /* 0x000f220000002500 */
[----:B------:R-:W-:Y:S02]  /*f5e0*/  VIADD R167, R196, 0xdaa66d2b ;  /* 0xdaa66d2bc4a77836 */ /* 0x000fe40000000000 */
[----:B------:R-:W-:Y:S01]  /*f5f0*/  VIADD R169, R197, 0xa9066899 ;  /* 0xa9066899c5a97836 */ /* 0x000fe20000000000 */
[----:B------:R-:W5:Y:S08]  /*f600*/  SHFL.BFLY PT, R118, R2, 0x2, 0x1f ;  /* 0x0c401f0002767f89 */ /* 0x000f7000000e0000 */
[----:B------:R-:W3:Y:S04]  /*f610*/  LDL R153, [R1+0x68] ;  /* 0x0000680001997983 */ /* 0x000ee80000100800 */
[----:B------:R2:W3:Y:S04]  /*f620*/  LDL.S16 R184, [R1+0x1c] ;  /* 0x00001c0001b87983 */ /* 0x0004e80000100600 */
[----:B------:R2:W3:Y:S04]  /*f630*/  LDL.S16 R183, [R1+0x24] ;  /* 0x0000240001b77983 */ /* 0x0004e80000100600 */
[----:B------:R2:W3:Y:S04]  /*f640*/  LDL.S16 R181, [R1+0x14] ;  /* 0x0000140001b57983 */ /* 0x0004e80000100600 */
[----:B------:R-:W-:Y:S01]  /*f650*/  LDSM.16.MT88.4 R144, [R182+0xc000] ;  /* 0x00c00000b690783b */ /* 0x000fe20000004200 */
[----:B-1----:R-:W-:Y:S02]  /*f660*/  FMNMX.FTZ R116, R141, R116, !PT ;  /* 0x000000748d747209 */ /* 0x002fe40007810000 */
[----:B-----5:R-:W-:Y:S05]  /*f670*/  FMNMX.FTZ R118, R2, R118, !PT ;  /* 0x0000007602767209 */ /* 0x020fea0007810000 */
[----:B------:R-:W1:Y:S01]  /*f680*/  SHFL.BFLY PT, R136, R116, 0x1, 0x1f ;  /* 0x0c201f0074887f89 */ /* 0x000e6200000e0000 */
[----:B----4-:R-:W-:Y:S07]  /*f690*/  IMAD R172, R172, 0x4, R179 ;  /* 0x00000004acac7824 */ /* 0x010fee00078e02b3 */
[----:B------:R-:W4:Y:S01]  /*f6a0*/  SHFL.BFLY PT, R137, R118, 0x1, 0x1f ;  /* 0x0c201f0076897f89 */ /* 0x000f2200000e0000 */
[----:B------:R-:W-:Y:S07]  /*f6b0*/  IMAD.WIDE.U32 R172, R172, -0x326172a9, RZ ;  /* 0xcd9e8d57acac7825 */ /* 0x000fee00078e00ff */
[----:B------:R-:W5:Y:S08]  /*f6c0*/  LDSM.16.MT88.4 R140, [R180+0xc000] ;  /* 0x00c00000b48c783b */ /* 0x000f700000004200 */
[----:B------:R2:W5:Y:S01]  /*f6d0*/  LDL.S16 R179, [R1+0x10] ;  /* 0x0000100001b37983 */ /* 0x0005620000100600 */
[----:B-1----:R-:W-:Y:S04]  /*f6e0*/  FMNMX.FTZ R116, R116, R136, !PT ;  /* 0x0000008874747209 */ /* 0x002fe80007810000 */
[C---:B------:R-:W-:Y:S01]  /*f6f0*/  FSETP.NEU.FTZ.AND P2, PT, R116.reuse, -INF , PT ;  /* 0xff8000007400780b */ /* 0x040fe20003f5d000 */
[----:B------:R-:W-:Y:S05]  /*f700*/  FMUL.FTZ R162, R116, UR4 ;  /* 0x0000000474a27c20 */ /* 0x000fea0008410000 */
[----:B------:R-:W-:Y:S05]  /*f710*/  FSEL R162, R162, RZ, P2 ;  /* 0x000000ffa2a27208 */ /* 0x000fea0001000000 */
[--C-:B------:R-:W-:Y:S01]  /*f720*/  FFMA.FTZ R4, R4, UR4, -R162.reuse ;  /* 0x0000000404047c23 */ /* 0x100fe200080108a2 */
[--C-:B------:R-:W-:Y:S01]  /*f730*/  FFMA.FTZ R5, R5, UR4, -R162.reuse ;  /* 0x0000000405057c23 */ /* 0x100fe200080108a2 */
[--C-:B------:R-:W-:Y:S01]  /*f740*/  FFMA.FTZ R8, R8, UR4, -R162.reuse ;  /* 0x0000000408087c23 */ /* 0x100fe200080108a2 */
[--C-:B------:R-:W-:Y:S01]  /*f750*/  FFMA.FTZ R9, R9, UR4, -R162.reuse ;  /* 0x0000000409097c23 */ /* 0x100fe200080108a2 */
[----:B------:R-:W-:Y:S01]  /*f760*/  MUFU.EX2 R221, R4 ;  /* 0x0000000400dd7308 */ /* 0x000fe20000000800 */
[--C-:B------:R-:W-:Y:S01]  /*f770*/  FFMA.FTZ R12, R12, UR4, -R162.reuse ;  /* 0x000000040c0c7c23 */ /* 0x100fe200080108a2 */
[--C-:B------:R-:W-:Y:S01]  /*f780*/  FFMA.FTZ R13, R13, UR4, -R162.reuse ;  /* 0x000000040d0d7c23 */ /* 0x100fe200080108a2 */
[--C-:B------:R-:W-:Y:S07]  /*f790*/  FFMA.FTZ R16, R16, UR4, -R162.reuse ;  /* 0x0000000410107c23 */ /* 0x100fee00080108a2 */
[----:B------:R-:W-:Y:S01]  /*f7a0*/  MUFU.EX2 R222, R5 ;  /* 0x0000000500de7308 */ /* 0x000fe20000000800 */
[--C-:B------:R-:W-:Y:S01]  /*f7b0*/  FFMA.FTZ R17, R17, UR4, -R162.reuse ;  /* 0x0000000411117c23 */ /* 0x100fe200080108a2 */
[--C-:B------:R-:W-:Y:S01]  /*f7c0*/  FFMA.FTZ R20, R20, UR4, -R162.reuse ;  /* 0x0000000414147c23 */ /* 0x100fe200080108a2 */
[--C-:B------:R-:W-:Y:S07]  /*f7d0*/  FFMA.FTZ R21, R21, UR4, -R162.reuse ;  /* 0x0000000415157c23 */ /* 0x100fee00080108a2 */
[----:B------:R-:W-:Y:S01]  /*f7e0*/  MUFU.EX2 R224, R8 ;  /* 0x0000000800e07308 */ /* 0x000fe20000000800 */
[--C-:B------:R-:W-:Y:S01]  /*f7f0*/  FFMA.FTZ R24, R24, UR4, -R162.reuse ;  /* 0x0000000418187c23 */ /* 0x100fe200080108a2 */
[----:B------:R-:W-:Y:S08]  /*f800*/  FFMA.FTZ R25, R25, UR4, -R162 ;  /* 0x0000000419197c23 */ /* 0x000ff000080108a2 */
[----:B------:R-:W1:Y:S10]  /*f810*/  MUFU.EX2 R225, R9 ;  /* 0x0000000900e17308 */ /* 0x000e740000000800 */
[----:B------:R-:W-:Y:S10]  /*f820*/  MUFU.EX2 R212, R13 ;  /* 0x0000000d00d47308 */ /* 0x000ff40000000800 */
[----:B------:R-:W-:Y:S10]  /*f830*/  MUFU.EX2 R215, R16 ;  /* 0x0000001000d77308 */ /* 0x000ff40000000800 */
[----:B------:R-:W-:Y:S01]  /*f840*/  MUFU.EX2 R220, R17 ;  /* 0x0000001100dc7308 */ /* 0x000fe20000000800 */
[----:B-1----:R-:W-:Y:S09]  /*f850*/  F2FP.F16.F32.PACK_AB R157, R225, R224 ;  /* 0x000000e0e19d723e */ /* 0x002ff200000000ff */
[----:B------:R-:W-:Y:S01]  /*f860*/  MUFU.EX2 R219, R24 ;  /* 0x0000001800db7308 */ /* 0x000fe20000000800 */
[----:B------:R-:W-:Y:S09]  /*f870*/  PRMT R156, R157, 0x7632, R156 ;  /* 0x000076329d9c7816 */ /* 0x000ff2000000009c */
[----:B------:R-:W-:Y:S01]  /*f880*/  MUFU.EX2 R217, R25 ;  /* 0x0000001900d97308 */ /* 0x000fe20000000800 */
[----:B--2---:R-:W-:Y:S09]  /*f890*/  LOP3.LUT R2, R149, R209, R197, 0x96, !PT ;  /* 0x000000d195027212 */ /* 0x004ff200078e96c5 */
[----:B------:R-:W-:Y:S01]  /*f8a0*/  MUFU.EX2 R208, R12 ;  /* 0x0000000c00d07308 */ /* 0x000fe20000000800 */
[----:B------:R-:W-:Y:S05]  /*f8b0*/  IMAD.WIDE.U32 R2, R2, -0x326172a9, RZ ;  /* 0xcd9e8d5702027825 */ /* 0x000fea00078e00ff */
[----:B------:R-:W-:Y:S02]  /*f8c0*/  LOP3.LUT R3, R172, R152, R3, 0x96, !PT ;  /* 0x00000098ac037212 */ /* 0x000fe400078e9603 */
[----:B------:R-:W-:Y:S03]  /*f8d0*/  LOP3.LUT R119, R227, R160, R2, 0x96, !PT ;  /* 0x000000a0e3777212 */ /* 0x000fe600078e9602 */
[----:B------:R-:W-:Y:S04]  /*f8e0*/  IMAD.WIDE.U32 R2, R3, -0x2daee0ad, RZ ;  /* 0xd2511f5303027825 */ /* 0x000fe800078e00ff */
[----:B------:R-:W-:Y:S01]  /*f8f0*/  IMAD.WIDE.U32 R138, R119, -0x2daee0ad, RZ ;  /* 0xd2511f53778a7825 */ /* 0x000fe200078e00ff */
[----:B---3--:R-:W-:Y:S02]  /*f900*/  LOP3.LUT R119, R200, R166, R3, 0x96, !PT ;  /* 0x000000a6c8777212 */ /* 0x008fe400078e9603 */
[----:B----4-:R-:W-:Y:S02]  /*f910*/  FMNMX.FTZ R3, R118, R137, !PT ;  /* 0x0000008976037209 */ /* 0x010fe40007810000 */
[----:B------:R-:W-:Y:S01]  /*f920*/  LOP3.LUT R2, R161, R2, R139, 0x96, !PT ;  /* 0x00000002a1027212 */ /* 0x000fe200078e968b */
[----:B------:R-:W-:Y:S01]  /*f930*/  IMAD.WIDE.U32 R136, R119, -0x326172a9, RZ ;  /* 0xcd9e8d5777887825 */ /* 0x000fe200078e00ff */
[C---:B------:R-:W-:Y:S03]  /*f940*/  FSETP.NEU.FTZ.AND P2, PT, R3.reuse, -INF , PT ;  /* 0xff8000000300780b */ /* 0x040fe60003f5d000 */
[----:B------:R-:W-:Y:S01]  /*f950*/  FMUL.FTZ R163, R3, UR4 ;  /* 0x0000000403a37c20 */ /* 0x000fe20008410000 */
[----:B------:R-:W-:Y:S01]  /*f960*/  IMAD.WIDE.U32 R170, R2, -0x326172a9, RZ ;  /* 0xcd9e8d5702aa7825 */ /* 0x000fe200078e00ff */
[----:B------:R-:W-:Y:S03]  /*f970*/  LOP3.LUT R118, R226, R167, R137, 0x96, !PT ;  /* 0x000000a7e2767212 */ /* 0x000fe600078e9689 */
[----:B------:R-:W-:Y:S02]  /*f980*/  FSEL R163, R163, RZ, P2 ;  /* 0x000000ffa3a37208 */ /* 0x000fe40001000000 */
[----:B------:R-:W-:Y:S01]  /*f990*/  LOP3.LUT R2, R168, R136, R171, 0x96, !PT ;  /* 0x00000088a8027212 */ /* 0x000fe200078e96ab */
[----:B------:R-:W-:Y:S02]  /*f9a0*/  VIADD R171, R197, 0xed9eba14 ;  /* 0xed9eba14c5ab7836 */ /* 0x000fe40000000000 */
[----:B------:R-:W-:Y:S04]  /*f9b0*/  IMAD.WIDE.U32 R118, R118, -0x2daee0ad, RZ ;  /* 0xd2511f5376767825 */ /* 0x000fe800078e00ff */
[--C-:B------:R-:W-:Y:S01]  /*f9c0*/  FFMA.FTZ R6, R6, UR4, -R163.reuse ;  /* 0x0000000406067c23 */ /* 0x100fe200080108a3 */
[----:B------:R-:W-:Y:S01]  /*f9d0*/  FFMA.FTZ R7, R7, UR4, -R163 ;  /* 0x0000000407077c23 */ /* 0x000fe200080108a3 */
[----:B------:R-:W-:Y:S01]  /*f9e0*/  IMAD.WIDE.U32 R174, R2, -0x2daee0ad, RZ ;  /* 0xd2511f5302ae7825 */ /* 0x000fe200078e00ff */
[----:B------:R-:W-:Y:S01]  /*f9f0*/  LOP3.LUT R2, R171, R138, R119, 0x96, !PT ;  /* 0x0000008aab027212 */ /* 0x000fe200078e9677 */
[----:B------:R-:W-:Y:S01]  /*fa00*/  MUFU.EX2 R210, R6 ;  /* 0x0000000600d27308 */ /* 0x000fe20000000800 */
[----:B------:R-:W-:Y:S01]  /*fa10*/  F2FP.F16.F32.PACK_AB R119, R222, R221 ;  /* 0x000000ddde77723e */ /* 0x000fe200000000ff */
[----:B------:R-:W-:Y:S01]  /*fa20*/  FFMA.FTZ R10, R10, UR4, -R163 ;  /* 0x000000040a0a7c23 */ /* 0x000fe200080108a3 */
[----:B------:R-:W-:Y:S01]  /*fa30*/  LOP3.LUT R150, R169, R118, R175, 0x96, !PT ;  /* 0x00000076a9967212 */ /* 0x000fe200078e96af */
[----:B------:R-:W-:Y:S01]  /*fa40*/  IMAD.WIDE.U32 R164, R2, -0x326172a9, RZ ;  /* 0xcd9e8d5702a47825 */ /* 0x000fe200078e00ff */
[----:B------:R-:W-:Y:S05]  /*fa50*/  PRMT R148, R119, 0x7632, R148 ;  /* 0x0000763277947816 */ /* 0x000fea0000000094 */
[----:B------:R-:W1:Y:S01]  /*fa60*/  MUFU.EX2 R211, R7 ;  /* 0x0000000700d37308 */ /* 0x000e620000000800 */
[--C-:B------:R-:W-:Y:S01]  /*fa70*/  FFMA.FTZ R11, R11, UR4, -R163.reuse ;  /* 0x000000040b0b7c23 */ /* 0x100fe200080108a3 */
[----:B------:R-:W-:Y:S02]  /*fa80*/  VIADD R175, R196, 0xb54cda56 ;  /* 0xb54cda56c4af7836 */ /* 0x000fe40000000000 */
[--C-:B------:R-:W-:Y:S01]  /*fa90*/  FFMA.FTZ R14, R14, UR4, -R163.reuse ;  /* 0x000000040e0e7c23 */ /* 0x100fe200080108a3 */
[----:B------:R-:W-:Y:S05]  /*faa0*/  IMAD.WIDE.U32 R150, R150, -0x326172a9, RZ ;  /* 0xcd9e8d5796967825 */ /* 0x000fea00078e00ff */
[----:B------:R-:W-:Y:S01]  /*fab0*/  MUFU.EX2 R223, R10 ;  /* 0x0000000a00df7308 */ /* 0x000fe20000000800 */
[----:B------:R-:W-:Y:S01]  /*fac0*/  FFMA.FTZ R15, R15, UR4, -R163 ;  /* 0x000000040f0f7c23 */ /* 0x000fe200080108a3 */
[----:B------:R-:W-:Y:S01]  /*fad0*/  VIADD R118, R149, 0x1 ;  /* 0x0000000195767836 */ /* 0x000fe20000000000 */
[----:B------:R-:W-:Y:S07]  /*fae0*/  LOP3.LUT R4, R175, R164, R151, 0x96, !PT ;  /* 0x000000a4af047212 */ /* 0x000fee00078e9697 */
[----:B------:R-:W2:Y:S01]  /*faf0*/  MUFU.EX2 R228, R11 ;  /* 0x0000000b00e47308 */ /* 0x000ea20000000800 */
[----:B------:R-:W-:Y:S01]  /*fb00*/  PRMT R203, R150, 0x7773, RZ ;  /* 0x0000777396cb7816 */ /* 0x000fe200000000ff */
[--C-:B------:R-:W-:Y:S01]  /*fb10*/  FFMA.FTZ R18, R18, UR4, -R163.reuse ;  /* 0x0000000412127c23 */ /* 0x100fe200080108a3 */
[C---:B------:R-:W-:Y:S07]  /*fb20*/  LOP3.LUT R2, R4.reuse, 0xffff, RZ, 0xc0, !PT ;  /* 0x0000ffff04027812 */ /* 0x040fee00078ec0ff */
[----:B------:R-:W-:Y:S01]  /*fb30*/  MUFU.EX2 R205, R14 ;  /* 0x0000000e00cd7308 */ /* 0x000fe20000000800 */
[----:B------:R-:W-:Y:S01]  /*fb40*/  LOP3.LUT R164, R4, 0xff, RZ, 0xc0, !PT ;  /* 0x000000ff04a47812 */ /* 0x000fe200078ec0ff */
[--C-:B------:R-:W-:Y:S01]  /*fb50*/  FFMA.FTZ R19, R19, UR4, -R163.reuse ;  /* 0x0000000413137c23 */ /* 0x100fe200080108a3 */
[----:B------:R-:W-:Y:S07]  /*fb60*/  SHF.R.U32.HI R178, RZ, 0x8, R2 ;  /* 0x00000008ffb27819 */ /* 0x000fee0000011602 */
[----:B------:R-:W-:Y:S01]  /*fb70*/  MUFU.EX2 R213, R15 ;  /* 0x0000000f00d57308 */ /* 0x000fe20000000800 */
[----:B------:R-:W-:Y:S01]  /*fb80*/  PRMT R2, R119, 0x5410, R148 ;  /* 0x0000541077027816 */ /* 0x000fe20000000094 */
[--C-:B------:R-:W-:Y:S01]  /*fb90*/  FFMA.FTZ R22, R22, UR4, -R163.reuse ;  /* 0x0000000416167c23 */ /* 0x100fe200080108a3 */
[----:B------:R-:W-:Y:S07]  /*fba0*/  PRMT R136, R164, 0x5410, R178 ;  /* 0x00005410a4887816 */ /* 0x000fee00000000b2 */
[----:B------:R-:W-:Y:S01]  /*fbb0*/  MUFU.EX2 R214, R18 ;  /* 0x0000001200d67308 */ /* 0x000fe20000000800 */
[----:B------:R-:W-:Y:S01]  /*fbc0*/  PRMT R204, R150, 0x7772, RZ ;  /* 0x0000777296cc7816 */ /* 0x000fe200000000ff */
[----:B------:R-:W-:Y:S01]  /*fbd0*/  FFMA.FTZ R23, R23, UR4, -R163 ;  /* 0x0000000417177c23 */ /* 0x000fe200080108a3 */
[----:B------:R-:W-:Y:S07]  /*fbe0*/  PRMT R5, R4, 0x7632, R5 ;  /* 0x0000763204057816 */ /* 0x000fee0000000005 */
[----:B------:R-:W-:Y:S01]  /*fbf0*/  MUFU.EX2 R218, R19 ;  /* 0x0000001300da7308 */ /* 0x000fe20000000800 */
[--C-:B------:R-:W-:Y:S02]  /*fc00*/  HSET2.LE.AND R136, R136, R195.reuse, PT ;  /* 0x000000c388887233 */ /* 0x100fe40003803000 */
[----:B------:R-:W-:Y:S07]  /*fc10*/  SHF.R.U32.HI R177, RZ, 0x18, R4 ;  /* 0x00000018ffb17819 */ /* 0x000fee0000011604 */
[----:B------:R-:W-:Y:S01]  /*fc20*/  MUFU.EX2 R216, R23 ;  /* 0x0000001700d87308 */ /* 0x000fe20000000800 */
[----:B------:R-:W-:Y:S02]  /*fc30*/  LOP3.LUT R176, R5, 0xff, RZ, 0xc0, !PT ;  /* 0x000000ff05b07812 */ /* 0x000fe400078ec0ff */
[----:B------:R-:W-:Y:S01]  /*fc40*/  LOP3.LUT R136, R2, R136, RZ, 0xc0, !PT ;  /* 0x0000008802887212 */ /* 0x000fe200078ec0ff */
[----:B------:R-:W-:Y:S01]  /*fc50*/  IMAD.MOV.U32 R2, RZ, RZ, R150 ;  /* 0x000000ffff027224 */ /* 0x000fe200078e0096 */
[----:B------:R-:W-:Y:S02]  /*fc60*/  PRMT R4, R204, 0x5410, R203 ;  /* 0x00005410cc047816 */ /* 0x000fe400000000cb */
[----:B-1----:R-:W-:Y:S02]  /*fc70*/  F2FP.F16.F32.PACK_AB R155, R211, R210 ;  /* 0x000000d2d39b723e */ /* 0x002fe400000000ff */
[----:B------:R-:W-:Y:S01]  /*fc80*/  LOP3.LUT R138, R2, 0xff, RZ, 0xc0, !PT ;  /* 0x000000ff028a7812 */ /* 0x000fe200078ec0ff */
[----:B------:R-:W-:Y:S01]  /*fc90*/  FADD.FTZ R2, -R116, R0 ;  /* 0x0000000074027221 */ /* 0x000fe20000010100 */
[----:B------:R-:W-:Y:S01]  /*fca0*/  FADD.FTZ R0, -R3, R117 ;  /* 0x0000007503007221 */ /* 0x000fe20000010100 */
[----:B------:R-:W-:Y:S01]  /*fcb0*/  PRMT R137, R176, 0x5410, R177 ;  /* 0x00005410b0897816 */ /* 0x000fe200000000b1 */
[----:B------:R3:W4:Y:S01]  /*fcc0*/  LDL R117, [R1+0x64] ;  /* 0x0000640001757983 */ /* 0x0007220000100800 */
[----:B------:R-:W-:Y:S01]  /*fcd0*/  LOP3.LUT R4, R4, 0xff00ff, RZ, 0xc0, !PT ;  /* 0x00ff00ff04047812 */ /* 0x000fe200078ec0ff */
[----:B------:R-:W-:Y:S01]  /*fce0*/  FMUL.FTZ R2, R2, UR4 ;  /* 0x0000000402027c20 */ /* 0x000fe20008410000 */
[----:B------:R-:W-:Y:S01]  /*fcf0*/  PRMT R202, R150, 0x7771, RZ ;  /* 0x0000777196ca7816 */ /* 0x000fe200000000ff */
[----:B------:R-:W-:Y:S01]  /*fd00*/  FMUL.FTZ R0, R0, UR4 ;  /* 0x0000000400007c20 */ /* 0x000fe20008410000 */
[C---:B------:R-:W-:Y:S02]  /*fd10*/  PRMT R154, R155.reuse, 0x7632, R154 ;  /* 0x000076329b9a7816 */ /* 0x040fe4000000009a */
[--C-:B------:R-:W-:Y:S01]  /*fd20*/  HSET2.LE.AND R137, R137, R195.reuse, PT ;  /* 0x000000c389897233 */ /* 0x100fe20003803000 */
[----:B------:R-:W1:Y:S01]  /*fd30*/  MUFU.EX2 R2, R2 ;  /* 0x0000000200027308 */ /* 0x000e620000000800 */
[--C-:B------:R-:W-:Y:S02]  /*fd40*/  HSET2.LE.AND R139, R4, R195.reuse, PT ;  /* 0x000000c3048b7233 */ /* 0x100fe40003803000 */
[----:B------:R-:W-:Y:S07]  /*fd50*/  PRMT R138, R138, 0x5410, R202 ;  /* 0x000054108a8a7816 */ /* 0x000fee00000000ca */
[----:B------:R-:W5:Y:S01]  /*fd60*/  MUFU.EX2 R0, R0 ;  /* 0x0000000000007308 */ /* 0x000f620000000800 */
[----:B------:R-:W-:Y:S02]  /*fd70*/  PRMT R4, R155, 0x5410, R154 ;  /* 0x000054109b047816 */ /* 0x000fe4000000009a */
[----:B--2---:R-:W-:Y:S02]  /*fd80*/  F2FP.F16.F32.PACK_AB R159, R228, R223 ;  /* 0x000000dfe49f723e */ /* 0x004fe400000000ff */
[----:B------:R-:W-:Y:S02]  /*fd90*/  LOP3.LUT R137, R4, R137, RZ, 0xc0, !PT ;  /* 0x0000008904897212 */ /* 0x000fe400078ec0ff */
[--C-:B------:R-:W-:Y:S02]  /*fda0*/  HSET2.LE.AND R138, R138, R195.reuse, PT ;  /* 0x000000c38a8a7233 */ /* 0x100fe40003803000 */
[----:B------:R-:W-:Y:S01]  /*fdb0*/  PRMT R4, R157, 0x5410, R156 ;  /* 0x000054109d047816 */ /* 0x000fe2000000009c */
[C---:B-1----:R-:W-:Y:S01]  /*fdc0*/  FMUL.FTZ R5, R2.reuse, R121 ;  /* 0x0000007902057220 */ /* 0x042fe20000410000 */
[C---:B------:R-:W-:Y:S01]  /*fdd0*/  PRMT R158, R159.reuse, 0x7632, R158 ;  /* 0x000076329f9e7816 */ /* 0x040fe2000000009e */
[----:B------:R-:W-:Y:S01]  /*fde0*/  FMUL.FTZ R8, R2, R124 ;  /* 0x0000007c02087220 */ /* 0x000fe20000410000 */
[----:B------:R-:W-:Y:S01]  /*fdf0*/  LOP3.LUT R138, R4, R138, RZ, 0xc0, !PT ;  /* 0x0000008a048a7212 */ /* 0x000fe200078ec0ff */
[C---:B-----5:R-:W-:Y:S01]  /*fe00*/  FMUL.FTZ R6, R0.reuse, R122 ;  /* 0x0000007a00067220 */ /* 0x060fe20000410000 */
[----:B------:R-:W-:Y:S01]  /*fe10*/  PRMT R4, R159, 0x5410, R158 ;  /* 0x000054109f047816 */ /* 0x000fe2000000009e */
[----:B------:R-:W-:Y:S01]  /*fe20*/  FMUL.FTZ R7, R0, R123 ;  /* 0x0000007b00077220 */ /* 0x000fe20000410000 */
[----:B------:R-:W-:Y:S01]  /*fe30*/  FMUL.FTZ R9, R2, R125 ;  /* 0x0000007d02097220 */ /* 0x000fe20000410000 */
[----:B------:R-:W-:Y:S01]  /*fe40*/  FMUL.FTZ R10, R0, R126 ;  /* 0x0000007e000a7220 */ /* 0x000fe20000410000 */
[----:B------:R-:W-:Y:S01]  /*fe50*/  LOP3.LUT R139, R4, R139, RZ, 0xc0, !PT ;  /* 0x0000008b048b7212 */ /* 0x000fe200078ec0ff */
[----:B------:R-:W-:Y:S01]  /*fe60*/  FMUL.FTZ R4, R2, R120 ;  /* 0x0000007802047220 */ /* 0x000fe20000410000 */
[----:B------:R-:W-:Y:S01]  /*fe70*/  FMUL.FTZ R11, R0, R127 ;  /* 0x0000007f000b7220 */ /* 0x000fe20000410000 */
[----:B------:R-:W-:Y:S01]  /*fe80*/  LOP3.LUT R118, R209, R197, R118, 0x96, !PT ;  /* 0x000000c5d1767212 */ /* 0x000fe200078e9676 */
[C---:B------:R-:W-:Y:S01]  /*fe90*/  FMUL.FTZ R12, R2.reuse, R128 ;  /* 0x00000080020c7220 */ /* 0x040fe20000410000 */
[----:B------:R-:W1:Y:S01]  /*fea0*/  LDC R209, c[0x0][0x448] ;  /* 0x00011200ffd17b82 */ /* 0x000e620000000800 */
[----:B------:R-:W-:Y:S01]  /*feb0*/  FMUL.FTZ R13, R2, R129 ;  /* 0x00000081020d7220 */ /* 0x000fe20000410000 */
[C---:B------:R-:W-:Y:S01]  /*fec0*/  FMUL.FTZ R14, R0.reuse, R130 ;  /* 0x00000082000e7220 */ /* 0x040fe20000410000 */
[C---:B------:R-:W-:Y:S05]  /*fed0*/  HMMA.16816.F32 R4, R136.reuse, R140, R4 ;  /* 0x0000008c8804723c */ /* 0x040fea0000001804 */
[----:B------:R-:W-:Y:S01]  /*fee0*/  FMUL.FTZ R15, R0, R131 ;  /* 0x00000083000f7220 */ /* 0x000fe20000410000 */
[C---:B------:R-:W-:Y:S01]  /*fef0*/  FMUL.FTZ R16, R2.reuse, R132 ;  /* 0x0000008402107220 */ /* 0x040fe20000410000 */
[----:B------:R-:W-:Y:S01]  /*ff00*/  LDSM.16.MT88.4 R128, [R182+0xc800] ;  /* 0x00c80000b680783b */ /* 0x000fe20000004200 */
[C---:B------:R-:W-:Y:S03]  /*ff10*/  HMMA.16816.F32 R8, R136.reuse, R142, R8 ;  /* 0x0000008e8808723c */ /* 0x040fe60000001808 */
[C---:B------:R-:W-:Y:S01]  /*ff20*/  FMUL.FTZ R36, R2.reuse, R36 ;  /* 0x0000002402247220 */ /* 0x040fe20000410000 */
[----:B------:R-:W-:Y:S01]  /*ff30*/  FMUL.FTZ R37, R2, R37 ;  /* 0x0000002502257220 */ /* 0x000fe20000410000 */
[C---:B------:R-:W-:Y:S01]  /*ff40*/  FMUL.FTZ R38, R0.reuse, R38 ;  /* 0x0000002600267220 */ /* 0x040fe20000410000 */
[----:B------:R-:W-:Y:S01]  /*ff50*/  FMUL.FTZ R39, R0, R39 ;  /* 0x0000002700277220 */ /* 0x000fe20000410000 */
[----:B------:R-:W-:Y:S01]  /*ff60*/  LDSM.16.MT88.4 R140, [R180+0xe000] ;  /* 0x00e00000b48c783b */ /* 0x000fe20000004200 */
[----:B------:R-:W-:Y:S01]  /*ff70*/  FMUL.FTZ R17, R2, R133 ;  /* 0x0000008502117220 */ /* 0x000fe20000410000 */
[C---:B------:R-:W-:Y:S01]  /*ff80*/  FMUL.FTZ R18, R0.reuse, R134 ;  /* 0x0000008600127220 */ /* 0x040fe20000410000 */
[----:B------:R-:W-:Y:S01]  /*ff90*/  FMUL.FTZ R19, R0, R135 ;  /* 0x0000008700137220 */ /* 0x000fe20000410000 */
[----:B------:R-:W-:Y:S01]  /*ffa0*/  ISETP.LE.U32.AND P6, PT, R164, UR6, PT ;  /* 0x00000006a4007c0c */ /* 0x000fe2000bfc3070 */
[C---:B------:R-:W-:Y:S01]  /*ffb0*/  FMUL.FTZ R40, R2.reuse, R40 ;  /* 0x0000002802287220 */ /* 0x040fe20000410000 */
[C---:B------:R-:W-:Y:S03]  /*ffc0*/  HMMA.16816.F32 R36, R136.reuse, R144, R36 ;  /* 0x000000908824723c */ /* 0x040fe60000001824 */
[----:B------:R-:W-:Y:S01]  /*ffd0*/  FMUL.FTZ R41, R2, R41 ;  /* 0x0000002902297220 */ /* 0x000fe20000410000 */
[C---:B------:R-:W-:Y:S01]  /*ffe0*/  FMUL.FTZ R42, R0.reuse, R42 ;  /* 0x0000002a002a7220 */ /* 0x040fe20000410000 */
[----:B------:R-:W-:Y:S01]  /*fff0*/  FMUL.FTZ R43, R0, R43 ;  /* 0x0000002b002b7220 */ /* 0x000fe20000410000 */
[----:B------:R-:W-:Y:S01]  /*10000*/  ISETP.LE.U32.AND P4, PT, R177, UR6, PT ;  /* 0x00000006b1007c0c */ /* 0x000fe2000bf83070 */
[C---:B------:R-:W-:Y:S01]  /*10010*/  FMUL.FTZ R44, R2.reuse, R44 ;  /* 0x0000002c022c7220 */ /* 0x040fe20000410000 */
[----:B------:R-:W-:Y:S01]  /*10020*/  FMUL.FTZ R45, R2, R45 ;  /* 0x0000002d022d7220 */ /* 0x000fe20000410000 */
[C---:B------:R-:W-:Y:S01]  /*10030*/  FMUL.FTZ R46, R0.reuse, R46 ;  /* 0x0000002e002e7220 */ /* 0x040fe20000410000 */
[----:B------:R-:W-:Y:S01]  /*10040*/  FMUL.FTZ R47, R0, R47 ;  /* 0x0000002f002f7220 */ /* 0x000fe20000410000 */
[----:B------:R-:W-:Y:S01]  /*10050*/  @!P6 HADD2 R184, -R119.H0_H0, -RZ.H0_H0 ;  /* 0xa00000ff77b8e230 */ /* 0x000fe20000000900 */
[C---:B------:R-:W-:Y:S03]  /*10060*/  HMMA.16816.F32 R40, R136.reuse, R146, R40 ;  /* 0x000000928828723c */ /* 0x040fe60000001828 */
        /* <DEDUP_REMOVED lines=68> */
[----:B-1----:R-:W-:Y:S01]  /*104b0*/  IMAD.SHL.U32 R209, R209, 0x8, RZ ;  /* 0x00000008d1d17824 */ /* 0x002fe200078e00ff */
[----:B------:R-:W-:Y:S01]  /*104c0*/  @!P6 STL.S16 [R1+0x1c], R184 ;  /* 0x00001cb80100e387 */ /* 0x000fe20000100600 */
[----:B------:R-:W-:Y:S02]  /*104d0*/  @!P4 HADD2 R179, -R154.H0_H0, -RZ.H0_H0 ;  /* 0xa00000ff9ab3c230 */ /* 0x000fe40000000900 */
[----:B----4-:R-:W-:Y:S04]  /*104e0*/  @P0 VIADD R117, R153, 0xffffffc0 ;  /* 0xffffffc099750836 */ /* 0x010fe80000000000 */
[----:B------:R-:W-:Y:S01]  /*104f0*/  IMAD.IADD R153, R186, 0x1, R117 ;  /* 0x00000001ba997824 */ /* 0x000fe200078e0275 */
[----:B------:R-:W1:Y:S08]  /*10500*/  LDSM.16.MT88.4 R120, [R117] ;  /* 0x000000007578783b */ /* 0x000e700000004200 */
[----:B------:R-:W2:Y:S08]  /*10510*/  LDSM.16.MT88.4 R124, [R153] ;  /* 0x00000000997c783b */ /* 0x000eb00000004200 */
[----:B------:R-:W-:Y:S01]  /*10520*/  LDSM.16.MT88.4 R132, [R153+0x2800] ;  /* 0x002800009984783b */ /* 0x000fe20000004200 */
[C---:B-1----:R-:W-:Y:S08]  /*10530*/  HMMA.16816.F32 R44, R136.reuse, R120, R44 ;  /* 0x00000078882c723c */ /* 0x042ff0000000182c */
[C---:B------:R-:W-:Y:S01]  /*10540*/  HMMA.16816.F32 R48, R136.reuse, R122, R48 ;  /* 0x0000007a8830723c */ /* 0x040fe20000001830 */
[----:B------:R-:W1:Y:S07]  /*10550*/  LDSM.16.MT88.4 R120, [R182+0xe000] ;  /* 0x00e00000b678783b */ /* 0x000e6e0000004200 */
[C---:B--2---:R-:W-:Y:S08]  /*10560*/  HMMA.16816.F32 R52, R136.reuse, R124, R52 ;  /* 0x0000007c8834723c */ /* 0x044ff00000001834 */
[C---:B------:R-:W-:Y:S01]  /*10570*/  HMMA.16816.F32 R56, R136.reuse, R126, R56 ;  /* 0x0000007e8838723c */ /* 0x040fe20000001838 */
[----:B------:R-:W2:Y:S07]  /*10580*/  LDSM.16.MT88.4 R124, [R117+0x2000] ;  /* 0x00200000757c783b */ /* 0x000eae0000004200 */
[C---:B------:R-:W-:Y:S08]  /*10590*/  HMMA.16816.F32 R60, R136.reuse, R140, R60 ;  /* 0x0000008c883c723c */ /* 0x040ff0000000183c */
[C---:B------:R-:W-:Y:S01]  /*105a0*/  HMMA.16816.F32 R64, R136.reuse, R142, R64 ;  /* 0x0000008e8840723c */ /* 0x040fe20000001840 */
[----:B------:R-:W4:Y:S07]  /*105b0*/  LDSM.16.MT88.4 R140, [R153+0x2000] ;  /* 0x00200000998c783b */ /* 0x000f2e0000004200 */
[C---:B-1----:R-:W-:Y:S08]  /*105c0*/  HMMA.16816.F32 R68, R136.reuse, R120, R68 ;  /* 0x000000788844723c */ /* 0x042ff00000001844 */
[C---:B------:R-:W-:Y:S01]  /*105d0*/  HMMA.16816.F32 R72, R136.reuse, R122, R72 ;  /* 0x0000007a8848723c */ /* 0x040fe20000001848 */
[----:B------:R-:W1:Y:S07]  /*105e0*/  LDSM.16.MT88.4 R120, [R180+0x10000] ;  /* 0x01000000b478783b */ /* 0x000e6e0000004200 */
[C---:B--2---:R-:W-:Y:S08]  /*105f0*/  HMMA.16816.F32 R76, R136.reuse, R124, R76 ;  /* 0x0000007c884c723c */ /* 0x044ff0000000184c */
[C---:B------:R-:W-:Y:S01]  /*10600*/  HMMA.16816.F32 R80, R136.reuse, R126, R80 ;  /* 0x0000007e8850723c */ /* 0x040fe20000001850 */
[----:B------:R-:W2:Y:S07]  /*10610*/  LDSM.16.MT88.4 R124, [R182+0x10000] ;  /* 0x01000000b67c783b */ /* 0x000eae0000004200 */
[C---:B----4-:R-:W-:Y:S03]  /*10620*/  HMMA.16816.F32 R84, R136.reuse, R140, R84 ;  /* 0x0000008c8854723c */ /* 0x050fe60000001854 */
[----:B------:R-:W-:Y:S05]  /*10630*/  IMAD.WIDE.U32 R140, R118, -0x326172a9, RZ ;  /* 0xcd9e8d57768c7825 */ /* 0x000fea00078e00ff */
[C---:B------:R-:W-:Y:S03]  /*10640*/  HMMA.16816.F32 R88, R136.reuse, R142, R88 ;  /* 0x0000008e8858723c */ /* 0x040fe60000001858 */
[----:B------:R-:W-:Y:S02]  /*10650*/  LOP3.LUT R118, R172, R152, R141, 0x96, !PT ;  /* 0x00000098ac767212 */ /* 0x000fe400078e968d */
[----:B------:R-:W-:Y:S02]  /*10660*/  LOP3.LUT R140, R227, R160, R140, 0x96, !PT ;  /* 0x000000a0e38c7212 */ /* 0x000fe400078e968c */
[----:B------:R-:W-:Y:S01]  /*10670*/  F2FP.F16.F32.PACK_AB R152, R213, R205 ;  /* 0x000000cdd598723e */ /* 0x000fe200000000ff */
[C---:B-1----:R-:W-:Y:S03]  /*10680*/  HMMA.16816.F32 R92, R136.reuse, R120, R92 ;  /* 0x00000078885c723c */ /* 0x042fe6000000185c */
[----:B------:R-:W-:Y:S01]  /*10690*/  IMAD.WIDE.U32 R120, R118, -0x2daee0ad, RZ ;  /* 0xd2511f5376787825 */ /* 0x000fe200078e00ff */
[----:B------:R-:W-:Y:S02]  /*106a0*/  PRMT R151, R152, 0x7632, R151 ;  /* 0x0000763298977816 */ /* 0x000fe40000000097 */
[----:B------:R-:W-:Y:S01]  /*106b0*/  PRMT R160, R150, 0x7770, RZ ;  /* 0x0000777096a07816 */ /* 0x000fe200000000ff */
[----:B------:R-:W-:Y:S01]  /*106c0*/  IMAD.WIDE.U32 R172, R140, -0x2daee0ad, RZ ;  /* 0xd2511f538cac7825 */ /* 0x000fe200078e00ff */
[C---:B------:R-:W-:Y:S01]  /*106d0*/  HMMA.16816.F32 R96, R136.reuse, R122, R96 ;  /* 0x0000007a8860723c */ /* 0x040fe20000001860 */
[----:B------:R-:W1:Y:S02]  /*106e0*/  LDSM.16.MT88.4 R140, [R117+0x4000] ;  /* 0x00400000758c783b */ /* 0x000e640000004200 */
[----:B------:R-:W-:Y:S02]  /*106f0*/  LOP3.LUT R118, R200, R166, R121, 0x96, !PT ;  /* 0x000000a6c8767212 */ /* 0x000fe400078e9679 */
[----:B------:R-:W-:Y:S01]  /*10700*/  ISETP.LE.U32.AND P3, PT, R160, UR6, PT ;  /* 0x00000006a0007c0c */ /* 0x000fe2000bf63070 */
[----:B------:R-:W-:Y:S01]  /*10710*/  IMAD.MOV.U32 R160, RZ, RZ, R207 ;  /* 0x000000ffffa07224 */ /* 0x000fe200078e00cf */
[----:B------:R-:W-:Y:S01]  /*10720*/  LOP3.LUT R144, R161, R120, R173, 0x96, !PT ;  /* 0x00000078a1907212 */ /* 0x000fe200078e96ad */
[C---:B--2---:R-:W-:Y:S01]  /*10730*/  HMMA.16816.F32 R100, R136.reuse, R124, R100 ;  /* 0x0000007c8864723c */ /* 0x044fe20000001864 */
[----:B------:R-:W-:Y:S02]  /*10740*/  MUFU.EX2 R207, R22 ;  /* 0x0000001600cf7308 */ /* 0x000fe40000000800 */
[----:B------:R-:W-:Y:S01]  /*10750*/  IMAD.WIDE.U32 R146, R118, -0x326172a9, RZ ;  /* 0xcd9e8d5776927825 */ /* 0x000fe200078e00ff */
[----:B------:R-:W-:Y:S02]  /*10760*/  LEA R164, P2, R209, R160, 0x1 ;  /* 0x000000a0d1a47211 */ /* 0x000fe400078408ff */
[----:B------:R-:W-:Y:S01]  /*10770*/  F2FP.F16.F32.PACK_AB R150, R218, R214 ;  /* 0x000000d6da96723e */ /* 0x000fe200000000ff */
[----:B------:R-:W-:Y:S01]  /*10780*/  VIADD R124, R197, 0x646e171e ;  /* 0x646e171ec57c7836 */ /* 0x000fe20000000000 */
[C---:B------:R-:W-:Y:S03]  /*10790*/  HMMA.16816.F32 R104, R136.reuse, R126, R104 ;  /* 0x0000007e8868723c */ /* 0x040fe60000001868 */
[----:B------:R-:W-:Y:S01]  /*107a0*/  LOP3.LUT R118, R226, R167, R147, 0x96, !PT ;  /* 0x000000a7e2767212 */ /* 0x000fe200078e9693 */
[----:B------:R-:W-:Y:S01]  /*107b0*/  IMAD.MOV.U32 R161, RZ, RZ, R206 ;  /* 0x000000ffffa17224 */ /* 0x000fe200078e00ce */
[----:B------:R-:W-:Y:S01]  /*107c0*/  PRMT R149, R150, 0x7632, R149 ;  /* 0x0000763296957816 */ /* 0x000fe20000000095 */
[----:B------:R-:W-:Y:S01]  /*107d0*/  MUFU.EX2 R206, R20 ;  /* 0x0000001400ce7308 */ /* 0x000fe20000000800 */
[----:B------:R-:W-:Y:S04]  /*107e0*/  IMAD.WIDE.U32 R144, R144, -0x326172a9, RZ ;  /* 0xcd9e8d5790907825 */ /* 0x000fe800078e00ff */
[----:B------:R-:W-:Y:S01]  /*107f0*/  IMAD.WIDE.U32 R166, R118, -0x2daee0ad, RZ ;  /* 0xd2511f5376a67825 */ /* 0x000fe200078e00ff */
[----:B------:R-:W-:Y:S03]  /*10800*/  LOP3.LUT R146, R168, R146, R145, 0x96, !PT ;  /* 0x00000092a8927212 */ /* 0x000fe600078e9691 */
[----:B------:R-:W-:Y:S01]  /*10810*/  VIADD R118, R196, 0x1715609d ;  /* 0x1715609dc4767836 */ /* 0x000fe20000000000 */
[----:B------:R-:W-:Y:S01]  /*10820*/  LOP3.LUT R120, R171, R172, R167, 0x96, !PT ;  /* 0x000000acab787212 */ /* 0x000fe200078e96a7 */
[----:B------:R-:W-:Y:S01]  /*10830*/  IMAD.WIDE.U32 R146, R146, -0x2daee0ad, RZ ;  /* 0xd2511f5392927825 */ /* 0x000fe200078e00ff */
[----:B------:R-:W-:Y:S02]  /*10840*/  PRMT R171, R179, 0x7610, R171 ;  /* 0x00007610b3ab7816 */ /* 0x000fe400000000ab */
[----:B------:R-:W-:Y:S01]  /*10850*/  LOP3.LUT R145, R118, R170, R165, 0x96, !PT ;  /* 0x000000aa76917212 */ /* 0x000fe200078e96a5 */
[----:B------:R-:W-:Y:S01]  /*10860*/  IMAD.WIDE.U32 R126, R120, -0x326172a9, RZ ;  /* 0xcd9e8d57787e7825 */ /* 0x000fe200078e00ff */
[----:B------:R-:W-:Y:S01]  /*10870*/  LEA.HI.X.SX32 R165, R209, R161, 0x1, P2 ;  /* 0x000000a1d1a57211 */ /* 0x000fe200010f0eff */
[----:B------:R-:W2:Y:S01]  /*10880*/  LDSM.16.MT88.4 R120, [R153+0x4000] ;  /* 0x004000009978783b */ /* 0x000ea20000004200 */
[----:B------:R-:W-:Y:S01]  /*10890*/  ISETP.LE.U32.AND P2, PT, R176, UR6, PT ;  /* 0x00000006b0007c0c */ /* 0x000fe2000bf43070 */
[C---:B-1----:R-:W-:Y:S01]  /*108a0*/  HMMA.16816.F32 R108, R136.reuse, R140, R108 ;  /* 0x0000008c886c723c */ /* 0x042fe2000000186c */
[----:B------:R1:W4:Y:S02]  /*108b0*/  MUFU.EX2 R209, R21 ;  /* 0x0000001500d17308 */ /* 0x0003240000000800 */
[----:B------:R-:W-:Y:S01]  /*108c0*/  LOP3.LUT R168, R118, R144, R127, 0x96, !PT ;  /* 0x0000009076a87212 */ /* 0x000fe200078e967f */
[----:B------:R-:W-:Y:S01]  /*108d0*/  IMAD.WIDE.U32 R144, R145, -0x2daee0ad, RZ ;  /* 0xd2511f5391907825 */ /* 0x000fe200078e00ff */
[----:B------:R-:W-:Y:S02]  /*108e0*/  @!P4 PRMT R154, R171, 0x5410, RZ ;  /* 0x00005410ab9ac816 */ /* 0x000fe400000000ff */
[----:B------:R-:W-:Y:S01]  /*108f0*/  LOP3.LUT R166, R169, R166, R147, 0x96, !PT ;  /* 0x000000a6a9a67212 */ /* 0x000fe200078e9693 */
[C---:B------:R-:W-:Y:S03]  /*10900*/  HMMA.16816.F32 R12, R136.reuse, R142, R12 ;  /* 0x0000008e880c723c */ /* 0x040fe6000000180c */
[----:B------:R-:W-:Y:S01]  /*10910*/  LOP3.LUT R118, R124, R174, R145, 0x96, !PT ;  /* 0x000000ae7c767212 */ /* 0x000fe200078e9691 */
[----:B------:R-:W-:Y:S04]  /*10920*/  IMAD.WIDE.U32 R166, R166, -0x326172a9, RZ ;  /* 0xcd9e8d57a6a67825 */ /* 0x000fe800078e00ff */
[----:B------:R-:W-:Y:S01]  /*10930*/  @!P2 HADD2 R181, -R155.H0_H0, -RZ.H0_H0 ;  /* 0xa00000ff9bb5a230 */ /* 0x000fe20000000900 */
[----:B-1----:R-:W-:Y:S01]  /*10940*/  LDSM.16.MT88.4 R20, [R117+0x4800] ;  /* 0x004800007514783b */ /* 0x002fe20000004200 */
[----:B------:R-:W-:Y:S01]  /*10950*/  PRMT R174, R184, 0x7610, R174 ;  /* 0x00007610b8ae7816 */ /* 0x000fe200000000ae */
[----:B------:R-:W-:Y:S01]  /*10960*/  IMAD.WIDE.U32 R168, R168, -0x2daee0ad, RZ ;  /* 0xd2511f53a8a87825 */ /* 0x000fe200078e00ff */
[----:B------:R-:W-:Y:S02]  /*10970*/  LOP3.LUT R167, R175, R126, R167, 0x96, !PT ;  /* 0x0000007eafa77212 */ /* 0x000fe400078e96a7 */
[----:B------:R-:W-:Y:S01]  /*10980*/  @!P6 PRMT R119, R174, 0x5410, RZ ;  /* 0x00005410ae77e816 */ /* 0x000fe200000000ff */
[----:B------:R-:W-:Y:S01]  /*10990*/  FFMA.FTZ R184, R32, UR4, -R162 ;  /* 0x0000000420b87c23 */ /* 0x000fe200080108a2 */
[----:B------:R-:W-:Y:S02]  /*109a0*/  LOP3.LUT R169, R124, R146, R169, 0x96, !PT ;  /* 0x000000927ca97212 */ /* 0x000fe400078e96a9 */
[----:B------:R-:W1:Y:S01]  /*109b0*/  LDSM.16.MT88.4 R124, [R180+0xc800] ;  /* 0x00c80000b47c783b */ /* 0x000e620000004200 */
[C---:B------:R-:W-:Y:S02]  /*109c0*/  PRMT R177, R166.reuse, 0x7772, RZ ;  /* 0x00007772a6b17816 */ /* 0x040fe400000000ff */
[----:B------:R-:W-:Y:S01]  /*109d0*/  PRMT R176, R166, 0x7771, RZ ;  /* 0x00007771a6b07816 */ /* 0x000fe200000000ff */
[----:B------:R-:W-:Y:S01]  /*109e0*/  MUFU.EX2 R184, R184 ;  /* 0x000000b800b87308 */ /* 0x000fe20000000800 */
[----:B------:R-:W-:Y:S02]  /*109f0*/  LOP3.LUT R170, R118, 0xff, RZ, 0xc0, !PT ;  /* 0x000000ff76aa7812 */ /* 0x000fe400078ec0ff */
[----:B------:R-:W-:Y:S01]  /*10a00*/  F2FP.F16.F32.PACK_AB R140, R212, R208 ;  /* 0x000000d0d48c723e */ /* 0x000fe200000000ff */
[----:B------:R-:W-:Y:S01]  /*10a10*/  STG.E.U16 desc[UR16][R160.64], R119 ;  /* 0x00000077a0007986 */ /* 0x000fe2000c101510 */
[----:B------:R-:W-:Y:S02]  /*10a20*/  F2FP.F16.F32.PACK_AB R147, R220, R215 ;  /* 0x000000d7dc93723e */ /* 0x000fe400000000ff */
[----:B------:R-:W-:Y:S02]  /*10a30*/  PRMT R145, R140, 0x7632, R145 ;  /* 0x000076328c917816 */ /* 0x000fe40000000091 */
[----:B------:R-:W-:Y:S01]  /*10a40*/  PRMT R146, R147, 0x7632, R146 ;  /* 0x0000763293927816 */ /* 0x000fe20000000092 */
[C---:B--2---:R-:W-:Y:S03]  /*10a50*/  HMMA.16816.F32 R16, R136.reuse, R120, R16 ;  /* 0x000000788810723c */ /* 0x044fe60000001810 */
[----:B------:R-:W-:Y:S02]  /*10a60*/  LOP3.LUT R120, R118, 0xffff, RZ, 0xc0, !PT ;  /* 0x0000ffff76787812 */ /* 0x000fe400078ec0ff */
[----:B------:R-:W-:Y:S02]  /*10a70*/  F2FP.F16.F32.PACK_AB R141, R217, R219 ;  /* 0x000000dbd98d723e */ /* 0x000fe400000000ff */
[C---:B------:R-:W-:Y:S01]  /*10a80*/  PRMT R200, R144.reuse, 0x7773, RZ ;  /* 0x0000777390c87816 */ /* 0x040fe200000000ff */
[----:B------:R-:W-:Y:S03]  /*10a90*/  HMMA.16816.F32 R112, R136, R122, R112 ;  /* 0x0000007a8870723c */ /* 0x000fe60000001870 */
[----:B------:R-:W-:Y:S01]  /*10aa0*/  PRMT R201, R144, 0x7772, RZ ;  /* 0x0000777290c97816 */ /* 0x000fe200000000ff */
[----:B------:R-:W-:Y:S01]  /*10ab0*/  IMAD.MOV.U32 R122, RZ, RZ, R144 ;  /* 0x000000ffff7a7224 */ /* 0x000fe200078e0090 */
[----:B------:R-:W-:Y:S02]  /*10ac0*/  SHF.R.U32.HI R136, RZ, 0x8, R120 ;  /* 0x00000008ff887819 */ /* 0x000fe40000011678 */
[----:B------:R-:W-:Y:S02]  /*10ad0*/  PRMT R123, R118, 0x7632, R123 ;  /* 0x00007632767b7816 */ /* 0x000fe4000000007b */
[----:B------:R-:W-:Y:S02]  /*10ae0*/  PRMT R120, R170, 0x5410, R136 ;  /* 0x00005410aa787816 */ /* 0x000fe40000000088 */
[----:B------:R-:W-:Y:S02]  /*10af0*/  PRMT R121, R201, 0x5410, R200 ;  /* 0x00005410c9797816 */ /* 0x000fe400000000c8 */
[----:B------:R-:W-:Y:S02]  /*10b00*/  SHF.R.U32.HI R175, RZ, 0x18, R118 ;  /* 0x00000018ffaf7819 */ /* 0x000fe40000011676 */
[----:B------:R-:W-:Y:S02]  /*10b10*/  LOP3.LUT R172, R123, 0xff, RZ, 0xc0, !PT ;  /* 0x000000ff7bac7812 */ /* 0x000fe400078ec0ff */
[----:B------:R-:W-:Y:S02]  /*10b20*/  LOP3.LUT R123, R121, 0xff00ff, RZ, 0xc0, !PT ;  /* 0x00ff00ff797b7812 */ /* 0x000fe400078ec0ff */
[--C-:B------:R-:W-:Y:S02]  /*10b30*/  HSET2.LE.AND R120, R120, R195.reuse, PT ;  /* 0x000000c378787233 */ /* 0x100fe40003803000 */
[----:B------:R-:W-:Y:S02]  /*10b40*/  PRMT R121, R172, 0x5410, R175 ;  /* 0x00005410ac797816 */ /* 0x000fe400000000af */
[----:B------:R-:W-:Y:S02]  /*10b50*/  PRMT R118, R140, 0x5410, R145 ;  /* 0x000054108c767816 */ /* 0x000fe40000000091 */
[----:B------:R-:W-:Y:S02]  /*10b60*/  PRMT R199, R144, 0x7771, RZ ;  /* 0x0000777190c77816 */ /* 0x000fe400000000ff */
[----:B------:R-:W-:Y:S02]  /*10b70*/  LOP3.LUT R122, R122, 0xff, RZ, 0xc0, !PT ;  /* 0x000000ff7a7a7812 */ /* 0x000fe400078ec0ff */
[----:B------:R-:W-:Y:S02]  /*10b80*/  LOP3.LUT R120, R118, R120, RZ, 0xc0, !PT ;  /* 0x0000007876787212 */ /* 0x000fe400078ec0ff */
[--C-:B------:R-:W-:Y:S02]  /*10b90*/  HSET2.LE.AND R121, R121, R195.reuse, PT ;  /* 0x000000c379797233 */ /* 0x100fe40003803000 */
[----:B------:R-:W-:Y:S02]  /*10ba0*/  PRMT R122, R122, 0x5410, R199 ;  /* 0x000054107a7a7816 */ /* 0x000fe400000000c7 */
[----:B------:R-:W-:Y:S02]  /*10bb0*/  PRMT R118, R152, 0x5410, R151 ;  /* 0x0000541098767816 */ /* 0x000fe40000000097 */
[--C-:B------:R-:W-:Y:S02]  /*10bc0*/  HSET2.LE.AND R123, R123, R195.reuse, PT ;  /* 0x000000c37b7b7233 */ /* 0x100fe40003803000 */
[----:B------:R-:W-:Y:S02]  /*10bd0*/  LOP3.LUT R121, R118, R121, RZ, 0xc0, !PT ;  /* 0x0000007976797212 */ /* 0x000fe400078ec0ff */
[--C-:B------:R-:W-:Y:S02]  /*10be0*/  HSET2.LE.AND R122, R122, R195.reuse, PT ;  /* 0x000000c37a7a7233 */ /* 0x100fe40003803000 */
[----:B------:R-:W-:Y:S02]  /*10bf0*/  PRMT R118, R147, 0x5410, R146 ;  /* 0x0000541093767816 */ /* 0x000fe40000000092 */
[----:B------:R-:W-:Y:S02]  /*10c00*/  PRMT R144, R144, 0x7770, RZ ;  /* 0x0000777090907816 */ /* 0x000fe400000000ff */
[----:B------:R-:W-:Y:S02]  /*10c10*/  LOP3.LUT R122, R118, R122, RZ, 0xc0, !PT ;  /* 0x0000007a767a7212 */ /* 0x000fe400078ec0ff */
[----:B------:R-:W-:Y:S02]  /*10c20*/  PRMT R118, R150, 0x5410, R149 ;  /* 0x0000541096767816 */ /* 0x000fe40000000095 */
[----:B------:R-:W-:Y:S02]  /*10c30*/  ISETP.LE.U32.AND P6, PT, R144, UR6, PT ;  /* 0x0000000690007c0c */ /* 0x000fe4000bfc3070 */
[----:B------:R-:W-:Y:S02]  /*10c40*/  LOP3.LUT R123, R118, R123, RZ, 0xc0, !PT ;  /* 0x0000007b767b7212 */ /* 0x000fe400078ec0ff */
[----:B------:R-:W-:Y:S02]  /*10c50*/  LOP3.LUT R118, R178, 0xffff, RZ, 0xc0, !PT ;  /* 0x0000ffffb2767812 */ /* 0x000fe400078ec0ff */
[----:B------:R-:W-:Y:S02]  /*10c60*/  PRMT R178, R166, 0x7773, RZ ;  /* 0x00007773a6b27816 */ /* 0x000fe400000000ff */
[----:B------:R-:W-:Y:S01]  /*10c70*/  ISETP.LE.U32.AND P5, PT, R118, UR6, PT ;  /* 0x0000000676007c0c */ /* 0x000fe2000bfa3070 */
[C---:B-1----:R-:W-:Y:S05]  /*10c80*/  HMMA.16816.F32 R4, R120.reuse, R124, R4 ;  /* 0x0000007c7804723c */ /* 0x042fea0000001804 */
[----:B----4-:R-:W-:Y:S01]  /*10c90*/  F2FP.F16.F32.PACK_AB R144, R209, R206 ;  /* 0x000000ced190723e */ /* 0x010fe200000000ff */
[----:B------:R-:W-:Y:S01]  /*10ca0*/  @!P6 HADD2 R252, -R147.H0_H0, -RZ.H0_H0 ;  /* 0xa00000ff93fce230 */ /* 0x000fe20000000900 */
[----:B------:R-:W-:Y:S01]  /*10cb0*/  F2FP.F16.F32.PACK_AB R138, R216, R207 ;  /* 0x000000cfd88a723e */ /* 0x000fe200000000ff */
[C---:B------:R-:W-:Y:S01]  /*10cc0*/  HMMA.16816.F32 R8, R120.reuse, R126, R8 ;  /* 0x0000007e7808723c */ /* 0x040fe20000001808 */
[----:B------:R-:W1:Y:S02]  /*10cd0*/  LDSM.16.MT88.4 R124, [R117+0x800] ;  /* 0x00080000757c783b */ /* 0x000e640000004200 */
[----:B------:R-:W-:Y:S01]  /*10ce0*/  @!P6 PRMT R147, R252, 0x5410, RZ ;  /* 0x00005410fc93e816 */ /* 0x000fe200000000ff */
[----:B------:R-:W-:Y:S01]  /*10cf0*/  @!P5 HADD2 R183, -R148.H0_H0, -RZ.H0_H0 ;  /* 0xa00000ff94b7d230 */ /* 0x000fe20000000900 */
[----:B------:R-:W-:Y:S02]  /*10d00*/  PRMT R143, R144, 0x7632, R143 ;  /* 0x00007632908f7816 */ /* 0x000fe4000000008f */
[----:B------:R-:W-:Y:S01]  /*10d10*/  PRMT R142, R138, 0x7632, R142 ;  /* 0x000076328a8e7816 */ /* 0x000fe2000000008e */
[C---:B------:R-:W-:Y:S01]  /*10d20*/  HMMA.16816.F32 R36, R120.reuse, R128, R36 ;  /* 0x000000807824723c */ /* 0x040fe20000001824 */
[----:B------:R2:W-:Y:S02]  /*10d30*/  @!P5 STL.S16 [R1+0x24], R183 ;  /* 0x000024b70100d387 */ /* 0x0005e40000100600 */
[----:B------:R-:W-:Y:S02]  /*10d40*/  PRMT R173, R183, 0x7610, R173 ;  /* 0x00007610b7ad7816 */ /* 0x000fe400000000ad */
[----:B------:R-:W-:Y:S01]  /*10d50*/  @!P2 STL.S16 [R1+0x14], R181 ;  /* 0x000014b50100a387 */ /* 0x000fe20000100600 */
[----:B------:R-:W-:Y:S02]  /*10d60*/  PRMT R139, R141, 0x7632, R139 ;  /* 0x000076328d8b7816 */ /* 0x000fe4000000008b */
[C---:B------:R-:W-:Y:S01]  /*10d70*/  HMMA.16816.F32 R40, R120.reuse, R130, R40 ;  /* 0x000000827828723c */ /* 0x040fe20000001828 */
[----:B------:R4:W-:Y:S02]  /*10d80*/  @!P4 STL.S16 [R1+0x10], R179 ;  /* 0x000010b30100c387 */ /* 0x0009e40000100600 */
[----:B------:R-:W-:Y:S02]  /*10d90*/  @!P5 PRMT R148, R173, 0x5410, RZ ;  /* 0x00005410ad94d816 */ /* 0x000fe400000000ff */
[----:B------:R-:W5:Y:S01]  /*10da0*/  LDL.LU R174, [R1+0x3c] ;  /* 0x00003c0001ae7983 */ /* 0x000f620000300800 */
[----:B------:R-:W-:Y:S02]  /*10db0*/  ISETP.GT.U32.AND P6, PT, R200, UR6, PT ;  /* 0x00000006c8007c0c */ /* 0x000fe4000bfc4070 */
[----:B------:R-:W-:Y:S01]  /*10dc0*/  LOP3.LUT R118, R167, 0xffff, RZ, 0xc0, !PT ;  /* 0x0000ffffa7767812 */ /* 0x000fe200078ec0ff */
[----:B------:R-:W3:Y:S03]  /*10dd0*/  LDL.LU R173, [R1+0x40] ;  /* 0x0000400001ad7983 */ /* 0x000ee60000300800 */
[----:B------:R-:W-:Y:S01]  /*10de0*/  SHF.R.U32.HI R118, RZ, 0x8, R118 ;  /* 0x00000008ff767819 */ /* 0x000fe20000011676 */
[----:B------:R3:W3:Y:S04]  /*10df0*/  LDL.S16 R171, [R1+0x18] ;  /* 0x0000180001ab7983 */ /* 0x0006e80000100600 */
[----:B------:R-:W4:Y:S01]  /*10e00*/  LDSM.16.MT88.4 R128, [R153+0x800] ;  /* 0x000800009980783b */ /* 0x000f220000004200 */
[--C-:B--2---:R-:W-:Y:S01]  /*10e10*/  FFMA.FTZ R183, R34, UR4, -R163.reuse ;  /* 0x0000000422b77c23 */ /* 0x104fe200080108a3 */
[----:B------:R-:W-:Y:S02]  /*10e20*/  IMAD.MOV.U32 R34, RZ, RZ, R166 ;  /* 0x000000ffff227224 */ /* 0x000fe400078e00a6 */
[----:B------:R-:W-:Y:S03]  /*10e30*/  @P6 HADD2 R248, -R149.H0_H0, -RZ.H0_H0 ;  /* 0xa00000ff95f86230 */ /* 0x000fe60000000900 */
[----:B------:R-:W-:Y:S01]  /*10e40*/  MUFU.EX2 R183, R183 ;  /* 0x000000b700b77308 */ /* 0x000fe20000000800 */
[C---:B-1----:R-:W-:Y:S01]  /*10e50*/  HMMA.16816.F32 R44, R120.reuse, R124, R44 ;  /* 0x0000007c782c723c */ /* 0x042fe2000000182c */
[----:B------:R-:W-:Y:S02]  /*10e60*/  STG.E.U16 desc[UR16][R160.64+0x2], R148 ;  /* 0x00000294a0007986 */ /* 0x000fe4000c101510 */
[----:B------:R-:W-:Y:S01]  /*10e70*/  @P6 PRMT R149, R248, 0x5410, RZ ;  /* 0x00005410f8956816 */ /* 0x000fe200000000ff */
[--C-:B----4-:R-:W-:Y:S01]  /*10e80*/  FFMA.FTZ R179, R29, UR4, -R162.reuse ;  /* 0x000000041db37c23 */ /* 0x110fe200080108a2 */
[----:B------:R1:W-:Y:S01]  /*10e90*/  STG.E.U16 desc[UR16][R164.64+0x2], R154 ;  /* 0x0000029aa4007986 */ /* 0x0003e2000c101510 */
[----:B------:R-:W-:Y:S02]  /*10ea0*/  FFMA.FTZ R29, R27, UR4, -R163 ;  /* 0x000000041b1d7c23 */ /* 0x000fe400080108a3 */
[C---:B------:R-:W-:Y:S01]  /*10eb0*/  HMMA.16816.F32 R48, R120.reuse, R126, R48 ;  /* 0x0000007e7830723c */ /* 0x040fe20000001830 */
[----:B------:R-:W2:Y:S07]  /*10ec0*/  LDSM.16.MT88.4 R124, [R180+0xe800] ;  /* 0x00e80000b47c783b */ /* 0x000eae0000004200 */
[C---:B------:R-:W-:Y:S03]  /*10ed0*/  HMMA.16816.F32 R52, R120.reuse, R128, R52 ;  /* 0x000000807834723c */ /* 0x040fe60000001834 */
[----:B-1----:R-:W-:Y:S05]  /*10ee0*/  LOP3.LUT R154, R169, 0xff, RZ, 0xc0, !PT ;  /* 0x000000ffa99a7812 */ /* 0x002fea00078ec0ff */
[C---:B------:R-:W-:Y:S01]  /*10ef0*/  HMMA.16816.F32 R56, R120.reuse, R130, R56 ;  /* 0x000000827838723c */ /* 0x040fe20000001838 */
[----:B------:R-:W1:Y:S07]  /*10f00*/  LDSM.16.MT88.4 R128, [R182+0xe800] ;  /* 0x00e80000b680783b */ /* 0x000e6e0000004200 */
[C---:B--2---:R-:W-:Y:S08]  /*10f10*/  HMMA.16816.F32 R60, R120.reuse, R124, R60 ;  /* 0x0000007c783c723c */ /* 0x044ff0000000183c */
[C---:B------:R-:W-:Y:S01]  /*10f20*/  HMMA.16816.F32 R64, R120.reuse, R126, R64 ;  /* 0x0000007e7840723c */ /* 0x040fe20000001840 */
[----:B------:R-:W2:Y:S07]  /*10f30*/  LDSM.16.MT88.4 R124, [R117+0x2800] ;  /* 0x00280000757c783b */ /* 0x000eae0000004200 */
[C---:B-1----:R-:W-:Y:S03]  /*10f40*/  HMMA.16816.F32 R68, R120.reuse, R128, R68 ;  /* 0x000000807844723c */ /* 0x042fe60000001844 */
[----:B------:R-:W-:Y:S02]  /*10f50*/  LOP3.LUT R128, R136, 0xffff, RZ, 0xc0, !PT ;  /* 0x0000ffff88807812 */ /* 0x000fe400078ec0ff */
[----:B------:R-:W-:Y:S01]  /*10f60*/  PRMT R129, R181, 0x7610, R129 ;  /* 0x00007610b5817816 */ /* 0x000fe20000000081 */
[--C-:B------:R-:W-:Y:S01]  /*10f70*/  FFMA.FTZ R181, R28, UR4, -R162.reuse ;  /* 0x000000041cb57c23 */ /* 0x100fe200080108a2 */
[----:B------:R-:W-:Y:S01]  /*10f80*/  ISETP.LE.U32.AND P5, PT, R128, UR6, PT ;  /* 0x0000000680007c0c */ /* 0x000fe2000bfa3070 */
[C---:B------:R-:W-:Y:S03]  /*10f90*/  HMMA.16816.F32 R72, R120.reuse, R130, R72 ;  /* 0x000000827848723c */ /* 0x040fe60000001848 */
[----:B------:R-:W-:Y:S01]  /*10fa0*/  LOP3.LUT R128, R118, 0xffff, RZ, 0xc0, !PT ;  /* 0x0000ffff76807812 */ /* 0x000fe200078ec0ff */
[--C-:B------:R-:W-:Y:S01]  /*10fb0*/  FFMA.FTZ R28, R26, UR4, -R163.reuse ;  /* 0x000000041a1c7c23 */ /* 0x100fe200080108a3 */
[----:B------:R-:W-:Y:S01]  /*10fc0*/  @!P2 PRMT R155, R129, 0x5410, RZ ;  /* 0x00005410819ba816 */ /* 0x000fe200000000ff */
[----:B------:R-:W-:Y:S01]  /*10fd0*/  LDSM.16.MT88.4 R24, [R153+0x4800] ;  /* 0x004800009918783b */ /* 0x000fe20000004200 */
[----:B------:R-:W-:Y:S01]  /*10fe0*/  ISETP.LE.U32.AND P2, PT, R128, UR6, PT ;  /* 0x0000000680007c0c */ /* 0x000fe2000bf43070 */
[----:B------:R-:W-:Y:S01]  /*10ff0*/  FFMA.FTZ R162, R33, UR4, -R162 ;  /* 0x0000000421a27c23 */ /* 0x000fe200080108a2 */
[C---:B--2---:R-:W-:Y:S01]  /*11000*/  HMMA.16816.F32 R76, R120.reuse, R124, R76 ;  /* 0x0000007c784c723c */ /* 0x044fe2000000184c */
[----:B------:R-:W-:Y:S02]  /*11010*/  MUFU.EX2 R181, R181 ;  /* 0x000000b500b57308 */ /* 0x000fe40000000800 */
[----:B------:R-:W-:Y:S02]  /*11020*/  PRMT R124, R166, 0x7770, RZ ;  /* 0x00007770a67c7816 */ /* 0x000fe400000000ff */
[----:B------:R-:W1:Y:S06]  /*11030*/  LDSM.16.MT88.4 R128, [R180+0x10800] ;  /* 0x01080000b480783b */ /* 0x000e6c0000004200 */
[----:B------:R-:W2:Y:S01]  /*11040*/  MUFU.EX2 R162, R162 ;  /* 0x000000a200a27308 */ /* 0x000ea20000000800 */
[----:B------:R-:W-:Y:S01]  /*11050*/  ISETP.LE.U32.AND P4, PT, R124, UR6, PT ;  /* 0x000000067c007c0c */ /* 0x000fe2000bf83070 */
[C---:B------:R-:W-:Y:S03]  /*11060*/  HMMA.16816.F32 R80, R120.reuse, R126, R80 ;  /* 0x0000007e7850723c */ /* 0x040fe60000001850 */
[----:B------:R-:W-:Y:S01]  /*11070*/  @!P2 HADD2 R244, -R143.H0_H0, -RZ.H0_H0 ;  /* 0xa00000ff8ff4a230 */ /* 0x000fe20000000900 */
[----:B------:R-:W4:Y:S04]  /*11080*/  LDSM.16.MT88.4 R124, [R182+0x10800] ;  /* 0x01080000b67c783b */ /* 0x000f280000004200 */
[C---:B------:R-:W-:Y:S03]  /*11090*/  HMMA.16816.F32 R84, R120.reuse, R132, R84 ;  /* 0x000000847854723c */ /* 0x040fe60000001854 */
[--C-:B------:R-:W-:Y:S01]  /*110a0*/  FFMA.FTZ R132, R30, UR4, -R163.reuse ;  /* 0x000000041e847c23 */ /* 0x100fe200080108a3 */
[--C-:B------:R-:W-:Y:S01]  /*110b0*/  FFMA.FTZ R133, R31, UR4, -R163.reuse ;  /* 0x000000041f857c23 */ /* 0x100fe200080108a3 */
[----:B------:R3:W3:Y:S01]  /*110c0*/  LDL.S16 R166, [R1+0x8] ;  /* 0x0000080001a67983 */ /* 0x0006e20000100600 */
[----:B------:R-:W-:Y:S01]  /*110d0*/  FFMA.FTZ R163, R35, UR4, -R163 ;  /* 0x0000000423a37c23 */ /* 0x000fe200080108a3 */
[----:B--2---:R-:W-:Y:S01]  /*110e0*/  F2FP.F16.F32.PACK_AB R119, R162, R184 ;  /* 0x000000b8a277723e */ /* 0x004fe200000000ff */
[C---:B------:R-:W-:Y:S01]  /*110f0*/  HMMA.16816.F32 R88, R120.reuse, R134, R88 ;  /* 0x000000867858723c */ /* 0x040fe20000001858 */
[----:B------:R2:W-:Y:S02]  /*11100*/  STG.E.U16 desc[UR16][R164.64], R155 ;  /* 0x0000009ba4007986 */ /* 0x0005e4000c101510 */
[----:B------:R-:W-:Y:S01]  /*11110*/  @!P4 HADD2 R242, -R141.H0_H0, -RZ.H0_H0 ;  /* 0xa00000ff8df2c230 */ /* 0x000fe20000000900 */
[----:B------:R-:W-:Y:S04]  /*11120*/  MUFU.EX2 R163, R163 ;  /* 0x000000a300a37308 */ /* 0x000fe80000000800 */
[C---:B-1----:R-:W-:Y:S03]  /*11130*/  HMMA.16816.F32 R92, R120.reuse, R128, R92 ;  /* 0x00000080785c723c */ /* 0x042fe6000000185c */
[----:B--2---:R-:W-:Y:S05]  /*11140*/  SHF.R.U32.HI R155, RZ, 0x18, R169 ;  /* 0x00000018ff9b7819 */ /* 0x004fea00000116a9 */
[C---:B------:R-:W-:Y:S08]  /*11150*/  HMMA.16816.F32 R96, R120.reuse, R130, R96 ;  /* 0x000000827860723c */ /* 0x040ff00000001860 */
[C---:B----4-:R-:W-:Y:S08]  /*11160*/  HMMA.16816.F32 R100, R120.reuse, R124, R100 ;  /* 0x0000007c7864723c */ /* 0x050ff00000001864 */
[C---:B------:R-:W-:Y:S01]  /*11170*/  HMMA.16816.F32 R104, R120.reuse, R126, R104 ;  /* 0x0000007e7868723c */ /* 0x040fe20000001868 */
[----:B------:R-:W-:Y:S07]  /*11180*/  LDSM.16.MT88.4 R124, [R117+0x1000] ;  /* 0x00100000757c783b */ /* 0x000fee0000004200 */
[C---:B------:R-:W-:Y:S03]  /*11190*/  HMMA.16816.F32 R108, R120.reuse, R20, R108 ;  /* 0x00000014786c723c */ /* 0x040fe6000000186c */
[----:B------:R-:W-:Y:S02]  /*111a0*/  PRMT R20, R144, 0x5410, R143 ;  /* 0x0000541090147816 */ /* 0x000fe4000000008f */
[----:B------:R-:W-:Y:S02]  /*111b0*/  PRMT R21, R138, 0x5410, R142 ;  /* 0x000054108a157816 */ /* 0x000fe4000000008e */
[----:B------:R-:W-:Y:S01]  /*111c0*/  @!P2 PRMT R143, R244, 0x5410, RZ ;  /* 0x00005410f48fa816 */ /* 0x000fe200000000ff */
[C---:B------:R-:W-:Y:S03]  /*111d0*/  HMMA.16816.F32 R12, R120.reuse, R22, R12 ;  /* 0x00000016780c723c */ /* 0x040fe6000000180c */
[----:B------:R-:W-:Y:S05]  /*111e0*/  ISETP.GT.U32.AND P2, PT, R176, UR6, PT ;  /* 0x00000006b0007c0c */ /* 0x000fea000bf44070 */
[C---:B------:R-:W-:Y:S08]  /*111f0*/  HMMA.16816.F32 R16, R120.reuse, R24, R16 ;  /* 0x000000187810723c */ /* 0x040ff00000001810 */
[----:B------:R-:W-:Y:S01]  /*11200*/  HMMA.16816.F32 R112, R120, R26, R112 ;  /* 0x0000001a7870723c */ /* 0x000fe20000001870 */
[----:B------:R-:W-:Y:S02]  /*11210*/  LDSM.16.MT88.4 R24, [R153+0x1000] ;  /* 0x001000009918783b */ /* 0x000fe40000004200 */
[----:B------:R-:W-:Y:S06]  /*11220*/  @P2 HADD2 R240, -R139.H0_H0, -RZ.H0_H0 ;  /* 0xa00000ff8bf02230 */ /* 0x000fec0000000900 */
[----:B------:R-:W-:Y:S01]  /*11230*/  LDSM.16.MT88.4 R120, [R117+0x3000] ;  /* 0x003000007578783b */ /* 0x000fe20000004200 */
[----:B-----5:R-:W-:Y:S01]  /*11240*/  FFMA.FTZ R2, R2, R174, R221 ;  /* 0x000000ae02027223 */ /* 0x020fe200000100dd */
[----:B------:R-:W-:Y:S06]  /*11250*/  SHF.R.U32.HI R174, RZ, 0x18, R167 ;  /* 0x00000018ffae7819 */ /* 0x000fec00000116a7 */
[----:B------:R4:W2:Y:S01]  /*11260*/  LDL.S16 R221, [R1+0xc] ;  /* 0x00000c0001dd7983 */ /* 0x0008a20000100600 */
[----:B------:R-:W-:Y:S01]  /*11270*/  FADD.FTZ R2, R222, R2 ;  /* 0x00000002de027221 */ /* 0x000fe20000010000 */
[----:B---3--:R-:W-:Y:S02]  /*11280*/  FFMA.FTZ R0, R0, R173, R210 ;  /* 0x000000ad00007223 */ /* 0x008fe400000100d2 */
[----:B------:R4:W3:Y:S01]  /*11290*/  LDL.S16 R222, [R1+0x20] ;  /* 0x0000200001de7983 */ /* 0x0008e20000100600 */
[----:B------:R-:W-:Y:S01]  /*112a0*/  MUFU.EX2 R210, R28 ;  /* 0x0000001c00d27308 */ /* 0x000fe20000000800 */
[----:B------:R-:W-:Y:S02]  /*112b0*/  @!P3 HADD2 R171, -R157.H0_H0, -RZ.H0_H0 ;  /* 0xa00000ff9dabb230 */ /* 0x000fe40000000900 */
[----:B------:R-:W-:Y:S01]  /*112c0*/  FADD.FTZ R0, R211, R0 ;  /* 0x00000000d3007221 */ /* 0x000fe20000010000 */
[----:B------:R-:W-:Y:S06]  /*112d0*/  FADD.FTZ R33, R224, R2 ;  /* 0x00000002e0217221 */ /* 0x000fec0000010000 */
[----:B------:R-:W1:Y:S01]  /*112e0*/  MUFU.EX2 R211, R29 ;  /* 0x0000001d00d37308 */ /* 0x000e620000000800 */
[----:B------:R5:W-:Y:S01]  /*112f0*/  @!P3 STL.S16 [R1+0x18], R171 ;  /* 0x000018ab0100b387 */ /* 0x000be20000100600 */
[--C-:B------:R-:W-:Y:S01]  /*11300*/  FADD.FTZ R32, R223, R0.reuse ;  /* 0x00000000df207221 */ /* 0x100fe20000010000 */
[----:B------:R-:W-:Y:S01]  /*11310*/  PRMT R0, R167, 0x7632, R0 ;  /* 0x00007632a7007816 */ /* 0x000fe20000000000 */
[----:B------:R-:W-:Y:S01]  /*11320*/  FADD.FTZ R33, R225, R33 ;  /* 0x00000021e1217221 */ /* 0x000fe20000010000 */
[----:B------:R-:W-:Y:S01]  /*11330*/  PRMT R129, R171, 0x7610, R129 ;  /* 0x00007610ab817816 */ /* 0x000fe20000000081 */
[----:B------:R-:W-:Y:S01]  /*11340*/  FADD.FTZ R32, R228, R32 ;  /* 0x00000020e4207221 */ /* 0x000fe20000010000 */
[----:B------:R-:W-:Y:S02]  /*11350*/  LOP3.LUT R173, R0, 0xff, RZ, 0xc0, !PT ;  /* 0x000000ff00ad7812 */ /* 0x000fe400078ec0ff */
[----:B------:R-:W-:Y:S01]  /*11360*/  @!P3 PRMT R157, R129, 0x5410, RZ ;  /* 0x00005410819db816 */ /* 0x000fe200000000ff */
[----:B------:R-:W-:Y:S01]  /*11370*/  FADD.FTZ R128, R205, R32 ;  /* 0x00000020cd807221 */ /* 0x000fe20000010000 */
[----:B------:R-:W-:Y:S01]  /*11380*/  PRMT R2, R173, 0x5410, R174 ;  /* 0x00005410ad027816 */ /* 0x000fe200000000ae */
[----:B------:R4:W4:Y:S01]  /*11390*/  LDL.S16 R129, [R1+0x4] ;  /* 0x0000040001817983 */ /* 0x0009220000100600 */
[----:B------:R-:W-:Y:S02]  /*113a0*/  ISETP.GT.U32.AND P3, PT, R202, UR6, PT ;  /* 0x00000006ca007c0c */ /* 0x000fe4000bf64070 */
[----:B-1----:R-:W-:Y:S01]  /*113b0*/  F2FP.F16.F32.PACK_AB R137, R211, R210 ;  /* 0x000000d2d389723e */ /* 0x002fe200000000ff */
[----:B------:R-:W1:Y:S01]  /*113c0*/  LDSM.16.MT88.4 R28, [R180+0xd000] ;  /* 0x00d00000b41c783b */ /* 0x000e620000004200 */
[--C-:B------:R-:W-:Y:S01]  /*113d0*/  HSET2.LE.AND R2, R2, R195.reuse, PT ;  /* 0x000000c302027233 */ /* 0x100fe20003803000 */
[----:B------:R-:W5:Y:S01]  /*113e0*/  MUFU.EX2 R202, R179 ;  /* 0x000000b300ca7308 */ /* 0x000f620000000800 */
[----:B------:R-:W-:Y:S03]  /*113f0*/  PRMT R136, R137, 0x7632, R136 ;  /* 0x0000763289887816 */ /* 0x000fe60000000088 */
[----:B------:R-:W-:Y:S06]  /*11400*/  LOP3.LUT R21, R21, R2, RZ, 0xc0, !PT ;  /* 0x0000000215157212 */ /* 0x000fec00078ec0ff */
[----:B------:R-:W-:Y:S01]  /*11410*/  MUFU.EX2 R179, R133 ;  /* 0x0000008500b37308 */ /* 0x000fe20000000800 */
[----:B------:R-:W-:Y:S01]  /*11420*/  LOP3.LUT R2, R34, 0xff, RZ, 0xc0, !PT ;  /* 0x000000ff22027812 */ /* 0x000fe200078ec0ff */
[----:B------:R-:W-:Y:S01]  /*11430*/  STG.E.U16 desc[UR16][R160.64+0x10], R157 ;  /* 0x0000109da0007986 */ /* 0x000fe2000c101510 */
[----:B-----5:R-:W-:Y:S02]  /*11440*/  LOP3.LUT R171, R167, 0xff, RZ, 0xc0, !PT ;  /* 0x000000ffa7ab7812 */ /* 0x020fe400078ec0ff */
[----:B------:R-:W-:Y:S02]  /*11450*/  PRMT R22, R2, 0x5410, R176 ;  /* 0x0000541002167816 */ /* 0x000fe400000000b0 */
[----:B------:R-:W-:Y:S01]  /*11460*/  PRMT R0, R171, 0x5410, R118 ;  /* 0x00005410ab007816 */ /* 0x000fe20000000076 */
[----:B------:R-:W-:Y:S01]  /*11470*/  FADD.FTZ R118, R208, R33 ;  /* 0x00000021d0767221 */ /* 0x000fe20000010000 */
[----:B------:R-:W-:Y:S01]  /*11480*/  F2FP.F16.F32.PACK_AB R135, R202, R181 ;  /* 0x000000b5ca87723e */ /* 0x000fe200000000ff */
[----:B------:R-:W5:Y:S01]  /*11490*/  LDSM.16.MT88.4 R32, [R182+0xd000] ;  /* 0x00d00000b620783b */ /* 0x000f620000004200 */
[--C-:B------:R-:W-:Y:S01]  /*114a0*/  HSET2.LE.AND R22, R22, R195.reuse, PT ;  /* 0x000000c316167233 */ /* 0x100fe20003803000 */
[----:B------:R-:W-:Y:S01]  /*114b0*/  FADD.FTZ R118, R212, R118 ;  /* 0x00000076d4767221 */ /* 0x000fe20000010000 */
[--C-:B------:R-:W-:Y:S02]  /*114c0*/  HSET2.LE.AND R0, R0, R195.reuse, PT ;  /* 0x000000c300007233 */ /* 0x100fe40003803000 */
[----:B------:R-:W-:Y:S02]  /*114d0*/  PRMT R134, R135, 0x7632, R134 ;  /* 0x0000763287867816 */ /* 0x000fe40000000086 */
[----:B------:R-:W-:Y:S02]  /*114e0*/  ISETP.LE.U32.AND P6, PT, R171, UR6, PT ;  /* 0x00000006ab007c0c */ /* 0x000fe4000bfc3070 */
[----:B------:R-:W-:Y:S02]  /*114f0*/  LOP3.LUT R20, R20, R0, RZ, 0xc0, !PT ;  /* 0x0000000014147212 */ /* 0x000fe400078ec0ff */
[----:B------:R-:W-:Y:S02]  /*11500*/  PRMT R0, R177, 0x5410, R178 ;  /* 0x00005410b1007816 */ /* 0x000fe400000000b2 */
[----:B------:R-:W-:Y:S02]  /*11510*/  PRMT R167, R168, 0x7773, RZ ;  /* 0x00007773a8a77816 */ /* 0x000fe400000000ff */
[----:B------:R-:W-:Y:S05]  /*11520*/  LOP3.LUT R0, R0, 0xff00ff, RZ, 0xc0, !PT ;  /* 0x00ff00ff00007812 */ /* 0x000fea00078ec0ff */
[--C-:B------:R-:W-:Y:S01]  /*11530*/  HSET2.LE.AND R23, R0, R195.reuse, PT ;  /* 0x000000c300177233 */ /* 0x100fe20003803000 */
[----:B------:R-:W-:Y:S01]  /*11540*/  @!P6 HADD2 R245, -R144.H0_H0, -RZ.H0_H0 ;  /* 0xa00000ff90f5e230 */ /* 0x000fe20000000900 */
[----:B------:R-:W-:Y:S02]  /*11550*/  PRMT R0, R141, 0x5410, R139 ;  /* 0x000054108d007816 */ /* 0x000fe4000000008b */
[----:B------:R-:W-:Y:S02]  /*11560*/  @!P4 PRMT R141, R242, 0x5410, RZ ;  /* 0x00005410f28dc816 */ /* 0x000fe400000000ff */
[----:B------:R-:W-:Y:S02]  /*11570*/  LOP3.LUT R22, R0, R22, RZ, 0xc0, !PT ;  /* 0x0000001600167212 */ /* 0x000fe400078ec0ff */
[----:B------:R-:W-:Y:S02]  /*11580*/  PRMT R0, R137, 0x5410, R136 ;  /* 0x0000541089007816 */ /* 0x000fe40000000088 */
[----:B------:R-:W-:Y:S02]  /*11590*/  @!P6 PRMT R144, R245, 0x5410, RZ ;  /* 0x00005410f590e816 */ /* 0x000fe400000000ff */
[----:B------:R-:W-:Y:S02]  /*115a0*/  LOP3.LUT R23, R0, R23, RZ, 0xc0, !PT ;  /* 0x0000001700177212 */ /* 0x000fe400078ec0ff */
[----:B------:R-:W-:Y:S02]  /*115b0*/  @P2 PRMT R139, R240, 0x5410, RZ ;  /* 0x00005410f08b2816 */ /* 0x000fe400000000ff */
[----:B------:R-:W-:Y:S02]  /*115c0*/  ISETP.LE.U32.AND P6, PT, R174, UR6, PT ;  /* 0x00000006ae007c0c */ /* 0x000fe4000bfc3070 */
[----:B------:R-:W-:Y:S01]  /*115d0*/  ISETP.LE.U32.AND P4, PT, R154, UR6, PT ;  /* 0x000000069a007c0c */ /* 0x000fe2000bf83070 */
[C---:B-1----:R-:W-:Y:S08]  /*115e0*/  HMMA.16816.F32 R4, R20.reuse, R28, R4 ;  /* 0x0000001c1404723c */ /* 0x042ff00000001804 */
[C---:B------:R-:W-:Y:S01]  /*115f0*/  HMMA.16816.F32 R8, R20.reuse, R30, R8 ;  /* 0x0000001e1408723c */ /* 0x040fe20000001808 */
[----:B------:R-:W1:Y:S02]  /*11600*/  LDSM.16.MT88.4 R28, [R180+0xf000] ;  /* 0x00f00000b41c783b */ /* 0x000e640000004200 */
[----:B------:R-:W-:Y:S02]  /*11610*/  @!P6 HADD2 R243, -R142.H0_H0, -RZ.H0_H0 ;  /* 0xa00000ff8ef3e230 */ /* 0x000fe40000000900 */
[----:B------:R-:W-:Y:S03]  /*11620*/  @!P4 HADD2 R237, -R135.H0_H0, -RZ.H0_H0 ;  /* 0xa00000ff87edc230 */ /* 0x000fe60000000900 */
[C---:B-----5:R-:W-:Y:S03]  /*11630*/  HMMA.16816.F32 R36, R20.reuse, R32, R36 ;  /* 0x000000201424723c */ /* 0x060fe60000001824 */
[----:B------:R-:W-:Y:S02]  /*11640*/  @!P6 PRMT R142, R243, 0x5410, RZ ;  /* 0x00005410f38ee816 */ /* 0x000fe400000000ff */
[----:B------:R-:W-:Y:S03]  /*11650*/  ISETP.GT.U32.AND P6, PT, R178, UR6, PT ;  /* 0x00000006b2007c0c */ /* 0x000fe6000bfc4070 */
[C---:B------:R-:W-:Y:S01]  /*11660*/  HMMA.16816.F32 R40, R20.reuse, R34, R40 ;  /* 0x000000221428723c */ /* 0x040fe20000001828 */
[----:B------:R-:W5:Y:S07]  /*11670*/  LDSM.16.MT88.4 R32, [R182+0xf000] ;  /* 0x00f00000b620783b */ /* 0x000f6e0000004200 */
[C---:B------:R-:W-:Y:S03]  /*11680*/  HMMA.16816.F32 R44, R20.reuse, R124, R44 ;  /* 0x0000007c142c723c */ /* 0x040fe6000000182c */
[----:B------:R-:W-:Y:S05]  /*11690*/  @P6 HADD2 R239, -R136.H0_H0, -RZ.H0_H0 ;  /* 0xa00000ff88ef6230 */ /* 0x000fea0000000900 */
[C---:B------:R-:W-:Y:S03]  /*116a0*/  HMMA.16816.F32 R48, R20.reuse, R126, R48 ;  /* 0x0000007e1430723c */ /* 0x040fe60000001830 */
[----:B------:R-:W-:Y:S02]  /*116b0*/  @P6 PRMT R136, R239, 0x5410, RZ ;  /* 0x00005410ef886816 */ /* 0x000fe400000000ff */
[----:B------:R-:W-:Y:S03]  /*116c0*/  ISETP.LE.U32.AND P6, PT, R155, UR6, PT ;  /* 0x000000069b007c0c */ /* 0x000fe6000bfc3070 */
[C---:B------:R-:W-:Y:S08]  /*116d0*/  HMMA.16816.F32 R52, R20.reuse, R24, R52 ;  /* 0x000000181434723c */ /* 0x040ff00000001834 */
[C---:B------:R-:W-:Y:S01]  /*116e0*/  HMMA.16816.F32 R56, R20.reuse, R26, R56 ;  /* 0x0000001a1438723c */ /* 0x040fe20000001838 */
[----:B------:R-:W5:Y:S07]  /*116f0*/  LDSM.16.MT88.4 R24, [R153+0x3000] ;  /* 0x003000009918783b */ /* 0x000f6e0000004200 */
[C---:B-1----:R-:W-:Y:S08]  /*11700*/  HMMA.16816.F32 R60, R20.reuse, R28, R60 ;  /* 0x0000001c143c723c */ /* 0x042ff0000000183c */
[C---:B------:R-:W-:Y:S08]  /*11710*/  HMMA.16816.F32 R64, R20.reuse, R30, R64 ;  /* 0x0000001e1440723c */ /* 0x040ff00000001840 */
[C---:B-----5:R-:W-:Y:S08]  /*11720*/  HMMA.16816.F32 R68, R20.reuse, R32, R68 ;  /* 0x000000201444723c */ /* 0x060ff00000001844 */
[C---:B------:R-:W-:Y:S01]  /*11730*/  HMMA.16816.F32 R72, R20.reuse, R34, R72 ;  /* 0x000000221448723c */ /* 0x040fe20000001848 */
[----:B------:R-:W-:Y:S07]  /*11740*/  LDSM.16.MT88.4 R32, [R182+0x11000] ;  /* 0x01100000b620783b */ /* 0x000fee0000004200 */
[C---:B------:R-:W-:Y:S03]  /*11750*/  HMMA.16816.F32 R76, R20.reuse, R120, R76 ;  /* 0x00000078144c723c */ /* 0x040fe6000000184c */
[----:B------:R-:W-:Y:S04]  /*11760*/  LOP3.LUT R120, R169, 0xffff, RZ, 0xc0, !PT ;  /* 0x0000ffffa9787812 */ /* 0x000fe800078ec0ff */
[----:B------:R-:W-:Y:S01]  /*11770*/  SHF.R.U32.HI R120, RZ, 0x8, R120 ;  /* 0x00000008ff787819 */ /* 0x000fe20000011678 */
[C---:B------:R-:W-:Y:S03]  /*11780*/  HMMA.16816.F32 R80, R20.reuse, R122, R80 ;  /* 0x0000007a1450723c */ /* 0x040fe60000001850 */
[----:B------:R-:W-:Y:S05]  /*11790*/  IMAD.MOV.U32 R122, RZ, RZ, R168 ;  /* 0x000000ffff7a7224 */ /* 0x000fea00078e00a8 */
[C---:B------:R-:W-:Y:S08]  /*117a0*/  HMMA.16816.F32 R84, R20.reuse, R24, R84 ;  /* 0x000000181454723c */ /* 0x040ff00000001854 */
[C---:B------:R-:W-:Y:S01]  /*117b0*/  HMMA.16816.F32 R88, R20.reuse, R26, R88 ;  /* 0x0000001a1458723c */ /* 0x040fe20000001858 */
[----:B------:R-:W-:Y:S02]  /*117c0*/  LDSM.16.MT88.4 R24, [R117+0x5000] ;  /* 0x005000007518783b */ /* 0x000fe40000004200 */
[----:B---3--:R-:W-:Y:S05]  /*117d0*/  @P3 HADD2 R222, -R156.H0_H0, -RZ.H0_H0 ;  /* 0xa00000ff9cde3230 */ /* 0x008fea0000000900 */
[----:B------:R-:W-:Y:S01]  /*117e0*/  PRMT R0, R222, 0x7610, R0 ;  /* 0x00007610de007816 */ /* 0x000fe20000000000 */
[----:B------:R-:W-:Y:S03]  /*117f0*/  @P3 STL.S16 [R1+0x20], R222 ;  /* 0x000020de01003387 */ /* 0x000fe60000100600 */
[----:B------:R-:W-:Y:S02]  /*11800*/  @P3 PRMT R156, R0, 0x5410, RZ ;  /* 0x00005410009c3816 */ /* 0x000fe400000000ff */
[----:B------:R3:W5:Y:S01]  /*11810*/  LDL.S16 R0, [R1] ;  /* 0x0000000001007983 */ /* 0x0007620000100600 */
[----:B------:R-:W-:Y:S03]  /*11820*/  ISETP.GT.U32.AND P3, PT, R203, UR6, PT ;  /* 0x00000006cb007c0c */ /* 0x000fe6000bf64070 */
[----:B------:R-:W-:Y:S10]  /*11830*/  STG.E.U16 desc[UR16][R160.64+0x12], R156 ;  /* 0x0000129ca0007986 */ /* 0x000ff4000c101510 */
[----:B--2---:R-:W-:Y:S05]  /*11840*/  @P3 HADD2 R221, -R158.H0_H0, -RZ.H0_H0 ;  /* 0xa00000ff9edd3230 */ /* 0x004fea0000000900 */
[----:B------:R-:W-:Y:S01]  /*11850*/  PRMT R124, R221, 0x7610, R124 ;  /* 0x00007610dd7c7816 */ /* 0x000fe2000000007c */
[----:B------:R-:W-:Y:S03]  /*11860*/  @P3 STL.S16 [R1+0xc], R221 ;  /* 0x00000cdd01003387 */ /* 0x000fe60000100600 */
[----:B------:R-:W-:Y:S02]  /*11870*/  @P3 PRMT R158, R124, 0x5410, RZ ;  /* 0x000054107c9e3816 */ /* 0x000fe400000000ff */
[----:B------:R-:W-:Y:S01]  /*11880*/  ISETP.GT.U32.AND P3, PT, R204, UR6, PT ;  /* 0x00000006cc007c0c */ /* 0x000fe2000bf64070 */
[----:B------:R-:W-:Y:S08]  /*11890*/  LDSM.16.MT88.4 R124, [R180+0xd800] ;  /* 0x00d80000b47c783b */ /* 0x000ff00000004200 */
[----:B------:R-:W-:Y:S04]  /*118a0*/  STG.E.U16 desc[UR16][R164.64+0x12], R158 ;  /* 0x0000129ea4007986 */ /* 0x000fe8000c101510 */
[----:B------:R-:W-:Y:S05]  /*118b0*/  @P3 HADD2 R166, -R159.H0_H0, -RZ.H0_H0 ;  /* 0xa00000ff9fa63230 */ /* 0x000fea0000000900 */
[----:B------:R-:W-:Y:S01]  /*118c0*/  PRMT R28, R166, 0x7610, R28 ;  /* 0x00007610a61c7816 */ /* 0x000fe2000000001c */
[----:B------:R1:W-:Y:S03]  /*118d0*/  @P3 STL.S16 [R1+0x8], R166 ;  /* 0x000008a601003387 */ /* 0x0003e60000100600 */
[----:B------:R-:W-:Y:S02]  /*118e0*/  @P3 PRMT R159, R28, 0x5410, RZ ;  /* 0x000054101c9f3816 */ /* 0x000fe400000000ff */
[----:B------:R-:W2:Y:S01]  /*118f0*/  LDSM.16.MT88.4 R28, [R180+0x11000] ;  /* 0x01100000b41c783b */ /* 0x000ea20000004200 */
[----:B------:R-:W-:Y:S02]  /*11900*/  ISETP.LE.U32.AND P3, PT, R170, UR6, PT ;  /* 0x00000006aa007c0c */ /* 0x000fe4000bf63070 */
[C---:B------:R-:W-:Y:S05]  /*11910*/  PRMT R170, R168.reuse, 0x7772, RZ ;  /* 0x00007772a8aa7816 */ /* 0x040fea00000000ff */
[----:B------:R-:W-:Y:S06]  /*11920*/  STG.E.U16 desc[UR16][R164.64+0x10], R159 ;  /* 0x0000109fa4007986 */ /* 0x000fec000c101510 */
[----:B----4-:R-:W-:Y:S05]  /*11930*/  @!P3 HADD2 R129, -R140.H0_H0, -RZ.H0_H0 ;  /* 0xa00000ff8c81b230 */ /* 0x010fea0000000900 */
[----:B------:R-:W-:Y:S01]  /*11940*/  @!P3 STL.S16 [R1+0x4], R129 ;  /* 0x000004810100b387 */ /* 0x000fe20000100600 */
[----:B------:R-:W-:Y:S02]  /*11950*/  PRMT R2, R129, 0x7610, R2 ;  /* 0x0000761081027816 */ /* 0x000fe40000000002 */
[----:B-1----:R-:W-:Y:S02]  /*11960*/  PRMT R166, R168, 0x7771, RZ ;  /* 0x00007771a8a67816 */ /* 0x002fe400000000ff */
[----:B------:R-:W-:Y:S01]  /*11970*/  @!P3 PRMT R140, R2, 0x5410, RZ ;  /* 0x00005410028cb816 */ /* 0x000fe200000000ff */
[----:B------:R-:W-:Y:S01]  /*11980*/  FADD.FTZ R2, R213, R128 ;  /* 0x00000080d5027221 */ /* 0x000fe20000010000 */
[----:B------:R-:W-:Y:S01]  /*11990*/  ISETP.LE.U32.AND P3, PT, R172, UR6, PT ;  /* 0x00000006ac007c0c */ /* 0x000fe2000bf63070 */
[----:B------:R-:W-:Y:S01]  /*119a0*/  LDSM.16.MT88.4 R128, [R117+0x1800] ;  /* 0x001800007580783b */ /* 0x000fe20000004200 */
[----:B------:R-:W1:Y:S01]  /*119b0*/  MUFU.EX2 R172, R132 ;  /* 0x0000008400ac7308 */ /* 0x000e620000000800 */
[----:B------:R-:W-:Y:S06]  /*119c0*/  FADD.FTZ R2, R214, R2 ;  /* 0x00000002d6027221 */ /* 0x000fec0000010000 */
[----:B------:R4:W-:Y:S04]  /*119d0*/  STG.E.U16 desc[UR16][R160.64+0x20], R140 ;  /* 0x0000208ca0007986 */ /* 0x0009e8000c101510 */
[----:B------:R-:W-:Y:S01]  /*119e0*/  @!P3 HADD2 R251, -R152.H0_H0, -RZ.H0_H0 ;  /* 0xa00000ff98fbb230 */ /* 0x000fe20000000900 */
[C---:B--2---:R-:W-:Y:S03]  /*119f0*/  HMMA.16816.F32 R92, R20.reuse, R28, R92 ;  /* 0x0000001c145c723c */ /* 0x044fe6000000185c */
[----:B-1----:R-:W-:Y:S02]  /*11a00*/  F2FP.F16.F32.PACK_AB R133, R179, R172 ;  /* 0x000000acb385723e */ /* 0x002fe400000000ff */
[----:B------:R-:W-:Y:S02]  /*11a10*/  @!P3 PRMT R152, R251, 0x5410, RZ ;  /* 0x00005410fb98b816 */ /* 0x000fe400000000ff */
[----:B------:R-:W-:Y:S01]  /*11a20*/  PRMT R132, R133, 0x7632, R132 ;  /* 0x0000763285847816 */ /* 0x000fe20000000084 */
[C---:B------:R-:W-:Y:S01]  /*11a30*/  HMMA.16816.F32 R96, R20.reuse, R30, R96 ;  /* 0x0000001e1460723c */ /* 0x040fe20000001860 */
[----:B------:R-:W1:Y:S02]  /*11a40*/  LDSM.16.MT88.4 R28, [R153+0x5000] ;  /* 0x00500000991c783b */ /* 0x000e640000004200 */
[----:B------:R-:W-:Y:S01]  /*11a50*/  ISETP.LE.U32.AND P3, PT, R175, UR6, PT ;  /* 0x00000006af007c0c */ /* 0x000fe2000bf63070 */
[----:B------:R-:W-:Y:S04]  /*11a60*/  @!P6 HADD2 R235, -R132.H0_H0, -RZ.H0_H0 ;  /* 0xa00000ff84ebe230 */ /* 0x000fe80000000900 */
[C---:B------:R-:W-:Y:S03]  /*11a70*/  HMMA.16816.F32 R100, R20.reuse, R32, R100 ;  /* 0x000000201464723c */ /* 0x040fe60000001864 */
[----:B------:R-:W-:Y:S01]  /*11a80*/  FADD.FTZ R32, R218, R2 ;  /* 0x00000002da207221 */ /* 0x000fe20000010000 */
[----:B------:R-:W-:Y:S02]  /*11a90*/  F2FP.F16.F32.PACK_AB R2, R163, R183 ;  /* 0x000000b7a302723e */ /* 0x000fe400000000ff */
[----:B----4-:R-:W-:Y:S01]  /*11aa0*/  LOP3.LUT R140, R122, 0xff, RZ, 0xc0, !PT ;  /* 0x000000ff7a8c7812 */ /* 0x010fe200078ec0ff */
[----:B------:R-:W-:Y:S01]  /*11ab0*/  FADD.FTZ R156, R207, R32 ;  /* 0x00000020cf9c7221 */ /* 0x000fe20000010000 */
[C---:B------:R-:W-:Y:S01]  /*11ac0*/  HMMA.16816.F32 R104, R20.reuse, R34, R104 ;  /* 0x000000221468723c */ /* 0x040fe20000001868 */
[----:B------:R-:W2:Y:S02]  /*11ad0*/  LDSM.16.MT88.4 R32, [R182+0xd800] ;  /* 0x00d80000b620783b */ /* 0x000ea40000004200 */
[----:B------:R-:W-:Y:S05]  /*11ae0*/  @!P3 HADD2 R250, -R151.H0_H0, -RZ.H0_H0 ;  /* 0xa00000ff97fab230 */ /* 0x000fea0000000900 */
[C---:B------:R-:W-:Y:S03]  /*11af0*/  HMMA.16816.F32 R108, R20.reuse, R24, R108 ;  /* 0x00000018146c723c */ /* 0x040fe6000000186c */
[----:B------:R-:W-:Y:S02]  /*11b00*/  PRMT R24, R154, 0x5410, R120 ;  /* 0x000054109a187816 */ /* 0x000fe40000000078 */
[----:B------:R-:W-:Y:S02]  /*11b10*/  PRMT R25, R169, 0x7632, R25 ;  /* 0x00007632a9197816 */ /* 0x000fe40000000019 */
[----:B------:R-:W-:Y:S01]  /*11b20*/  @!P3 PRMT R151, R250, 0x5410, RZ ;  /* 0x00005410fa97b816 */ /* 0x000fe200000000ff */
[C---:B------:R-:W-:Y:S03]  /*11b30*/  HMMA.16816.F32 R12, R20.reuse, R26, R12 ;  /* 0x0000001a140c723c */ /* 0x040fe6000000180c */
[--C-:B------:R-:W-:Y:S02]  /*11b40*/  HSET2.LE.AND R24, R24, R195.reuse, PT ;  /* 0x000000c318187233 */ /* 0x100fe40003803000 */
[----:B------:R-:W-:Y:S02]  /*11b50*/  LOP3.LUT R148, R25, 0xff, RZ, 0xc0, !PT ;  /* 0x000000ff19947812 */ /* 0x000fe400078ec0ff */
        /* <DEDUP_REMOVED lines=8> */
[----:B------:R-:W-:Y:S02]  /*11be0*/  @!P4 PRMT R135, R237, 0x5410, RZ ;  /* 0x00005410ed87c816 */ /* 0x000fe400000000ff */
[----:B------:R-:W-:Y:S02]  /*11bf0*/  LOP3.LUT R25, R26, R25, RZ, 0xc0, !PT ;  /* 0x000000191a197212 */ /* 0x000fe400078ec0ff */
[----:B------:R-:W-:Y:S02]  /*11c00*/  LOP3.LUT R27, R27, 0xff00ff, RZ, 0xc0, !PT ;  /* 0x00ff00ff1b1b7812 */ /* 0x000fe400078ec0ff */
[----:B------:R-:W-:Y:S02]  /*11c10*/  PRMT R26, R140, 0x5410, R166 ;  /* 0x000054108c1a7816 */ /* 0x000fe400000000a6 */
[----:B------:R-:W-:Y:S02]  /*11c20*/  @!P6 PRMT R132, R235, 0x5410, RZ ;  /* 0x00005410eb84e816 */ /* 0x000fe400000000ff */
[--C-:B------:R-:W-:Y:S02]  /*11c30*/  HSET2.LE.AND R27, R27, R195.reuse, PT ;  /* 0x000000c31b1b7233 */ /* 0x100fe40003803000 */
[----:B------:R-:W-:Y:S02]  /*11c40*/  HSET2.LE.AND R26, R26, R195, PT ;  /* 0x000000c31a1a7233 */ /* 0x000fe40003803000 */
[----:B------:R-:W-:Y:S02]  /*11c50*/  ISETP.GT.U32.AND P3, PT, R199, UR6, PT ;  /* 0x00000006c7007c0c */ /* 0x000fe4000bf64070 */
[----:B------:R-:W-:Y:S02]  /*11c60*/  ISETP.LE.U32.AND P2, PT, R148, UR6, PT ;  /* 0x0000000694007c0c */ /* 0x000fe4000bf43070 */
[----:B------:R-:W-:Y:S09]  /*11c70*/  ISETP.LE.U32.AND P4, PT, R140, UR6, PT ;  /* 0x000000068c007c0c */ /* 0x000ff2000bf83070 */
[----:B------:R-:W-:Y:S02]  /*11c80*/  @P3 HADD2 R249, -R146.H0_H0, -RZ.H0_H0 ;  /* 0xa00000ff92f93230 */ /* 0x000fe40000000900 */
[----:B------:R-:W-:Y:S02]  /*11c90*/  @!P2 HADD2 R236, -R133.H0_H0, -RZ.H0_H0 ;  /* 0xa00000ff85eca230 */ /* 0x000fe40000000900 */
[----:B------:R-:W-:Y:S01]  /*11ca0*/  @!P4 HADD2 R234, -R119.H0_H0, -RZ.H0_H0 ;  /* 0xa00000ff77eac230 */ /* 0x000fe20000000900 */
[----:B------:R-:W-:Y:S02]  /*11cb0*/  @P3 PRMT R146, R249, 0x5410, RZ ;  /* 0x00005410f9923816 */ /* 0x000fe400000000ff */
[----:B------:R-:W-:Y:S02]  /*11cc0*/  @!P2 PRMT R133, R236, 0x5410, RZ ;  /* 0x00005410ec85a816 */ /* 0x000fe400000000ff */
[----:B------:R-:W-:Y:S02]  /*11cd0*/  ISETP.GT.U32.AND P3, PT, R201, UR6, PT ;  /* 0x00000006c9007c0c */ /* 0x000fe4000bf64070 */
[----:B------:R-:W-:Y:S11]  /*11ce0*/  ISETP.GT.U32.AND P2, PT, R167, UR6, PT ;  /* 0x00000006a7007c0c */ /* 0x000ff6000bf44070 */
[----:B------:R-:W-:Y:S05]  /*11cf0*/  @P3 HADD2 R247, -R150.H0_H0, -RZ.H0_H0 ;  /* 0xa00000ff96f73230 */ /* 0x000fea0000000900 */
[----:B------:R-:W-:Y:S02]  /*11d00*/  @P3 PRMT R150, R247, 0x5410, RZ ;  /* 0x00005410f7963816 */ /* 0x000fe400000000ff */
[----:B------:R-:W-:Y:S11]  /*11d10*/  ISETP.LE.U32.AND P3, PT, R173, UR6, PT ;  /* 0x00000006ad007c0c */ /* 0x000ff6000bf63070 */
[----:B------:R-:W-:Y:S02]  /*11d20*/  @!UPT UIADD3 URZ, UPT, UPT, URZ, URZ, URZ ;  /* 0x000000fffffff290 */ /* 0x000fe4000fffe0ff */
[----:B------:R-:W-:Y:S05]  /*11d30*/  @!P3 HADD2 R246, -R138.H0_H0, -RZ.H0_H0 ;  /* 0xa00000ff8af6b230 */ /* 0x000fea0000000900 */
[----:B------:R-:W-:Y:S02]  /*11d40*/  @!P3 PRMT R138, R246, 0x5410, RZ ;  /* 0x00005410f68ab816 */ /* 0x000fe400000000ff */
[----:B------:R-:W-:Y:S11]  /*11d50*/  ISETP.GT.U32.AND P3, PT, R177, UR6, PT ;  /* 0x00000006b1007c0c */ /* 0x000ff6000bf64070 */
[----:B------:R-:W-:Y:S02]  /*11d60*/  @!UPT UIADD3 URZ, UPT, UPT, URZ, URZ, URZ ;  /* 0x000000fffffff290 */ /* 0x000fe4000fffe0ff */
[----:B------:R-:W-:Y:S05]  /*11d70*/  @P3 HADD2 R241, -R137.H0_H0, -RZ.H0_H0 ;  /* 0xa00000ff89f13230 */ /* 0x000fea0000000900 */
[----:B------:R-:W-:Y:S02]  /*11d80*/  @P3 PRMT R137, R241, 0x5410, RZ ;  /* 0x00005410f1893816 */ /* 0x000fe400000000ff */
[----:B------:R-:W-:Y:S01]  /*11d90*/  ISETP.GT.U32.AND P3, PT, R166, UR6, PT ;  /* 0x00000006a6007c0c */ /* 0x000fe2000bf64070 */
[----:B-----5:R-:W-:Y:S05]  /*11da0*/  @!P5 HADD2 R0, -R145.H0_H0, -RZ.H0_H0 ;  /* 0xa00000ff9100d230 */ /* 0x020fea0000000900 */
[----:B------:R1:W-:Y:S01]  /*11db0*/  @!P5 STL.S16 [R1], R0 ;  /* 0x000000000100d387 */ /* 0x0003e20000100600 */
[----:B------:R-:W-:Y:S04]  /*11dc0*/  PRMT R121, R0, 0x7610, R121 ;  /* 0x0000761000797816 */ /* 0x000fe80000000079 */
[----:B------:R-:W-:Y:S05]  /*11dd0*/  @!P5 PRMT R145, R121, 0x5410, RZ ;  /* 0x000054107991d816 */ /* 0x000fea00000000ff */
[----:B------:R4:W-:Y:S04]  /*11de0*/  STG.E.U16 desc[UR16][R160.64+0x22], R145 ;  /* 0x00002291a0007986 */ /* 0x0009e8000c101510 */
[----:B------:R-:W-:Y:S04]  /*11df0*/  STG.E.U16 desc[UR16][R164.64+0x20], R152 ;  /* 0x00002098a4007986 */ /* 0x000fe8000c101510 */
[----:B------:R-:W-:Y:S04]  /*11e00*/  STG.E.U16 desc[UR16][R164.64+0x22], R151 ;  /* 0x00002297a4007986 */ /* 0x000fe8000c101510 */
[----:B------:R-:W-:Y:S01]  /*11e10*/  STG.E.U16 desc[UR16][R160.64+0x30], R147 ;  /* 0x00003093a0007986 */ /* 0x000fe2000c101510 */
[----:B-1----:R-:W-:Y:S03]  /*11e20*/  LOP3.LUT R0, R120, 0xffff, RZ, 0xc0, !PT ;  /* 0x0000ffff78007812 */ /* 0x002fe600078ec0ff */
[----:B------:R-:W-:Y:S01]  /*11e30*/  STG.E.U16 desc[UR16][R160.64+0x32], R146 ;  /* 0x00003292a0007986 */ /* 0x000fe2000c101510 */
[----:B------:R-:W-:Y:S01]  /*11e40*/  ISETP.LE.U32.AND P5, PT, R0, UR6, PT ;  /* 0x0000000600007c0c */ /* 0x000fe2000bfa3070 */
[--C-:B------:R-:W-:Y:S01]  /*11e50*/  FADD.FTZ R0, R215, R118.reuse ;  /* 0x00000076d7007221 */ /* 0x100fe20000010000 */
[C---:B------:R-:W-:Y:S01]  /*11e60*/  PRMT R118, R119.reuse, 0x7632, R118 ;  /* 0x0000763277767816 */ /* 0x040fe20000000076 */
[----:B------:R-:W-:Y:S02]  /*11e70*/  STG.E.U16 desc[UR16][R164.64+0x32], R149 ;  /* 0x00003295a4007986 */ /* 0x000fe4000c101510 */
[--C-:B------:R-:W-:Y:S01]  /*11e80*/  FADD.FTZ R121, R220, R0.reuse ;  /* 0x00000000dc797221 */ /* 0x100fe20000010000 */
[----:B------:R-:W-:Y:S01]  /*11e90*/  PRMT R0, R2, 0x7632, R0 ;  /* 0x0000763202007816 */ /* 0x000fe20000000000 */
[----:B------:R-:W-:Y:S01]  /*11ea0*/  STG.E.U16 desc[UR16][R164.64+0x30], R150 ;  /* 0x00003096a4007986 */ /* 0x000fe2000c101510 */
[----:B------:R-:W-:Y:S01]  /*11eb0*/  PRMT R28, R119, 0x5410, R118 ;  /* 0x00005410771c7816 */ /* 0x000fe20000000076 */
[----:B------:R-:W-:Y:S01]  /*11ec0*/  FADD.FTZ R121, R206, R121 ;  /* 0x00000079ce797221 */ /* 0x000fe20000010000 */
[----:B------:R-:W-:Y:S01]  /*11ed0*/  PRMT R20, R2, 0x5410, R0 ;  /* 0x0000541002147816 */ /* 0x000fe20000000000 */
[----:B------:R-:W-:Y:S01]  /*11ee0*/  STG.E.U16 desc[UR16][R160.64+0x40], R144 ;  /* 0x00004090a0007986 */ /* 0x000fe2000c101510 */
[----:B------:R-:W-:Y:S01]  /*11ef0*/  LOP3.LUT R26, R28, R26, RZ, 0xc0, !PT ;  /* 0x0000001a1c1a7212 */ /* 0x000fe200078ec0ff */
[----:B----4-:R-:W-:Y:S01]  /*11f00*/  FADD.FTZ R145, R209, R121 ;  /* 0x00000079d1917221 */ /* 0x010fe20000010000 */
[----:B------:R-:W-:Y:S01]  /*11f10*/  LOP3.LUT R27, R20, R27, RZ, 0xc0, !PT ;  /* 0x0000001b141b7212 */ /* 0x000fe200078ec0ff */
[----:B------:R-:W-:Y:S01]  /*11f20*/  LDSM.16.MT88.4 R28, [R117+0x3800] ;  /* 0x00380000751c783b */ /* 0x000fe20000004200 */
[----:B------:R-:W-:Y:S01]  /*11f30*/  @!P4 PRMT R119, R234, 0x5410, RZ ;  /* 0x00005410ea77c816 */ /* 0x000fe200000000ff */
[----:B------:R-:W-:Y:S02]  /*11f40*/  @!P5 HADD2 R238, -R134.H0_H0, -RZ.H0_H0 ;  /* 0xa00000ff86eed230 */ /* 0x000fe40000000900 */
[----:B------:R-:W-:Y:S02]  /*11f50*/  @P3 HADD2 R233, -R118.H0_H0, -RZ.H0_H0 ;  /* 0xa00000ff76e93230 */ /* 0x000fe40000000900 */
[C---:B------:R-:W-:Y:S02]  /*11f60*/  HMMA.16816.F32 R120, R24.reuse, R124, R4 ;  /* 0x0000007c1878723c */ /* 0x040fe40000001804 */
[----:B------:R-:W1:Y:S03]  /*11f70*/  LDSM.16.MT88.4 R4, [R153+0x1800] ;  /* 0x001800009904783b */ /* 0x000e660000004200 */
[----:B------:R-:W-:Y:S01]  /*11f80*/  @!P5 PRMT R134, R238, 0x5410, RZ ;  /* 0x00005410ee86d816 */ /* 0x000fe200000000ff */
[----:B------:R-:W-:Y:S01]  /*11f90*/  @P2 HADD2 R229, -R0.H0_H0, -RZ.H0_H0 ;  /* 0xa00000ff00e52230 */ /* 0x000fe20000000900 */
[----:B------:R-:W-:Y:S01]  /*11fa0*/  @P3 PRMT R118, R233, 0x5410, RZ ;  /* 0x00005410e9763816 */ /* 0x000fe200000000ff */
[C---:B------:R-:W-:Y:S02]  /*11fb0*/  HMMA.16816.F32 R124, R24.reuse, R126, R8 ;  /* 0x0000007e187c723c */ /* 0x040fe40000001808 */
[----:B------:R-:W4:Y:S01]  /*11fc0*/  LDSM.16.MT88.4 R8, [R180+0xf800] ;  /* 0x00f80000b408783b */ /* 0x000f220000004200 */
[----:B------:R-:W-:Y:S02]  /*11fd0*/  @P2 PRMT R0, R229, 0x5410, RZ ;  /* 0x00005410e5002816 */ /* 0x000fe400000000ff */
[----:B------:R-:W-:Y:S02]  /*11fe0*/  ISETP.GT.U32.AND P5, PT, R170, UR6, PT ;  /* 0x00000006aa007c0c */ /* 0x000fe4000bfa4070 */
[C---:B------:R-:W-:Y:S01]  /*11ff0*/  ISETP.NE.AND P3, PT, R198.reuse, RZ, PT ;  /* 0x000000ffc600720c */ /* 0x040fe20003f65270 */
[C---:B--2---:R-:W-:Y:S02]  /*12000*/  HMMA.16816.F32 R36, R24.reuse, R32, R36 ;  /* 0x000000201824723c */ /* 0x044fe40000001824 */
[----:B------:R-:W2:Y:S01]  /*12010*/  LDSM.16.MT88.4 R20, [R182+0xf800] ;  /* 0x00f80000b614783b */ /* 0x000ea20000004200 */
[----:B------:R-:W-:Y:S01]  /*12020*/  VIADD R198, R198, 0xffffffff ;  /* 0xffffffffc6c67836 */ /* 0x000fe20000000000 */
[----:B------:R-:W-:Y:S04]  /*12030*/  IADD3 R207, P2, PT, R160, -0x80, RZ ;  /* 0xffffff80a0cf7810 */ /* 0x000fe80007f5e0ff */
[C---:B------:R-:W-:Y:S02]  /*12040*/  HMMA.16816.F32 R40, R24.reuse, R34, R40 ;  /* 0x000000221828723c */ /* 0x040fe40000001828 */
[----:B------:R-:W-:Y:S01]  /*12050*/  STG.E.U16 desc[UR16][R160.64+0x42], R143 ;  /* 0x0000428fa0007986 */ /* 0x000fe2000c101510 */
[----:B------:R-:W-:Y:S01]  /*12060*/  @P5 HADD2 R232, -R2.H0_H0, -RZ.H0_H0 ;  /* 0xa00000ff02e85230 */ /* 0x000fe20000000900 */
[----:B------:R-:W-:Y:S02]  /*12070*/  IADD3.X R206, PT, PT, R161, -0x1, RZ, P2, !PT ;  /* 0xffffffffa1ce7810 */ /* 0x000fe400017fe4ff */
[----:B------:R-:W-:Y:S02]  /*12080*/  STG.E.U16 desc[UR16][R164.64+0x40], R138 ;  /* 0x0000408aa4007986 */ /* 0x000fe4000c101510 */
[C---:B------:R-:W-:Y:S02]  /*12090*/  HMMA.16816.F32 R44, R24.reuse, R128, R44 ;  /* 0x00000080182c723c */ /* 0x040fe4000000182c */
[----:B------:R-:W-:Y:S01]  /*120a0*/  STG.E.U16 desc[UR16][R164.64+0x42], R142 ;  /* 0x0000428ea4007986 */ /* 0x000fe2000c101510 */
[----:B------:R-:W-:Y:S03]  /*120b0*/  @P5 PRMT R2, R232, 0x5410, RZ ;  /* 0x00005410e8025816 */ /* 0x000fe600000000ff */
[----:B------:R-:W-:Y:S02]  /*120c0*/  STG.E.U16 desc[UR16][R160.64+0x50], R141 ;  /* 0x0000508da0007986 */ /* 0x000fe4000c101510 */
[C---:B------:R-:W-:Y:S02]  /*120d0*/  HMMA.16816.F32 R48, R24.reuse, R130, R48 ;  /* 0x000000821830723c */ /* 0x040fe40000001830 */
[----:B------:R5:W-:Y:S06]  /*120e0*/  LDSM.16.MT88.4 R128, [R117+0x5800] ;  /* 0x005800007580783b */ /* 0x000bec0000004200 */
[C---:B-1----:R-:W-:Y:S02]  /*120f0*/  HMMA.16816.F32 R52, R24.reuse, R4, R52 ;  /* 0x000000041834723c */ /* 0x042fe40000001834 */
[----:B------:R-:W-:Y:S04]  /*12100*/  STG.E.U16 desc[UR16][R160.64+0x52], R139 ;  /* 0x0000528ba0007986 */ /* 0x000fe8000c101510 */
[----:B------:R-:W-:Y:S02]  /*12110*/  STG.E.U16 desc[UR16][R164.64+0x50], R137 ;  /* 0x00005089a4007986 */ /* 0x000fe4000c101510 */
[C---:B------:R-:W-:Y:S02]  /*12120*/  HMMA.16816.F32 R56, R24.reuse, R6, R56 ;  /* 0x000000061838723c */ /* 0x040fe40000001838 */
[----:B------:R-:W1:Y:S06]  /*12130*/  LDSM.16.MT88.4 R4, [R153+0x3800] ;  /* 0x003800009904783b */ /* 0x000e6c0000004200 */
[C---:B----4-:R-:W-:Y:S02]  /*12140*/  HMMA.16816.F32 R60, R24.reuse, R8, R60 ;  /* 0x00000008183c723c */ /* 0x050fe4000000183c */
[----:B------:R-:W-:Y:S01]  /*12150*/  STG.E.U16 desc[UR16][R164.64+0x52], R136 ;  /* 0x00005288a4007986 */ /* 0x000fe2000c101510 */
[----:B-----5:R-:W-:Y:S03]  /*12160*/  IMAD.MOV.U32 R117, RZ, RZ, R3 ;  /* 0x000000ffff757224 */ /* 0x020fe600078e0003 */
[----:B------:R-:W-:Y:S02]  /*12170*/  STG.E.U16 desc[UR16][R160.64+0x60], R135 ;  /* 0x00006087a0007986 */ /* 0x000fe4000c101510 */
[C---:B------:R-:W-:Y:S02]  /*12180*/  HMMA.16816.F32 R64, R24.reuse, R10, R64 ;  /* 0x0000000a1840723c */ /* 0x040fe40000001840 */
[----:B------:R-:W4:Y:S06]  /*12190*/  LDSM.16.MT88.4 R8, [R180+0x11800] ;  /* 0x01180000b408783b */ /* 0x000f2c0000004200 */
[C---:B--2---:R-:W-:Y:S02]  /*121a0*/  HMMA.16816.F32 R68, R24.reuse, R20, R68 ;  /* 0x000000141844723c */ /* 0x044fe40000001844 */
[----:B------:R-:W-:Y:S04]  /*121b0*/  STG.E.U16 desc[UR16][R160.64+0x62], R134 ;  /* 0x00006286a0007986 */ /* 0x000fe8000c101510 */
[----:B------:R-:W-:Y:S02]  /*121c0*/  STG.E.U16 desc[UR16][R164.64+0x60], R133 ;  /* 0x00006085a4007986 */ /* 0x000fe4000c101510 */
[C---:B------:R-:W-:Y:S02]  /*121d0*/  HMMA.16816.F32 R72, R24.reuse, R22, R72 ;  /* 0x000000161848723c */ /* 0x040fe40000001848 */
[----:B------:R-:W2:Y:S06]  /*121e0*/  LDSM.16.MT88.4 R20, [R182+0x11800] ;  /* 0x01180000b614783b */ /* 0x000eac0000004200 */
[C---:B------:R-:W-:Y:S02]  /*121f0*/  HMMA.16816.F32 R76, R24.reuse, R28, R76 ;  /* 0x0000001c184c723c */ /* 0x040fe4000000184c */
[----:B------:R-:W-:Y:S04]  /*12200*/  STG.E.U16 desc[UR16][R164.64+0x62], R132 ;  /* 0x00006284a4007986 */ /* 0x000fe8000c101510 */
[----:B------:R-:W-:Y:S02]  /*12210*/  STG.E.U16 desc[UR16][R160.64+0x70], R119 ;  /* 0x00007077a0007986 */ /* 0x000fe4000c101510 */
[C---:B------:R-:W-:Y:S02]  /*12220*/  HMMA.16816.F32 R80, R24.reuse, R30, R80 ;  /* 0x0000001e1850723c */ /* 0x040fe40000001850 */
[----:B------:R-:W-:Y:S04]  /*12230*/  STG.E.U16 desc[UR16][R160.64+0x72], R118 ;  /* 0x00007276a0007986 */ /* 0x000fe8000c101510 */
[----:B------:R5:W-:Y:S02]  /*12240*/  STG.E.U16 desc[UR16][R164.64+0x70], R2 ;  /* 0x00007002a4007986 */ /* 0x000be4000c101510 */
[C---:B-1----:R-:W-:Y:S02]  /*12250*/  HMMA.16816.F32 R84, R24.reuse, R4, R84 ;  /* 0x000000041854723c */ /* 0x042fe40000001854 */
[----:B------:R1:W-:Y:S06]  /*12260*/  STG.E.U16 desc[UR16][R164.64+0x72], R0 ;  /* 0x00007200a4007986 */ /* 0x0003ec000c101510 */
[C---:B------:R-:W-:Y:S01]  /*12270*/  HMMA.16816.F32 R88, R24.reuse, R6, R88 ;  /* 0x000000061858723c */ /* 0x040fe20000001858 */
[----:B------:R-:W3:Y:S07]  /*12280*/  LDSM.16.MT88.4 R4, [R153+0x5800] ;  /* 0x005800009904783b */ /* 0x000eee0000004200 */
[C---:B----4-:R-:W-:Y:S03]  /*12290*/  HMMA.16816.F32 R92, R24.reuse, R8, R92 ;  /* 0x00000008185c723c */ /* 0x050fe6000000185c */
[----:B------:R-:W-:Y:S01]  /*122a0*/  FADD.FTZ R9, R219, R145 ;  /* 0x00000091db097221 */ /* 0x000fe20000010000 */
[----:B------:R-:W-:Y:S03]  /*122b0*/  FADD.FTZ R8, R216, R156 ;  /* 0x0000009cd8087221 */ /* 0x000fe60000010000 */
[----:B------:R-:W-:Y:S01]  /*122c0*/  FADD.FTZ R9, R217, R9 ;  /* 0x00000009d9097221 */ /* 0x000fe20000010000 */
[C---:B------:R-:W-:Y:S03]  /*122d0*/  HMMA.16816.F32 R96, R24.reuse, R10, R96 ;  /* 0x0000000a1860723c */ /* 0x040fe60000001860 */
[----:B-----5:R-:W-:Y:S01]  /*122e0*/  FADD.FTZ R2, R181, R9 ;  /* 0x00000009b5027221 */ /* 0x020fe20000010000 */
[----:B------:R-:W-:Y:S03]  /*122f0*/  FADD.FTZ R8, R210, R8 ;  /* 0x00000008d2087221 */ /* 0x000fe60000010000 */
[----:B------:R-:W-:Y:S01]  /*12300*/  FADD.FTZ R2, R202, R2 ;  /* 0x00000002ca027221 */ /* 0x000fe20000010000 */
[C---:B--2---:R-:W-:Y:S03]  /*12310*/  HMMA.16816.F32 R100, R24.reuse, R20, R100 ;  /* 0x000000141864723c */ /* 0x044fe60000001864 */
[----:B------:R-:W-:Y:S01]  /*12320*/  FADD.FTZ R2, R184, R2 ;  /* 0x00000002b8027221 */ /* 0x000fe20000010000 */
[----:B------:R-:W-:Y:S03]  /*12330*/  FADD.FTZ R8, R211, R8 ;  /* 0x00000008d3087221 */ /* 0x000fe60000010000 */
[----:B------:R-:W-:Y:S01]  /*12340*/  FADD.FTZ R2, R162, R2 ;  /* 0x00000002a2027221 */ /* 0x000fe20000010000 */
[C---:B------:R-:W-:Y:S03]  /*12350*/  HMMA.16816.F32 R104, R24.reuse, R22, R104 ;  /* 0x000000161868723c */ /* 0x040fe60000001868 */
[----:B-1----:R-:W-:Y:S01]  /*12360*/  FADD.FTZ R0, R172, R8 ;  /* 0x00000008ac007221 */ /* 0x002fe20000010000 */
[----:B------:R-:W-:Y:S03]  /*12370*/  STL [R1+0x3c], R2 ;  /* 0x00003c0201007387 */ /* 0x000fe60000100800 */
[----:B------:R-:W-:Y:S01]  /*12380*/  FADD.FTZ R0, R179, R0 ;  /* 0x00000000b3007221 */ /* 0x000fe20000010000 */
[C---:B------:R-:W-:Y:S03]  /*12390*/  HMMA.16816.F32 R108, R24.reuse, R128, R108 ;  /* 0x00000080186c723c */ /* 0x040fe6000000186c */
[----:B------:R-:W-:Y:S04]  /*123a0*/  FADD.FTZ R0, R183, R0 ;  /* 0x00000000b7007221 */ /* 0x000fe80000010000 */
[----:B------:R-:W-:Y:S01]  /*123b0*/  FADD.FTZ R0, R163, R0 ;  /* 0x00000000a3007221 */ /* 0x000fe20000010000 */
[C---:B------:R-:W-:Y:S04]  /*123c0*/  HMMA.16816.F32 R128, R24.reuse, R130, R12 ;  /* 0x000000821880723c */ /* 0x040fe8000000180c */
[----:B------:R1:W-:Y:S04]  /*123d0*/  STL [R1+0x40], R0 ;  /* 0x0000400001007387 */ /* 0x0003e80000100800 */
[C---:B---3--:R-:W-:Y:S08]  /*123e0*/  HMMA.16816.F32 R132, R24.reuse, R4, R16 ;  /* 0x000000041884723c */ /* 0x048ff00000001810 */
[----:B------:R-:W-:Y:S03]  /*123f0*/  HMMA.16816.F32 R112, R24, R6, R112 ;  /* 0x000000061870723c */ /* 0x000fe60000001870 */
[----:B-1----:R-:W-:Y:S05]  /*12400*/  IMAD.MOV.U32 R0, RZ, RZ, R116 ;  /* 0x000000ffff007224 */ /* 0x002fea00078e0074 */
[----:B------:R-:W-:Y:S01]  /*12410*/  @!UPT UIADD3 URZ, UPT, UPT, URZ, URZ, URZ ;  /* 0x000000fffffff290 */ /* 0x000fe2000fffe0ff */
[----:B------:R-:W-:Y:S11]  /*12420*/  @P3 BRA `(.L_x_838) ;  /* 0xffffffb800ac3947 */ /* 0x000ff6000383ffff */
.L_x_837:
[----:B------:R-:W2:Y:S01]  /*12430*/  LDL.LU R5, [R1+0x3c] ;  /* 0x00003c0001057983 */ /* 0x000ea20000300800 */
[----:B------:R-:W1:Y:S03]  /*12440*/  LDCU UR4, c[0x0][0x4fc] ;  /* 0x00009f80ff0477ac */ /* 0x000e660008000800 */
[----:B------:R-:W3:Y:S04]  /*12450*/  LDL.LU R4, [R1+0x40] ;  /* 0x0000400001047983 */ /* 0x000ee80000300800 */
[----:B------:R-:W4:Y:S04]  /*12460*/  LDL.LU R8, [R1+0x60] ;  /* 0x0000600001087983 */ /* 0x000f280000300800 */
[----:B------:R-:W5:Y:S04]  /*12470*/  LDL.LU R7, [R1+0x48] ;  /* 0x0000480001077983 */ /* 0x000f680000300800 */
[----:B------:R-:W4:Y:S04]  /*12480*/  LDL.LU R6, [R1+0x38] ;  /* 0x0000380001067983 */ /* 0x000f280000300800 */
[----:B------:R-:W5:Y:S01]  /*12490*/  LDL R139, [R1+0x6c] ;  /* 0x00006c00018b7983 */ /* 0x000f620000100800 */
[----:B------:R-:W-:-:S02]  /*124a0*/  LOP3.LUT P4, RZ, R189, 0x8, RZ, 0xc0, !PT ;  /* 0x00000008bdff7812 */ /* 0x000fc4000788c0ff */
[----:B------:R-:W-:Y:S01]  /*124b0*/  LOP3.LUT P3, RZ, R189, 0x10, RZ, 0xc0, !PT ;  /* 0x00000010bdff7812 */ /* 0x000fe2000786c0ff */
[----:B--2---:R-:W2:Y:S04]  /*124c0*/  SHFL.BFLY PT, R2, R5, 0x2, 0x1f ;  /* 0x0c401f0005027f89 */ /* 0x004ea800000e0000 */
[----:B---3--:R-:W3:Y:S01]  /*124d0*/  SHFL.BFLY PT, R0, R4, 0x2, 0x1f ;  /* 0x0c401f0004007f89 */ /* 0x008ee200000e0000 */
[----:B----4-:R-:W-:Y:S01]  /*124e0*/  MOV R140, R6 ;  /* 0x00000006008c7202 */ /* 0x010fe20000000f00 */
[----:B--2---:R-:W-:Y:S01]  /*124f0*/  FADD.FTZ R2, R2, R5 ;  /* 0x0000000502027221 */ /* 0x004fe20000010000 */
[----:B---3--:R-:W-:-:S04]  /*12500*/  FADD.FTZ R0, R0, R4 ;  /* 0x0000000400007221 */ /* 0x008fc80000010000 */
[----:B------:R-:W2:Y:S04]  /*12510*/  SHFL.BFLY PT, R4, R2, 0x1, 0x1f ;  /* 0x0c201f0002047f89 */ /* 0x000ea800000e0000 */
[----:B------:R-:W3:Y:S01]  /*12520*/  SHFL.BFLY PT, R5, R0, 0x1, 0x1f ;  /* 0x0c201f0000057f89 */ /* 0x000ee200000e0000 */
[----:B--2---:R-:W-:Y:S01]  /*12530*/  FADD.FTZ R117, R2, R4 ;  /* 0x0000000402757221 */ /* 0x004fe20000010000 */
[----:B------:R-:W-:Y:S01]  /*12540*/  SHF.L.U32 R4, R189, 0x4, RZ ;  /* 0x00000004bd047819 */ /* 0x000fe200000006ff */
[----:B---3--:R-:W-:Y:S02]  /*12550*/  FADD.FTZ R118, R0, R5 ;  /* 0x0000000500767221 */ /* 0x008fe40000010000 */
[----:B------:R-:W2:Y:S01]  /*12560*/  MUFU.RCP R2, R117 ;  /* 0x0000007500027308 */ /* 0x000ea20000001000 */
[----:B------:R-:W-:-:S02]  /*12570*/  FSETP.NE.FTZ.AND P2, PT, R117, RZ, PT ;  /* 0x000000ff7500720b */ /* 0x000fc40003f55000 */
[----:B------:R-:W-:Y:S02]  /*12580*/  LOP3.LUT R4, R4, 0x1c0, RZ, 0xc0, !PT ;  /* 0x000001c004047812 */ /* 0x000fe400078ec0ff */
[----:B------:R-:W-:Y:S02]  /*12590*/  FSETP.NE.FTZ.AND P1, PT, R118, RZ, PT ;  /* 0x000000ff7600720b */ /* 0x000fe40003f35000 */
[----:B------:R-:W-:Y:S01]  /*125a0*/  LOP3.LUT R4, R4, 0x38, R8, 0xf8, !PT ;  /* 0x0000003804047812 */ /* 0x000fe200078ef808 */
[----:B------:R-:W3:Y:S03]  /*125b0*/  MUFU.RCP R0, R118 ;  /* 0x0000007600007308 */ /* 0x000ee60000001000 */
[----:B-----5:R-:W-:Y:S02]  /*125c0*/  LOP3.LUT R188, R4, R7, R188, 0xfe, !PT ;  /* 0x0000000704bc7212 */ /* 0x020fe400078efebc */
[----:B--2---:R-:W-:-:S05]  /*125d0*/  FSEL R2, R2, 1, P2 ;  /* 0x3f80000002027808 */ /* 0x004fca0001000000 */
[----:B-1----:R-:W-:Y:S01]  /*125e0*/  FMUL.FTZ R2, R2, UR4 ;  /* 0x0000000402027c20 */ /* 0x002fe20008410000 */
[----:B---3--:R-:W-:-:S05]  /*125f0*/  FSEL R0, R0, 1, P1 ;  /* 0x3f80000000007808 */ /* 0x008fca0000800000 */
[----:B------:R-:W-:Y:S01]  /*12600*/  FMUL.FTZ R0, R0, UR4 ;  /* 0x0000000400007c20 */ /* 0x000fe20008410000 */
[C---:B------:R-:W-:Y:S01]  /*12610*/  FMUL.FTZ R119, R2.reuse, R52 ;  /* 0x0000003402777220 */ /* 0x040fe20000410000 */
[----:B------:R-:W-:Y:S02]  /*12620*/  FMUL.FTZ R12, R2, R53 ;  /* 0x00000035020c7220 */ /* 0x000fe40000410000 */
[C---:B------:R-:W-:Y:S01]  /*12630*/  FMUL.FTZ R5, R0.reuse, R46 ;  /* 0x0000002e00057220 */ /* 0x040fe20000410000 */
[C---:B------:R-:W-:Y:S01]  /*12640*/  FMUL.FTZ R54, R0.reuse, R54 ;  /* 0x0000003600367220 */ /* 0x040fe20000410000 */
[C---:B------:R-:W-:Y:S01]  /*12650*/  FMUL.FTZ R46, R0.reuse, R55 ;  /* 0x00000037002e7220 */ /* 0x040fe20000410000 */
[C---:B------:R-:W-:Y:S01]  /*12660*/  FMUL.FTZ R7, R0.reuse, R38 ;  /* 0x0000002600077220 */ /* 0x040fe20000410000 */
[C---:B------:R-:W-:Y:S01]  /*12670*/  FMUL.FTZ R9, R0.reuse, R39 ;  /* 0x0000002700097220 */ /* 0x040fe20000410000 */
[----:B------:R-:W-:Y:S01]  /*12680*/  FMUL.FTZ R15, R0, R47 ;  /* 0x0000002f000f7220 */ /* 0x000fe20000410000 */
[----:B------:R-:W-:Y:S01]  /*12690*/  FMUL.FTZ R138, R2, R120 ;  /* 0x00000078028a7220 */ /* 0x000fe20000410000 */
[----:B------:R-:W-:Y:S01]  /*126a0*/  F2FP.F16.F32.PACK_AB R46, R46, R54 ;  /* 0x000000362e2e723e */ /* 0x000fe200000000ff */
[C---:B------:R-:W-:Y:S01]  /*126b0*/  FMUL.FTZ R137, R2.reuse, R124 ;  /* 0x0000007c02897220 */ /* 0x040fe20000410000 */
[C---:B------:R-:W-:Y:S01]  /*126c0*/  FMUL.FTZ R4, R2.reuse, R125 ;  /* 0x0000007d02047220 */ /* 0x040fe20000410000 */
[C---:B------:R-:W-:Y:S01]  /*126d0*/  FMUL.FTZ R10, R2.reuse, R37 ;  /* 0x00000025020a7220 */ /* 0x040fe20000410000 */
[C---:B------:R-:W-:Y:S01]  /*126e0*/  FMUL.FTZ R8, R2.reuse, R41 ;  /* 0x0000002902087220 */ /* 0x040fe20000410000 */
[----:B------:R-:W-:Y:S01]  /*126f0*/  FMUL.FTZ R16, R2, R45 ;  /* 0x0000002d02107220 */ /* 0x000fe20000410000 */
        /* <DEDUP_REMOVED lines=51> */
[----:B------:R-:W-:-:S02]  /*12a30*/  SEL R54, R54, 0xfffffff0, !P0 ;  /* 0xfffffff036367807 */ /* 0x000fc40004000000 */
[----:B------:R-:W-:Y:S01]  /*12a40*/  LEA R7, R188, UR5, 0x1 ;  /* 0x00000005bc077c11 */ /* 0x000fe2000f8e08ff */
        /* <DEDUP_REMOVED lines=38> */
[----:B------:R-:W-:Y:S02]  /*12cb0*/  F2FP.F16.F32.PACK_AB R15, R15, R5 ;  /* 0x000000050f0f723e */ /* 0x000fe400000000ff */
[----:B------:R-:W-:Y:S02]  /*12cc0*/  F2FP.F16.F32.PACK_AB R4, R4, R137 ;  /* 0x000000890404723e */ /* 0x000fe400000000ff */
[----:B------:R-:W-:Y:S02]  /*12cd0*/  F2FP.F16.F32.PACK_AB R11, R11, R126 ;  /* 0x0000007e0b0b723e */ /* 0x000fe400000000ff */
[----:B------:R-:W-:Y:S02]  /*12ce0*/  F2FP.F16.F32.PACK_AB R13, R13, R6 ;  /* 0x000000060d0d723e */ /* 0x000fe400000000ff */
[----:B------:R-:W-:-:S02]  /*12cf0*/  IADD3 R5, PT, PT, R7, R54, RZ ;  /* 0x0000003607057210 */ /* 0x000fc40007ffe0ff */
[----:B------:R-:W-:Y:S02]  /*12d00*/  F2FP.F16.F32.PACK_AB R10, R10, R136 ;  /* 0x000000880a0a723e */ /* 0x000fe400000000ff */
[----:B------:R-:W-:Y:S01]  /*12d10*/  IADD3 R6, PT, PT, R7, R12, RZ ;  /* 0x0000000c07067210 */ /* 0x000fe20007ffe0ff */
[----:B------:R1:W-:Y:S04]  /*12d20*/  STS [R7], R0 ;  /* 0x0000000007007388 */ /* 0x0003e80000000800 */
[----:B------:R-:W-:Y:S04]  /*12d30*/  STS [R7+0x400], R2 ;  /* 0x0004000207007388 */ /* 0x000fe80000000800 */
[----:B------:R2:W-:Y:S04]  /*12d40*/  STS [R5], R4 ;  /* 0x0000000405007388 */ /* 0x0005e80000000800 */
[----:B------:R-:W-:Y:S04]  /*12d50*/  STS [R5+0x400], R11 ;  /* 0x0004000b05007388 */ /* 0x000fe80000000800 */
[----:B------:R3:W-:Y:S01]  /*12d60*/  STS [R6], R10 ;  /* 0x0000000a06007388 */ /* 0x0007e20000000800 */
[----:B------:R-:W-:-:S03]  /*12d70*/  F2FP.F16.F32.PACK_AB R8, R8, R125 ;  /* 0x0000007d0808723e */ /* 0x000fc600000000ff */
[----:B------:R4:W-:Y:S01]  /*12d80*/  STS [R6+0x400], R9 ;  /* 0x0004000906007388 */ /* 0x0009e20000000800 */
[C---:B-1----:R-:W-:Y:S02]  /*12d90*/  IADD3 R0, PT, PT, R7.reuse, 0x40, RZ ;  /* 0x0000004007007810 */ /* 0x042fe40007ffe0ff */
[----:B------:R-:W-:Y:S02]  /*12da0*/  @P3 IADD3 R0, PT, PT, R7, -0x40, RZ ;  /* 0xffffffc007003810 */ /* 0x000fe40007ffe0ff */
[----:B--2---:R-:W-:Y:S01]  /*12db0*/  IADD3 R4, PT, PT, R54, R6, RZ ;  /* 0x0000000636047210 */ /* 0x004fe20007ffe0ff */
[----:B---3--:R-:W1:Y:S01]  /*12dc0*/  LDC.U8 R10, c[0x0][0x549] ;  /* 0x00015240ff0a7b82 */ /* 0x008e620000000000 */
[----:B------:R-:W-:-:S03]  /*12dd0*/  F2FP.F16.F32.PACK_AB R16, R16, R124 ;  /* 0x0000007c1010723e */ /* 0x000fc600000000ff */
[----:B------:R2:W-:Y:S01]  /*12de0*/  STS [R4], R8 ;  /* 0x0000000804007388 */ /* 0x0005e20000000800 */
[----:B----4-:R-:W-:Y:S02]  /*12df0*/  IADD3 R9, PT, PT, R12, R0, RZ ;  /* 0x000000000c097210 */ /* 0x010fe40007ffe0ff */
[----:B------:R-:W-:Y:S02]  /*12e00*/  F2FP.F16.F32.PACK_AB R14, R14, R120 ;  /* 0x000000780e0e723e */ /* 0x000fe400000000ff */
[----:B------:R-:W-:Y:S01]  /*12e10*/  F2FP.F16.F32.PACK_AB R48, R48, R50 ;  /* 0x000000323030723e */ /* 0x000fe200000000ff */
[----:B------:R-:W-:Y:S01]  /*12e20*/  STS [R4+0x400], R13 ;  /* 0x0004000d04007388 */ /* 0x000fe20000000800 */
[----:B------:R-:W-:Y:S02]  /*12e30*/  F2FP.F16.F32.PACK_AB R45, R45, R56 ;  /* 0x000000382d2d723e */ /* 0x000fe400000000ff */
[----:B------:R-:W-:Y:S02]  /*12e40*/  F2FP.F16.F32.PACK_AB R44, R44, R58 ;  /* 0x0000003a2c2c723e */ /* 0x000fe400000000ff */
[----:B------:R-:W-:Y:S01]  /*12e50*/  IADD3 R2, PT, PT, R54, R9, RZ ;  /* 0x0000000936027210 */ /* 0x000fe20007ffe0ff */
[----:B------:R-:W-:Y:S01]  /*12e60*/  STS [R0], R16 ;  /* 0x0000001000007388 */ /* 0x000fe20000000800 */
[----:B------:R-:W-:-:S02]  /*12e70*/  F2FP.F16.F32.PACK_AB R43, R61, R60 ;  /* 0x0000003c3d2b723e */ /* 0x000fc400000000ff */
[----:B------:R-:W-:Y:S01]  /*12e80*/  F2FP.F16.F32.PACK_AB R42, R42, R62 ;  /* 0x0000003e2a2a723e */ /* 0x000fe200000000ff */
[----:B------:R-:W-:Y:S01]  /*12e90*/  STS [R0+0x400], R15 ;  /* 0x0004000f00007388 */ /* 0x000fe20000000800 */
[----:B------:R-:W-:Y:S02]  /*12ea0*/  F2FP.F16.F32.PACK_AB R41, R41, R64 ;  /* 0x000000402929723e */ /* 0x000fe400000000ff */
[----:B------:R-:W-:Y:S02]  /*12eb0*/  F2FP.F16.F32.PACK_AB R40, R40, R66 ;  /* 0x000000422828723e */ /* 0x000fe400000000ff */
[----:B--2---:R-:W-:Y:S02]  /*12ec0*/  IADD3 R8, PT, PT, R54, R0, RZ ;  /* 0x0000000036087210 */ /* 0x004fe40007ffe0ff */
        /* <DEDUP_REMOVED lines=8> */
[----:B------:R-:W-:Y:S01]  /*12f50*/  STS [R9], R47 ;  /* 0x0000002f09007388 */ /* 0x000fe20000000800 */
[----:B------:R-:W-:-:S03]  /*12f60*/  F2FP.F16.F32.PACK_AB R33, R33, R80 ;  /* 0x000000502121723e */ /* 0x000fc600000000ff */
[----:B------:R-:W-:Y:S01]  /*12f70*/  STS [R9+0x400], R46 ;  /* 0x0004002e09007388 */ /* 0x000fe20000000800 */
[----:B------:R-:W-:-:S03]  /*12f80*/  F2FP.F16.F32.PACK_AB R32, R32, R82 ;  /* 0x000000522020723e */ /* 0x000fc600000000ff */
[----:B------:R-:W-:Y:S01]  /*12f90*/  STS [R2], R45 ;  /* 0x0000002d02007388 */ /* 0x000fe20000000800 */
[----:B------:R-:W-:-:S03]  /*12fa0*/  F2FP.F16.F32.PACK_AB R31, R31, R84 ;  /* 0x000000541f1f723e */ /* 0x000fc600000000ff */
[----:B------:R-:W-:Y:S01]  /*12fb0*/  STS [R2+0x400], R44 ;  /* 0x0004002c02007388 */ /* 0x000fe20000000800 */
        /* <DEDUP_REMOVED lines=16> */
[----:B------:R-:W-:Y:S02]  /*130c0*/  F2FP.F16.F32.PACK_AB R22, R22, R102 ;  /* 0x000000661616723e */ /* 0x000fe400000000ff */
[----:B-1----:R-:W-:Y:S01]  /*130d0*/  ISETP.NE.AND P3, PT, R10, RZ, PT ;  /* 0x000000ff0a00720c */ /* 0x002fe20003f65270 */
        /* <DEDUP_REMOVED lines=8> */
[----:B------:R-:W-:Y:S04]  /*13160*/  STS [R9+0x2000], R31 ;  /* 0x0020001f09007388 */ /* 0x000fe80000000800 */
[----:B------:R-:W-:Y:S01]  /*13170*/  STS [R9+0x2400], R30 ;  /* 0x0024001e09007388 */ /* 0x000fe20000000800 */
[----:B------:R-:W-:-:S03]  /*13180*/  ISETP.NE.AND P0, PT, R139, -0x1, PT ;  /* 0xffffffff8b00780c */ /* 0x000fc60003f05270 */
[----:B------:R-:W-:Y:S04]  /*13190*/  STS [R2+0x2000], R29 ;  /* 0x0020001d02007388 */ /* 0x000fe80000000800 */
[----:B------:R-:W-:Y:S04]  /*131a0*/  STS [R2+0x2400], R28 ;  /* 0x0024001c02007388 */ /* 0x000fe80000000800 */
[----:B------:R-:W-:Y:S01]  /*131b0*/  STS [R7+0x4000], R27 ;  /* 0x0040001b07007388 */ /* 0x000fe20000000800 */
[----:B------:R-:W-:Y:S01]  /*131c0*/  F2FP.F16.F32.PACK_AB R17, R17, R128 ;  /* 0x000000801111723e */ /* 0x000fe200000000ff */
[----:B------:R-:W1:Y:S02]  /*131d0*/  @P0 LDC.64 R10, c[0x0][0x408] ;  /* 0x00010200ff0a0b82 */ /* 0x000e640000000a00 */
[----:B------:R-:W-:Y:S04]  /*131e0*/  STS [R7+0x4400], R26 ;  /* 0x0044001a07007388 */ /* 0x000fe80000000800 */
[----:B------:R-:W-:Y:S04]  /*131f0*/  STS [R5+0x4000], R25 ;  /* 0x0040001905007388 */ /* 0x000fe80000000800 */
[----:B------:R2:W-:Y:S04]  /*13200*/  STS [R5+0x4400], R24 ;  /* 0x0044001805007388 */ /* 0x0005e80000000800 */
[----:B------:R-:W-:Y:S04]  /*13210*/  STS [R6+0x4000], R23 ;  /* 0x0040001706007388 */ /* 0x000fe80000000800 */
[----:B------:R3:W-:Y:S01]  /*13220*/  STS [R6+0x4400], R22 ;  /* 0x0044001606007388 */ /* 0x0007e20000000800 */
[----:B------:R-:W-:-:S03]  /*13230*/  F2FP.F16.F32.PACK_AB R53, R53, R130 ;  /* 0x000000823535723e */ /* 0x000fc600000000ff */
[----:B------:R-:W-:Y:S04]  /*13240*/  STS [R4+0x4000], R21 ;  /* 0x0040001504007388 */ /* 0x000fe80000000800 */
[----:B------:R4:W-:Y:S01]  /*13250*/  STS [R4+0x4400], R20 ;  /* 0x0044001404007388 */ /* 0x0009e20000000800 */
[----:B------:R-:W-:-:S03]  /*13260*/  F2FP.F16.F32.PACK_AB R52, R52, R132 ;  /* 0x000000843434723e */ /* 0x000fc600000000ff */
[----:B------:R-:W-:Y:S01]  /*13270*/  STS [R0+0x4000], R19 ;  /* 0x0040001300007388 */ /* 0x000fe20000000800 */
[----:B------:R-:W-:-:S03]  /*13280*/  F2FP.F16.F32.PACK_AB R51, R51, R134 ;  /* 0x000000863333723e */ /* 0x000fc600000000ff */
[----:B------:R5:W-:Y:S01]  /*13290*/  STS [R0+0x4400], R18 ;  /* 0x0044001200007388 */ /* 0x000be20000000800 */
[----:B------:R-:W-:Y:S02]  /*132a0*/  F2FP.F16.F32.PACK_AB R50, R113, R112 ;  /* 0x000000707132723e */ /* 0x000fe400000000ff */
[----:B------:R-:W-:Y:S01]  /*132b0*/  F2FP.F16.F32.PACK_AB R49, R49, R114 ;  /* 0x000000723131723e */ /* 0x000fe200000000ff */
[----:B------:R1:W-:Y:S01]  /*132c0*/  STS [R8+0x4000], R17 ;  /* 0x0040001108007388 */ /* 0x0003e20000000800 */
[----:B--2---:R-:W2:Y:S03]  /*132d0*/  LDC R5, c[0x0][0x434] ;  /* 0x00010d00ff057b82 */ /* 0x004ea60000000800 */
[----:B------:R-:W-:Y:S04]  /*132e0*/  STS [R8+0x4400], R53 ;  /* 0x0044003508007388 */ /* 0x000fe80000000800 */
[----:B------:R-:W-:Y:S01]  /*132f0*/  STS [R9+0x4000], R52 ;  /* 0x0040003409007388 */ /* 0x000fe20000000800 */
[----:B---3--:R-:W3:Y:S03]  /*13300*/  LDC.U8 R6, c[0x0][0x548] ;  /* 0x00015200ff067b82 */ /* 0x008ee60000000000 */
[----:B------:R1:W-:Y:S05]  /*13310*/  STS [R9+0x4400], R51 ;  /* 0x0044003309007388 */ /* 0x0003ea0000000800 */
[----:B----4-:R-:W2:Y:S01]  /*13320*/  @P3 LDC R4, c[0x0][0x430] ;  /* 0x00010c00ff043b82 */ /* 0x010ea20000000800 */
[----:B-----5:R-:W-:-:S04]  /*13330*/  LOP3.LUT R0, R140, 0x1f8, RZ, 0xc0, !PT ;  /* 0x000001f88c007812 */ /* 0x020fc800078ec0ff */
[----:B------:R-:W-:-:S03]  /*13340*/  LOP3.LUT R0, R0, 0x38, R189, 0x78, !PT ;  /* 0x0000003800007812 */ /* 0x000fc600078e78bd */
[----:B-1----:R-:W2:Y:S01]  /*13350*/  LDC R17, c[0x0][0x434] ;  /* 0x00010d00ff117b82 */ /* 0x002ea20000000800 */
[----:B------:R-:W-:Y:S04]  /*13360*/  STS [R2+0x4000], R50 ;  /* 0x0040003202007388 */ /* 0x000fe80000000800 */
[----:B------:R1:W-:Y:S01]  /*13370*/  STS [R2+0x4400], R49 ;  /* 0x0044003102007388 */ /* 0x0003e20000000800 */
[----:B------:R-:W4:Y:S02]  /*13380*/  S2R R21, SR_CTAID.X ;  /* 0x0000000000157919 */ /* 0x000f240000002500 */
[----:B------:R-:W3:Y:S01]  /*13390*/  @!P0 LDC.64 R8, c[0x0][0x400] ;  /* 0x00010000ff088b82 */ /* 0x000ee20000000a00 */
[----:B------:R-:W2:Y:S01]  /*133a0*/  S2R R16, SR_CTAID.Y ;  /* 0x0000000000107919 */ /* 0x000ea20000002600 */
[----:B------:R-:W2:Y:S01]  /*133b0*/  S2R R20, SR_CTAID.Z ;  /* 0x0000000000147919 */ /* 0x000ea20000002700 */
[----:B------:R1:W1:Y:S02]  /*133c0*/  @P2 MUFU.LG2 R18, R117 ;  /* 0x0000007500122308 */ /* 0x0002640000000c00 */
[----:B-1----:R-:W-:-:S03]  /*133d0*/  LOP3.LUT R2, R0, 0x1e00, R140, 0xf8, !PT ;  /* 0x00001e0000027812 */ /* 0x002fc600078ef88c */
[----:B------:R-:W1:Y:S01]  /*133e0*/  @P3 LDC R0, c[0x0][0x430] ;  /* 0x00010c00ff003b82 */ /* 0x000e620000000800 */
[----:B--2---:R-:W-:Y:S01]  /*133f0*/  @P3 IMAD R5, R4, R17, RZ ;  /* 0x0000001104053224 */ /* 0x004fe200078e02ff */
[----:B------:R-:W-:Y:S02]  /*13400*/  LEA R24, R2, UR5, 0x1 ;  /* 0x0000000502187c11 */ /* 0x000fe4000f8e08ff */
[----:B------:R-:W-:Y:S01]  /*13410*/  @P3 MOV R4, 0x1 ;  /* 0x0000000100043802 */ /* 0x000fe20000000f00 */
[----:B----4-:R-:W-:Y:S06]  /*13420*/  @P3 BRA `(.L_x_841) ;  /* 0x0000000000203947 */ /* 0x010fec0003800000 */
[----:B---3--:R-:W-:Y:S01]  /*13430*/  ISETP.NE.AND P4, PT, R6, RZ, PT ;  /* 0x000000ff0600720c */ /* 0x008fe20003f85270 */
[----:B------:R-:W2:-:S12]  /*13440*/  LDC R2, c[0x0][0x3e0] ;  /* 0x0000f800ff027b82 */ /* 0x000e980000000800 */
[----:B------:R-:W2:Y:S01]  /*13450*/  @P4 LDC R4, c[0x0][0x454] ;  /* 0x00011500ff044b82 */ /* 0x000ea20000000800 */
[----:B-1----:R-:W-:Y:S02]  /*13460*/  @P4 MOV R0, 0x1 ;  /* 0x0000000100004802 */ /* 0x002fe40000000f00 */
[----:B------:R-:W-:-:S05]  /*13470*/  @!P4 MOV R0, 0x1 ;  /* 0x000000010000c802 */ /* 0x000fca0000000f00 */
[----:B------:R-:W4:Y:S01]  /*13480*/  @P4 LDC R5, c[0x0][0x454] ;  /* 0x00011500ff054b82 */ /* 0x000f220000000800 */
[C---:B--2---:R-:W-:Y:S02]  /*13490*/  @P4 IMAD R4, R2.reuse, R4, RZ ;  /* 0x0000000402044224 */ /* 0x044fe400078e02ff */
[----:B------:R-:W-:-:S07]  /*134a0*/  @!P4 IMAD R4, R2, R17, RZ ;  /* 0x000000110204c224 */ /* 0x000fce00078e02ff */
.L_x_841:
[----:B------:R-:W-:Y:S01]  /*134b0*/  BAR.SYNC.DEFER_BLOCKING 0x0 ;  /* 0x0000000000007b1d */ /* 0x000fe20000010000 */
[----:B------:R-:W-:Y:S02]  /*134c0*/  ISETP.NE.AND P4, PT, R139, -0x1, PT ;  /* 0xffffffff8b00780c */ /* 0x000fe40003f85270 */
[----:B---3--:R-:W-:Y:S01]  /*134d0*/  ISETP.NE.AND P3, PT, R6, RZ, !P3 ;  /* 0x000000ff0600720c */ /* 0x008fe20005f65270 */
[----:B------:R-:W-:-:S04]  /*134e0*/  @!P0 IMAD.WIDE.U32 R6, R16, R8, RZ ;  /* 0x0000000810068225 */ /* 0x000fc800078e00ff */
[----:B------:R-:W2:Y:S01]  /*134f0*/  @P1 LDC R12, c[0x0][0x458] ;  /* 0x00011600ff0c1b82 */ /* 0x000ea20000000800 */
[----:B------:R-:W3:Y:S01]  /*13500*/  @P1 MUFU.LG2 R8, R118 ;  /* 0x0000007600081308 */ /* 0x000ee20000000c00 */
[----:B------:R-:W-:Y:S01]  /*13510*/  @P0 IMAD.WIDE.U32 R14, R139, R10, RZ ;  /* 0x0000000a8b0e0225 */ /* 0x000fe200078e00ff */
[----:B------:R2:W5:Y:S01]  /*13520*/  LDL R22, [R1+0x70] ;  /* 0x0000700001167983 */ /* 0x0005620000100800 */
[----:B------:R-:W-:Y:S01]  /*13530*/  LOP3.LUT P5, RZ, R189, 0x3, RZ, 0xc0, !PT ;  /* 0x00000003bdff7812 */ /* 0x000fe200078ac0ff */
[----:B------:R-:W-:Y:S01]  /*13540*/  BSSY.RECONVERGENT B0, `(.L_x_842) ;  /* 0x000002e000007945 */ /* 0x000fe20003800200 */
[----:B----4-:R-:W-:Y:S02]  /*13550*/  IMAD R2, R20, R5, RZ ;  /* 0x0000000514027224 */ /* 0x010fe400078e02ff */
[----:B------:R-:W4:Y:S01]  /*13560*/  @P2 LDC R13, c[0x0][0x458] ;  /* 0x00011600ff0d2b82 */ /* 0x000f220000000800 */
[----:B------:R-:W-:Y:S02]  /*13570*/  @!P0 IMAD R19, R16, R9, R7 ;  /* 0x0000000910138224 */ /* 0x000fe400078e0207 */
[----:B------:R-:W-:Y:S01]  /*13580*/  @P2 FMUL.FTZ R9, R18, 0.69314718246459960938 ;  /* 0x3f31721812092820 */ /* 0x000fe20000410000 */
[----:B------:R-:W-:-:S02]  /*13590*/  @P0 IMAD R19, R139, R11, R15 ;  /* 0x0000000b8b130224 */ /* 0x000fc400078e020f */
[C---:B------:R-:W-:Y:S01]  /*135a0*/  @!P4 IMAD R139, R16.reuse, R17, RZ ;  /* 0x00000011108bc224 */ /* 0x040fe200078e02ff */
[----:B------:R-:W-:Y:S01]  /*135b0*/  MOV R17, 0x7f800000 ;  /* 0x7f80000000117802 */ /* 0x000fe20000000f00 */
[----:B------:R-:W-:Y:S01]  /*135c0*/  @!P3 IMAD R2, R16, R4, R2 ;  /* 0x000000041002b224 */ /* 0x000fe200078e0202 */
[----:B------:R-:W-:Y:S01]  /*135d0*/  MOV R16, 0x7f800000 ;  /* 0x7f80000000107802 */ /* 0x000fe20000000f00 */
[----:B-1----:R-:W-:Y:S01]  /*135e0*/  IMAD R4, R21, R0, RZ ;  /* 0x0000000015047224 */ /* 0x002fe200078e02ff */
[----:B------:R1:W1:Y:S01]  /*135f0*/  LDS.128 R28, [R24+0x1800] ;  /* 0x00180000181c7984 */ /* 0x0002620000000c00 */
[----:B------:R-:W-:Y:S01]  /*13600*/  SHF.R.S32.HI R5, RZ, 0x1f, R139 ;  /* 0x0000001fff057819 */ /* 0x000fe2000001148b */
[----:B---3--:R-:W-:Y:S01]  /*13610*/  @P1 FMUL.FTZ R8, R8, 0.69314718246459960938 ;  /* 0x3f31721808081820 */ /* 0x008fe20000410000 */
[----:B------:R-:W-:Y:S01]  /*13620*/  SEL R7, R139, RZ, P3 ;  /* 0x000000ff8b077207 */ /* 0x000fe20001800000 */
[----:B------:R3:W-:Y:S01]  /*13630*/  @!P4 STL [R1+0x6c], R139 ;  /* 0x00006c8b0100c387 */ /* 0x0007e20000100800 */
[----:B------:R-:W-:Y:S01]  /*13640*/  SHF.L.U32 R4, R4, 0x6, RZ ;  /* 0x0000000604047819 */ /* 0x000fe200000006ff */
[----:B--2---:R-:W-:Y:S01]  /*13650*/  @P1 FFMA.FTZ R16, R3, R12, R8 ;  /* 0x0000000c03101223 */ /* 0x004fe20000010008 */
[----:B------:R-:W-:-:S02]  /*13660*/  SEL R10, R5, RZ, P3 ;  /* 0x000000ff050a7207 */ /* 0x000fc40001800000 */
[--C-:B------:R-:W-:Y:S02]  /*13670*/  IADD3 R7, P4, P3, R4, R7, R2.reuse ;  /* 0x0000000704077210 */ /* 0x100fe40007b9e002 */
[----:B------:R-:W-:Y:S02]  /*13680*/  SHF.R.S32.HI R5, RZ, 0x1f, R2 ;  /* 0x0000001fff057819 */ /* 0x000fe40000011402 */
[----:B------:R-:W-:Y:S01]  /*13690*/  SHF.R.S32.HI R2, RZ, 0x1f, R4 ;  /* 0x0000001fff027819 */ /* 0x000fe20000011404 */
[----:B----4-:R-:W-:Y:S01]  /*136a0*/  @P2 FFMA.FTZ R17, R116, R13, R9 ;  /* 0x0000000d74112223 */ /* 0x010fe20000010009 */
[----:B------:R-:W-:Y:S02]  /*136b0*/  @!P0 MOV R8, R6 ;  /* 0x0000000600088202 */ /* 0x000fe40000000f00 */
[----:B------:R-:W-:Y:S01]  /*136c0*/  IADD3.X R5, PT, PT, R2, R10, R5, P4, P3 ;  /* 0x0000000a02057210 */ /* 0x000fe200027e6405 */
[----:B-1-3--:R-:W-:Y:S06]  /*136d0*/  @P5 BRA `(.L_x_843) ;  /* 0x0000000000505947 */ /* 0x00afec0003800000 */
        /* <DEDUP_REMOVED lines=20> */
.L_x_843:
[----:B------:R-:W-:Y:S05]  /*13820*/  BSYNC.RECONVERGENT B0 ;  /* 0x0000000000007941 */ /* 0x000fea0003800200 */
.L_x_842:
        /* <DEDUP_REMOVED lines=15> */
[----:B---3--:R-:W-:Y:S01]  /*13920*/  IMAD.WIDE.U32 R10, R20, UR4, R4 ;  /* 0x00000004140a7c25 */ /* 0x008fe2000f8e0004 */
[-C--:B------:R-:W-:Y:S01]  /*13930*/  ISETP.GE.AND P2, PT, R6, R22.reuse, PT ;  /* 0x000000160600720c */ /* 0x080fe20003f46270 */
[----:B------:R2:W3:Y:S01]  /*13940*/  LDS.128 R16, [R24+0x2000] ;  /* 0x0020000018107984 */ /* 0x0004e20000000c00 */
[----:B------:R-:W-:Y:S01]  /*13950*/  ISETP.GE.AND P0, PT, R0, R22, PT ;  /* 0x000000160000720c */ /* 0x000fe20003f06270 */
[----:B------:R-:W-:-:S04]  /*13960*/  IMAD.WIDE.U32 R2, R21, 0x40, R2 ;  /* 0x0000004015027825 */ /* 0x000fc800078e0002 */
[----:B------:R-:W-:Y:S02]  /*13970*/  IMAD R9, R20, UR5, R11 ;  /* 0x0000000514097c24 */ /* 0x000fe4000f8e020b */
[----:B------:R2:W4:Y:S02]  /*13980*/  LDS.128 R20, [R24] ;  /* 0x0000000018147984 */ /* 0x0005240000000c00 */
        /* <DEDUP_REMOVED lines=14> */
[----:B----4-:R1:W-:Y:S04]  /*13a70*/  @!P5 STG.E.128 desc[UR16][R4.64], R20 ;  /* 0x000000140400d986 */ /* 0x0103e8000c101d10 */
[----:B---3--:R1:W-:Y:S04]  /*13a80*/  @!P4 STG.E.128 desc[UR16][R4.64+0x80], R16 ;  /* 0x000080100400c986 */ /* 0x0083e8000c101d10 */
[----:B------:R1:W-:Y:S02]  /*13a90*/  @!P3 STG.E.128 desc[UR16][R4.64+0x100], R12 ;  /* 0x0001000c0400b986 */ /* 0x0003e4000c101d10 */
.L_x_845:
[----:B------:R-:W-:Y:S05]  /*13aa0*/  BSYNC.RECONVERGENT B0 ;  /* 0x0000000000007941 */ /* 0x000fea0003800200 */
.L_x_844:
[----:B-1--4-:R1:W4:Y:S01]  /*13ab0*/  LDS.128 R20, [R24+0x800] ;  /* 0x0008000018147984 */ /* 0x0123220000000c00 */
[----:B------:R-:W-:Y:S03]  /*13ac0*/  BSSY.RECONVERGENT B0, `(.L_x_846) ;  /* 0x0000017000007945 */ /* 0x000fe60003800200 */
[----:B---3--:R1:W3:Y:S04]  /*13ad0*/  LDS.128 R16, [R24+0x2800] ;  /* 0x0028000018107984 */ /* 0x0082e80000000c00 */
        /* <DEDUP_REMOVED lines=8> */
[----:B------:R-:W4:Y:S03]  /*13b60*/  LDCU.64 UR4, c[0x0][0x3f0] ;  /* 0x00007e00ff0477ac */ /* 0x000f260008000a00 */
[----:B-----5:R-:W-:-:S02]  /*13b70*/  IMAD R4, R4, UR6, RZ ;  /* 0x0000000604047c24 */ /* 0x020fc4000f8e02ff */
[----:B------:R-:W-:Y:S01]  /*13b80*/  IMAD.WIDE.U32 R6, R0, UR6, R6 ;  /* 0x0000000600067c25 */ /* 0x000fe2000f8e0006 */
[----:B--2---:R-:W-:-:S03]  /*13b90*/  ISETP.GE.AND P4, PT, R185, UR8, PT ;  /* 0x00000008b9007c0c */ /* 0x004fc6000bf86270 */
[----:B------:R-:W-:Y:S01]  /*13ba0*/  IMAD R0, R0, UR7, R4 ;  /* 0x0000000700007c24 */ /* 0x000fe2000f8e0204 */
[----:B------:R-:W-:Y:S02]  /*13bb0*/  ISETP.GE.AND P3, PT, R26, UR8, PT ;  /* 0x000000081a007c0c */ /* 0x000fe4000bf66270 */
[----:B------:R-:W-:Y:S01]  /*13bc0*/  ISETP.GE.AND P2, PT, R25, UR8, PT ;  /* 0x0000000819007c0c */ /* 0x000fe2000bf46270 */
[----:B------:R-:W-:Y:S01]  /*13bd0*/  IMAD.IADD R0, R0, 0x1, R7 ;  /* 0x0000000100007824 */ /* 0x000fe200078e0207 */
[----:B----4-:R-:W-:-:S04]  /*13be0*/  LEA R4, P5, R6, UR4, 0x1 ;  /* 0x0000000406047c11 */ /* 0x010fc8000f8a08ff */
[----:B------:R-:W-:-:S05]  /*13bf0*/  LEA.HI.X R5, R6, UR5, R0, 0x1, P5 ;  /* 0x0000000506057c11 */ /* 0x000fca000a8f0c00 */
[----:B------:R2:W-:Y:S04]  /*13c00*/  @!P4 STG.E.128 desc[UR16][R4.64], R20 ;  /* 0x000000140400c986 */ /* 0x0005e8000c101d10 */
[----:B---3--:R2:W-:Y:S04]  /*13c10*/  @!P3 STG.E.128 desc[UR16][R4.64+0x80], R16 ;  /* 0x000080100400b986 */ /* 0x0085e8000c101d10 */
[----:B-1----:R2:W-:Y:S02]  /*13c20*/  @!P2 STG.E.128 desc[UR16][R4.64+0x100], R12 ;  /* 0x0001000c0400a986 */ /* 0x0025e4000c101d10 */
.L_x_847:
[----:B------:R-:W-:Y:S05]  /*13c30*/  BSYNC.RECONVERGENT B0 ;  /* 0x0000000000007941 */ /* 0x000fea0003800200 */
.L_x_846:
[----:B--2-4-:R2:W4:Y:S01]  /*13c40*/  LDS.128 R20, [R24+0x1000] ;  /* 0x0010000018147984 */ /* 0x0145220000000c00 */
[----:B------:R-:W-:Y:S03]  /*13c50*/  BSSY.RECONVERGENT B0, `(.L_x_848) ;  /* 0x0000017000007945 */ /* 0x000fe60003800200 */
[----:B---3--:R2:W3:Y:S04]  /*13c60*/  LDS.128 R16, [R24+0x3000] ;  /* 0x0030000018107984 */ /* 0x0084e80000000c00 */
        /* <DEDUP_REMOVED lines=21> */
.L_x_849:
[----:B------:R-:W-:Y:S05]  /*13dc0*/  BSYNC.RECONVERGENT B0 ;  /* 0x0000000000007941 */ /* 0x000fea0003800200 */
.L_x_848:
[----:B--23--:R2:W3:Y:S01]  /*13dd0*/  LDS.128 R16, [R24+0x3800] ;  /* 0x0038000018107984 */ /* 0x00c4e20000000c00 */
[----:B------:R-:W-:Y:S05]  /*13de0*/  @P0 EXIT ;  /* 0x000000000000094d */ /* 0x000fea0003800000 */
[----:B------:R-:W5:Y:S01]  /*13df0*/  LDCU.64 UR6, c[0x0][0x408] ;  /* 0x00008100ff0677ac */ /* 0x000f620008000a00 */
[----:B-1----:R1:W1:Y:S01]  /*13e00*/  LDS.128 R12, [R24+0x5800] ;  /* 0x00580000180c7984 */ /* 0x0022620000000c00 */
[----:B------:R-:W-:Y:S01]  /*13e10*/  IADD3 R0, P0, PT, R2, 0x30, RZ ;  /* 0x0000003002007810 */ /* 0x000fe20007f1e0ff */
[----:B------:R-:W4:Y:S04]  /*13e20*/  LDCU UR8, c[0x0][0x440] ;  /* 0x00008800ff0877ac */ /* 0x000f280008000800 */
[----:B------:R-:W-:Y:S01]  /*13e30*/  IMAD.X R2, RZ, RZ, R3, P0 ;  /* 0x000000ffff027224 */ /* 0x000fe200000e0603 */
[----:B------:R-:W2:Y:S01]  /*13e40*/  LDCU.64 UR4, c[0x0][0x3f0] ;  /* 0x00007e00ff0477ac */ /* 0x000ea20008000a00 */
[----:B------:R-:W-:Y:S02]  /*13e50*/  MOV R3, R9 ;  /* 0x0000000900037202 */ /* 0x000fe40000000f00 */
[----:B-----5:R-:W-:-:S02]  /*13e60*/  IMAD R6, R2, UR6, RZ ;  /* 0x0000000602067c24 */ /* 0x020fc4000f8e02ff */
[----:B------:R-:W-:Y:S01]  /*13e70*/  IMAD.MOV.U32 R2, RZ, RZ, R10 ;  /* 0x000000ffff027224 */ /* 0x000fe200078e000a */
[----:B----4-:R-:W-:-:S03]  /*13e80*/  ISETP.GE.AND P2, PT, R185, UR8, PT ;  /* 0x00000008b9007c0c */ /* 0x010fc6000bf46270 */
        /* <DEDUP_REMOVED lines=8> */
[----:B---3--:R2:W-:Y:S01]  /*13f10*/  @!P1 STG.E.128 desc[UR16][R2.64+0x80], R16 ;  /* 0x0000801002009986 */ /* 0x0085e2000c101d10 */
[----:B-1----:R-:W-:Y:S05]  /*13f20*/  @P0 EXIT ;  /* 0x000000000000094d */ /* 0x002fea0003800000 */
[----:B------:R-:W-:Y:S01]  /*13f30*/  STG.E.128 desc[UR16][R2.64+0x100], R12 ;  /* 0x0001000c02007986 */ /* 0x000fe2000c101d10 */
[----:B------:R-:W-:Y:S05]  /*13f40*/  EXIT ;  /* 0x000000000000794d */ /* 0x000fea0003800000 */
.L_x_850:
        /* <DEDUP_REMOVED lines=11> */
.L_x_944:


//--------------------- .text._ZN5flash16flash_fwd_kernelI23Flash_fwd_kernel_traitsILi192ELi64ELi64ELi4ELb0ELb0EN7cutlass6half_tE19Flash_kernel_traitsILi192ELi64ELi64ELi4ES3_EELb0ELb1ELb0ELb1ELb0ELb0ELb1ELb0EEEvNS_16Flash_fwd_paramsE --------------------------
	.section	.text._ZN5flash16flash_fwd_kernelI23Flash_fwd_kernel_traitsILi192ELi64ELi64ELi4ELb0ELb0EN7cutlass6half_tE19Flash_kernel_traitsILi192ELi64ELi64ELi4ES3_EELb0ELb1ELb0ELb1ELb0ELb0ELb1ELb0EEEvNS_16Flash_fwd_paramsE,"ax",@progbits
	.align	128
        .global         _ZN5flash16flash_fwd_kernelI23Flash_fwd_kernel_traitsILi192ELi64ELi64ELi4ELb0ELb0EN7cutlass6half_tE19Flash_kernel_traitsILi192ELi64ELi64ELi4ES3_EELb0ELb1ELb0ELb1ELb0ELb0ELb1ELb0EEEvNS_16Flash_fwd_paramsE
        .type           _ZN5flash16flash_fwd_kernelI23Flash_fwd_kernel_traitsILi192ELi64ELi64ELi4ELb0ELb0EN7cutlass6half_tE19Flash_kernel_traitsILi192ELi64ELi64ELi4ES3_EELb0ELb1ELb0ELb1ELb0ELb0ELb1ELb0EEEvNS_16Flash_fwd_paramsE,@function
        .size           _ZN5flash16flash_fwd_kernelI23Flash_fwd_kernel_traitsILi192ELi64ELi64ELi4ELb0ELb0EN7cutlass6half_tE19Flash_kernel_traitsILi192ELi64ELi64ELi4ES3_EELb0ELb1ELb0ELb1ELb0ELb0ELb1ELb0EEEvNS_16Flash_fwd_paramsE,(.L_x_945 - _ZN5flash16flash_fwd_kernelI23Flash_fwd_kernel_traitsILi192ELi64ELi64ELi4ELb0ELb0EN7cutlass6half_tE19Flash_kernel_traitsILi192ELi64ELi64ELi4ES3_EELb0ELb1ELb0ELb1ELb0ELb0ELb1ELb0EEEvNS_16Flash_fwd_paramsE)
        .other          _ZN5flash16flash_fwd_kernelI23Flash_fwd_kernel_traitsILi192ELi64ELi64ELi4ELb0ELb0EN7cutlass6half_tE19Flash_kernel_traitsILi192ELi64ELi64ELi4ES3_EELb0ELb1ELb0ELb1ELb0ELb0ELb1ELb0EEEvNS_16Flash_fwd_paramsE,@"STO_CUDA_ENTRY STV_DEFAULT"
_ZN5flash16flash_fwd_kernelI23Flash_fwd_kernel_traitsILi192ELi64ELi64ELi4ELb0ELb0EN7cutlass6half_tE19Flash_kernel_traitsILi192ELi64ELi64ELi4ES3_EELb0ELb1ELb0ELb1ELb0ELb0ELb1ELb0EEEvNS_16Flash_fwd_paramsE:
.text._ZN5flash16flash_fwd_kernelI23Flash_fwd_kernel_traitsILi192ELi64ELi64ELi4ELb0ELb0EN7cutlass6half_tE19Flash_kernel_traitsILi192ELi64ELi64ELi4ES3_EELb0ELb1ELb0ELb1ELb0ELb0ELb1ELb0EEEvNS_16Flash_fwd_paramsE:
        /* <DEDUP_REMOVED lines=14> */
[----:B--2---:R-:W-:-:S04]  /*00e0*/  IMAD.WIDE.U32 R12, R0, 0x4, R4 ;  /* 0x00000004000c7825 */ /* 0x004fc800078e0004 */
[----:B------:R-:W-:Y:S01]  /*00f0*/  IMAD.SHL.U32 R15, R0, 0x4, RZ ;  /* 0x00000004000f7824 */ /* 0x000fe200078e00ff */
[----:B------:R-:W-:Y:S01]  /*0100*/  SHF.R.U32.HI R2, RZ, 0x1e, R0 ;  /* 0x0000001eff027819 */ /* 0x000fe20000011600 */
[----:B------:R-:W1:Y:S01]  /*0110*/  LDC.64 R4, c[0x0][0x468] ;  /* 0x00011a00ff047b82 */ /* 0x000e620000000a00 */
[----:B----4-:R-:W-:Y:S01]  /*0120*/  ISETP.NE.U32.AND P3, PT, RZ, UR6, PT ;  /* 0x00000006ff007c0c */ /* 0x010fe2000bf65070 */
[----:B------:R2:W3:Y:S03]  /*0130*/  @P0 LDG.E R213, desc[UR12][R12.64] ;  /* 0x0000000c0cd50981 */ /* 0x0004e6000c1e1900 */
[----:B------:R-:W-:Y:S01]  /*0140*/  ISETP.NE.AND.EX P3, PT, RZ, UR7, PT, P3 ;  /* 0x00000007ff007c0c */ /* 0x000fe2000bf65330 */
[----:B------:R4:W3:Y:S01]  /*0150*/  @P4 LDG.E R8, desc[UR12][R12.64+0x4] ;  /* 0x0000040c0c084981 */ /* 0x0008e2000c1e1900 */
[----:B------:R-:W-:-:S04]  /*0160*/  @P2 IADD3 R10, P0, PT, R15, UR4, RZ ;  /* 0x000000040f0a2c10 */ /* 0x000fc8000ff1e0ff */
[----:B------:R-:W-:-:S05]  /*0170*/  @P2 IADD3.X R11, PT, PT, R2, UR5, RZ, P0, !PT ;  /* 0x00000005020b2c10 */ /* 0x000fca00087fe4ff */
[----:B------:R-:W5:Y:S02]  /*0180*/  @P2 LDG.E R10, desc[UR12][R10.64] ;  /* 0x0000000c0a0a2981 */ /* 0x000f64000c1e1900 */
[C---:B------:R-:W-:Y:S02]  /*0190*/  @P3 IADD3 R6, P1, PT, R15.reuse, UR6, RZ ;  /* 0x000000060f063c10 */ /* 0x040fe4000ff3e0ff */
[----:B-1----:R-:W-:Y:S01]  /*01a0*/  IADD3 R14, P0, PT, R15, R4, RZ ;  /* 0x000000040f0e7210 */ /* 0x002fe20007f1e0ff */
[----:B------:R-:W1:Y:S01]  /*01b0*/  S2R R21, SR_CTAID.X ;  /* 0x0000000000157919 */ /* 0x000e620000002500 */
[----:B------:R-:W4:Y:S03]  /*01c0*/  LDCU.U8 UR4, c[0x0][0x532] ;  /* 0x0000a640ff0477ac */ /* 0x000f260008000000 */
[----:B------:R-:W-:Y:S01]  /*01d0*/  IMAD.X R15, R2, 0x1, R5, P0 ;  /* 0x00000001020f7824 */ /* 0x000fe200000e0605 */
[----:B------:R-:W-:Y:S01]  /*01e0*/  ISETP.NE.U32.AND P0, PT, R4, RZ, PT ;  /* 0x000000ff0400720c */ /* 0x000fe20003f05070 */
[----:B--2---:R-:W2:Y:S03]  /*01f0*/  @!P4 LDC R13, c[0x0][0x434] ;  /* 0x00010d00ff0dcb82 */ /* 0x004ea60000000800 */
[----:B------:R-:W-:Y:S01]  /*0200*/  ISETP.NE.AND.EX P0, PT, R5, RZ, PT, P0 ;  /* 0x000000ff0500720c */ /* 0x000fe20003f05300 */
[----:B------:R-:W-:Y:S01]  /*0210*/  IMAD.MOV.U32 R9, RZ, RZ, RZ ;  /* 0x000000ffff097224 */ /* 0x000fe200078e00ff */
[----:B------:R-:W-:-:S03]  /*0220*/  @P3 IADD3.X R7, PT, PT, R2, UR7, RZ, P1, !PT ;  /* 0x0000000702073c10 */ /* 0x000fc60008ffe4ff */
[----:B------:R-:W1:Y:S02]  /*0230*/  @!P2 LDC.64 R2, c[0x0][0x488] ;  /* 0x00012200ff02ab82 */ /* 0x000e640000000a00 */
[----:B------:R2:W5:Y:S01]  /*0240*/  @P3 LDG.E R9, desc[UR12][R6.64] ;  /* 0x0000000c06093981 */ /* 0x000562000c1e1900 */
[----:B------:R-:W-:Y:S02]  /*0250*/  ISETP.EQ.U32.AND P3, PT, R4, RZ, PT ;  /* 0x000000ff0400720c */ /* 0x000fe40003f62070 */
[----:B----4-:R-:W-:-:S03]  /*0260*/  ISETP.NE.AND P1, PT, RZ, UR4, PT ;  /* 0x00000004ff007c0c */ /* 0x010fc6000bf25270 */
[----:B------:R-:W4:Y:S01]  /*0270*/  @!P0 LDC R4, c[0x0][0x438] ;  /* 0x00010e00ff048b82 */ /* 0x000f220000000800 */
[----:B------:R-:W-:Y:S01]  /*0280*/  ISETP.EQ.OR.EX P3, PT, R5, RZ, !P1, P3 ;  /* 0x000000ff0500720c */ /* 0x000fe20004f62730 */
[----:B------:R-:W-:-:S12]  /*0290*/  IMAD.MOV.U32 R12, RZ, RZ, -0x1 ;  /* 0xffffffffff0c7424 */ /* 0x000fd800078e00ff */
[----:B------:R1:W5:Y:S01]  /*02a0*/  @!P3 LDG.E R12, desc[UR12][R14.64] ;  /* 0x0000000c0e0cb981 */ /* 0x000362000c1e1900 */
[----:B--2---:R-:W2:Y:S01]  /*02b0*/  @!P2 LDC R6, c[0x0][0x43c] ;  /* 0x00010f00ff06ab82 */ /* 0x004ea20000000800 */
[----:B---3--:R-:W-:Y:S02]  /*02c0*/  @P4 IMAD.IADD R13, R8, 0x1, -R213 ;  /* 0x00000001080d4824 */ /* 0x008fe400078e0ad5 */
[----:B-1----:R-:W-:-:S05]  /*02d0*/  IMAD.SHL.U32 R8, R21, 0x40, RZ ;  /* 0x0000004015087824 */ /* 0x002fca00078e00ff */
[----:B------:R-:W-:Y:S01]  /*02e0*/  ISETP.GT.AND P3, PT, R13, R8, PT ;  /* 0x000000080d00720c */ /* 0x000fe20003f64270 */
[----:B--2-4-:R-:W-:-:S12]  /*02f0*/  @!P0 BRA `(.L_x_851) ;  /* 0x00000000000c8947 */ /* 0x014fd80003800000 */
[----:B------:R-:W2:Y:S02]  /*0300*/  @P1 LDG.E R5, desc[UR12][R14.64+0x4] ;  /* 0x0000040c0e051981 */ /* 0x000ea4000c1e1900 */
[----:B--2--5:R-:W-:-:S06]  /*0310*/  @P1 IADD3 R4, PT, PT, R5, -R12, RZ ;  /* 0x8000000c05041210 */ /* 0x024fcc0007ffe0ff */
[----:B------:R1:W5:Y:S02]  /*0320*/  @!P1 LDG.E R4, desc[UR12][R14.64] ;  /* 0x0000000c0e049981 */ /* 0x000364000c1e1900 */
.L_x_851:
[----:B------:R-:W-:Y:S05]  /*0330*/  @!P3 EXIT ;  /* 0x000000000000b94d */ /* 0x000fea0003800000 */
[----:B------:R-:W2:Y:S01]  /*0340*/  LDC R88, c[0x0][0x508] ;  /* 0x00014200ff587b82 */ /* 0x000ea20000000800 */
[----:B------:R-:W-:Y:S01]  /*0350*/  @!P2 ISETP.NE.U32.AND P0, PT, R2, RZ, PT ;  /* 0x000000ff0200a20c */ /* 0x000fe20003f05070 */
[----:B-----5:R-:W-:Y:S01]  /*0360*/  @P2 IMAD.IADD R89, R10, 0x1, -R9 ;  /* 0x000000010a592824 */ /* 0x020fe200078e0a09 */
[----:B-1----:R-:W1:Y:S01]  /*0370*/  S2R R14, SR_CTAID.Z ;  /* 0x00000000000e7919 */ /* 0x002e620000002700 */
[----:B------:R-:W-:Y:S01]  /*0380*/  VIADD R2, R21, 0x1 ;  /* 0x0000000115027836 */ /* 0x000fe20000000000 */
[----:B------:R-:W-:Y:S01]  /*0390*/  @!P2 ISETP.NE.AND.EX P0, PT, R3, RZ, PT, P0 ;  /* 0x000000ff0300a20c */ /* 0x000fe20003f05300 */
[----:B------:R-:W3:Y:S02]  /*03a0*/  S2R R192, SR_TID.X ;  /* 0x0000000000c07919 */ /* 0x000ee40000002100 */
[----:B------:R-:W-:Y:S01]  /*03b0*/  IMAD R3, R2, 0x40, -R13 ;  /* 0x0000004002037824 */ /* 0x000fe200078e0a0d */
[----:B------:R-:W-:-:S04]  /*03c0*/  @!P2 SEL R6, R6, RZ, P0 ;  /* 0x000000ff0606a207 */ /* 0x000fc80000000000 */
[----:B------:R-:W-:-:S05]  /*03d0*/  @!P2 IADD3 R89, PT, PT, R6, R4, -R9 ;  /* 0x000000040659a210 */ /* 0x000fca0007ffe809 */
[----:B------:R-:W-:-:S05]  /*03e0*/  VIADD R5, R89, 0x3f ;  /* 0x0000003f59057836 */ /* 0x000fca0000000000 */
[----:B------:R-:W-:Y:S02]  /*03f0*/  SHF.R.S32.HI R4, RZ, 0x1f, R5 ;  /* 0x0000001fff047819 */ /* 0x000fe40000011405 */
[----:B--2---:R-:W-:Y:S02]  /*0400*/  IADD3 R3, PT, PT, R5, R88, R3 ;  /* 0x0000005805037210 */ /* 0x004fe40007ffe003 */
[----:B------:R-:W-:Y:S02]  /*0410*/  LEA.HI R4, R4, R5, RZ, 0x6 ;  /* 0x0000000504047211 */ /* 0x000fe400078f30ff */
[----:B------:R-:W-:-:S04]  /*0420*/  SHF.R.S32.HI R2, RZ, 0x1f, R3 ;  /* 0x0000001fff027819 */ /* 0x000fc80000011403 */
[----:B------:R-:W-:Y:S02]  /*0430*/  LEA.HI R2, R2, R3, RZ, 0x6 ;  /* 0x0000000302027211 */ /* 0x000fe400078f30ff */
[----:B------:R-:W-:Y:S02]  /*0440*/  SHF.R.S32.HI R3, RZ, 0x6, R4 ;  /* 0x00000006ff037819 */ /* 0x000fe40000011404 */
[----:B------:R-:W-:-:S04]  /*0450*/  SHF.R.S32.HI R2, RZ, 0x6, R2 ;  /* 0x00000006ff027819 */ /* 0x000fc80000011402 */
[----:B------:R-:W-:-:S04]  /*0460*/  VIMNMX R3, PT, PT, R3, R2, PT ;  /* 0x0000000203037248 */ /* 0x000fc80003fe0100 */
[----:B------:R-:W-:-:S13]  /*0470*/  ISETP.GT.AND P0, PT, R3, RZ, PT ;  /* 0x000000ff0300720c */ /* 0x000fda0003f04270 */
[----:B-1-3--:R-:W-:Y:S05]  /*0480*/  @P0 BRA `(.L_x_852) ;  /* 0x0000000c000c0947 */ /* 0x00afea0003800000 */
[----:B------:R-:W1:Y:S01]  /*0490*/  LDC.U8 R2, c[0x0][0x549] ;  /* 0x00015240ff027b82 */ /* 0x000e620000000000 */
[----:B------:R-:W-:-:S13]  /*04a0*/  ISETP.NE.AND P1, PT, R213, -0x1, PT ;  /* 0xffffffffd500780c */ /* 0x000fda0003f25270 */
[----:B------:R-:W2:Y:S08]  /*04b0*/  @!P1 LDC.64 R6, c[0x0][0x400] ;  /* 0x00010000ff069b82 */ /* 0x000eb00000000a00 */
[----:B------:R-:W3:Y:S01]  /*04c0*/  @P1 LDC.64 R4, c[0x0][0x408] ;  /* 0x00010200ff041b82 */ /* 0x000ee20000000a00 */
[----:B-1----:R-:W-:-:S13]  /*04d0*/  ISETP.NE.AND P6, PT, R2, RZ, PT ;  /* 0x000000ff0200720c */ /* 0x002fda0003fc5270 */
[----:B------:R-:W1:Y:S01]  /*04e0*/  @P6 LDC.64 R2, c[0x0][0x430] ;  /* 0x00010c00ff026b82 */ /* 0x000e620000000a00 */
[----:B--2---:R-:W-:Y:S01]  /*04f0*/  @!P1 IMAD.WIDE.U32 R16, R0, R6, RZ ;  /* 0x0000000600109225 */ /* 0x004fe200078e00ff */
[----:B------:R-:W-:-:S06]  /*0500*/  @P6 MOV R9, 0x1 ;  /* 0x0000000100096802 */ /* 0x000fcc0000000f00 */
[----:B------:R-:W2:Y:S01]  /*0510*/  LDC.U8 R6, c[0x0][0x548] ;  /* 0x00015200ff067b82 */ /* 0x000ea20000000000 */
[----:B---3--:R-:W-:Y:S01]  /*0520*/  @P1 IMAD.WIDE.U32 R22, R213, R4, RZ ;  /* 0x00000004d5161225 */ /* 0x008fe200078e00ff */
[----:B------:R-:W-:-:S06]  /*0530*/  @!P1 MOV R4, R16 ;  /* 0x0000001000049202 */ /* 0x000fcc0000000f00 */
[----:B------:R-:W3:Y:S01]  /*0540*/  @P6 LDC R11, c[0x0][0x430] ;  /* 0x00010c00ff0b6b82 */ /* 0x000ee20000000800 */
[----:B-1----:R-:W-:Y:S01]  /*0550*/  @P6 IMAD R3, R2, R3, RZ ;  /* 0x0000000302036224 */ /* 0x002fe200078e02ff */
[----:B------:R-:W-:Y:S01]  /*0560*/  SHF.L.U32 R2, R192, 0x3, RZ ;  /* 0x00000003c0027819 */ /* 0x000fe200000006ff */
[----:B------:R-:W-:Y:S06]  /*0570*/  @P6 BRA `(.L_x_853) ;  /* 0x0000000000286947 */ /* 0x000fec0003800000 */
[----:B--2---:R-:W-:Y:S01]  /*0580*/  ISETP.NE.AND P0, PT, R6, RZ, PT ;  /* 0x000000ff0600720c */ /* 0x004fe20003f05270 */
[----:B------:R-:W1:-:S12]  /*0590*/  LDC R19, c[0x0][0x3e0] ;  /* 0x0000f800ff137b82 */ /* 0x000e580000000800 */
[----:B------:R-:W4:Y:S01]  /*05a0*/  @P0 LDC R3, c[0x0][0x454] ;  /* 0x00011500ff030b82 */ /* 0x000f220000000800 */
[----:B---3--:R-:W-:Y:S02]  /*05b0*/  @P0 MOV R11, 0x1 ;  /* 0x00000001000b0802 */ /* 0x008fe40000000f00 */
[----:B------:R-:W-:-:S05]  /*05c0*/  @!P0 MOV R11, 0x1 ;  /* 0x00000001000b8802 */ /* 0x000fca0000000f00 */
[----:B------:R-:W1:Y:S08]  /*05d0*/  @P0 LDC R12, c[0x0][0x454] ;  /* 0x00011500ff0c0b82 */ /* 0x000e700000000800 */
[----:B------:R-:W2:Y:S08]  /*05e0*/  @!P0 LDC R10, c[0x0][0x434] ;  /* 0x00010d00ff0a8b82 */ /* 0x000eb00000000800 */
[----:B------:R-:W3:Y:S01]  /*05f0*/  @!P0 LDC R3, c[0x0][0x434] ;  /* 0x00010d00ff038b82 */ /* 0x000ee20000000800 */
[----:B-1----:R-:W-:-:S02]  /*0600*/  @P0 IMAD R9, R12, R19, RZ ;  /* 0x000000130c090224 */ /* 0x002fc400078e02ff */
[----:B--2-4-:R-:W-:-:S07]  /*0610*/  @!P0 IMAD R9, R10, R19, RZ ;  /* 0x000000130a098224 */ /* 0x014fce00078e02ff */
.L_x_853:
[----:B------:R-:W1:Y:S01]  /*0620*/  LDCU.64 UR4, c[0x0][0x410] ;  /* 0x00008200ff0477ac */ /* 0x000e620008000a00 */
[----:B------:R-:W-:Y:S01]  /*0630*/  @P1 IMAD.MOV.U32 R4, RZ, RZ, R22 ;  /* 0x000000ffff041224 */ /* 0x000fe200078e0016 */
[----:B------:R-:W-:Y:S01]  /*0640*/  LOP3.LUT R2, R2, 0x38, RZ, 0xc0, !PT ;  /* 0x0000003802027812 */ /* 0x000fe200078ec0ff */
[----:B------:R-:W-:Y:S01]  /*0650*/  @!P1 IMAD R7, R0, R7, R17 ;  /* 0x0000000700079224 */ /* 0x000fe200078e0211 */
[----:B------:R-:W-:Y:S01]  /*0660*/  SHF.R.U32.HI R192, RZ, 0x3, R192 ;  /* 0x00000003ffc07819 */ /* 0x000fe200000116c0 */
[----:B------:R-:W-:Y:S01]  /*0670*/  @P1 IMAD R7, R213, R5, R23 ;  /* 0x00000005d5071224 */ /* 0x000fe200078e0217 */
[----:B------:R-:W-:Y:S01]  /*0680*/  IADD3 R22, P0, PT, R2, R4, RZ ;  /* 0x0000000402167210 */ /* 0x000fe20007f1e0ff */
[----:B------:R-:W4:Y:S01]  /*0690*/  LDC R5, c[0x0][0x434] ;  /* 0x00010d00ff057b82 */ /* 0x000f220000000800 */
[----:B------:R-:W-:Y:S01]  /*06a0*/  IMAD.IADD R13, R13, 0x1, -R8 ;  /* 0x000000010d0d7824 */ /* 0x000fe200078e0a08 */
[----:B------:R-:W-:Y:S01]  /*06b0*/  BSSY.RECONVERGENT B0, `(.L_x_854) ;  /* 0x000001f000007945 */ /* 0x000fe20003800200 */
[----:B------:R-:W-:Y:S01]  /*06c0*/  IADD3.X R23, PT, PT, RZ, R7, RZ, P0, !PT ;  /* 0x00000007ff177210 */ /* 0x000fe200007fe4ff */
[----:B------:R-:W-:Y:S01]  /*06d0*/  IMAD.MOV.U32 R193, RZ, RZ, RZ ;  /* 0x000000ffffc17224 */ /* 0x000fe200078e00ff */
[----:B--2---:R-:W-:Y:S01]  /*06e0*/  ISETP.NE.AND P6, PT, R6, RZ, !P6 ;  /* 0x000000ff0600720c */ /* 0x004fe200077c5270 */
[C---:B------:R-:W-:Y:S01]  /*06f0*/  VIADD R4, R192.reuse, 0x10 ;  /* 0x00000010c0047836 */ /* 0x040fe20000000000 */
[----:B------:R-:W-:Y:S01]  /*0700*/  ISETP.GE.AND P0, PT, R192, R13, PT ;  /* 0x0000000dc000720c */ /* 0x000fe20003f06270 */
[----:B------:R-:W-:Y:S01]  /*0710*/  IMAD.WIDE.U32 R24, R21, 0x40, R192 ;  /* 0x0000004015187825 */ /* 0x000fe200078e00c0 */
[----:B------:R-:W-:-:S02]  /*0720*/  ISETP.NE.AND P1, PT, R213, -0x1, PT ;  /* 0xffffffffd500780c */ /* 0x000fc40003f25270 */
[----:B------:R-:W-:Y:S01]  /*0730*/  ISETP.GE.AND P2, PT, R4, R13, PT ;  /* 0x0000000d0400720c */ /* 0x000fe20003f46270 */
[----:B-1----:R-:W-:Y:S01]  /*0740*/  IMAD.WIDE.U32 R22, R14, UR4, R22 ;  /* 0x000000040e167c25 */ /* 0x002fe2000f8e0016 */
[----:B------:R-:W-:Y:S02]  /*0750*/  IADD3 R10, PT, PT, R192, 0x20, RZ ;  /* 0x00000020c00a7810 */ /* 0x000fe40007ffe0ff */
[----:B------:R-:W-:Y:S01]  /*0760*/  LOP3.LUT R12, R2, 0x40, RZ, 0xfc, !PT ;  /* 0x00000040020c7812 */ /* 0x000fe200078efcff */
        /* <DEDUP_REMOVED lines=19> */
.L_x_855:
[----:B------:R-:W-:Y:S05]  /*08a0*/  BSYNC.RECONVERGENT B0 ;  /* 0x0000000000007941 */ /* 0x000fea0003800200 */
.L_x_854:
[----:B------:R-:W-:Y:S01]  /*08b0*/  BSSY.RECONVERGENT B0, `(.L_x_856) ;  /* 0x0000016000007945 */ /* 0x000fe20003800200 */
[----:B------:R-:W-:-:S03]  /*08c0*/  ISETP.GE.AND P0, PT, R10, R13, PT ;  /* 0x0000000d0a00720c */ /* 0x000fc60003f06270 */
[----:B------:R-:W-:Y:S10]  /*08d0*/  @P2 BRA `(.L_x_857) ;  /* 0x00000000004c2947 */ /* 0x000ff40003800000 */
        /* <DEDUP_REMOVED lines=19> */
.L_x_857:
[----:B------:R-:W-:Y:S05]  /*0a10*/  BSYNC.RECONVERGENT B0 ;  /* 0x0000000000007941 */ /* 0x000fea0003800200 */
.L_x_856:
[----:B------:R-:W-:Y:S01]  /*0a20*/  BSSY.RECONVERGENT B0, `(.L_x_858) ;  /* 0x0000018000007945 */ /* 0x000fe20003800200 */
[----:B------:R-:W-:Y:S01]  /*0a30*/  ISETP.NE.AND P2, PT, R2, RZ, PT ;  /* 0x000000ff0200720c */ /* 0x000fe20003f45270 */
[----:B----4-:R-:W-:Y:S01]  /*0a40*/  IMAD R18, R0, R5, RZ ;  /* 0x0000000500127224 */ /* 0x010fe200078e02ff */
[----:B------:R-:W-:Y:S01]  /*0a50*/  IADD3 R6, PT, PT, R192, 0x30, RZ ;  /* 0x00000030c0067810 */ /* 0x000fe20007ffe0ff */
[----:B------:R-:W-:Y:S10]  /*0a60*/  @P0 BRA `(.L_x_859) ;  /* 0x00000000004c0947 */ /* 0x000ff40003800000 */
[----:B------:R-:W4:Y:S01]  /*0a70*/  LDCU.64 UR6, c[0x0][0x408] ;  /* 0x00008100ff0677ac */ /* 0x000f220008000a00 */
[----:B-12---:R-:W-:Y:S01]  /*0a80*/  IADD3 R16, P0, PT, R24, 0x20, RZ ;  /* 0x0000002018107810 */ /* 0x006fe20007f1e0ff */
[----:B------:R-:W-:Y:S01]  /*0a90*/  IMAD.MOV.U32 R26, RZ, RZ, R22 ;  /* 0x000000ffff1a7224 */ /* 0x000fe200078e0016 */
[----:B------:R-:W-:Y:S01]  /*0aa0*/  MOV R27, R21 ;  /* 0x00000015001b7202 */ /* 0x000fe20000000f00 */
[----:B------:R-:W1:Y:S02]  /*0ab0*/  LDCU UR8, c[0x0][0x440] ;  /* 0x00008800ff0877ac */ /* 0x000e640008000800 */
[----:B------:R-:W-:Y:S01]  /*0ac0*/  IMAD.X R5, RZ, RZ, R25, P0 ;  /* 0x000000ffff057224 */ /* 0x000fe200000e0619 */
[----:B------:R-:W2:Y:S03]  /*0ad0*/  LDCU.64 UR4, c[0x0][0x3f0] ;  /* 0x00007e00ff0477ac */ /* 0x000ea60008000a00 */
[----:B----4-:R-:W-:-:S02]  /*0ae0*/  IMAD R5, R5, UR6, RZ ;  /* 0x0000000605057c24 */ /* 0x010fc4000f8e02ff */
        /* <DEDUP_REMOVED lines=11> */
.L_x_859:
[----:B------:R-:W-:Y:S05]  /*0ba0*/  BSYNC.RECONVERGENT B0 ;  /* 0x0000000000007941 */ /* 0x000fea0003800200 */
.L_x_858:
[----:B------:R-:W-:Y:S01]  /*0bb0*/  ISETP.GE.AND P0, PT, R6, R13, PT ;  /* 0x0000000d0600720c */ /* 0x000fe20003f06270 */
[----:B---3--:R-:W-:Y:S01]  /*0bc0*/  IMAD R3, R14, R3, RZ ;  /* 0x000000030e037224 */ /* 0x008fe200078e02ff */
[----:B------:R-:W-:Y:S01]  /*0bd0*/  SEL R18, R18, R213, !P1 ;  /* 0x000000d512127207 */ /* 0x000fe20004800000 */
[----:B------:R-:W-:Y:S01]  /*0be0*/  BSSY.RECONVERGENT B0, `(.L_x_860) ;  /* 0x000001d000007945 */ /* 0x000fe20003800200 */
[----:B------:R-:W-:Y:S01]  /*0bf0*/  ISETP.GE.OR P5, PT, R192, R13, P2 ;  /* 0x0000000dc000720c */ /* 0x000fe200017a6670 */
        /* <DEDUP_REMOVED lines=8> */
[----:B------:R-:W3:Y:S01]  /*0c80*/  LDCU.64 UR6, c[0x0][0x408] ;  /* 0x00008100ff0677ac */ /* 0x000ee20008000a00 */
[----:B------:R-:W-:Y:S01]  /*0c90*/  IADD3 R5, P0, PT, R24, 0x30, RZ ;  /* 0x0000003018057810 */ /* 0x000fe20007f1e0ff */
[----:B-12-4-:R-:W-:Y:S01]  /*0ca0*/  IMAD.MOV.U32 R16, RZ, RZ, R22 ;  /* 0x000000ffff107224 */ /* 0x016fe200078e0016 */
        /* <DEDUP_REMOVED lines=16> */
.L_x_861:
[----:B------:R-:W-:Y:S05]  /*0db0*/  BSYNC.RECONVERGENT B0 ;  /* 0x0000000000007941 */ /* 0x000fea0003800200 */
.L_x_860:
        /* <DEDUP_REMOVED lines=15> */
.L_x_863:
[----:B------:R-:W-:Y:S05]  /*0eb0*/  BSYNC.RECONVERGENT B0 ;  /* 0x0000000000007941 */ /* 0x000fea0003800200 */
.L_x_862:
        /* <DEDUP_REMOVED lines=10> */
.L_x_865:
[----:B------:R-:W-:Y:S05]  /*0f60*/  BSYNC.RECONVERGENT B0 ;  /* 0x0000000000007941 */ /* 0x000fea0003800200 */
.L_x_864:
        /* <DEDUP_REMOVED lines=10> */
.L_x_867:
[----:B------:R-:W-:Y:S05]  /*1010*/  BSYNC.RECONVERGENT B0 ;  /* 0x0000000000007941 */ /* 0x000fea0003800200 */
.L_x_866:
[----:B------:R-:W-:Y:S05]  /*1020*/  @P2 EXIT ;  /* 0x000000000000294d */ /* 0x000fea0003800000 */
[----:B------:R-:W5:Y:S01]  /*1030*/  LDCU.64 UR4, c[0x0][0x420] ;  /* 0x00008400ff0477ac */ /* 0x000f620008000a00 */
[----:B------:R-:W-:Y:S02]  /*1040*/  IMAD R11, R6, R11, RZ ;  /* 0x0000000b060b7224 */ /* 0x000fe400078e02ff */
[----:B-1----:R-:W-:-:S03]  /*1050*/  IMAD.MOV.U32 R5, RZ, RZ, 0x7f800000 ;  /* 0x7f800000ff057424 */ /* 0x002fc600078e00ff */
[----:B------:R-:W-:-:S04]  /*1060*/  IADD3 R18, P0, PT, R11, R18, RZ ;  /* 0x000000120b127210 */ /* 0x000fc80007f1e0ff */
[----:B------:R-:W-:Y:S02]  /*1070*/  LEA.HI.X.SX32 R11, R11, R0, 0x1, P0 ;  /* 0x000000000b0b7211 */ /* 0x000fe400000f0eff */
[----:B-----5:R-:W-:-:S04]  /*1080*/  LEA R2, P0, R18, UR4, 0x2 ;  /* 0x0000000412027c11 */ /* 0x020fc8000f8010ff */
[----:B------:R-:W-:-:S05]  /*1090*/  LEA.HI.X R3, R18, UR5, R11, 0x2, P0 ;  /* 0x0000000512037c11 */ /* 0x000fca00080f140b */
[----:B------:R-:W-:Y:S01]  /*10a0*/  STG.E desc[UR12][R2.64], R5 ;  /* 0x0000000502007986 */ /* 0x000fe2000c10190c */
[----:B------:R-:W-:Y:S05]  /*10b0*/  EXIT ;  /* 0x000000000000794d */ /* 0x000fea0003800000 */
.L_x_852:
[----:B------:R-:W-:Y:S02]  /*10c0*/  ISETP.NE.AND P0, PT, R213, -0x1, PT ;  /* 0xffffffffd500780c */ /* 0x000fe40003f05270 */
[----:B------:R-:W-:-:S11]  /*10d0*/  ISETP.NE.AND P2, PT, R12, -0x1, PT ;  /* 0xffffffff0c00780c */ /* 0x000fd60003f45270 */
[----:B------:R-:W1:Y:S08]  /*10e0*/  @!P0 LDC.64 R6, c[0x0][0x398] ;  /* 0x0000e600ff068b82 */ /* 0x000e700000000a00 */
[----:B------:R-:W2:Y:S01]  /*10f0*/  @P0 LDC.64 R4, c[0x0][0x3b0] ;  /* 0x0000ec00ff040b82 */ /* 0x000ea20000000a00 */
[----:B-1----:R-:W-:-:S04]  /*1100*/  @!P0 IMAD.WIDE.U32 R16, R0, R6, RZ ;  /* 0x0000000600108225 */ /* 0x002fc800078e00ff */
[----:B------:R-:W-:Y:S02]  /*1110*/  @!P0 IMAD R2, R0, R7, R17 ;  /* 0x0000000700028224 */ /* 0x000fe400078e0211 */
        /* <DEDUP_REMOVED lines=16> */
.L_x_868:
[----:B------:R-:W1:Y:S01]  /*1220*/  LDC.64 R134, c[0x0][0x3b8] ;  /* 0x0000ee00ff867b82 */ /* 0x000e620000000a00 */
[----:B------:R-:W-:-:S05]  /*1230*/  IADD3 R6, PT, PT, R9, R12, RZ ;  /* 0x0000000c09067210 */ /* 0x000fca0007ffe0ff */
[C---:B-1----:R-:W-:Y:S02]  /*1240*/  IMAD R4, R6.reuse, R135, RZ ;  /* 0x0000008706047224 */ /* 0x042fe400078e02ff */
[----:B------:R-:W-:-:S05]  /*1250*/  IMAD.WIDE.U32 R6, R6, R134, RZ ;  /* 0x0000008606067225 */ /* 0x000fca00078e00ff */
[----:B------:R-:W-:-:S07]  /*1260*/  IADD3 R4, PT, PT, R7, R4, RZ ;  /* 0x0000000407047210 */ /* 0x000fce0007ffe0ff */
.L_x_869:
        /* <DEDUP_REMOVED lines=39> */
.L_x_870:
[----:B------:R-:W1:Y:S01]  /*14e0*/  LDC.64 R144, c[0x0][0x3c0] ;  /* 0x0000f000ff907b82 */ /* 0x000e620000000a00 */
[----:B------:R-:W-:-:S05]  /*14f0*/  IADD3 R9, PT, PT, R9, R12, RZ ;  /* 0x0000000c09097210 */ /* 0x000fca0007ffe0ff */
[C---:B-1----:R-:W-:Y:S02]  /*1500*/  IMAD R5, R9.reuse, R145, RZ ;  /* 0x0000009109057224 */ /* 0x042fe400078e02ff */
[----:B------:R-:W-:-:S05]  /*1510*/  IMAD.WIDE.U32 R18, R9, R144, RZ ;  /* 0x0000009009127225 */ /* 0x000fca00078e00ff */
[----:B------:R-:W-:Y:S02]  /*1520*/  IADD3 R5, PT, PT, R19, R5, RZ ;  /* 0x0000000513057210 */ /* 0x000fe40007ffe0ff */
[----:B------:R-:W-:-:S07]  /*1530*/  MOV R12, R18 ;  /* 0x00000012000c7202 */ /* 0x000fce0000000f00 */
.L_x_871:
        /* <DEDUP_REMOVED lines=8> */
[----:B------:R-:W-:Y:S01]  /*15c0*/  BSSY.RECONVERGENT B0, `(.L_x_872) ;  /* 0x000004c000007945 */ /* 0x000fe20003800200 */
[C---:B------:R-:W-:Y:S01]  /*15d0*/  IADD3 R6, P1, PT, R191.reuse, R6, RZ ;  /* 0x00000006bf067210 */ /* 0x040fe20007f3e0ff */
[----:B------:R-:W4:Y:S01]  /*15e0*/  LDCU.64 UR8, c[0x0][0x390] ;  /* 0x00007200ff0877ac */ /* 0x000f220008000a00 */
[----:B------:R-:W-:-:S02]  /*15f0*/  IADD3 R18, P0, PT, R191, R12, RZ ;  /* 0x0000000cbf127210 */ /* 0x000fc40007f1e0ff */
[----:B------:R-:W-:Y:S01]  /*1600*/  LOP3.LUT R215, R215, 0x38, R192, 0x78, !PT ;  /* 0x00000038d7d77812 */ /* 0x000fe200078e78c0 */
[----:B------:R-:W-:Y:S01]  /*1610*/  IMAD.X R7, RZ, RZ, R4, P1 ;  /* 0x000000ffff077224 */ /* 0x000fe200008e0604 */
[----:B------:R-:W-:Y:S01]  /*1620*/  SHF.R.U32.HI R4, RZ, 0x3, R192 ;  /* 0x00000003ff047819 */ /* 0x000fe200000116c0 */
[----:B------:R-:W-:Y:S01]  /*1630*/  IMAD.X R19, RZ, RZ, R5, P0 ;  /* 0x000000ffff137224 */ /* 0x000fe200000e0605 */
[C---:B------:R-:W-:Y:S01]  /*1640*/  IADD3 R16, P0, PT, R191.reuse, R16, RZ ;  /* 0x00000010bf107210 */ /* 0x040fe20007f1e0ff */
[----:B------:R-:W-:Y:S01]  /*1650*/  IMAD.MOV.U32 R5, RZ, RZ, RZ ;  /* 0x000000ffff057224 */ /* 0x000fe200078e00ff */
[----:B------:R-:W-:Y:S01]  /*1660*/  SHF.L.U32 R188, R192, 0x6, RZ ;  /* 0x00000006c0bc7819 */ /* 0x000fe200000006ff */
[C---:B------:R-:W-:Y:S01]  /*1670*/  IMAD.WIDE.U32 R22, R4.reuse, R134, R6 ;  /* 0x0000008604167225 */ /* 0x040fe200078e0006 */
[----:B------:R-:W-:Y:S02]  /*1680*/  SHF.R.U32.HI R194, RZ, 0x1, R192 ;  /* 0x00000001ffc27819 */ /* 0x000fe400000116c0 */
[----:B------:R-:W-:Y:S01]  /*1690*/  LOP3.LUT R220, R191, 0x40, RZ, 0xfc, !PT ;  /* 0x00000040bfdc7812 */ /* 0x000fe200078efcff */
[----:B------:R-:W-:Y:S01]  /*16a0*/  IMAD.WIDE.U32 R6, R4, R144, R18 ;  /* 0x0000009004067225 */ /* 0x000fe200078e0012 */
[----:B------:R-:W-:-:S02]  /*16b0*/  LOP3.LUT R85, R194, 0x8, RZ, 0xc0, !PT ;  /* 0x00000008c2557812 */ /* 0x000fc400078ec0ff */
        /* <DEDUP_REMOVED lines=17> */
[----:B------:R-:W-:Y:S01]  /*17d0*/  IADD3 R211, PT, PT, R19, R211, RZ ;  /* 0x000000d313d37210 */ /* 0x000fe20007ffe0ff */
[----:B------:R-:W-:Y:S01]  /*17e0*/  IMAD.WIDE.U32 R20, R21, 0x40, R4 ;  /* 0x0000004015147825 */ /* 0x000fe200078e0004 */
[----:B---3--:R-:W-:Y:S02]  /*17f0*/  LEA R212, P2, R18, UR10, 0x1 ;  /* 0x0000000a12d47c11 */ /* 0x008fe4000f8408ff */
[----:B----4-:R-:W-:-:S02]  /*1800*/  LEA R210, P1, R10, UR8, 0x1 ;  /* 0x000000080ad27c11 */ /* 0x010fc4000f8208ff */
[----:B------:R-:W-:Y:S02]  /*1810*/  LOP3.LUT R215, R215, R6, RZ, 0xfc, !PT ;  /* 0x00000006d7d77212 */ /* 0x000fe400078efcff */
[----:B------:R-:W-:Y:S02]  /*1820*/  LOP3.LUT R2, R191, 0x1c0, R188, 0xf8, !PT ;  /* 0x000001c0bf027812 */ /* 0x000fe400078ef8bc */
[----:B------:R-:W-:Y:S01]  /*1830*/  LEA.HI.X R211, R18, UR11, R211, 0x1, P2 ;  /* 0x0000000b12d37c11 */ /* 0x000fe200090f0cd3 */
[----:B-1----:R-:W-:Y:S01]  /*1840*/  IMAD.WIDE.U32 R16, R14, UR6, R16 ;  /* 0x000000060e107c25 */ /* 0x002fe2000f8e0010 */
[----:B------:R-:W-:Y:S02]  /*1850*/  LEA.HI.X R209, R10, UR9, R209, 0x1, P1 ;  /* 0x000000090ad17c11 */ /* 0x000fe400088f0cd1 */
[----:B------:R-:W-:Y:S01]  /*1860*/  LOP3.LUT R85, R2, R85, RZ, 0x3c, !PT ;  /* 0x0000005502557212 */ /* 0x000fe200078e3cff */
[----:B------:R-:W-:Y:S01]  /*1870*/  IMAD R19, R14, UR7, R17 ;  /* 0x000000070e137c24 */ /* 0x000fe2000f8e0211 */
[----:B------:R-:W-:Y:S01]  /*1880*/  LEA R215, R215, UR5, 0x1 ;  /* 0x00000005d7d77c11 */ /* 0x000fe2000f8e08ff */
        /* <DEDUP_REMOVED lines=30> */
.L_x_874:
[----:B------:R2:W-:Y:S02]  /*1a70*/  STS.128 [R215+0x4000], RZ ;  /* 0x004000ffd7007388 */ /* 0x0005e40000000c00 */
.L_x_873:
[----:B------:R-:W-:Y:S05]  /*1a80*/  BSYNC.RECONVERGENT B0 ;  /* 0x0000000000007941 */ /* 0x000fea0003800200 */
.L_x_872:
[----:B------:R-:W-:Y:S01]  /*1a90*/  IADD3 R11, PT, PT, R4, 0x10, RZ ;  /* 0x00000010040b7810 */ /* 0x000fe20007ffe0ff */
[----:B------:R-:W-:Y:S03]  /*1aa0*/  BSSY.RECONVERGENT B0, `(.L_x_875) ;  /* 0x0000024000007945 */ /* 0x000fe60003800200 */
[----:B------:R-:W-:-:S13]  /*1ab0*/  ISETP.GE.AND P0, PT, R11, R208, PT ;  /* 0x000000d00b00720c */ /* 0x000fda0003f06270 */
[----:B------:R-:W-:Y:S05]  /*1ac0*/  @P0 BRA `(.L_x_876) ;  /* 0x0000000000840947 */ /* 0x000fea0003800000 */
[----:B------:R-:W4:Y:S01]  /*1ad0*/  LDCU.64 UR8, c[0x0][0x3b0] ;  /* 0x00007600ff0877ac */ /* 0x000f220008000a00 */
[----:B------:R-:W-:Y:S01]  /*1ae0*/  IADD3 R7, P0, PT, R20, 0x10, RZ ;  /* 0x0000001014077810 */ /* 0x000fe20007f1e0ff */
[----:B-1-3--:R-:W-:Y:S01]  /*1af0*/  IMAD.MOV.U32 R22, RZ, RZ, R16 ;  /* 0x000000ffff167224 */ /* 0x00afe200078e0010 */
        /* <DEDUP_REMOVED lines=29> */
.L_x_877:
[----:B------:R3:W-:Y:S02]  /*1cd0*/  STS.128 [R215+0x4800], RZ ;  /* 0x004800ffd7007388 */ /* 0x0007e40000000c00 */
.L_x_876:
[----:B------:R-:W-:Y:S05]  /*1ce0*/  BSYNC.RECONVERGENT B0 ;  /* 0x0000000000007941 */ /* 0x000fea0003800200 */
.L_x_875:
        /* <DEDUP_REMOVED lines=10> */
[----:B------:R-:W4:Y:S03]  /*1d90*/  LDCU.64 UR6, c[0x0][0x380] ;  /* 0x00007000ff0677ac */ /* 0x000f260008000a00 */
[----:B-----5:R-:W-:-:S02]  /*1da0*/  IMAD R6, R6, UR8, RZ ;  /* 0x0000000806067c24 */ /* 0x020fc4000f8e02ff */
[----:B------:R-:W-:Y:S01]  /*1db0*/  IMAD.WIDE.U32 R22, R7, UR8, R22 ;  /* 0x0000000807167c25 */ /* 0x000fe2000f8e0016 */
[----:B-1----:R-:W-:-:S03]  /*1dc0*/  ISETP.GE.AND P1, PT, R191, UR4, PT ;  /* 0x00000004bf007c0c */ /* 0x002fc6000bf26270 */
        /* <DEDUP_REMOVED lines=22> */
.L_x_880:
[----:B------:R3:W-:Y:S02]  /*1f30*/  STS.128 [R215+0x5000], RZ ;  /* 0x005000ffd7007388 */ /* 0x0007e40000000c00 */
.L_x_879:
[----:B------:R-:W-:Y:S05]  /*1f40*/  BSYNC.RECONVERGENT B0 ;  /* 0x0000000000007941 */ /* 0x000fea0003800200 */
.L_x_878:
        /* <DEDUP_REMOVED lines=37> */
.L_x_883:
[----:B------:R2:W-:Y:S02]  /*21a0*/  STS.128 [R215+0x5800], RZ ;  /* 0x005800ffd7007388 */ /* 0x0005e40000000c00 */
.L_x_882:
[----:B------:R-:W-:Y:S05]  /*21b0*/  BSYNC.RECONVERGENT B0 ;  /* 0x0000000000007941 */ /* 0x000fea0003800200 */
.L_x_881:
[----:B------:R-:W-:Y:S01]  /*21c0*/  IADD3 R90, PT, PT, R3, -0x1, RZ ;  /* 0xffffffff035a7810 */ /* 0x000fe20007ffe0ff */
[----:B------:R-:W-:Y:S04]  /*21d0*/  BSSY.RECONVERGENT B0, `(.L_x_884) ;  /* 0x000001e000007945 */ /* 0x000fe80003800200 */
[----:B------:R-:W-:Y:S02]  /*21e0*/  IMAD R6, R90, -0x40, R89 ;  /* 0xffffffc05a067824 */ /* 0x000fe400078e0259 */
[-C--:B------:R-:W-:Y:S02]  /*21f0*/  IMAD R19, R86, R90.reuse, RZ ;  /* 0x0000005a56137224 */ /* 0x080fe400078e02ff */
[----:B-12---:R-:W-:Y:S01]  /*2200*/  IMAD.WIDE.U32 R16, R87, R90, RZ ;  /* 0x0000005a57107225 */ /* 0x006fe200078e00ff */
        /* <DEDUP_REMOVED lines=25> */
.L_x_886:
[----:B------:R2:W-:Y:S02]  /*23a0*/  STS.128 [R215+0xa000], RZ ;  /* 0x00a000ffd7007388 */ /* 0x0005e40000000c00 */
.L_x_885:
[----:B------:R-:W-:Y:S05]  /*23b0*/  BSYNC.RECONVERGENT B0 ;  /* 0x0000000000007941 */ /* 0x000fea0003800200 */
.L_x_884:
[----:B------:R-:W-:Y:S01]  /*23c0*/  ISETP.GE.AND P0, PT, R11, R6, PT ;  /* 0x000000060b00720c */ /* 0x000fe20003f06270 */
[----:B------:R-:W-:Y:S01]  /*23d0*/  BSSY.RECONVERGENT B0, `(.L_x_887) ;  /* 0x000001d000007945 */ /* 0x000fe20003800200 */
[C---:B------:R-:W-:Y:S01]  /*23e0*/  SHF.L.U64.HI R197, R134.reuse, 0x4, R135 ;  /* 0x0000000486c57819 */ /* 0x040fe20000010287 */
[----:B------:R-:W-:-:S10]  /*23f0*/  IMAD.SHL.U32 R198, R134, 0x10, RZ ;  /* 0x0000001086c67824 */ /* 0x000fd400078e00ff */
[----:B------:R-:W-:Y:S05]  /*2400*/  @P0 BRA `(.L_x_888) ;  /* 0x0000000000640947 */ /* 0x000fea0003800000 */
[----:B------:R-:W5:Y:S01]  /*2410*/  LDCU UR4, c[0x0][0x440] ;  /* 0x00008800ff0477ac */ /* 0x000f620008000800 */
[----:B-12---:R-:W-:-:S05]  /*2420*/  IADD3 R5, P2, PT, R198, R16, RZ ;  /* 0x00000010c6057210 */ /* 0x006fca0007f5e0ff */
[----:B------:R-:W-:Y:S01]  /*2430*/  IMAD.X R4, R197, 0x1, R19, P2 ;  /* 0x00000001c5047824 */ /* 0x000fe200010e0613 */
        /* <DEDUP_REMOVED lines=21> */
.L_x_889:
[----:B------:R2:W-:Y:S02]  /*2590*/  STS.128 [R215+0xa800], RZ ;  /* 0x00a800ffd7007388 */ /* 0x0005e40000000c00 */
.L_x_888:
[----:B------:R-:W-:Y:S05]  /*25a0*/  BSYNC.RECONVERGENT B0 ;  /* 0x0000000000007941 */ /* 0x000fea0003800200 */
.L_x_887:
        /* <DEDUP_REMOVED lines=29> */
.L_x_892:
[----:B------:R2:W-:Y:S02]  /*2780*/  STS.128 [R215+0xb000], RZ ;  /* 0x00b000ffd7007388 */ /* 0x0005e40000000c00 */
.L_x_891:
[----:B------:R-:W-:Y:S05]  /*2790*/  BSYNC.RECONVERGENT B0 ;  /* 0x0000000000007941 */ /* 0x000fea0003800200 */
.L_x_890:
[----:B------:R-:W-:Y:S01]  /*27a0*/  ISETP.GE.AND P0, PT, R7, R6, PT ;  /* 0x000000060700720c */ /* 0x000fe20003f06270 */
[----:B------:R-:W-:-:S12]  /*27b0*/  BSSY.RECONVERGENT B0, `(.L_x_893) ;  /* 0x000001d000007945 */ /* 0x000fd80003800200 */
[----:B------:R-:W-:Y:S05]  /*27c0*/  @P0 BRA `(.L_x_894) ;  /* 0x00000000006c0947 */ /* 0x000fea0003800000 */
[----:B------:R-:W5:Y:S01]  /*27d0*/  LDCU UR4, c[0x0][0x440] ;  /* 0x00008800ff0477ac */ /* 0x000f620008000800 */
[----:B------:R-:W-:Y:S02]  /*27e0*/  IMAD.MOV.U32 R18, RZ, RZ, R16 ;  /* 0x000000ffff127224 */ /* 0x000fe400078e0010 */
[----:B-12---:R-:W-:Y:S02]  /*27f0*/  IMAD R4, R135, 0x30, RZ ;  /* 0x0000003087047824 */ /* 0x006fe400078e02ff */
        /* <DEDUP_REMOVED lines=23> */
.L_x_895:
[----:B------:R2:W-:Y:S02]  /*2970*/  STS.128 [R215+0xb800], RZ ;  /* 0x00b800ffd7007388 */ /* 0x0005e40000000c00 */
.L_x_894:
[----:B------:R-:W-:Y:S05]  /*2980*/  BSYNC.RECONVERGENT B0 ;  /* 0x0000000000007941 */ /* 0x000fea0003800200 */
.L_x_893:
[----:B------:R-:W5:Y:S01]  /*2990*/  LDCU.64 UR6, c[0x0][0x538] ;  /* 0x0000a700ff0677ac */ /* 0x000f620008000a00 */
[----:B------:R-:W0:Y:S01]  /*29a0*/  LDGDEPBAR ;  /* 0x00000000000079af */ /* 0x000e220000000000 */
[----:B-----5:R-:W-:-:S04]  /*29b0*/  ISETP.NE.U32.AND P1, PT, RZ, UR6, PT ;  /* 0x00000006ff007c0c */ /* 0x020fc8000bf25070 */
[----:B------:R-:W-:Y:S01]  /*29c0*/  ISETP.NE.AND.EX P1, PT, RZ, UR7, PT, P1 ;  /* 0x00000007ff007c0c */ /* 0x000fe2000bf25310 */
[----:B------:R-:W-:Y:S01]  /*29d0*/  IMAD.SHL.U32 R193, R192, 0x20, RZ ;  /* 0x00000020c0c17824 */ /* 0x000fe200078e00ff */
[----:B------:R-:W-:Y:S01]  /*29e0*/  BSSY.RECONVERGENT B0, `(.L_x_896) ;  /* 0x0000038000007945 */ /* 0x000fe20003800200 */
[----:B------:R-:W-:-:S10]  /*29f0*/  DEPBAR.LE SB0, 0x0 ;  /* 0x000080000000791a */ /* 0x000fd40000000000 */
[----:B-12---:R-:W1:Y:S01]  /*2a00*/  @P1 LDC.64 R4, c[0x0][0x540] ;  /* 0x00015000ff041b82 */ /* 0x006e620000000a00 */
[----:B------:R-:W-:Y:S02]  /*2a10*/  @P1 IMAD.MOV.U32 R15, RZ, RZ, RZ ;  /* 0x000000ffff0f1224 */ /* 0x000fe400078e00ff */
[----:B-1----:R-:W-:-:S05]  /*2a20*/  @P1 IMAD.WIDE.U32 R14, R0, R4, R14 ;  /* 0x00000004000e1225 */ /* 0x002fca00078e000e */
[----:B------:R-:W1:Y:S01]  /*2a30*/  @P1 LDC R4, c[0x0][0x458] ;  /* 0x00011600ff041b82 */ /* 0x000e620000000800 */
[----:B------:R-:W-:Y:S01]  /*2a40*/  @P1 IMAD R5, R0, R5, R15 ;  /* 0x0000000500051224 */ /* 0x000fe200078e020f */
[----:B------:R-:W-:-:S04]  /*2a50*/  @P1 LEA R16, P0, R14, UR6, 0x2 ;  /* 0x000000060e101c11 */ /* 0x000fc8000f8010ff */
[----:B------:R-:W-:-:S05]  /*2a60*/  @P1 LEA.HI.X R17, R14, UR7, R5, 0x2, P0 ;  /* 0x000000070e111c11 */ /* 0x000fca00080f1405 */
[----:B------:R2:W5:Y:S01]  /*2a70*/  @P1 LDG.E R5, desc[UR12][R16.64] ;  /* 0x0000000c10051981 */ /* 0x000562000c1e1900 */
[----:B------:R-:W-:Y:S02]  /*2a80*/  LOP3.LUT R15, R194, 0x1f0, RZ, 0xc0, !PT ;  /* 0x000001f0c20f7812 */ /* 0x000fe400078ec0ff */
[----:B------:R-:W-:Y:S02]  /*2a90*/  SHF.R.U32.HI R0, RZ, 0x2, R192 ;  /* 0x00000002ff007819 */ /* 0x000fe400000116c0 */
[----:B------:R-:W-:Y:S02]  /*2aa0*/  IADD3 R10, PT, PT, R15, 0x1, R8 ;  /* 0x000000010f0a7810 */ /* 0x000fe40007ffe008 */
[----:B------:R-:W-:Y:S02]  /*2ab0*/  LOP3.LUT R0, R0, 0x7, RZ, 0xc0, !PT ;  /* 0x0000000700007812 */ /* 0x000fe400078ec0ff */
[----:B------:R-:W-:Y:S02]  /*2ac0*/  SHF.L.U64.HI R15, R144, 0x6, R145 ;  /* 0x00000006900f7819 */ /* 0x000fe40000010291 */
[----:B------:R-:W-:Y:S01]  /*2ad0*/  LOP3.LUT R193, R193, 0x7c00, RZ, 0xc0, !PT ;  /* 0x00007c00c1c17812 */ /* 0x000fe200078ec0ff */
[----:B-1----:R-:W5:Y:S01]  /*2ae0*/  @P1 MUFU.RCP R4, R4 ;  /* 0x0000000400041308 */ /* 0x002f620000001000 */
[----:B------:R-:W-:Y:S01]  /*2af0*/  IADD3 R10, PT, PT, -R13, R10, R0 ;  /* 0x0000000a0d0a7210 */ /* 0x000fe20007ffe100 */
[----:B------:R-:W-:Y:S01]  /*2b00*/  IMAD R15, R15, R90, RZ ;  /* 0x0000005a0f0f7224 */ /* 0x000fe200078e02ff */
[----:B------:R-:W-:Y:S01]  /*2b10*/  LOP3.LUT R8, R193, 0x200, R188, 0xf8, !PT ;  /* 0x00000200c1087812 */ /* 0x000fe200078ef8bc */
[----:B------:R-:W-:Y:S01]  /*2b20*/  IMAD.MOV.U32 R0, RZ, RZ, RZ ;  /* 0x000000ffff007224 */ /* 0x000fe200078e00ff */
[----:B------:R-:W-:-:S03]  /*2b30*/  IADD3 R88, PT, PT, R10, R88, R89 ;  /* 0x000000580a587210 */ /* 0x000fc60007ffe059 */
[----:B------:R-:W-:Y:S02]  /*2b40*/  IMAD.IADD R8, R85, 0x1, R8 ;  /* 0x0000000155087824 */ /* 0x000fe400078e0208 */
[----:B--2---:R-:W-:-:S04]  /*2b50*/  IMAD.SHL.U32 R17, R144, 0x40, RZ ;  /* 0x0000004090117824 */ /* 0x004fc800078e00ff */
[----:B------:R-:W-:Y:S01]  /*2b60*/  IMAD.WIDE.U32 R12, R17, R90, RZ ;  /* 0x0000005a110c7225 */ /* 0x000fe200078e00ff */
[----:B------:R-:W-:Y:S03]  /*2b70*/  BAR.SYNC.DEFER_BLOCKING 0x0 ;  /* 0x0000000000007b1d */ /* 0x000fe60000010000 */
[----:B-----5:R-:W-:Y:S01]  /*2b80*/  @P1 FMUL.FTZ R0, R5, R4 ;  /* 0x0000000405001220 */ /* 0x020fe20000410000 */
[----:B------:R-:W-:Y:S02]  /*2b90*/  IMAD.IADD R5, R13, 0x1, R15 ;  /* 0x000000010d057824 */ /* 0x000fe400078e020f */
        /* <DEDUP_REMOVED lines=23> */
.L_x_898:
[----:B------:R2:W-:Y:S01]  /*2d10*/  STS.128 [R215+0x10000], RZ ;  /* 0x010000ffd7007388 */ /* 0x0005e20000000c00 */
[----:B------:R-:W-:Y:S05]  /*2d20*/  BRA `(.L_x_899) ;  /* 0x00000000000c7947 */ /* 0x000fea0003800000 */
.L_x_897:
[----:B------:R1:W-:Y:S04]  /*2d30*/  STS.128 [R215+0xc000], RZ ;  /* 0x00c000ffd7007388 */ /* 0x0003e80000000c00 */
[----:B------:R1:W-:Y:S04]  /*2d40*/  STS.128 [R215+0xe000], RZ ;  /* 0x00e000ffd7007388 */ /* 0x0003e80000000c00 */
[----:B------:R1:W-:Y:S02]  /*2d50*/  STS.128 [R215+0x10000], RZ ;  /* 0x010000ffd7007388 */ /* 0x0003e40000000c00 */
.L_x_899:
[----:B------:R-:W-:Y:S05]  /*2d60*/  BSYNC.RECONVERGENT B0 ;  /* 0x0000000000007941 */ /* 0x000fea0003800200 */
.L_x_896:
        /* <DEDUP_REMOVED lines=30> */
.L_x_902:
[----:B------:R2:W-:Y:S02]  /*2f50*/  STS.128 [R215+0x10800], RZ ;  /* 0x010800ffd7007388 */ /* 0x0005e40000000c00 */
.L_x_901:
[----:B------:R-:W-:Y:S05]  /*2f60*/  BSYNC.RECONVERGENT B0 ;  /* 0x0000000000007941 */ /* 0x000fea0003800200 */
.L_x_900:
        /* <DEDUP_REMOVED lines=32> */
.L_x_905:
[----:B------:R2:W-:Y:S02]  /*3170*/  STS.128 [R215+0x11000], RZ ;  /* 0x011000ffd7007388 */ /* 0x0005e40000000c00 */
.L_x_904:
[----:B------:R-:W-:Y:S05]  /*3180*/  BSYNC.RECONVERGENT B0 ;  /* 0x0000000000007941 */ /* 0x000fea0003800200 */
.L_x_903:
        /* <DEDUP_REMOVED lines=35> */
.L_x_908:
[----:B------:R1:W-:Y:S02]  /*33c0*/  STS.128 [R215+0x11800], RZ ;  /* 0x011800ffd7007388 */ /* 0x0003e40000000c00 */
.L_x_907:
[----:B------:R-:W-:Y:S05]  /*33d0*/  BSYNC.RECONVERGENT B0 ;  /* 0x0000000000007941 */ /* 0x000fea0003800200 */
.L_x_906:
[----:B------:R-:W-:Y:S01]  /*33e0*/  LOP3.LUT R7, R2, R7, RZ, 0x3c, !PT ;  /* 0x0000000702077212 */ /* 0x000fe200078e3cff */
[----:B------:R-:W-:Y:S01]  /*33f0*/  IMAD.MOV.U32 R190, RZ, RZ, 0x20 ;  /* 0x00000020ffbe7424 */ /* 0x000fe200078e00ff */
[----:B------:R-:W-:Y:S01]  /*3400*/  LOP3.LUT R184, R188, 0x400, RZ, 0xc0, !PT ;  /* 0x00000400bcb87812 */ /* 0x000fe200078ec0ff */
[----:B------:R-:W-:Y:S01]  /*3410*/  IMAD.MOV.U32 R152, RZ, RZ, 0x40 ;  /* 0x00000040ff987424 */ /* 0x000fe200078e00ff */
[----:B------:R-:W-:Y:S01]  /*3420*/  LEA R99, R8, UR5, 0x1 ;  /* 0x0000000508637c11 */ /* 0x000fe2000f8e08ff */
[----:B------:R-:W5:Y:S01]  /*3430*/  LDCU UR4, c[0x0][0x50c] ;  /* 0x0000a180ff0477ac */ /* 0x000f620008000800 */
[C---:B------:R-:W-:Y:S01]  /*3440*/  LOP3.LUT P2, RZ, R192.reuse, 0x2, RZ, 0xc0, !PT ;  /* 0x00000002c0ff7812 */ /* 0x040fe2000784c0ff */
[----:B------:R-:W-:Y:S01]  /*3450*/  IMAD R184, R7, 0x2, R184 ;  /* 0x0000000207b87824 */ /* 0x000fe200078e02b8 */
[----:B------:R-:W-:Y:S01]  /*3460*/  LOP3.LUT P0, RZ, R192, 0x4, RZ, 0xc0, !PT ;  /* 0x00000004c0ff7812 */ /* 0x000fe2000780c0ff */
[----:B------:R-:W-:Y:S01]  /*3470*/  LDSM.16.M88.4 R40, [R99] ;  /* 0x000000006328783b */ /* 0x000fe20000000200 */
[----:B------:R-:W-:Y:S01]  /*3480*/  SEL R84, R190, 0xffffffe0, !P2 ;  /* 0xffffffe0be547807 */ /* 0x000fe20005000000 */
[----:B------:R-:W-:Y:S01]  /*3490*/  VIADD R93, R184, UR5 ;  /* 0x00000005b85d7c36 */ /* 0x000fe20008000000 */
[----:B------:R-:W-:Y:S01]  /*34a0*/  SEL R152, R152, 0xffffffc0, !P0 ;  /* 0xffffffc098987807 */ /* 0x000fe20004000000 */
[----:B-12---:R-:W1:Y:S01]  /*34b0*/  LDSM.16.M88.4 R12, [R184+UR5+0x6000] ;  /* 0x00600005b80c783b */ /* 0x006e620008000200 */
[----:B------:R-:W-:Y:S01]  /*34c0*/  IMAD R95, R90, 0x40, R95 ;  /* 0x000000405a5f7824 */ /* 0x000fe200078e025f */
[C---:B------:R-:W-:Y:S01]  /*34d0*/  VIMNMX R196, PT, PT, R88.reuse, R89, PT ;  /* 0x0000005958c47248 */ /* 0x040fe20003fe0100 */
[--C-:B------:R-:W-:Y:S01]  /*34e0*/  IMAD.IADD R96, R99, 0x1, R84.reuse ;  /* 0x0000000163607824 */ /* 0x100fe200078e0254 */
[----:B------:R-:W2:Y:S01]  /*34f0*/  LDSM.16.M88.4 R56, [R184+UR5+0x6800] ;  /* 0x00680005b838783b */ /* 0x000ea20008000200 */
[----:B------:R-:W-:Y:S01]  /*3500*/  IMAD.IADD R92, R93, 0x1, R84 ;  /* 0x000000015d5c7824 */ /* 0x000fe200078e0254 */
[----:B------:R-:W-:Y:S01]  /*3510*/  VIADDMNMX R195, R88, 0x8, R89, PT ;  /* 0x0000000858c37846 */ /* 0x000fe20003800159 */
[--C-:B------:R-:W-:Y:S01]  /*3520*/  IMAD.IADD R97, R99, 0x1, R152.reuse ;  /* 0x0000000163617824 */ /* 0x100fe200078e0298 */
[----:B------:R-:W5:Y:S01]  /*3530*/  LDSM.16.M88.4 R48, [R184+UR5+0x7000] ;  /* 0x00700005b830783b */ /* 0x000f620008000200 */
[----:B------:R-:W-:-:S02]  /*3540*/  IMAD.IADD R93, R93, 0x1, R152 ;  /* 0x000000015d5d7824 */ /* 0x000fc400078e0298 */
[C---:B------:R-:W-:Y:S01]  /*3550*/  IMAD.IADD R94, R84.reuse, 0x1, R97 ;  /* 0x00000001545e7824 */ /* 0x040fe200078e0261 */
[----:B---34-:R-:W3:Y:S01]  /*3560*/  LDSM.16.M88.4 R24, [R184+UR5+0x7800] ;  /* 0x00780005b818783b */ /* 0x018ee20008000200 */
[----:B------:R-:W-:-:S03]  /*3570*/  IMAD.IADD R91, R84, 0x1, R93 ;  /* 0x00000001545b7824 */ /* 0x000fc600078e025d */
[----:B------:R-:W-:Y:S04]  /*3580*/  LDSM.16.M88.4 R36, [R96] ;  /* 0x000000006024783b */ /* 0x000fe80000000200 */
[----:B------:R-:W4:Y:S04]  /*3590*/  LDSM.16.M88.4 R20, [R92+0x6000] ;  /* 0x006000005c14783b */ /* 0x000f280000000200 */
[----:B------:R-:W4:Y:S04]  /*35a0*/  LDSM.16.M88.4 R76, [R92+0x6800] ;  /* 0x006800005c4c783b */ /* 0x000f280000000200 */
[----:B------:R-:W4:Y:S04]  /*35b0*/  LDSM.16.M88.4 R68, [R92+0x7000] ;  /* 0x007000005c44783b */ /* 0x000f280000000200 */
[----:B------:R-:W4:Y:S04]  /*35c0*/  LDSM.16.M88.4 R64, [R92+0x7800] ;  /* 0x007800005c40783b */ /* 0x000f280000000200 */
[----:B------:R-:W-:Y:S01]  /*35d0*/  LDSM.16.M88.4 R8, [R97] ;  /* 0x000000006108783b */ /* 0x000fe20000000200 */
[C---:B-1----:R-:W-:Y:S03]  /*35e0*/  HMMA.16816.F32 R16, R40.reuse, R12, RZ ;  /* 0x0000000c2810723c */ /* 0x042fe600000018ff */
[----:B------:R-:W1:Y:S04]  /*35f0*/  LDSM.16.M88.4 R28, [R93+0x6000] ;  /* 0x006000005d1c783b */ /* 0x000e680000000200 */
[----:B------:R-:W1:Y:S01]  /*3600*/  LDSM.16.M88.4 R4, [R93+0x6800] ;  /* 0x006800005d04783b */ /* 0x000e620000000200 */
[C---:B------:R-:W-:Y:S03]  /*3610*/  HMMA.16816.F32 R12, R40.reuse, R14, RZ ;  /* 0x0000000e280c723c */ /* 0x040fe600000018ff */
[----:B------:R-:W-:Y:S04]  /*3620*/  LDSM.16.M88.4 R32, [R94] ;  /* 0x000000005e20783b */ /* 0x000fe80000000200 */
[----:B------:R-:W-:Y:S01]  /*3630*/  LDSM.16.M88.4 R72, [R91+0x6000] ;  /* 0x006000005b48783b */ /* 0x000fe20000000200 */
[C---:B--2---:R-:W-:Y:S03]  /*3640*/  HMMA.16816.F32 R60, R40.reuse, R56, RZ ;  /* 0x00000038283c723c */ /* 0x044fe600000018ff */
[----:B------:R-:W-:Y:S04]  /*3650*/  LDSM.16.M88.4 R80, [R92+0x8000] ;  /* 0x008000005c50783b */ /* 0x000fe80000000200 */
[----:B------:R-:W0:Y:S01]  /*3660*/  LDGDEPBAR ;  /* 0x00000000000079af */ /* 0x000e220000000000 */
[C---:B------:R-:W-:Y:S08]  /*3670*/  HMMA.16816.F32 R56, R40.reuse, R58, RZ ;  /* 0x0000003a2838723c */ /* 0x040ff000000018ff */
[C---:B-----5:R-:W-:Y:S08]  /*3680*/  HMMA.16816.F32 R52, R40.reuse, R48, RZ ;  /* 0x000000302834723c */ /* 0x060ff000000018ff */
[C---:B------:R-:W-:Y:S08]  /*3690*/  HMMA.16816.F32 R48, R40.reuse, R50, RZ ;  /* 0x000000322830723c */ /* 0x040ff000000018ff */
[----:B---3--:R-:W-:Y:S08]  /*36a0*/  HMMA.16816.F32 R44, R40, R24, RZ ;  /* 0x00000018282c723c */ /* 0x008ff000000018ff */
[C---:B----4-:R-:W-:Y:S08]  /*36b0*/  HMMA.16816.F32 R16, R36.reuse, R20, R16 ;  /* 0x000000142410723c */ /* 0x050ff00000001810 */
[----:B------:R-:W-:Y:S01]  /*36c0*/  HMMA.16816.F32 R12, R36, R22, R12 ;  /* 0x00000016240c723c */ /* 0x000fe2000000180c */
[----:B------:R-:W2:Y:S07]  /*36d0*/  LDSM.16.M88.4 R20, [R93+0x7800] ;  /* 0x007800005d14783b */ /* 0x000eae0000000200 */
[----:B------:R-:W-:Y:S01]  /*36e0*/  HMMA.16816.F32 R40, R40, R26, RZ ;  /* 0x0000001a2828723c */ /* 0x000fe200000018ff */
[----:B------:R-:W3:Y:S07]  /*36f0*/  LDSM.16.M88.4 R24, [R93+0x7000] ;  /* 0x007000005d18783b */ /* 0x000eee0000000200 */
[C---:B------:R-:W-:Y:S08]  /*3700*/  HMMA.16816.F32 R60, R36.reuse, R76, R60 ;  /* 0x0000004c243c723c */ /* 0x040ff0000000183c */
[C---:B------:R-:W-:Y:S01]  /*3710*/  HMMA.16816.F32 R56, R36.reuse, R78, R56 ;  /* 0x0000004e2438723c */ /* 0x040fe20000001838 */
[----:B------:R-:W-:Y:S07]  /*3720*/  LDSM.16.M88.4 R76, [R96+0x2000] ;  /* 0x00200000604c783b */ /* 0x000fee0000000200 */
        /* <DEDUP_REMOVED lines=15> */
[----:B------:R-:W2:Y:S07]  /*3820*/  LDSM.16.M88.4 R20, [R184+UR5+0x9000] ;  /* 0x00900005b814783b */ /* 0x000eae0008000200 */
[C---:B---3--:R-:W-:Y:S08]  /*3830*/  HMMA.16816.F32 R52, R8.reuse, R24, R52 ;  /* 0x000000180834723c */ /* 0x048ff00000001834 */
[----:B------:R-:W-:Y:S01]  /*3840*/  HMMA.16816.F32 R48, R8, R26, R48 ;  /* 0x0000001a0830723c */ /* 0x000fe20000001830 */
[----:B------:R-:W3:Y:S04]  /*3850*/  LDSM.16.M88.4 R24, [R184+UR5+0x8800] ;  /* 0x00880005b818783b */ /* 0x000ee80008000200 */
[----:B------:R-:W3:Y:S03]  /*3860*/  LDSM.16.M88.4 R8, [R184+UR5+0x9800] ;  /* 0x00980005b808783b */ /* 0x000ee60008000200 */
[C---:B------:R-:W-:Y:S08]  /*3870*/  HMMA.16816.F32 R16, R32.reuse, R72, R16 ;  /* 0x000000482010723c */ /* 0x040ff00000001810 */
[C---:B------:R-:W-:Y:S01]  /*3880*/  HMMA.16816.F32 R12, R32.reuse, R74, R12 ;  /* 0x0000004a200c723c */ /* 0x040fe2000000180c */
[----:B------:R-:W-:Y:S07]  /*3890*/  LDSM.16.M88.4 R72, [R92+0x8800] ;  /* 0x008800005c48783b */ /* 0x000fee0000000200 */
[C---:B----4-:R-:W-:Y:S08]  /*38a0*/  HMMA.16816.F32 R60, R32.reuse, R68, R60 ;  /* 0x00000044203c723c */ /* 0x050ff0000000183c */
[C---:B------:R-:W-:Y:S01]  /*38b0*/  HMMA.16816.F32 R56, R32.reuse, R70, R56 ;  /* 0x000000462038723c */ /* 0x040fe20000001838 */
[----:B------:R-:W4:Y:S07]  /*38c0*/  LDSM.16.M88.4 R68, [R92+0x9000] ;  /* 0x009000005c44783b */ /* 0x000f2e0000000200 */
[C---:B-----5:R-:W-:Y:S08]  /*38d0*/  HMMA.16816.F32 R52, R32.reuse, R64, R52 ;  /* 0x000000402034723c */ /* 0x060ff00000001834 */
[C---:B------:R-:W-:Y:S01]  /*38e0*/  HMMA.16816.F32 R48, R32.reuse, R66, R48 ;  /* 0x000000422030723c */ /* 0x040fe20000001830 */
[----:B------:R-:W5:Y:S07]  /*38f0*/  LDSM.16.M88.4 R64, [R92+0x9800] ;  /* 0x009800005c40783b */ /* 0x000f6e0000000200 */
[C---:B------:R-:W-:Y:S08]  /*3900*/  HMMA.16816.F32 R44, R32.reuse, R36, R44 ;  /* 0x00000024202c723c */ /* 0x040ff0000000182c */
[----:B------:R-:W-:Y:S01]  /*3910*/  HMMA.16816.F32 R40, R32, R38, R40 ;  /* 0x000000262028723c */ /* 0x000fe20000001828 */
[----:B------:R-:W-:Y:S04]  /*3920*/  LDSM.16.M88.4 R36, [R97+0x2000] ;  /* 0x002000006124783b */ /* 0x000fe80000000200 */
[----:B------:R-:W5:Y:S03]  /*3930*/  LDSM.16.M88.4 R32, [R93+0x8000] ;  /* 0x008000005d20783b */ /* 0x000f660000000200 */
[C---:B-1----:R-:W-:Y:S08]  /*3940*/  HMMA.16816.F32 R16, R4.reuse, R28, R16 ;  /* 0x0000001c0410723c */ /* 0x042ff00000001810 */
[C---:B------:R-:W-:Y:S01]  /*3950*/  HMMA.16816.F32 R12, R4.reuse, R30, R12 ;  /* 0x0000001e040c723c */ /* 0x040fe2000000180c */
[----:B------:R-:W-:Y:S07]  /*3960*/  LDSM.16.M88.4 R28, [R93+0x8800] ;  /* 0x008800005d1c783b */ /* 0x000fee0000000200 */
[C---:B--2---:R-:W-:Y:S08]  /*3970*/  HMMA.16816.F32 R52, R4.reuse, R20, R52 ;  /* 0x000000140434723c */ /* 0x044ff00000001834 */
[C---:B------:R-:W-:Y:S01]  /*3980*/  HMMA.16816.F32 R48, R4.reuse, R22, R48 ;  /* 0x000000160430723c */ /* 0x040fe20000001830 */
[----:B------:R-:W1:Y:S07]  /*3990*/  LDSM.16.M88.4 R20, [R93+0x9800] ;  /* 0x009800005d14783b */ /* 0x000e6e0000000200 */
[C---:B---3--:R-:W-:Y:S08]  /*39a0*/  HMMA.16816.F32 R60, R4.reuse, R24, R60 ;  /* 0x00000018043c723c */ /* 0x048ff0000000183c */
[C---:B------:R-:W-:Y:S01]  /*39b0*/  HMMA.16816.F32 R56, R4.reuse, R26, R56 ;  /* 0x0000001a0438723c */ /* 0x040fe20000001838 */
[----:B------:R-:W2:Y:S07]  /*39c0*/  LDSM.16.M88.4 R24, [R93+0x9000] ;  /* 0x009000005d18783b */ /* 0x000eae0000000200 */
[C---:B------:R-:W-:Y:S08]  /*39d0*/  HMMA.16816.F32 R44, R4.reuse, R8, R44 ;  /* 0x00000008042c723c */ /* 0x040ff0000000182c */
[----:B------:R-:W-:Y:S01]  /*39e0*/  HMMA.16816.F32 R40, R4, R10, R40 ;  /* 0x0000000a0428723c */ /* 0x000fe20000001828 */
[----:B------:R-:W-:Y:S04]  /*39f0*/  LDSM.16.M88.4 R8, [R94+0x2000] ;  /* 0x002000005e08783b */ /* 0x000fe80000000200 */
[----:B------:R-:W3:Y:S03]  /*3a00*/  LDSM.16.M88.4 R4, [R91+0x8000] ;  /* 0x008000005b04783b */ /* 0x000ee60000000200 */
[C---:B------:R-:W-:Y:S08]  /*3a10*/  HMMA.16816.F32 R16, R76.reuse, R80, R16 ;  /* 0x000000504c10723c */ /* 0x040ff00000001810 */
[C---:B------:R-:W-:Y:S08]  /*3a20*/  HMMA.16816.F32 R12, R76.reuse, R82, R12 ;  /* 0x000000524c0c723c */ /* 0x040ff0000000180c */
[C---:B----4-:R-:W-:Y:S08]  /*3a30*/  HMMA.16816.F32 R52, R76.reuse, R68, R52 ;  /* 0x000000444c34723c */ /* 0x050ff00000001834 */
[C---:B------:R-:W-:Y:S08]  /*3a40*/  HMMA.16816.F32 R48, R76.reuse, R70, R48 ;  /* 0x000000464c30723c */ /* 0x040ff00000001830 */
[C---:B-----5:R-:W-:Y:S08]  /*3a50*/  HMMA.16816.F32 R44, R76.reuse, R64, R44 ;  /* 0x000000404c2c723c */ /* 0x060ff0000000182c */
[C---:B------:R-:W-:Y:S01]  /*3a60*/  HMMA.16816.F32 R40, R76.reuse, R66, R40 ;  /* 0x000000424c28723c */ /* 0x040fe20000001828 */
[----:B------:R-:W-:Y:S07]  /*3a70*/  LDSM.16.M88.4 R64, [R99+0x4000] ;  /* 0x004000006340783b */ /* 0x000fee0000000200 */
[C---:B------:R-:W-:Y:S08]  /*3a80*/  HMMA.16816.F32 R60, R76.reuse, R72, R60 ;  /* 0x000000484c3c723c */ /* 0x040ff0000000183c */
[----:B------:R-:W-:Y:S01]  /*3a90*/  HMMA.16816.F32 R56, R76, R74, R56 ;  /* 0x0000004a4c38723c */ /* 0x000fe20000001838 */
[----:B------:R-:W4:Y:S04]  /*3aa0*/  LDSM.16.M88.4 R76, [R91+0x8800] ;  /* 0x008800005b4c783b */ /* 0x000f280000000200 */
[----:B------:R-:W-:Y:S03]  /*3ab0*/  LDSM.16.M88.4 R72, [R91+0x9000] ;  /* 0x009000005b48783b */ /* 0x000fe60000000200 */
[C---:B------:R-:W-:Y:S01]  /*3ac0*/  HMMA.16816.F32 R68, R36.reuse, R32, R16 ;  /* 0x000000202444723c */ /* 0x040fe20000001810 */
[----:B------:R-:W5:Y:S07]  /*3ad0*/  LDSM.16.M88.4 R16, [R184+UR5+0xa000] ;  /* 0x00a00005b810783b */ /* 0x000f6e0008000200 */
[C---:B------:R-:W-:Y:S01]  /*3ae0*/  HMMA.16816.F32 R12, R36.reuse, R34, R12 ;  /* 0x00000022240c723c */ /* 0x040fe2000000180c */
[----:B------:R-:W-:Y:S07]  /*3af0*/  LDSM.16.M88.4 R32, [R93+0xa000] ;  /* 0x00a000005d20783b */ /* 0x000fee0000000200 */
[C---:B-1----:R-:W-:Y:S08]  /*3b00*/  HMMA.16816.F32 R44, R36.reuse, R20, R44 ;  /* 0x00000014242c723c */ /* 0x042ff0000000182c */
[C---:B------:R-:W-:Y:S01]  /*3b10*/  HMMA.16816.F32 R40, R36.reuse, R22, R40 ;  /* 0x000000162428723c */ /* 0x040fe20000001828 */
[----:B------:R-:W1:Y:S07]  /*3b20*/  LDSM.16.M88.4 R20, [R91+0x9800] ;  /* 0x009800005b14783b */ /* 0x000e6e0000000200 */
[C---:B------:R-:W-:Y:S08]  /*3b30*/  HMMA.16816.F32 R60, R36.reuse, R28, R60 ;  /* 0x0000001c243c723c */ /* 0x040ff0000000183c */
[C---:B------:R-:W-:Y:S01]  /*3b40*/  HMMA.16816.F32 R56, R36.reuse, R30, R56 ;  /* 0x0000001e2438723c */ /* 0x040fe20000001838 */
[----:B------:R-:W-:Y:S07]  /*3b50*/  LDSM.16.M88.4 R28, [R96+0x4000] ;  /* 0x00400000601c783b */ /* 0x000fee0000000200 */
[C---:B--2---:R-:W-:Y:S08]  /*3b60*/  HMMA.16816.F32 R52, R36.reuse, R24, R52 ;  /* 0x000000182434723c */ /* 0x044ff00000001834 */
[----:B------:R-:W-:Y:S01]  /*3b70*/  HMMA.16816.F32 R48, R36, R26, R48 ;  /* 0x0000001a2430723c */ /* 0x000fe20000001830 */
[----:B------:R-:W2:Y:S04]  /*3b80*/  LDSM.16.M88.4 R24, [R92+0xa000] ;  /* 0x00a000005c18783b */ /* 0x000ea80000000200 */
[----:B------:R-:W-:Y:S03]  /*3b90*/  LDSM.16.M88.4 R36, [R97+0x4000] ;  /* 0x004000006124783b */ /* 0x000fe60000000200 */
[C---:B---3--:R-:W-:Y:S08]  /*3ba0*/  HMMA.16816.F32 R68, R8.reuse, R4, R68 ;  /* 0x000000040844723c */ /* 0x048ff00000001844 */
[C---:B------:R-:W-:Y:S01]  /*3bb0*/  HMMA.16816.F32 R12, R8.reuse, R6, R12 ;  /* 0x00000006080c723c */ /* 0x040fe2000000180c */
[----:B------:R-:W3:Y:S07]  /*3bc0*/  LDSM.16.M88.4 R4, [R184+UR5+0xa800] ;  /* 0x00a80005b804783b */ /* 0x000eee0008000200 */
[C---:B----4-:R-:W-:Y:S08]  /*3bd0*/  HMMA.16816.F32 R60, R8.reuse, R76, R60 ;  /* 0x0000004c083c723c */ /* 0x050ff0000000183c */
[----:B------:R-:W-:Y:S08]  /*3be0*/  HMMA.16816.F32 R56, R8, R78, R56 ;  /* 0x0000004e0838723c */ /* 0x000ff00000001838 */
[C---:B-----5:R-:W-:Y:S08]  /*3bf0*/  HMMA.16816.F32 R68, R64.reuse, R16, R68 ;  /* 0x000000104044723c */ /* 0x060ff00000001844 */
[----:B------:R-:W-:Y:S01]  /*3c00*/  HMMA.16816.F32 R12, R64, R18, R12 ;  /* 0x00000012400c723c */ /* 0x000fe2000000180c */
[----:B------:R-:W-:Y:S07]  /*3c10*/  LDSM.16.M88.4 R16, [R91+0xa000] ;  /* 0x00a000005b10783b */ /* 0x000fee0000000200 */
[C---:B------:R-:W-:Y:S08]  /*3c20*/  HMMA.16816.F32 R52, R8.reuse, R72, R52 ;  /* 0x000000480834723c */ /* 0x040ff00000001834 */
[C---:B------:R-:W-:Y:S01]  /*3c30*/  HMMA.16816.F32 R48, R8.reuse, R74, R48 ;  /* 0x0000004a0830723c */ /* 0x040fe20000001830 */
[----:B------:R-:W4:Y:S07]  /*3c40*/  LDSM.16.M88.4 R72, [R184+UR5+0xb000] ;  /* 0x00b00005b848783b */ /* 0x000f2e0008000200 */
[C---:B-1----:R-:W-:Y:S08]  /*3c50*/  HMMA.16816.F32 R44, R8.reuse, R20, R44 ;  /* 0x00000014082c723c */ /* 0x042ff0000000182c */
[----:B------:R-:W-:Y:S01]  /*3c60*/  HMMA.16816.F32 R40, R8, R22, R40 ;  /* 0x000000160828723c */ /* 0x000fe20000001828 */
[----:B------:R-:W1:Y:S04]  /*3c70*/  LDSM.16.M88.4 R8, [R94+0x4000] ;  /* 0x004000005e08783b */ /* 0x000e680000000200 */
[----:B------:R-:W-:Y:S03]  /*3c80*/  LDSM.16.M88.4 R20, [R92+0xa800] ;  /* 0x00a800005c14783b */ /* 0x000fe60000000200 */
[----:B--2---:R-:W-:Y:S08]  /*3c90*/  HMMA.16816.F32 R68, R28, R24, R68 ;  /* 0x000000181c44723c */ /* 0x004ff00000001844 */
[C---:B---3--:R-:W-:Y:S08]  /*3ca0*/  HMMA.16816.F32 R60, R64.reuse, R4, R60 ;  /* 0x00000004403c723c */ /* 0x048ff0000000183c */
[----:B------:R-:W-:Y:S01]  /*3cb0*/  HMMA.16816.F32 R56, R64, R6, R56 ;  /* 0x000000064038723c */ /* 0x000fe20000001838 */
[----:B------:R-:W2:Y:S07]  /*3cc0*/  LDSM.16.M88.4 R4, [R184+UR5+0xb800] ;  /* 0x00b80005b804783b */ /* 0x000eae0008000200 */
[----:B------:R-:W-:Y:S01]  /*3cd0*/  HMMA.16816.F32 R12, R28, R26, R12 ;  /* 0x0000001a1c0c723c */ /* 0x000fe2000000180c */
[----:B------:R-:W-:Y:S07]  /*3ce0*/  LDSM.16.M88.4 R24, [R92+0xb000] ;  /* 0x00b000005c18783b */ /* 0x000fee0000000200 */
[----:B------:R-:W-:Y:S08]  /*3cf0*/  HMMA.16816.F32 R68, R36, R32, R68 ;  /* 0x000000202444723c */ /* 0x000ff00000001844 */
[----:B----4-:R-:W-:Y:S01]  /*3d00*/  HMMA.16816.F32 R76, R64, R72, R52 ;  /* 0x00000048404c723c */ /* 0x010fe20000001834 */
[----:B------:R-:W-:Y:S07]  /*3d10*/  LDSM.16.M88.4 R52, [R93+0xa800] ;  /* 0x00a800005d34783b */ /* 0x000fee0000000200 */
[----:B------:R-:W-:Y:S01]  /*3d20*/  HMMA.16816.F32 R12, R36, R34, R12 ;  /* 0x00000022240c723c */ /* 0x000fe2000000180c */
[----:B------:R-:W3:Y:S07]  /*3d30*/  LDSM.16.M88.4 R32, [R92+0xb800] ;  /* 0x00b800005c20783b */ /* 0x000eee0000000200 */
[----:B-1----:R-:W-:Y:S08]  /*3d40*/  HMMA.16816.F32 R68, R8, R16, R68 ;  /* 0x000000100844723c */ /* 0x002ff00000001844 */
[----:B--2---:R-:W-:Y:S08]  /*3d50*/  HMMA.16816.F32 R40, R64, R6, R40 ;  /* 0x000000064028723c */ /* 0x004ff00000001828 */
[----:B------:R-:W-:Y:S01]  /*3d60*/  HMMA.16816.F32 R12, R8, R18, R12 ;  /* 0x00000012080c723c */ /* 0x000fe2000000180c */
[----:B------:R-:W1:Y:S02]  /*3d70*/  LDSM.16.M88.4 R16, [R93+0xb800] ;  /* 0x00b800005d10783b */ /* 0x000e640000000200 */
[----:B------:R-:W-:Y:S01]  /*3d80*/  FMUL.FTZ R68, R68, UR4 ;  /* 0x0000000444447c20 */ /* 0x000fe20008410000 */
[----:B------:R-:W-:-:S04]  /*3d90*/  FMUL.FTZ R70, R70, UR4 ;  /* 0x0000000446467c20 */ /* 0x000fc80008410000 */
[----:B------:R-:W-:Y:S08]  /*3da0*/  HMMA.16816.F32 R48, R64, R74, R48 ;  /* 0x0000004a4030723c */ /* 0x000ff00000001830 */
[----:B------:R-:W-:Y:S01]  /*3db0*/  HMMA.16816.F32 R72, R28, R20, R60 ;  /* 0x000000141c48723c */ /* 0x000fe2000000183c */
[----:B------:R-:W-:Y:S02]  /*3dc0*/  LDSM.16.M88.4 R60, [R91+0xa800] ;  /* 0x00a800005b3c783b */ /* 0x000fe40000000200 */
[----:B------:R-:W-:Y:S01]  /*3dd0*/  FMUL.FTZ R12, R12, UR4 ;  /* 0x000000040c0c7c20 */ /* 0x000fe20008410000 */
[----:B------:R-:W-:Y:S01]  /*3de0*/  FMUL.FTZ R13, R13, UR4 ;  /* 0x000000040d0d7c20 */ /* 0x000fe20008410000 */
[----:B------:R-:W-:-:S03]  /*3df0*/  FMUL.FTZ R14, R14, UR4 ;  /* 0x000000040e0e7c20 */ /* 0x000fc60008410000 */
[C---:B------:R-:W-:Y:S01]  /*3e00*/  HMMA.16816.F32 R56, R28.reuse, R22, R56 ;  /* 0x000000161c38723c */ /* 0x040fe20000001838 */
[----:B------:R-:W2:Y:S01]  /*3e10*/  LDSM.16.M88.4 R20, [R91+0xb800] ;  /* 0x00b800005b14783b */ /* 0x000ea20000000200 */
[----:B------:R-:W-:Y:S06]  /*3e20*/  MUFU.TANH R13, R13 ;  /* 0x0000000d000d7308 */ /* 0x000fec0000002400 */
[----:B---3--:R-:W-:Y:S08]  /*3e30*/  HMMA.16816.F32 R40, R28, R34, R40 ;  /* 0x000000221c28723c */ /* 0x008ff00000001828 */
[----:B------:R-:W-:Y:S01]  /*3e40*/  HMMA.16816.F32 R44, R64, R4, R44 ;  /* 0x00000004402c723c */ /* 0x000fe2000000182c */
[----:B------:R-:W3:Y:S01]  /*3e50*/  LDSM.16.M88.4 R4, [R93+0xb000] ;  /* 0x00b000005d04783b */ /* 0x000ee20000000200 */
[----:B------:R-:W-:-:S06]  /*3e60*/  FMUL.FTZ R65, R69, UR4 ;  /* 0x0000000445417c20 */ /* 0x000fcc0008410000 */
[----:B------:R-:W-:Y:S01]  /*3e70*/  HMMA.16816.F32 R76, R28, R24, R76 ;  /* 0x000000181c4c723c */ /* 0x000fe2000000184c */
[----:B------:R-:W4:Y:S07]  /*3e80*/  MUFU.TANH R65, R65 ;  /* 0x0000004100417308 */ /* 0x000f2e0000002400 */
[----:B-1----:R-:W-:Y:S01]  /*3e90*/  HMMA.16816.F32 R40, R36, R18, R40 ;  /* 0x000000122428723c */ /* 0x002fe20000001828 */
[----:B------:R-:W-:-:S07]  /*3ea0*/  VIADD R18, R95, 0x28 ;  /* 0x000000285f127836 */ /* 0x000fce0000000000 */
[----:B------:R-:W-:Y:S01]  /*3eb0*/  HMMA.16816.F32 R44, R28, R32, R44 ;  /* 0x000000201c2c723c */ /* 0x000fe2000000182c */
[----:B------:R-:W-:-:S06]  /*3ec0*/  FMUL.FTZ R33, R71, UR4 ;  /* 0x0000000447217c20 */ /* 0x000fcc0008410000 */
[----:B------:R-:W-:Y:S01]  /*3ed0*/  MUFU.TANH R33, R33 ;  /* 0x0000002100217308 */ /* 0x000fe20000002400 */
[----:B------:R-:W-:Y:S01]  /*3ee0*/  HMMA.16816.F32 R48, R28, R26, R48 ;  /* 0x0000001a1c30723c */ /* 0x000fe20000001830 */
[----:B------:R-:W1:Y:S01]  /*3ef0*/  LDSM.16.M88.4 R24, [R91+0xb000] ;  /* 0x00b000005b18783b */ /* 0x000e620000000200 */
[----:B------:R-:W-:-:S05]  /*3f00*/  DEPBAR.LE SB0, 0x0 ;  /* 0x000080000000791a */ /* 0x000fca0000000000 */
[----:B------:R-:W-:Y:S01]  /*3f10*/  MUFU.TANH R29, R12 ;  /* 0x0000000c001d7308 */ /* 0x000fe20000002400 */
[----:B--2---:R-:W-:Y:S01]  /*3f20*/  HMMA.16816.F32 R40, R8, R22, R40 ;  /* 0x000000160828723c */ /* 0x004fe20000001828 */
[----:B------:R-:W-:-:S06]  /*3f30*/  VIADD R22, R95, 0x20 ;  /* 0x000000205f167836 */ /* 0x000fcc0000000000 */
[----:B------:R-:W-:Y:S01]  /*3f40*/  MUFU.TANH R31, R14 ;  /* 0x0000000e001f7308 */ /* 0x000fe20000002400 */
[C---:B------:R-:W-:Y:S07]  /*3f50*/  HMMA.16816.F32 R72, R36.reuse, R52, R72 ;  /* 0x000000342448723c */ /* 0x040fee0000001848 */
[----:B------:R-:W-:Y:S01]  /*3f60*/  MUFU.TANH R53, R68 ;  /* 0x0000004400357308 */ /* 0x000fe20000002400 */
[----:B------:R-:W-:Y:S03]  /*3f70*/  HMMA.16816.F32 R44, R36, R16, R44 ;  /* 0x00000010242c723c */ /* 0x000fe6000000182c */
[----:B------:R-:W-:Y:S01]  /*3f80*/  FMUL.FTZ R40, R40, UR4 ;  /* 0x0000000428287c20 */ /* 0x000fe20008410000 */
[----:B------:R-:W-:Y:S01]  /*3f90*/  FMUL.FTZ R41, R41, UR4 ;  /* 0x0000000429297c20 */ /* 0x000fe20008410000 */
[----:B------:R-:W-:-:S03]  /*3fa0*/  FMUL.FTZ R43, R43, UR4 ;  /* 0x000000042b2b7c20 */ /* 0x000fc60008410000 */
[C---:B------:R-:W-:Y:S02]  /*3fb0*/  HMMA.16816.F32 R56, R36.reuse, R54, R56 ;  /* 0x000000362438723c */ /* 0x040fe40000001838 */
[----:B------:R-:W-:Y:S06]  /*3fc0*/  MUFU.TANH R41, R41 ;  /* 0x0000002900297308 */ /* 0x000fec0000002400 */
[----:B---3--:R-:W-:Y:S01]  /*3fd0*/  HMMA.16816.F32 R76, R36, R4, R76 ;  /* 0x00000004244c723c */ /* 0x008fe2000000184c */
[----:B------:R-:W-:Y:S02]  /*3fe0*/  VIADD R4, R95, 0x1 ;  /* 0x000000015f047836 */ /* 0x000fe40000000000 */
[----:B------:R-:W-:Y:S01]  /*3ff0*/  FMUL.FTZ R5, R15, UR4 ;  /* 0x000000040f057c20 */ /* 0x000fe20008410000 */
[----:B------:R-:W-:Y:S02]  /*4000*/  MUFU.TANH R43, R43 ;  /* 0x0000002b002b7308 */ /* 0x000fe40000002400 */
[----:B------:R-:W-:-:S02]  /*4010*/  ISETP.GE.AND P6, PT, R4, R196, PT ;  /* 0x000000c40400720c */ /* 0x000fc40003fc6270 */
[----:B------:R-:W-:Y:S01]  /*4020*/  HMMA.16816.F32 R48, R36, R6, R48 ;  /* 0x000000062430723c */ /* 0x000fe20000001830 */
[----:B------:R-:W-:Y:S01]  /*4030*/  FMUL.FTZ R37, R42, UR4 ;  /* 0x000000042a257c20 */ /* 0x000fe20008410000 */
[C---:B------:R-:W-:Y:S01]  /*4040*/  VIADD R6, R95.reuse, 0x38 ;  /* 0x000000385f067836 */ /* 0x040fe20000000000 */
[-C--:B------:R-:W-:Y:S01]  /*4050*/  ISETP.GE.AND P5, PT, R4, R195.reuse, PT ;  /* 0x000000c30400720c */ /* 0x080fe20003fa6270 */
[----:B------:R-:W-:Y:S01]  /*4060*/  MUFU.TANH R5, R5 ;  /* 0x0000000500057308 */ /* 0x000fe20000002400 */
[----:B------:R-:W-:Y:S02]  /*4070*/  I2FP.F32.U32 R4, R4 ;  /* 0x0000000400047245 */ /* 0x000fe40000201000 */
[C---:B------:R-:W-:Y:S01]  /*4080*/  ISETP.GE.AND P4, PT, R6.reuse, R196, PT ;  /* 0x000000c40600720c */ /* 0x040fe20003f86270 */
[C---:B------:R-:W-:Y:S01]  /*4090*/  HMMA.16816.F32 R72, R8.reuse, R60, R72 ;  /* 0x0000003c0848723c */ /* 0x040fe20000001848 */
[----:B------:R-:W-:Y:S01]  /*40a0*/  ISETP.GE.AND P1, PT, R6, R195, PT ;  /* 0x000000c30600720c */ /* 0x000fe20003f26270 */
[----:B----4-:R-:W-:Y:S01]  /*40b0*/  FFMA.FTZ R16, R4, R0, R65 ;  /* 0x0000000004107223 */ /* 0x010fe20000010041 */
[----:B------:R-:W-:Y:S01]  /*40c0*/  I2FP.F32.U32 R6, R6 ;  /* 0x0000000600067245 */ /* 0x000fe20000201000 */
[----:B------:R-:W2:Y:S03]  /*40d0*/  MUFU.TANH R37, R37 ;  /* 0x0000002500257308 */ /* 0x000ea60000002400 */
[----:B------:R-:W-:Y:S01]  /*40e0*/  FSEL R16, R16, -INF , !P6 ;  /* 0xff80000010107808 */ /* 0x000fe20007000000 */
[----:B------:R-:W-:Y:S01]  /*40f0*/  HMMA.16816.F32 R44, R8, R20, R44 ;  /* 0x00000014082c723c */ /* 0x000fe2000000182c */
[----:B------:R-:W-:-:S03]  /*4100*/  VIADD R20, R95, 0x19 ;  /* 0x000000195f147836 */ /* 0x000fc60000000000 */
[----:B------:R-:W3:Y:S04]  /*4110*/  MUFU.TANH R21, R40 ;  /* 0x0000002800157308 */ /* 0x000ee80000002400 */
[C---:B------:R-:W-:Y:S03]  /*4120*/  HMMA.16816.F32 R56, R8.reuse, R62, R56 ;  /* 0x0000003e0838723c */ /* 0x040fe60000001838 */
[----:B------:R-:W-:Y:S01]  /*4130*/  FMUL.FTZ R15, R72, UR4 ;  /* 0x00000004480f7c20 */ /* 0x000fe20008410000 */
[----:B------:R-:W-:Y:S01]  /*4140*/  FMUL.FTZ R7, R74, UR4 ;  /* 0x000000044a077c20 */ /* 0x000fe20008410000 */
[----:B------:R-:W-:Y:S01]  /*4150*/  FMUL.FTZ R19, R73, UR4 ;  /* 0x0000000449137c20 */ /* 0x000fe20008410000 */
[-C--:B--2---:R-:W-:Y:S01]  /*4160*/  FFMA.FTZ R37, R6, R0.reuse, R37 ;  /* 0x0000000006257223 */ /* 0x084fe20000010025 */
[----:B------:R-:W-:Y:S01]  /*4170*/  FMUL.FTZ R17, R75, UR4 ;  /* 0x000000044b117c20 */ /* 0x000fe20008410000 */
[----:B-1----:R-:W-:Y:S01]  /*4180*/  HMMA.16816.F32 R76, R8, R24, R76 ;  /* 0x00000018084c723c */ /* 0x002fe2000000184c */
[----:B------:R-:W1:Y:S02]  /*4190*/  MUFU.TANH R15, R15 ;  /* 0x0000000f000f7308 */ /* 0x000e640000002400 */
[----:B------:R-:W-:Y:S01]  /*41a0*/  FSEL R171, R37, -INF , !P1 ;  /* 0xff80000025ab7808 */ /* 0x000fe20004800000 */
[----:B------:R-:W-:Y:S01]  /*41b0*/  FMUL.FTZ R47, R47, UR4 ;  /* 0x000000042f2f7c20 */ /* 0x000fe20008410000 */
[----:B------:R-:W-:Y:S01]  /*41c0*/  FMUL.FTZ R44, R44, UR4 ;  /* 0x000000042c2c7c20 */ /* 0x000fe20008410000 */
[----:B---3--:R-:W-:Y:S01]  /*41d0*/  FFMA.FTZ R176, R6, R0, R21 ;  /* 0x0000000006b07223 */ /* 0x008fe20000010015 */
[----:B------:R-:W-:-:S02]  /*41e0*/  VIADD R6, R95, 0x8 ;  /* 0x000000085f067836 */ /* 0x000fc40000000000 */
[----:B------:R-:W-:Y:S01]  /*41f0*/  FFMA.FTZ R21, R4, R0, R33 ;  /* 0x0000000004157223 */ /* 0x000fe20000010021 */
[----:B------:R-:W2:Y:S01]  /*4200*/  MUFU.TANH R7, R7 ;  /* 0x0000000700077308 */ /* 0x000ea20000002400 */
[----:B------:R-:W-:Y:S01]  /*4210*/  HMMA.16816.F32 R48, R8, R26, R48 ;  /* 0x0000001a0830723c */ /* 0x000fe20000001830 */
[----:B------:R-:W-:Y:S01]  /*4220*/  FSEL R176, R176, -INF , !P4 ;  /* 0xff800000b0b07808 */ /* 0x000fe20006000000 */
[C---:B------:R-:W-:Y:S01]  /*4230*/  VIADD R10, R95.reuse, 0x9 ;  /* 0x000000095f0a7836 */ /* 0x040fe20000000000 */
[----:B------:R-:W-:Y:S01]  /*4240*/  I2FP.F32.U32 R4, R6 ;  /* 0x0000000600047245 */ /* 0x000fe20000201000 */
[----:B------:R-:W-:Y:S01]  /*4250*/  FMUL.FTZ R23, R56, UR4 ;  /* 0x0000000438177c20 */ /* 0x000fe20008410000 */
[C---:B------:R-:W-:Y:S01]  /*4260*/  ISETP.GE.AND P3, PT, R6.reuse, R196, PT ;  /* 0x000000c40600720c */ /* 0x040fe20003f66270 */
[----:B------:R-:W-:Y:S01]  /*4270*/  VIADD R8, R95, 0x10 ;  /* 0x000000105f087836 */ /* 0x000fe20000000000 */
[-C--:B------:R-:W-:Y:S01]  /*4280*/  ISETP.GE.AND P4, PT, R6, R195.reuse, PT ;  /* 0x000000c30600720c */ /* 0x080fe20003f86270 */
[----:B------:R-:W-:Y:S01]  /*4290*/  FFMA.FTZ R6, R4, R0, R29 ;  /* 0x0000000004067223 */ /* 0x000fe2000001001d */
[----:B------:R-:W3:Y:S01]  /*42a0*/  MUFU.TANH R19, R19 ;  /* 0x0000001300137308 */ /* 0x000ee20000002400 */
[----:B------:R-:W-:Y:S01]  /*42b0*/  ISETP.GE.AND P1, PT, R10, R196, PT ;  /* 0x000000c40a00720c */ /* 0x000fe20003f26270 */
[----:B------:R-:W-:Y:S01]  /*42c0*/  FMUL.FTZ R58, R58, UR4 ;  /* 0x000000043a3a7c20 */ /* 0x000fe20008410000 */
[-C--:B------:R-:W-:Y:S01]  /*42d0*/  ISETP.GE.AND P6, PT, R10, R195.reuse, PT ;  /* 0x000000c30a00720c */ /* 0x080fe20003fc6270 */
[----:B------:R-:W-:Y:S01]  /*42e0*/  FFMA.FTZ R31, R4, R0, R31 ;  /* 0x00000000041f7223 */ /* 0x000fe2000001001f */
[----:B------:R-:W-:Y:S01]  /*42f0*/  I2FP.F32.U32 R10, R10 ;  /* 0x0000000a000a7245 */ /* 0x000fe20000201000 */
[----:B------:R-:W-:Y:S01]  /*4300*/  FMUL.FTZ R25, R57, UR4 ;  /* 0x0000000439197c20 */ /* 0x000fe20008410000 */
[----:B------:R-:W-:Y:S01]  /*4310*/  FSEL R21, R21, -INF , !P5 ;  /* 0xff80000015157808 */ /* 0x000fe20006800000 */
[----:B------:R-:W4:Y:S01]  /*4320*/  MUFU.TANH R17, R17 ;  /* 0x0000001100117308 */ /* 0x000f220000002400 */
[----:B------:R-:W-:Y:S01]  /*4330*/  FSEL R6, R6, -INF , !P3 ;  /* 0xff80000006067808 */ /* 0x000fe20005800000 */
[----:B------:R-:W-:Y:S01]  /*4340*/  FFMA.FTZ R4, R10, R0, R13 ;  /* 0x000000000a047223 */ /* 0x000fe2000001000d */
[----:B------:R-:W-:Y:S01]  /*4350*/  ISETP.GE.AND P5, PT, R8, R196, PT ;  /* 0x000000c40800720c */ /* 0x000fe20003fa6270 */
[----:B------:R-:W-:Y:S01]  /*4360*/  FFMA.FTZ R5, R10, R0, R5 ;  /* 0x000000000a057223 */ /* 0x000fe20000010005 */
[----:B------:R-:W-:Y:S01]  /*4370*/  ISETP.GE.AND P3, PT, R8, R195, PT ;  /* 0x000000c30800720c */ /* 0x000fe20003f66270 */
[----:B------:R-:W-:Y:S01]  /*4380*/  FMUL.FTZ R11, R59, UR4 ;  /* 0x000000043b0b7c20 */ /* 0x000fe20008410000 */
[----:B------:R-:W-:Y:S01]  /*4390*/  I2FP.F32.U32 R8, R8 ;  /* 0x0000000800087245 */ /* 0x000fe20000201000 */
[----:B------:R-:W5:Y:S01]  /*43a0*/  MUFU.TANH R23, R23 ;  /* 0x0000001700177308 */ /* 0x000f620000002400 */
[----:B------:R-:W-:-:S02]  /*43b0*/  VIADD R10, R95, 0x11 ;  /* 0x000000115f0a7836 */ /* 0x000fc40000000000 */
[----:B------:R-:W-:Y:S01]  /*43c0*/  FMUL.FTZ R9, R76, UR4 ;  /* 0x000000044c097c20 */ /* 0x000fe20008410000 */
[----:B------:R-:W-:Y:S01]  /*43d0*/  FMUL.FTZ R35, R77, UR4 ;  /* 0x000000044d237c20 */ /* 0x000fe20008410000 */
[CC--:B-1----:R-:W-:Y:S01]  /*43e0*/  FFMA.FTZ R14, R8.reuse, R0.reuse, R15 ;  /* 0x00000000080e7223 */ /* 0x0c2fe2000001000f */
[----:B--2---:R-:W-:Y:S01]  /*43f0*/  FFMA.FTZ R13, R8, R0, R7 ;  /* 0x00000000080d7223 */ /* 0x004fe20000010007 */
[----:B------:R-:W-:Y:S02]  /*4400*/  VIADD R8, R95, 0x18 ;  /* 0x000000185f087836 */ /* 0x000fe40000000000 */
[----:B------:R-:W-:Y:S01]  /*4410*/  FMUL.FTZ R78, R78, UR4 ;  /* 0x000000044e4e7c20 */ /* 0x000fe20008410000 */
[----:B------:R-:W1:Y:S01]  /*4420*/  MUFU.TANH R27, R58 ;  /* 0x0000003a001b7308 */ /* 0x000e620000002400 */
[----:B------:R-:W-:Y:S01]  /*4430*/  FSEL R7, R31, -INF , !P4 ;  /* 0xff8000001f077808 */ /* 0x000fe20006000000 */
[----:B------:R-:W-:Y:S01]  /*4440*/  FMUL.FTZ R79, R79, UR4 ;  /* 0x000000044f4f7c20 */ /* 0x000fe20008410000 */
[----:B------:R-:W-:Y:S01]  /*4450*/  FSEL R4, R4, -INF , !P1 ;  /* 0xff80000004047808 */ /* 0x000fe20004800000 */
[----:B------:R-:W-:Y:S01]  /*4460*/  FMUL.FTZ R48, R48, UR4 ;  /* 0x0000000430307c20 */ /* 0x000fe20008410000 */
[C---:B------:R-:W-:Y:S01]  /*4470*/  ISETP.GE.AND P4, PT, R10.reuse, R196, PT ;  /* 0x000000c40a00720c */ /* 0x040fe20003f86270 */
[----:B------:R-:W-:Y:S01]  /*4480*/  FMUL.FTZ R49, R49, UR4 ;  /* 0x0000000431317c20 */ /* 0x000fe20008410000 */
[-C--:B------:R-:W-:Y:S01]  /*4490*/  ISETP.GE.AND P1, PT, R10, R195.reuse, PT ;  /* 0x000000c30a00720c */ /* 0x080fe20003f26270 */
[----:B------:R-:W2:Y:S01]  /*44a0*/  MUFU.TANH R25, R25 ;  /* 0x0000001900197308 */ /* 0x000ea20000002400 */
[----:B------:R-:W-:Y:S01]  /*44b0*/  I2FP.F32.U32 R10, R10 ;  /* 0x0000000a000a7245 */ /* 0x000fe20000201000 */
[----:B------:R-:W-:Y:S01]  /*44c0*/  FMUL.FTZ R50, R50, UR4 ;  /* 0x0000000432327c20 */ /* 0x000fe20008410000 */
[----:B------:R-:W-:Y:S01]  /*44d0*/  FSEL R5, R5, -INF , !P6 ;  /* 0xff80000005057808 */ /* 0x000fe20007000000 */
[----:B------:R-:W-:Y:S01]  /*44e0*/  FMUL.FTZ R45, R45, UR4 ;  /* 0x000000042d2d7c20 */ /* 0x000fe20008410000 */
[----:B------:R-:W-:Y:S01]  /*44f0*/  FSEL R14, R14, -INF , !P5 ;  /* 0xff8000000e0e7808 */ /* 0x000fe20006800000 */
[----:B---3--:R-:W-:Y:S01]  /*4500*/  FFMA.FTZ R12, R10, R0, R19 ;  /* 0x000000000a0c7223 */ /* 0x008fe20000010013 */
[C---:B------:R-:W-:Y:S01]  /*4510*/  ISETP.GE.AND P6, PT, R8.reuse, R196, PT ;  /* 0x000000c40800720c */ /* 0x040fe20003fc6270 */
[----:B------:R-:W3:Y:S01]  /*4520*/  MUFU.TANH R11, R11 ;  /* 0x0000000b000b7308 */ /* 0x000ee20000002400 */
[-C--:B------:R-:W-:Y:S01]  /*4530*/  ISETP.GE.AND P5, PT, R8, R195.reuse, PT ;  /* 0x000000c30800720c */ /* 0x080fe20003fa6270 */
[----:B----4-:R-:W-:Y:S01]  /*4540*/  FFMA.FTZ R15, R10, R0, R17 ;  /* 0x000000000a0f7223 */ /* 0x010fe20000010011 */
[----:B------:R-:W-:Y:S01]  /*4550*/  I2FP.F32.U32 R8, R8 ;  /* 0x0000000800087245 */ /* 0x000fe20000201000 */
[----:B------:R-:W-:Y:S01]  /*4560*/  FMUL.FTZ R51, R51, UR4 ;  /* 0x0000000433337c20 */ /* 0x000fe20008410000 */
[----:B------:R-:W-:Y:S01]  /*4570*/  FSEL R13, R13, -INF , !P3 ;  /* 0xff8000000d0d7808 */ /* 0x000fe20005800000 */
[----:B------:R-:W-:Y:S01]  /*4580*/  FMUL.FTZ R46, R46, UR4 ;  /* 0x000000042e2e7c20 */ /* 0x000fe20008410000 */
[----:B------:R-:W-:Y:S01]  /*4590*/  FSEL R12, R12, -INF , !P4 ;  /* 0xff8000000c0c7808 */ /* 0x000fe20006000000 */
[----:B------:R-:W4:Y:S01]  /*45a0*/  MUFU.TANH R9, R9 ;  /* 0x0000000900097308 */ /* 0x000f220000002400 */
[----:B-----5:R-:W-:Y:S01]  /*45b0*/  FFMA.FTZ R10, R8, R0, R23 ;  /* 0x00000000080a7223 */ /* 0x020fe20000010017 */
[----:B------:R-:W-:Y:S01]  /*45c0*/  VIADD R23, R95, 0x21 ;  /* 0x000000215f177836 */ /* 0x000fe20000000000 */
[----:B------:R-:W-:Y:S01]  /*45d0*/  ISETP.GE.AND P3, PT, R20, R196, PT ;  /* 0x000000c41400720c */ /* 0x000fe20003f66270 */
[----:B-1----:R-:W-:Y:S01]  /*45e0*/  FFMA.FTZ R27, R8, R0, R27 ;  /* 0x00000000081b7223 */ /* 0x002fe2000001001b */
[----:B------:R-:W-:-:S02]  /*45f0*/  ISETP.GE.AND P4, PT, R20, R195, PT ;  /* 0x000000c31400720c */ /* 0x000fc40003f86270 */
[----:B------:R-:W-:Y:S01]  /*4600*/  I2FP.F32.U32 R20, R20 ;  /* 0x0000001400147245 */ /* 0x000fe20000201000 */
[----:B------:R-:W1:Y:S01]  /*4610*/  MUFU.TANH R35, R35 ;  /* 0x0000002300237308 */ /* 0x000e620000002400 */
[----:B------:R-:W-:Y:S02]  /*4620*/  FSEL R15, R15, -INF , !P1 ;  /* 0xff8000000f0f7808 */ /* 0x000fe40004800000 */
[----:B------:R-:W-:Y:S01]  /*4630*/  FSEL R10, R10, -INF , !P6 ;  /* 0xff8000000a0a7808 */ /* 0x000fe20007000000 */
[----:B--2---:R-:W-:Y:S01]  /*4640*/  FFMA.FTZ R8, R20, R0, R25 ;  /* 0x0000000014087223 */ /* 0x004fe20000010019 */
[----:B------:R-:W-:Y:S01]  /*4650*/  ISETP.GE.AND P1, PT, R22, R196, PT ;  /* 0x000000c41600720c */ /* 0x000fe20003f26270 */
[----:B---3--:R-:W-:Y:S01]  /*4660*/  FFMA.FTZ R20, R20, R0, R11 ;  /* 0x0000000014147223 */ /* 0x008fe2000001000b */
[----:B------:R-:W-:Y:S01]  /*4670*/  ISETP.GE.AND P6, PT, R22, R195, PT ;  /* 0x000000c31600720c */ /* 0x000fe20003fc6270 */
[----:B------:R-:W2:Y:S01]  /*4680*/  MUFU.TANH R33, R78 ;  /* 0x0000004e00217308 */ /* 0x000ea20000002400 */
[----:B------:R-:W-:-:S02]  /*4690*/  I2FP.F32.U32 R22, R22 ;  /* 0x0000001600167245 */ /* 0x000fc40000201000 */
[----:B------:R-:W-:Y:S02]  /*46a0*/  I2FP.F32.U32 R24, R23 ;  /* 0x0000001700187245 */ /* 0x000fe40000201000 */
[----:B------:R-:W-:Y:S01]  /*46b0*/  FSEL R11, R27, -INF , !P5 ;  /* 0xff8000001b0b7808 */ /* 0x000fe20006800000 */
[----:B----4-:R-:W-:Y:S01]  /*46c0*/  FFMA.FTZ R202, R22, R0, R9 ;  /* 0x0000000016ca7223 */ /* 0x010fe20000010009 */
[----:B------:R-:W-:Y:S01]  /*46d0*/  ISETP.GE.AND P5, PT, R23, R196, PT ;  /* 0x000000c41700720c */ /* 0x000fe20003fa6270 */
[----:B------:R-:W3:Y:S01]  /*46e0*/  MUFU.TANH R29, R79 ;  /* 0x0000004f001d7308 */ /* 0x000ee20000002400 */
[----:B------:R-:W-:Y:S01]  /*46f0*/  FSEL R9, R20, -INF , !P4 ;  /* 0xff80000014097808 */ /* 0x000fe20006000000 */
[----:B-1----:R-:W-:Y:S01]  /*4700*/  FFMA.FTZ R35, R24, R0, R35 ;  /* 0x0000000018237223 */ /* 0x002fe20000010023 */
[----:B------:R-:W-:Y:S01]  /*4710*/  FSEL R202, R202, -INF , !P1 ;  /* 0xff800000caca7808 */ /* 0x000fe20004800000 */
[----:B------:R-:W-:Y:S01]  /*4720*/  VIADD R20, R95, 0x30 ;  /* 0x000000305f147836 */ /* 0x000fe20000000000 */
[----:B------:R-:W-:-:S02]  /*4730*/  ISETP.GE.AND P4, PT, R18, R196, PT ;  /* 0x000000c41200720c */ /* 0x000fc40003f86270 */
[----:B------:R-:W-:Y:S01]  /*4740*/  FSEL R200, R35, -INF , !P5 ;  /* 0xff80000023c87808 */ /* 0x000fe20006800000 */
[----:B------:R-:W1:Y:S01]  /*4750*/  MUFU.TANH R37, R48 ;  /* 0x0000003000257308 */ /* 0x000e620000002400 */
[----:B------:R-:W-:Y:S01]  /*4760*/  ISETP.GE.AND P1, PT, R18, R195, PT ;  /* 0x000000c31200720c */ /* 0x000fe20003f26270 */
[----:B--2---:R-:W-:Y:S01]  /*4770*/  FFMA.FTZ R33, R22, R0, R33 ;  /* 0x0000000016217223 */ /* 0x004fe20000010021 */
[----:B------:R-:W-:Y:S01]  /*4780*/  VIADD R22, R95, 0x29 ;  /* 0x000000295f167836 */ /* 0x000fe20000000000 */
[----:B------:R-:W-:Y:S02]  /*4790*/  I2FP.F32.U32 R18, R18 ;  /* 0x0000001200127245 */ /* 0x000fe40000201000 */
[----:B------:R-:W-:Y:S02]  /*47a0*/  FSEL R8, R8, -INF , !P3 ;  /* 0xff80000008087808 */ /* 0x000fe40005800000 */
[----:B------:R-:W2:Y:S01]  /*47b0*/  MUFU.TANH R31, R49 ;  /* 0x00000031001f7308 */ /* 0x000ea20000002400 */
[----:B------:R-:W-:Y:S01]  /*47c0*/  FSEL R181, R33, -INF , !P6 ;  /* 0xff80000021b57808 */ /* 0x000fe20007000000 */
[----:B---3--:R-:W-:Y:S01]  /*47d0*/  FFMA.FTZ R29, R24, R0, R29 ;  /* 0x00000000181d7223 */ /* 0x008fe2000001001d */
[----:B------:R-:W-:-:S02]  /*47e0*/  ISETP.GE.AND P6, PT, R22, R196, PT ;  /* 0x000000c41600720c */ /* 0x000fc40003fc6270 */
[-C--:B------:R-:W-:Y:S02]  /*47f0*/  ISETP.GE.AND P5, PT, R22, R195.reuse, PT ;  /* 0x000000c31600720c */ /* 0x080fe40003fa6270 */
[----:B------:R-:W-:Y:S01]  /*4800*/  I2FP.F32.U32 R22, R22 ;  /* 0x0000001600167245 */ /* 0x000fe20000201000 */
[----:B------:R-:W3:Y:S01]  /*4810*/  MUFU.TANH R19, R50 ;  /* 0x0000003200137308 */ /* 0x000ee20000002400 */
[----:B------:R-:W-:Y:S01]  /*4820*/  ISETP.GE.AND P3, PT, R23, R195, PT ;  /* 0x000000c31700720c */ /* 0x000fe20003f66270 */
[----:B-1----:R-:W-:-:S03]  /*4830*/  FFMA.FTZ R37, R18, R0, R37 ;  /* 0x0000000012257223 */ /* 0x002fc60000010025 */
[----:B------:R-:W-:Y:S02]  /*4840*/  FSEL R187, R29, -INF , !P3 ;  /* 0xff8000001dbb7808 */ /* 0x000fe40005800000 */
[----:B------:R-:W-:Y:S01]  /*4850*/  FSEL R186, R37, -INF , !P4 ;  /* 0xff80000025ba7808 */ /* 0x000fe20006000000 */
[----:B------:R-:W1:Y:S01]  /*4860*/  MUFU.TANH R17, R44 ;  /* 0x0000002c00117308 */ /* 0x000e620000002400 */
[----:B------:R-:W-:Y:S01]  /*4870*/  ISETP.GE.AND P3, PT, R20, R196, PT ;  /* 0x000000c41400720c */ /* 0x000fe20003f66270 */
[----:B--2---:R-:W-:Y:S01]  /*4880*/  FFMA.FTZ R31, R22, R0, R31 ;  /* 0x00000000161f7223 */ /* 0x004fe2000001001f */
[----:B------:R-:W-:Y:S02]  /*4890*/  ISETP.GE.AND P4, PT, R20, R195, PT ;  /* 0x000000c31400720c */ /* 0x000fe40003f86270 */
[----:B------:R-:W-:Y:S02]  /*48a0*/  I2FP.F32.U32 R20, R20 ;  /* 0x0000001400147245 */ /* 0x000fe40000201000 */
[----:B------:R-:W-:Y:S01]  /*48b0*/  FSEL R182, R31, -INF , !P6 ;  /* 0xff8000001fb67808 */ /* 0x000fe20007000000 */
[----:B------:R-:W2:Y:S01]  /*48c0*/  MUFU.TANH R47, R47 ;  /* 0x0000002f002f7308 */ /* 0x000ea20000002400 */
[----:B---3--:R-:W-:Y:S01]  /*48d0*/  FFMA.FTZ R19, R18, R0, R19 ;  /* 0x0000000012137223 */ /* 0x008fe20000010013 */
[----:B------:R-:W-:-:S04]  /*48e0*/  VIADD R18, R95, 0x31 ;  /* 0x000000315f127836 */ /* 0x000fc80000000000 */
[----:B------:R-:W-:Y:S02]  /*48f0*/  FSEL R185, R19, -INF , !P1 ;  /* 0xff80000013b97808 */ /* 0x000fe40004800000 */
[----:B------:R-:W3:Y:S01]  /*4900*/  MUFU.TANH R45, R45 ;  /* 0x0000002d002d7308 */ /* 0x000ee20000002400 */
[----:B------:R-:W-:Y:S01]  /*4910*/  BAR.SYNC.DEFER_BLOCKING 0x0 ;  /* 0x0000000000007b1d */ /* 0x000fe20000010000 */
[----:B------:R-:W-:Y:S01]  /*4920*/  ISETP.GE.AND P1, PT, R18, R196, PT ;  /* 0x000000c41200720c */ /* 0x000fe20003f26270 */
[----:B-1----:R-:W-:Y:S01]  /*4930*/  FFMA.FTZ R17, R20, R0, R17 ;  /* 0x0000000014117223 */ /* 0x002fe20000010011 */
[----:B------:R-:W-:Y:S02]  /*4940*/  ISETP.GE.AND P6, PT, R18, R195, PT ;  /* 0x000000c31200720c */ /* 0x000fe40003fc6270 */
[----:B------:R-:W-:Y:S02]  /*4950*/  I2FP.F32.U32 R18, R18 ;  /* 0x0000001200127245 */ /* 0x000fe40000201000 */
[----:B------:R-:W1:Y:S01]  /*4960*/  MUFU.TANH R23, R46 ;  /* 0x0000002e00177308 */ /* 0x000e620000002400 */
[----:B------:R-:W-:Y:S01]  /*4970*/  FSEL R180, R17, -INF , !P3 ;  /* 0xff80000011b47808 */ /* 0x000fe20005800000 */
[----:B------:R-:W-:-:S02]  /*4980*/  VIADD R17, R95, 0x39 ;  /* 0x000000395f117836 */ /* 0x000fc40000000000 */
[----:B--2---:R-:W-:Y:S01]  /*4990*/  FFMA.FTZ R47, R18, R0, R47 ;  /* 0x00000000122f7223 */ /* 0x004fe2000001002f */
[----:B------:R-:W-:-:S03]  /*49a0*/  ISETP.GE.AND P3, PT, R95, R195, PT ;  /* 0x000000c35f00720c */ /* 0x000fc60003f66270 */
[----:B------:R-:W2:Y:S01]  /*49b0*/  MUFU.TANH R51, R51 ;  /* 0x0000003300337308 */ /* 0x000ea20000002400 */
[----:B------:R-:W-:Y:S01]  /*49c0*/  FSEL R173, R47, -INF , !P6 ;  /* 0xff8000002fad7808 */ /* 0x000fe20007000000 */
[-C--:B---3--:R-:W-:Y:S01]  /*49d0*/  FFMA.FTZ R45, R18, R0.reuse, R45 ;  /* 0x00000000122d7223 */ /* 0x088fe2000001002d */
[----:B------:R-:W-:Y:S02]  /*49e0*/  ISETP.NE.AND P6, PT, R3, 0x1, PT ;  /* 0x000000010300780c */ /* 0x000fe40003fc5270 */
[----:B------:R-:W-:Y:S02]  /*49f0*/  I2FP.F32.U32 R18, R95 ;  /* 0x0000005f00127245 */ /* 0x000fe40000201000 */
[----:B------:R-:W-:Y:S01]  /*4a00*/  FSEL R178, R45, -INF , !P1 ;  /* 0xff8000002db27808 */ /* 0x000fe20004800000 */
[----:B------:R-:W3:Y:S01]  /*4a10*/  MUFU.TANH R25, R70 ;  /* 0x0000004600197308 */ /* 0x000ee20000002400 */
[----:B------:R-:W-:Y:S01]  /*4a20*/  ISETP.GE.AND P1, PT, R17, R195, PT ;  /* 0x000000c31100720c */ /* 0x000fe20003f26270 */
[-C--:B-1----:R-:W-:Y:S01]  /*4a30*/  FFMA.FTZ R23, R20, R0.reuse, R23 ;  /* 0x0000000014177223 */ /* 0x082fe20000010017 */
[----:B------:R-:W-:Y:S01]  /*4a40*/  I2FP.F32.U32 R20, R17 ;  /* 0x0000001100147245 */ /* 0x000fe20000201000 */
[----:B------:R-:W-:-:S03]  /*4a50*/  FFMA.FTZ R53, R18, R0, R53 ;  /* 0x0000000012357223 */ /* 0x000fc60000010035 */
[----:B------:R-:W-:Y:S01]  /*4a60*/  FSEL R175, R23, -INF , !P4 ;  /* 0xff80000017af7808 */ /* 0x000fe20006000000 */
[----:B------:R-:W-:Y:S01]  /*4a70*/  FFMA.FTZ R41, R20, R0, R41 ;  /* 0x0000000014297223 */ /* 0x000fe20000010029 */
[----:B------:R-:W-:Y:S01]  /*4a80*/  ISETP.GE.AND P4, PT, R17, R196, PT ;  /* 0x000000c41100720c */ /* 0x000fe20003f86270 */
[-C--:B--2---:R-:W-:Y:S01]  /*4a90*/  FFMA.FTZ R51, R22, R0.reuse, R51 ;  /* 0x0000000016337223 */ /* 0x084fe20000010033 */
[----:B------:R-:W-:Y:S02]  /*4aa0*/  FFMA.FTZ R43, R20, R0, R43 ;  /* 0x00000000142b7223 */ /* 0x000fe4000001002b */
[----:B------:R-:W-:Y:S02]  /*4ab0*/  FSEL R174, R41, -INF , !P4 ;  /* 0xff80000029ae7808 */ /* 0x000fe40006000000 */
[----:B------:R-:W-:Y:S02]  /*4ac0*/  FSEL R183, R51, -INF , !P5 ;  /* 0xff80000033b77808 */ /* 0x000fe40006800000 */
[----:B------:R-:W-:Y:S01]  /*4ad0*/  ISETP.GE.AND P5, PT, R95, R196, PT ;  /* 0x000000c45f00720c */ /* 0x000fe20003fa6270 */
[----:B---3--:R-:W-:Y:S01]  /*4ae0*/  FFMA.FTZ R17, R18, R0, R25 ;  /* 0x0000000012117223 */ /* 0x008fe20000010019 */
[----:B------:R-:W-:-:S02]  /*4af0*/  FSEL R169, R43, -INF , !P1 ;  /* 0xff8000002ba97808 */ /* 0x000fc40004800000 */
        /* <DEDUP_REMOVED lines=87> */
.L_x_911:
[----:B------:R3:W-:Y:S02]  /*5070*/  STS.128 [R215+0xb800], RZ ;  /* 0x00b800ffd7007388 */ /* 0x0007e40000000c00 */
.L_x_912:
[----:B------:R-:W-:Y:S05]  /*5080*/  BSYNC.RECONVERGENT B0 ;  /* 0x0000000000007941 */ /* 0x000fea0003800200 */
.L_x_910:
[----:B------:R-:W0:Y:S02]  /*5090*/  LDGDEPBAR ;  /* 0x00000000000079af */ /* 0x000e240000000000 */
.L_x_909:
[----:B-12---:R-:W-:Y:S01]  /*50a0*/  FMNMX3.FTZ R23, R18, R16, R6, !PT ;  /* 0x0000001012177276 */ /* 0x006fe20007810006 */
        /* <DEDUP_REMOVED lines=17> */
[----:B------:R-:W2:Y:S01]  /*51c0*/  SHFL.BFLY PT, R20, R23, 0x2, 0x1f ;  /* 0x0c401f0017147f89 */ /* 0x000ea200000e0000 */
[----:B------:R-:W-:-:S02]  /*51d0*/  MOV R214, 0xffffffff ;  /* 0xffffffff00d67802 */ /* 0x000fc40000000f00 */
[----:B------:R-:W-:Y:S01]  /*51e0*/  LEA R189, R189, UR5, 0x1 ;  /* 0x00000005bdbd7c11 */ /* 0x000fe2000f8e08ff */
[----:B------:R-:W4:Y:S03]  /*51f0*/  SHFL.BFLY PT, R19, R22, 0x2, 0x1f ;  /* 0x0c401f0016137f89 */ /* 0x000f2600000e0000 */
[-C--:B------:R-:W-:Y:S01]  /*5200*/  IADD3 R172, PT, PT, R84, R189.reuse, RZ ;  /* 0x000000bd54ac7210 */ /* 0x080fe20007ffe0ff */
[----:B------:R-:W-:Y:S01]  /*5210*/  LDSM.16.MT88.4 R124, [R189+0xc000] ;  /* 0x00c00000bd7c783b */ /* 0x000fe20000004200 */
[----:B------:R-:W-:-:S03]  /*5220*/  IADD3 R168, PT, PT, R152, R189, RZ ;  /* 0x000000bd98a87210 */ /* 0x000fc60007ffe0ff */
[----:B------:R-:W-:Y:S01]  /*5230*/  LDSM.16.MT88.4 R116, [R172+0xc000] ;  /* 0x00c00000ac74783b */ /* 0x000fe20000004200 */
[----:B------:R-:W-:-:S03]  /*5240*/  IADD3 R167, PT, PT, R84, R168, RZ ;  /* 0x000000a854a77210 */ /* 0x000fc60007ffe0ff */
[----:B------:R-:W-:Y:S04]  /*5250*/  LDSM.16.MT88.4 R48, [R172+0xe000] ;  /* 0x00e00000ac30783b */ /* 0x000fe80000004200 */
[----:B------:R-:W-:Y:S01]  /*5260*/  LDSM.16.MT88.4 R80, [R172+0x10000] ;  /* 0x01000000ac50783b */ /* 0x000fe20000004200 */
[----:B--2---:R-:W-:-:S03]  /*5270*/  FMNMX.FTZ R20, R23, R20, !PT ;  /* 0x0000001417147209 */ /* 0x004fc60007810000 */
[----:B------:R-:W-:Y:S01]  /*5280*/  LDSM.16.MT88.4 R108, [R168+0xc000] ;  /* 0x00c00000a86c783b */ /* 0x000fe20000004200 */
[----:B----4-:R-:W-:-:S03]  /*5290*/  FMNMX.FTZ R19, R22, R19, !PT ;  /* 0x0000001316137209 */ /* 0x010fc60007810000 */
[----:B------:R-:W2:Y:S04]  /*52a0*/  SHFL.BFLY PT, R133, R20, 0x1, 0x1f ;  /* 0x0c201f0014857f89 */ /* 0x000ea800000e0000 */
[----:B------:R-:W4:Y:S04]  /*52b0*/  SHFL.BFLY PT, R132, R19, 0x1, 0x1f ;  /* 0x0c201f0013847f89 */ /* 0x000f2800000e0000 */
[----:B------:R-:W5:Y:S04]  /*52c0*/  LDSM.16.MT88.4 R100, [R167+0xc000] ;  /* 0x00c00000a764783b */ /* 0x000f680000004200 */
[----:B------:R-:W3:Y:S04]  /*52d0*/  LDSM.16.MT88.4 R40, [R189+0xe000] ;  /* 0x00e00000bd28783b */ /* 0x000ee80000004200 */
[----:B------:R-:W-:Y:S04]  /*52e0*/  LDSM.16.MT88.4 R72, [R189+0x10000] ;  /* 0x01000000bd48783b */ /* 0x000fe80000004200 */
[----:B------:R-:W3:Y:S01]  /*52f0*/  LDSM.16.MT88.4 R56, [R168+0xe000] ;  /* 0x00e00000a838783b */ /* 0x000ee20000004200 */
[----:B--2---:R-:W-:-:S03]  /*5300*/  FMNMX.FTZ R133, R20, R133, !PT ;  /* 0x0000008514857209 */ /* 0x004fc60007810000 */
[----:B------:R-:W2:Y:S01]  /*5310*/  LDSM.16.MT88.4 R64, [R167+0xe000] ;  /* 0x00e00000a740783b */ /* 0x000ea20000004200 */
[----:B----4-:R-:W-:Y:S01]  /*5320*/  FMNMX.FTZ R132, R19, R132, !PT ;  /* 0x0000008413847209 */ /* 0x010fe20007810000 */
[C---:B-1----:R-:W-:Y:S01]  /*5330*/  FMUL.FTZ R177, R133.reuse, UR4 ;  /* 0x0000000485b17c20 */ /* 0x042fe20008410000 */
[----:B------:R-:W-:Y:S01]  /*5340*/  FSETP.NEU.FTZ.AND P1, PT, R133, -INF , PT ;  /* 0xff8000008500780b */ /* 0x000fe20003f3d000 */
[----:B------:R-:W1:Y:S02]  /*5350*/  LDSM.16.MT88.4 R88, [R168+0x10000] ;  /* 0x01000000a858783b */ /* 0x000e640000004200 */
        /* <DEDUP_REMOVED lines=13> */
[----:B------:R-:W4:Y:S01]  /*5430*/  LDSM.16.MT88.4 R4, [R167+0x10000] ;  /* 0x01000000a704783b */ /* 0x000f220000004200 */
[--C-:B------:R-:W-:Y:S01]  /*5440*/  FFMA.FTZ R163, R21, UR4, -R170.reuse ;  /* 0x0000000415a37c23 */ /* 0x100fe200080108aa */
[----:B------:R-:W-:Y:S01]  /*5450*/  MUFU.EX2 R166, R166 ;  /* 0x000000a600a67308 */ /* 0x000fe20000000800 */
[--C-:B------:R-:W-:Y:S01]  /*5460*/  FFMA.FTZ R157, R12, UR4, -R177.reuse ;  /* 0x000000040c9d7c23 */ /* 0x100fe200080108b1 */
[----:B------:R-:W4:Y:S01]  /*5470*/  LDSM.16.MT88.4 R16, [R172+0xc800] ;  /* 0x00c80000ac10783b */ /* 0x000f220000004200 */
[--C-:B------:R-:W-:Y:S01]  /*5480*/  FFMA.FTZ R154, R10, UR4, -R177.reuse ;  /* 0x000000040a9a7c23 */ /* 0x100fe200080108b1 */
[----:B------:R-:W5:Y:S01]  /*5490*/  MUFU.EX2 R165, R165 ;  /* 0x000000a500a57308 */ /* 0x000f620000000800 */
[--C-:B------:R-:W-:Y:S01]  /*54a0*/  FFMA.FTZ R153, R8, UR4, -R177.reuse ;  /* 0x0000000408997c23 */ /* 0x100fe200080108b1 */
[--C-:B------:R-:W-:Y:S01]  /*54b0*/  FFMA.FTZ R156, R13, UR4, -R170.reuse ;  /* 0x000000040d9c7c23 */ /* 0x100fe200080108aa */
[--C-:B------:R-:W-:Y:S01]  /*54c0*/  FFMA.FTZ R155, R15, UR4, -R170.reuse ;  /* 0x000000040f9b7c23 */ /* 0x100fe200080108aa */
[----:B------:R-:W-:Y:S01]  /*54d0*/  MUFU.EX2 R162, R162 ;  /* 0x000000a200a27308 */ /* 0x000fe20000000800 */
[--C-:B------:R-:W-:Y:S01]  /*54e0*/  FFMA.FTZ R147, R11, UR4, -R170.reuse ;  /* 0x000000040b937c23 */ /* 0x100fe200080108aa */
[--C-:B------:R-:W-:Y:S01]  /*54f0*/  FFMA.FTZ R146, R9, UR4, -R170.reuse ;  /* 0x0000000409927c23 */ /* 0x100fe200080108aa */
[----:B------:R-:W4:Y:S01]  /*5500*/  LDSM.16.MT88.4 R12, [R168+0xc800] ;  /* 0x00c80000a80c783b */ /* 0x000f220000004200 */
[----:B------:R-:W3:Y:S01]  /*5510*/  MUFU.EX2 R161, R161 ;  /* 0x000000a100a17308 */ /* 0x000ee20000000800 */
[----:B------:R-:W-:Y:S01]  /*5520*/  FFMA.FTZ R179, R202, UR4, -R177 ;  /* 0x00000004cab37c23 */ /* 0x000fe200080108b1 */
[--C-:B------:R-:W-:Y:S01]  /*5530*/  FFMA.FTZ R202, R183, UR4, -R170.reuse ;  /* 0x00000004b7ca7c23 */ /* 0x100fe200080108aa */
[----:B------:R-:W4:Y:S01]  /*5540*/  LDSM.16.MT88.4 R8, [R189+0x10800] ;  /* 0x01080000bd08783b */ /* 0x000f220000004200 */
[----:B------:R-:W-:Y:S01]  /*5550*/  MUFU.EX2 R164, R164 ;  /* 0x000000a400a47308 */ /* 0x000fe20000000800 */
[--C-:B------:R-:W-:Y:S01]  /*5560*/  FFMA.FTZ R187, R187, UR4, -R170.reuse ;  /* 0x00000004bbbb7c23 */ /* 0x100fe200080108aa */
[----:B-----5:R-:W-:Y:S01]  /*5570*/  F2FP.F16.F32.PACK_AB R96, R165, R166 ;  /* 0x000000a6a560723e */ /* 0x020fe200000000ff */
[----:B------:R-:W5:Y:S01]  /*5580*/  LDSM.16.MT88.4 R20, [R167+0xe800] ;  /* 0x00e80000a714783b */ /* 0x000f620000004200 */
[----:B------:R-:W2:Y:S01]  /*5590*/  MUFU.EX2 R163, R163 ;  /* 0x000000a300a37308 */ /* 0x000ea20000000800 */
[--C-:B------:R-:W-:Y:S01]  /*55a0*/  FFMA.FTZ R175, R175, UR4, -R170.reuse ;  /* 0x00000004afaf7c23 */ /* 0x100fe200080108aa */
[----:B------:R-:W-:Y:S01]  /*55b0*/  FFMA.FTZ R171, R171, UR4, -R170 ;  /* 0x00000004abab7c23 */ /* 0x000fe200080108aa */
[----:B------:R-:W-:Y:S01]  /*55c0*/  LDSM.16.MT88.4 R140, [R172+0x10800] ;  /* 0x01080000ac8c783b */ /* 0x000fe20000004200 */
[----:B------:R-:W-:Y:S01]  /*55d0*/  MUFU.EX2 R160, R160 ;  /* 0x000000a000a07308 */ /* 0x000fe20000000800 */
[----:B------:R-:W-:Y:S01]  /*55e0*/  FADD.FTZ R165, R166, R165 ;  /* 0x000000a5a6a57221 */ /* 0x000fe20000010000 */
[----:B---3--:R-:W-:Y:S01]  /*55f0*/  F2FP.F16.F32.PACK_AB R98, R161, R162 ;  /* 0x000000a2a162723e */ /* 0x008fe200000000ff */
[----:B------:R-:W-:Y:S01]  /*5600*/  LDSM.16.MT88.4 R136, [R189+0xc800] ;  /* 0x00c80000bd88783b */ /* 0x000fe20000004200 */
[----:B------:R-:W3:Y:S01]  /*5610*/  MUFU.EX2 R159, R159 ;  /* 0x0000009f009f7308 */ /* 0x000ee20000000800 */
[----:B------:R-:W-:-:S02]  /*5620*/  FADD.FTZ R162, R162, R165 ;  /* 0x000000a5a2a27221 */ /* 0x000fc40000010000 */
[----:B------:R-:W-:Y:S01]  /*5630*/  LDSM.16.MT88.4 R32, [R167+0xc800] ;  /* 0x00c80000a720783b */ /* 0x000fe20000004200 */
[----:B------:R-:W-:Y:S01]  /*5640*/  MUFU.EX2 R158, R158 ;  /* 0x0000009e009e7308 */ /* 0x000fe20000000800 */
[----:B------:R-:W-:Y:S01]  /*5650*/  FADD.FTZ R161, R161, R162 ;  /* 0x000000a2a1a17221 */ /* 0x000fe20000010000 */
[----:B--2---:R-:W-:Y:S01]  /*5660*/  F2FP.F16.F32.PACK_AB R97, R163, R164 ;  /* 0x000000a4a361723e */ /* 0x004fe200000000ff */
[----:B------:R-:W-:Y:S01]  /*5670*/  LDSM.16.MT88.4 R28, [R189+0xe800] ;  /* 0x00e80000bd1c783b */ /* 0x000fe20000004200 */
[----:B------:R-:W2:Y:S01]  /*5680*/  MUFU.EX2 R157, R157 ;  /* 0x0000009d009d7308 */ /* 0x000ea20000000800 */
[----:B------:R-:W-:Y:S02]  /*5690*/  FADD.FTZ R163, R164, R163 ;  /* 0x000000a3a4a37221 */ /* 0x000fe40000010000 */
[----:B------:R-:W-:Y:S01]  /*56a0*/  LDSM.16.MT88.4 R24, [R168+0xe800] ;  /* 0x00e80000a818783b */ /* 0x000fe20000004200 */
[----:B------:R-:W-:Y:S01]  /*56b0*/  MUFU.EX2 R154, R154 ;  /* 0x0000009a009a7308 */ /* 0x000fe20000000800 */
[----:B---3--:R-:W-:Y:S01]  /*56c0*/  F2FP.F16.F32.PACK_AB R99, R159, R160 ;  /* 0x000000a09f63723e */ /* 0x008fe200000000ff */
[----:B------:R-:W-:-:S02]  /*56d0*/  FADD.FTZ R160, R160, R163 ;  /* 0x000000a3a0a07221 */ /* 0x000fc40000010000 */
[----:B------:R-:W-:Y:S02]  /*56e0*/  MUFU.EX2 R153, R153 ;  /* 0x0000009900997308 */ /* 0x000fe40000000800 */
[----:B------:R-:W-:Y:S02]  /*56f0*/  FADD.FTZ R159, R159, R160 ;  /* 0x000000a09f9f7221 */ /* 0x000fe40000010000 */
[----:B------:R-:W-:Y:S01]  /*5700*/  MUFU.EX2 R156, R156 ;  /* 0x0000009c009c7308 */ /* 0x000fe20000000800 */
[C---:B------:R-:W-:Y:S03]  /*5710*/  HMMA.16816.F32 R120, R96.reuse, R116, RZ ;  /* 0x000000746078723c */ /* 0x040fe600000018ff */
[----:B------:R-:W3:Y:S04]  /*5720*/  MUFU.EX2 R155, R155 ;  /* 0x0000009b009b7308 */ /* 0x000ee80000000800 */
[----:B------:R-:W-:Y:S01]  /*5730*/  MUFU.EX2 R147, R147 ;  /* 0x0000009300937308 */ /* 0x000fe20000000800 */
[C---:B------:R-:W-:Y:S03]  /*5740*/  HMMA.16816.F32 R116, R96.reuse, R118, RZ ;  /* 0x000000766074723c */ /* 0x040fe600000018ff */
[----:B------:R-:W5:Y:S04]  /*5750*/  MUFU.EX2 R146, R146 ;  /* 0x0000009200927308 */ /* 0x000f680000000800 */
        /* <DEDUP_REMOVED lines=11> */
[C---:B-1----:R-:W-:Y:S08]  /*5810*/  HMMA.16816.F32 R84, R96.reuse, R88, RZ ;  /* 0x000000586054723c */ /* 0x042ff000000018ff */
        /* <DEDUP_REMOVED lines=11> */
[----:B--2---:R-:W-:Y:S01]  /*58d0*/  F2FP.F16.F32.PACK_AB R4, R157, R158 ;  /* 0x0000009e9d04723e */ /* 0x004fe200000000ff */
[----:B------:R-:W-:Y:S01]  /*58e0*/  FADD.FTZ R158, R158, R161 ;  /* 0x000000a19e9e7221 */ /* 0x000fe20000010000 */
[----:B---3--:R-:W-:-:S03]  /*58f0*/  F2FP.F16.F32.PACK_AB R5, R155, R156 ;  /* 0x0000009c9b05723e */ /* 0x008fc600000000ff */
[----:B------:R-:W-:Y:S02]  /*5900*/  FADD.FTZ R157, R157, R158 ;  /* 0x0000009e9d9d7221 */ /* 0x000fe40000010000 */
[----:B------:R-:W-:Y:S01]  /*5910*/  HMMA.16816.F32 R96, R96, R6, RZ ;  /* 0x000000066060723c */ /* 0x000fe200000018ff */
[----:B------:R-:W-:Y:S02]  /*5920*/  F2FP.F16.F32.PACK_AB R6, R153, R154 ;  /* 0x0000009a9906723e */ /* 0x000fe400000000ff */
[----:B-----5:R-:W-:-:S07]  /*5930*/  F2FP.F16.F32.PACK_AB R7, R146, R147 ;  /* 0x000000939207723e */ /* 0x020fce00000000ff */
        /* <DEDUP_REMOVED lines=10> */
[----:B------:R-:W-:Y:S01]  /*59e0*/  FFMA.FTZ R20, R200, UR4, -R177 ;  /* 0x00000004c8147c23 */ /* 0x000fe200080108b1 */
[--C-:B------:R-:W-:Y:S01]  /*59f0*/  FFMA.FTZ R200, R181, UR4, -R170.reuse ;  /* 0x00000004b5c87c23 */ /* 0x100fe200080108aa */
[----:B------:R-:W-:-:S02]  /*5a00*/  FFMA.FTZ R21, R185, UR4, -R170 ;  /* 0x00000004b9157c23 */ /* 0x000fc400080108aa */
[----:B------:R-:W-:Y:S03]  /*5a10*/  MUFU.EX2 R185, R187 ;  /* 0x000000bb00b97308 */ /* 0x000fe60000000800 */
[C---:B-1----:R-:W-:Y:S01]  /*5a20*/  HMMA.16816.F32 R84, R4.reuse, R16, R84 ;  /* 0x000000100454723c */ /* 0x042fe20000001854 */
[--C-:B------:R-:W-:Y:S01]  /*5a30*/  FFMA.FTZ R17, R186, UR4, -R177.reuse ;  /* 0x00000004ba117c23 */ /* 0x100fe200080108b1 */
[----:B------:R-:W-:Y:S01]  /*5a40*/  FFMA.FTZ R16, R182, UR4, -R177 ;  /* 0x00000004b6107c23 */ /* 0x000fe200080108b1 */
[----:B------:R-:W1:Y:S04]  /*5a50*/  MUFU.EX2 R186, R20 ;  /* 0x0000001400ba7308 */ /* 0x000e680000000800 */
[----:B------:R-:W-:Y:S01]  /*5a60*/  MUFU.EX2 R182, R17 ;  /* 0x0000001100b67308 */ /* 0x000fe20000000800 */
[C---:B------:R-:W-:Y:S03]  /*5a70*/  HMMA.16816.F32 R88, R4.reuse, R18, R88 ;  /* 0x000000120458723c */ /* 0x040fe60000001858 */
[----:B------:R4:W-:Y:S04]  /*5a80*/  MUFU.EX2 R181, R16 ;  /* 0x0000001000b57308 */ /* 0x0009e80000000800 */
[----:B------:R-:W5:Y:S01]  /*5a90*/  MUFU.EX2 R200, R200 ;  /* 0x000000c800c87308 */ /* 0x000f620000000800 */
[C---:B------:R-:W-:Y:S03]  /*5aa0*/  HMMA.16816.F32 R44, R4.reuse, R148, R44 ;  /* 0x00000094042c723c */ /* 0x040fe6000000182c */
[----:B------:R2:W3:Y:S05]  /*5ab0*/  MUFU.EX2 R183, R21 ;  /* 0x0000001500b77308 */ /* 0x0004ea0000000800 */
[C---:B------:R-:W-:Y:S01]  /*5ac0*/  HMMA.16816.F32 R48, R4.reuse, R150, R48 ;  /* 0x000000960430723c */ /* 0x040fe20000001830 */
[----:B----4-:R-:W4:Y:S04]  /*5ad0*/  LDSM.16.MT88.4 R16, [R189+0xf000] ;  /* 0x00f00000bd10783b */ /* 0x010f280000004200 */
[----:B------:R-:W-:Y:S03]  /*5ae0*/  LDSM.16.MT88.4 R148, [R172+0xf000] ;  /* 0x00f00000ac94783b */ /* 0x000fe60000004200 */
        /* <DEDUP_REMOVED lines=17> */
[C---:B------:R-:W-:Y:S08]  /*5c00*/  HMMA.16816.F32 R92, R4.reuse, R12, R92 ;  /* 0x0000000c045c723c */ /* 0x040ff0000000185c */
[----:B------:R-:W-:Y:S01]  /*5c10*/  HMMA.16816.F32 R96, R4, R14, R96 ;  /* 0x0000000e0460723c */ /* 0x000fe20000001860 */
[----:B-1----:R-:W-:Y:S01]  /*5c20*/  F2FP.F16.F32.PACK_AB R4, R186, R179 ;  /* 0x000000b3ba04723e */ /* 0x002fe200000000ff */
[----:B------:R-:W1:Y:S01]  /*5c30*/  LDSM.16.MT88.4 R12, [R189+0x11000] ;  /* 0x01100000bd0c783b */ /* 0x000e620000004200 */
[----:B-----5:R-:W-:-:S02]  /*5c40*/  F2FP.F16.F32.PACK_AB R5, R185, R200 ;  /* 0x000000c8b905723e */ /* 0x020fc400000000ff */
[----:B------:R-:W-:Y:S02]  /*5c50*/  F2FP.F16.F32.PACK_AB R6, R181, R182 ;  /* 0x000000b6b506723e */ /* 0x000fe400000000ff */
[----:B---3--:R-:W-:-:S07]  /*5c60*/  F2FP.F16.F32.PACK_AB R7, R202, R183 ;  /* 0x000000b7ca07723e */ /* 0x008fce00000000ff */
[C---:B------:R-:W-:Y:S08]  /*5c70*/  HMMA.16816.F32 R120, R4.reuse, R8, R120 ;  /* 0x000000080478723c */ /* 0x040ff00000001878 */
[C---:B------:R-:W-:Y:S01]  /*5c80*/  HMMA.16816.F32 R116, R4.reuse, R10, R116 ;  /* 0x0000000a0474723c */ /* 0x040fe20000001874 */
[----:B------:R-:W2:Y:S07]  /*5c90*/  LDSM.16.MT88.4 R8, [R168+0x11000] ;  /* 0x01100000a808783b */ /* 0x000eae0000004200 */
[C---:B----4-:R-:W-:Y:S08]  /*5ca0*/  HMMA.16816.F32 R36, R4.reuse, R16, R36 ;  /* 0x000000100424723c */ /* 0x050ff00000001824 */
[C---:B------:R-:W-:Y:S01]  /*5cb0*/  HMMA.16816.F32 R40, R4.reuse, R18, R40 ;  /* 0x000000120428723c */ /* 0x040fe20000001828 */
[----:B------:R-:W3:Y:S07]  /*5cc0*/  LDSM.16.MT88.4 R16, [R167+0x11000] ;  /* 0x01100000a710783b */ /* 0x000eee0000004200 */
[C---:B-1----:R-:W-:Y:S08]  /*5cd0*/  HMMA.16816.F32 R68, R4.reuse, R12, R68 ;  /* 0x0000000c0444723c */ /* 0x042ff00000001844 */
[C---:B------:R-:W-:Y:S01]  /*5ce0*/  HMMA.16816.F32 R72, R4.reuse, R14, R72 ;  /* 0x0000000e0448723c */ /* 0x040fe20000001848 */
[----:B------:R-:W1:Y:S07]  /*5cf0*/  LDSM.16.MT88.4 R12, [R172+0xd800] ;  /* 0x00d80000ac0c783b */ /* 0x000e6e0000004200 */
[C---:B------:R-:W-:Y:S01]  /*5d00*/  HMMA.16816.F32 R48, R4.reuse, R150, R48 ;  /* 0x000000960430723c */ /* 0x040fe20000001830 */
[--C-:B------:R-:W-:Y:S01]  /*5d10*/  FFMA.FTZ R151, R174, UR4, -R177.reuse ;  /* 0x00000004ae977c23 */ /* 0x100fe200080108b1 */
[--C-:B------:R-:W-:Y:S01]  /*5d20*/  FFMA.FTZ R174, R173, UR4, -R170.reuse ;  /* 0x00000004adae7c23 */ /* 0x100fe200080108aa */
[--C-:B------:R-:W-:Y:S01]  /*5d30*/  FFMA.FTZ R150, R176, UR4, -R177.reuse ;  /* 0x00000004b0967c23 */ /* 0x100fe200080108b1 */
[----:B------:R-:W-:Y:S01]  /*5d40*/  FFMA.FTZ R170, R169, UR4, -R170 ;  /* 0x00000004a9aa7c23 */ /* 0x000fe200080108aa */
[----:B------:R-:W-:Y:S03]  /*5d50*/  MUFU.EX2 R173, R175 ;  /* 0x000000af00ad7308 */ /* 0x000fe60000000800 */
[C---:B--2---:R-:W-:Y:S01]  /*5d60*/  HMMA.16816.F32 R84, R4.reuse, R8, R84 ;  /* 0x000000080454723c */ /* 0x044fe20000001854 */
[----:B------:R-:W-:Y:S04]  /*5d70*/  MUFU.EX2 R150, R150 ;  /* 0x0000009600967308 */ /* 0x000fe80000000800 */
[----:B------:R-:W-:Y:S03]  /*5d80*/  MUFU.EX2 R151, R151 ;  /* 0x0000009700977308 */ /* 0x000fe60000000800 */
[C---:B------:R-:W-:Y:S01]  /*5d90*/  HMMA.16816.F32 R88, R4.reuse, R10, R88 ;  /* 0x0000000a0458723c */ /* 0x040fe20000001858 */
[----:B------:R-:W2:Y:S01]  /*5da0*/  LDSM.16.MT88.4 R8, [R168+0xf800] ;  /* 0x00f80000a808783b */ /* 0x000ea20000004200 */
[----:B------:R-:W-:Y:S04]  /*5db0*/  MUFU.EX2 R174, R174 ;  /* 0x000000ae00ae7308 */ /* 0x000fe80000000800 */
[----:B------:R-:W-:Y:S02]  /*5dc0*/  MUFU.EX2 R169, R171 ;  /* 0x000000ab00a97308 */ /* 0x000fe40000000800 */
[C---:B------:R-:W-:Y:S01]  /*5dd0*/  HMMA.16816.F32 R44, R4.reuse, R148, R44 ;  /* 0x00000094042c723c */ /* 0x040fe2000000182c */
[--C-:B------:R-:W-:Y:S01]  /*5de0*/  FFMA.FTZ R148, R180, UR4, -R177.reuse ;  /* 0x00000004b4947c23 */ /* 0x100fe200080108b1 */
[----:B------:R-:W-:Y:S01]  /*5df0*/  FFMA.FTZ R149, R178, UR4, -R177 ;  /* 0x00000004b2957c23 */ /* 0x000fe200080108b1 */
[----:B------:R-:W-:Y:S04]  /*5e00*/  MUFU.EX2 R170, R170 ;  /* 0x000000aa00aa7308 */ /* 0x000fe80000000800 */
[----:B------:R-:W-:Y:S01]  /*5e10*/  MUFU.EX2 R148, R148 ;  /* 0x0000009400947308 */ /* 0x000fe20000000800 */
[C---:B------:R-:W-:Y:S03]  /*5e20*/  HMMA.16816.F32 R52, R4.reuse, R24, R52 ;  /* 0x000000180434723c */ /* 0x040fe60000001834 */
[----:B------:R-:W4:Y:S05]  /*5e30*/  MUFU.EX2 R149, R149 ;  /* 0x0000009500957308 */ /* 0x000f2a0000000800 */
        /* <DEDUP_REMOVED lines=18> */
[----:B------:R-:W-:Y:S01]  /*5f60*/  HMMA.16816.F32 R96, R4, R18, R96 ;  /* 0x000000120460723c */ /* 0x000fe20000001860 */
[----:B----4-:R-:W-:Y:S01]  /*5f70*/  F2FP.F16.F32.PACK_AB R4, R149, R148 ;  /* 0x000000949504723e */ /* 0x010fe200000000ff */
[----:B------:R-:W3:Y:S01]  /*5f80*/  LDSM.16.MT88.4 R16, [R189+0xf800] ;  /* 0x00f80000bd10783b */ /* 0x000ee20000004200 */
[----:B------:R-:W-:-:S02]  /*5f90*/  F2FP.F16.F32.PACK_AB R5, R174, R173 ;  /* 0x000000adae05723e */ /* 0x000fc400000000ff */
[----:B------:R-:W-:Y:S02]  /*5fa0*/  F2FP.F16.F32.PACK_AB R6, R151, R150 ;  /* 0x000000969706723e */ /* 0x000fe400000000ff */
[----:B------:R-:W-:-:S07]  /*5fb0*/  F2FP.F16.F32.PACK_AB R7, R170, R169 ;  /* 0x000000a9aa07723e */ /* 0x000fce00000000ff */
[C---:B-1----:R-:W-:Y:S08]  /*5fc0*/  HMMA.16816.F32 R120, R4.reuse, R12, R120 ;  /* 0x0000000c0478723c */ /* 0x042ff00000001878 */
        /* <DEDUP_REMOVED lines=12> */
[C---:B------:R-:W-:Y:S08]  /*6090*/  HMMA.16816.F32 R48, R4.reuse, R142, R48 ;  /* 0x0000008e0430723c */ /* 0x040ff00000001830 */
        /* <DEDUP_REMOVED lines=142> */
[----:B--2---:R-:W2:Y:S04]  /*6980*/  LDSM.16.M88.4 R8, [R184+UR5+0x6000] ;  /* 0x00600005b808783b */ /* 0x004ea80008000200 */
[----:B------:R-:W5:Y:S04]  /*6990*/  LDSM.16.M88.4 R144, [R184+UR5+0x6800] ;  /* 0x00680005b890783b */ /* 0x000f680008000200 */
[----:B------:R-:W1:Y:S04]  /*69a0*/  LDSM.16.M88.4 R160, [R184+UR5+0x7000] ;  /* 0x00700005b8a0783b */ /* 0x000e680008000200 */
[----:B---3--:R-:W3:Y:S04]  /*69b0*/  LDSM.16.M88.4 R12, [R184+UR5+0x7800] ;  /* 0x00780005b80c783b */ /* 0x008ee80008000200 */
[----:B------:R-:W-:Y:S04]  /*69c0*/  LDSM.16.M88.4 R148, [R180] ;  /* 0x00000000b494783b */ /* 0x000fe80000000200 */
[----:B----4-:R-:W4:Y:S04]  /*69d0*/  LDSM.16.M88.4 R16, [R185+0x6000] ;  /* 0x00600000b910783b */ /* 0x010f280000000200 */
[----:B------:R-:W4:Y:S04]  /*69e0*/  LDSM.16.M88.4 R32, [R185+0x6800] ;  /* 0x00680000b920783b */ /* 0x000f280000000200 */
[----:B------:R-:W4:Y:S04]  /*69f0*/  LDSM.16.M88.4 R28, [R185+0x7000] ;  /* 0x00700000b91c783b */ /* 0x000f280000000200 */
[----:B------:R-:W4:Y:S04]  /*6a00*/  LDSM.16.M88.4 R164, [R185+0x7800] ;  /* 0x00780000b9a4783b */ /* 0x000f280000000200 */
[----:B------:R-:W-:Y:S01]  /*6a10*/  LDSM.16.M88.4 R24, [R199+0x6000] ;  /* 0x00600000c718783b */ /* 0x000fe20000000200 */
[C---:B--2---:R-:W-:Y:S03]  /*6a20*/  HMMA.16816.F32 R4, R136.reuse, R8, RZ ;  /* 0x000000088804723c */ /* 0x044fe600000018ff */
[----:B------:R-:W-:Y:S04]  /*6a30*/  LDSM.16.M88.4 R172, [R199+0x7000] ;  /* 0x00700000c7ac783b */ /* 0x000fe80000000200 */
[----:B------:R-:W-:Y:S01]  /*6a40*/  LDSM.16.M88.4 R152, [R200+0x6000] ;  /* 0x00600000c898783b */ /* 0x000fe20000000200 */
[C---:B-----5:R-:W-:Y:S03]  /*6a50*/  HMMA.16816.F32 R20, R136.reuse, R144, RZ ;  /* 0x000000908814723c */ /* 0x060fe600000018ff */
[----:B------:R-:W-:Y:S04]  /*6a60*/  LDSM.16.M88.4 R168, [R200+0x6800] ;  /* 0x00680000c8a8783b */ /* 0x000fe80000000200 */
[----:B------:R-:W-:Y:S01]  /*6a70*/  LDSM.16.M88.4 R176, [R199+0x8800] ;  /* 0x00880000c7b0783b */ /* 0x000fe20000000200 */
[C---:B------:R-:W-:Y:S03]  /*6a80*/  HMMA.16816.F32 R8, R136.reuse, R10, RZ ;  /* 0x0000000a8808723c */ /* 0x040fe600000018ff */
[----:B------:R-:W0:Y:S05]  /*6a90*/  LDGDEPBAR ;  /* 0x00000000000079af */ /* 0x000e2a0000000000 */
[C---:B------:R-:W-:Y:S08]  /*6aa0*/  HMMA.16816.F32 R144, R136.reuse, R146, RZ ;  /* 0x000000928890723c */ /* 0x040ff000000018ff */
[C---:B-1----:R-:W-:Y:S08]  /*6ab0*/  HMMA.16816.F32 R140, R136.reuse, R160, RZ ;  /* 0x000000a0888c723c */ /* 0x042ff000000018ff */
[C---:B------:R-:W-:Y:S08]  /*6ac0*/  HMMA.16816.F32 R160, R136.reuse, R162, RZ ;  /* 0x000000a288a0723c */ /* 0x040ff000000018ff */
[C---:B---3--:R-:W-:Y:S08]  /*6ad0*/  HMMA.16816.F32 R156, R136.reuse, R12, RZ ;  /* 0x0000000c889c723c */ /* 0x048ff000000018ff */
[----:B------:R-:W-:Y:S01]  /*6ae0*/  HMMA.16816.F32 R136, R136, R14, RZ ;  /* 0x0000000e8888723c */ /* 0x000fe200000018ff */
[----:B------:R-:W1:Y:S07]  /*6af0*/  LDSM.16.M88.4 R12, [R186] ;  /* 0x00000000ba0c783b */ /* 0x000e6e0000000200 */
[C---:B----4-:R-:W-:Y:S08]  /*6b00*/  HMMA.16816.F32 R4, R148.reuse, R16, R4 ;  /* 0x000000109404723c */ /* 0x050ff00000001804 */
[C---:B------:R-:W-:Y:S01]  /*6b10*/  HMMA.16816.F32 R8, R148.reuse, R18, R8 ;  /* 0x000000129408723c */ /* 0x040fe20000001808 */
[----:B------:R-:W2:Y:S07]  /*6b20*/  LDSM.16.M88.4 R16, [R199+0x6800] ;  /* 0x00680000c710783b */ /* 0x000eae0000000200 */
[C---:B------:R-:W-:Y:S08]  /*6b30*/  HMMA.16816.F32 R20, R148.reuse, R32, R20 ;  /* 0x000000209414723c */ /* 0x040ff00000001814 */
        /* <DEDUP_REMOVED lines=9> */
[C---:B-1----:R-:W-:Y:S08]  /*6bd0*/  HMMA.16816.F32 R4, R12.reuse, R24, R4 ;  /* 0x000000180c04723c */ /* 0x042ff00000001804 */
[C---:B------:R-:W-:Y:S01]  /*6be0*/  HMMA.16816.F32 R8, R12.reuse, R26, R8 ;  /* 0x0000001a0c08723c */ /* 0x040fe20000001808 */
[----:B------:R-:W-:Y:S07]  /*6bf0*/  LDSM.16.M88.4 R24, [R184+UR5+0x8000] ;  /* 0x00800005b818783b */ /* 0x000fee0008000200 */
[C---:B--2---:R-:W-:Y:S08]  /*6c00*/  HMMA.16816.F32 R20, R12.reuse, R16, R20 ;  /* 0x000000100c14723c */ /* 0x044ff00000001814 */
[C---:B------:R-:W-:Y:S01]  /*6c10*/  HMMA.16816.F32 R144, R12.reuse, R18, R144 ;  /* 0x000000120c90723c */ /* 0x040fe20000001890 */
[----:B------:R-:W1:Y:S07]  /*6c20*/  LDSM.16.M88.4 R16, [R181+0x2000] ;  /* 0x00200000b510783b */ /* 0x000e6e0000000200 */
[C---:B------:R-:W-:Y:S08]  /*6c30*/  HMMA.16816.F32 R140, R12.reuse, R172, R140 ;  /* 0x000000ac0c8c723c */ /* 0x040ff0000000188c */
[C---:B------:R-:W-:Y:S01]  /*6c40*/  HMMA.16816.F32 R160, R12.reuse, R174, R160 ;  /* 0x000000ae0ca0723c */ /* 0x040fe200000018a0 */
[----:B------:R-:W-:Y:S07]  /*6c50*/  LDSM.16.M88.4 R172, [R199+0x9000] ;  /* 0x00900000c7ac783b */ /* 0x000fee0000000200 */
[C---:B---3--:R-:W-:Y:S08]  /*6c60*/  HMMA.16816.F32 R156, R12.reuse, R32, R156 ;  /* 0x000000200c9c723c */ /* 0x048ff0000000189c */
[----:B------:R-:W-:Y:S01]  /*6c70*/  HMMA.16816.F32 R136, R12, R34, R136 ;  /* 0x000000220c88723c */ /* 0x000fe20000001888 */
[----:B------:R-:W2:Y:S04]  /*6c80*/  LDSM.16.M88.4 R12, [R184+UR5+0x8800] ;  /* 0x00880005b80c783b */ /* 0x000ea80008000200 */
[----:B------:R-:W3:Y:S03]  /*6c90*/  LDSM.16.M88.4 R32, [R184+UR5+0x9000] ;  /* 0x00900005b820783b */ /* 0x000ee60008000200 */
[C---:B----4-:R-:W-:Y:S08]  /*6ca0*/  HMMA.16816.F32 R4, R28.reuse, R152, R4 ;  /* 0x000000981c04723c */ /* 0x050ff00000001804 */
[C---:B------:R-:W-:Y:S01]  /*6cb0*/  HMMA.16816.F32 R8, R28.reuse, R154, R8 ;  /* 0x0000009a1c08723c */ /* 0x040fe20000001808 */
[----:B------:R-:W4:Y:S07]  /*6cc0*/  LDSM.16.M88.4 R152, [R184+UR5+0x9800] ;  /* 0x00980005b898783b */ /* 0x000f2e0008000200 */
[C---:B------:R-:W-:Y:S08]  /*6cd0*/  HMMA.16816.F32 R20, R28.reuse, R168, R20 ;  /* 0x000000a81c14723c */ /* 0x040ff00000001814 */
[C---:B------:R-:W-:Y:S01]  /*6ce0*/  HMMA.16816.F32 R144, R28.reuse, R170, R144 ;  /* 0x000000aa1c90723c */ /* 0x040fe20000001890 */
[----:B------:R-:W-:Y:S07]  /*6cf0*/  LDSM.16.M88.4 R168, [R199+0x9800] ;  /* 0x00980000c7a8783b */ /* 0x000fee0000000200 */
[C---:B-----5:R-:W-:Y:S08]  /*6d00*/  HMMA.16816.F32 R140, R28.reuse, R164, R140 ;  /* 0x000000a41c8c723c */ /* 0x060ff0000000188c */
        /* <DEDUP_REMOVED lines=40> */
[----:B------:R-:W-:Y:S07]  /*6f90*/  LDSM.16.M88.4 R172, [R200+0xa000] ;  /* 0x00a00000c8ac783b */ /* 0x000fee0000000200 */
[C---:B------:R-:W-:Y:S08]  /*6fa0*/  HMMA.16816.F32 R156, R152.reuse, R168, R156 ;  /* 0x000000a8989c723c */ /* 0x040ff0000000189c */
[----:B------:R-:W-:Y:S01]  /*6fb0*/  HMMA.16816.F32 R136, R152, R170, R136 ;  /* 0x000000aa9888723c */ /* 0x000fe20000001888 */
[----:B------:R-:W-:Y:S04]  /*6fc0*/  LDSM.16.M88.4 R152, [R180+0x4000] ;  /* 0x00400000b498783b */ /* 0x000fe80000000200 */
[----:B------:R-:W-:Y:S03]  /*6fd0*/  LDSM.16.M88.4 R168, [R185+0xa800] ;  /* 0x00a80000b9a8783b */ /* 0x000fe60000000200 */
[C---:B-1----:R-:W-:Y:S01]  /*6fe0*/  HMMA.16816.F32 R4, R12.reuse, R28, R4 ;  /* 0x0000001c0c04723c */ /* 0x042fe20000001804 */
[----:B------:R-:W-:Y:S07]  /*6ff0*/  LDSM.16.M88.4 R180, [R184+UR5+0xb000] ;  /* 0x00b00005b8b4783b */ /* 0x000fee0008000200 */
[C---:B------:R-:W-:Y:S01]  /*7000*/  HMMA.16816.F32 R8, R12.reuse, R30, R8 ;  /* 0x0000001e0c08723c */ /* 0x040fe20000001808 */
[----:B------:R-:W1:Y:S07]  /*7010*/  LDSM.16.M88.4 R28, [R185+0xa000] ;  /* 0x00a00000b91c783b */ /* 0x000e6e0000000200 */
[C---:B--2---:R-:W-:Y:S08]  /*7020*/  HMMA.16816.F32 R20, R12.reuse, R148, R20 ;  /* 0x000000940c14723c */ /* 0x044ff00000001814 */
[C---:B------:R-:W-:Y:S01]  /*7030*/  HMMA.16816.F32 R144, R12.reuse, R150, R144 ;  /* 0x000000960c90723c */ /* 0x040fe20000001890 */
[----:B------:R-:W-:Y:S07]  /*7040*/  LDSM.16.M88.4 R148, [R185+0xb800] ;  /* 0x00b80000b994783b */ /* 0x000fee0000000200 */
[C---:B---3--:R-:W-:Y:S08]  /*7050*/  HMMA.16816.F32 R140, R12.reuse, R24, R140 ;  /* 0x000000180c8c723c */ /* 0x048ff0000000188c */
[C---:B------:R-:W-:Y:S01]  /*7060*/  HMMA.16816.F32 R160, R12.reuse, R26, R160 ;  /* 0x0000001a0ca0723c */ /* 0x040fe200000018a0 */
[----:B------:R-:W2:Y:S07]  /*7070*/  LDSM.16.M88.4 R24, [R184+UR5+0xa800] ;  /* 0x00a80005b818783b */ /* 0x000eae0008000200 */
[C---:B-----5:R-:W-:Y:S08]  /*7080*/  HMMA.16816.F32 R156, R12.reuse, R32, R156 ;  /* 0x000000200c9c723c */ /* 0x060ff0000000189c */
[----:B------:R-:W-:Y:S01]  /*7090*/  HMMA.16816.F32 R136, R12, R34, R136 ;  /* 0x000000220c88723c */ /* 0x000fe20000001888 */
[----:B------:R-:W-:Y:S04]  /*70a0*/  LDSM.16.M88.4 R32, [R186+0x4000] ;  /* 0x00400000ba20783b */ /* 0x000fe80000000200 */
[----:B------:R-:W3:Y:S03]  /*70b0*/  LDSM.16.M88.4 R12, [R199+0xa000] ;  /* 0x00a00000c70c783b */ /* 0x000ee60000000200 */
[C---:B----4-:R-:W-:Y:S08]  /*70c0*/  HMMA.16816.F32 R4, R164.reuse, R16, R4 ;  /* 0x00000010a404723c */ /* 0x050ff00000001804 */
[C---:B------:R-:W-:Y:S01]  /*70d0*/  HMMA.16816.F32 R8, R164.reuse, R18, R8 ;  /* 0x00000012a408723c */ /* 0x040fe20000001808 */
[----:B------:R-:W4:Y:S04]  /*70e0*/  LDSM.16.M88.4 R16, [R187+0x4000] ;  /* 0x00400000bb10783b */ /* 0x000f280000000200 */
[----:B------:R-:W-:Y:S03]  /*70f0*/  LDSM.16.M88.4 R184, [R185+0xb000] ;  /* 0x00b00000b9b8783b */ /* 0x000fe60000000200 */
[----:B------:R-:W-:Y:S08]  /*7100*/  HMMA.16816.F32 R136, R164, R178, R136 ;  /* 0x000000b2a488723c */ /* 0x000ff00000001888 */
[C---:B-1----:R-:W-:Y:S08]  /*7110*/  HMMA.16816.F32 R4, R152.reuse, R28, R4 ;  /* 0x0000001c9804723c */ /* 0x042ff00000001804 */
[----:B------:R-:W-:Y:S01]  /*7120*/  HMMA.16816.F32 R8, R152, R30, R8 ;  /* 0x0000001e9808723c */ /* 0x000fe20000001808 */
[----:B------:R-:W1:Y:S07]  /*7130*/  LDSM.16.M88.4 R28, [R199+0xa800] ;  /* 0x00a80000c71c783b */ /* 0x000e6e0000000200 */
[----:B--2---:R-:W-:Y:S08]  /*7140*/  HMMA.16816.F32 R20, R164, R24, R20 ;  /* 0x00000018a414723c */ /* 0x004ff00000001814 */
[----:B---3--:R-:W-:Y:S08]  /*7150*/  HMMA.16816.F32 R4, R32, R12, R4 ;  /* 0x0000000c2004723c */ /* 0x008ff00000001804 */
[----:B------:R-:W-:Y:S01]  /*7160*/  HMMA.16816.F32 R144, R164, R26, R144 ;  /* 0x0000001aa490723c */ /* 0x000fe20000001890 */
[----:B------:R-:W2:Y:S07]  /*7170*/  LDSM.16.M88.4 R24, [R199+0xb800] ;  /* 0x00b80000c718783b */ /* 0x000eae0000000200 */
[----:B------:R-:W-:Y:S01]  /*7180*/  HMMA.16816.F32 R8, R32, R14, R8 ;  /* 0x0000000e2008723c */ /* 0x000fe20000001808 */
[----:B------:R-:W3:Y:S07]  /*7190*/  LDSM.16.M88.4 R12, [R200+0xa800] ;  /* 0x00a80000c80c783b */ /* 0x000eee0000000200 */
[----:B----4-:R-:W-:Y:S08]  /*71a0*/  HMMA.16816.F32 R4, R16, R172, R4 ;  /* 0x000000ac1004723c */ /* 0x010ff00000001804 */
[----:B------:R-:W-:Y:S08]  /*71b0*/  HMMA.16816.F32 R20, R152, R168, R20 ;  /* 0x000000a89814723c */ /* 0x000ff00000001814 */
[----:B------:R-:W-:Y:S01]  /*71c0*/  HMMA.16816.F32 R8, R16, R174, R8 ;  /* 0x000000ae1008723c */ /* 0x000fe20000001808 */
[----:B------:R-:W4:Y:S02]  /*71d0*/  LDSM.16.M88.4 R172, [R200+0xb800] ;  /* 0x00b80000c8ac783b */ /* 0x000f240000000200 */
[----:B------:R-:W-:Y:S01]  /*71e0*/  FMUL.FTZ R4, R4, UR4 ;  /* 0x0000000404047c20 */ /* 0x000fe20008410000 */
[----:B------:R-:W-:Y:S01]  /*71f0*/  FMUL.FTZ R5, R5, UR4 ;  /* 0x0000000405057c20 */ /* 0x000fe20008410000 */
[----:B------:R-:W-:-:S02]  /*7200*/  FMUL.FTZ R6, R6, UR4 ;  /* 0x0000000406067c20 */ /* 0x000fc40008410000 */
[----:B------:R-:W-:Y:S01]  /*7210*/  MUFU.TANH R169, R4 ;  /* 0x0000000400a97308 */ /* 0x000fe20000002400 */
[----:B------:R-:W-:Y:S07]  /*7220*/  HMMA.16816.F32 R136, R152, R150, R136 ;  /* 0x000000969888723c */ /* 0x000fee0000001888 */
[----:B------:R-:W-:Y:S01]  /*7230*/  MUFU.TANH R151, R5 ;  /* 0x0000000500977308 */ /* 0x000fe20000002400 */
[----:B-1----:R-:W-:Y:S01]  /*7240*/  HMMA.16816.F32 R20, R32, R28, R20 ;  /* 0x0000001c2014723c */ /* 0x002fe20000001814 */
[----:B------:R-:W-:-:S02]  /*7250*/  FMUL.FTZ R29, R7, UR4 ;  /* 0x00000004071d7c20 */ /* 0x000fc40008410000 */
[----:B------:R-:W-:Y:S01]  /*7260*/  FMUL.FTZ R8, R8, UR4 ;  /* 0x0000000408087c20 */ /* 0x000fe20008410000 */
[----:B------:R-:W-:-:S03]  /*7270*/  FMUL.FTZ R9, R9, UR4 ;  /* 0x0000000409097c20 */ /* 0x000fc60008410000 */
[----:B------:R1:W-:Y:S01]  /*7280*/  MUFU.TANH R179, R6 ;  /* 0x0000000600b37308 */ /* 0x0003e20000002400 */
[----:B------:R-:W-:Y:S01]  /*7290*/  HMMA.16816.F32 R144, R152, R170, R144 ;  /* 0x000000aa9890723c */ /* 0x000fe20000001890 */
[----:B------:R-:W-:-:S06]  /*72a0*/  FMUL.FTZ R171, R10, UR4 ;  /* 0x000000040aab7c20 */ /* 0x000fcc0008410000 */
[----:B------:R-:W-:Y:S01]  /*72b0*/  MUFU.TANH R29, R29 ;  /* 0x0000001d001d7308 */ /* 0x000fe20000002400 */
[----:B------:R-:W-:Y:S07]  /*72c0*/  HMMA.16816.F32 R140, R164, R180, R140 ;  /* 0x000000b4a48c723c */ /* 0x000fee000000188c */
[----:B------:R-:W-:Y:S01]  /*72d0*/  MUFU.TANH R171, R171 ;  /* 0x000000ab00ab7308 */ /* 0x000fe20000002400 */
[----:B--2---:R-:W-:Y:S01]  /*72e0*/  HMMA.16816.F32 R136, R32, R26, R136 ;  /* 0x0000001a2088723c */ /* 0x004fe20000001888 */
[----:B-1----:R-:W1:Y:S06]  /*72f0*/  LDSM.16.M88.4 R4, [R199+0xb000] ;  /* 0x00b00000c704783b */ /* 0x002e6c0000000200 */
[----:B------:R-:W-:Y:S01]  /*7300*/  MUFU.TANH R27, R8 ;  /* 0x00000008001b7308 */ /* 0x000fe20000002400 */
[----:B------:R-:W-:Y:S08]  /*7310*/  HMMA.16816.F32 R160, R164, R182, R160 ;  /* 0x000000b6a4a0723c */ /* 0x000ff000000018a0 */
[----:B---3--:R-:W-:Y:S01]  /*7320*/  HMMA.16816.F32 R20, R16, R12, R20 ;  /* 0x0000000c1014723c */ /* 0x008fe20000001814 */
[----:B------:R2:W3:Y:S01]  /*7330*/  MUFU.TANH R13, R9 ;  /* 0x00000009000d7308 */ /* 0x0004e20000002400 */
[----:B------:R-:W-:-:S05]  /*7340*/  IMAD.SHL.U32 R12, R192, 0x2, RZ ;  /* 0x00000002c00c7824 */ /* 0x000fca00078e00ff */
[----:B------:R-:W-:Y:S01]  /*7350*/  LOP3.LUT R12, R12, 0x6, RZ, 0xc0, !PT ;  /* 0x000000060c0c7812 */ /* 0x000fe200078ec0ff */
[----:B------:R-:W-:Y:S01]  /*7360*/  HMMA.16816.F32 R144, R32, R30, R144 ;  /* 0x0000001e2090723c */ /* 0x000fe20000001890 */
[----:B------:R-:W-:-:S03]  /*7370*/  FMUL.FTZ R31, R11, UR4 ;  /* 0x000000040b1f7c20 */ /* 0x000fc60008410000 */
[----:B------:R-:W-:-:S03]  /*7380*/  IMAD R12, R3, 0x40, R12 ;  /* 0x00000040030c7824 */ /* 0x000fc600078e020c */
[----:B------:R-:W-:Y:S01]  /*7390*/  MUFU.TANH R31, R31 ;  /* 0x0000001f001f7308 */ /* 0x000fe20000002400 */
[----:B----4-:R-:W-:Y:S01]  /*73a0*/  HMMA.16816.F32 R136, R16, R174, R136 ;  /* 0x000000ae1088723c */ /* 0x010fe20000001888 */
[----:B------:R-:W-:Y:S01]  /*73b0*/  VIADD R28, R12, 0xffffff89 ;  /* 0xffffff890c1c7836 */ /* 0x000fe20000000000 */
[----:B--2---:R-:W2:Y:S01]  /*73c0*/  LDSM.16.M88.4 R8, [R200+0xb000] ;  /* 0x00b00000c808783b */ /* 0x004ea20000000200 */
[----:B------:R-:W-:Y:S01]  /*73d0*/  FMUL.FTZ R20, R20, UR4 ;  /* 0x0000000414147c20 */ /* 0x000fe20008410000 */
[----:B------:R-:W-:Y:S01]  /*73e0*/  FMUL.FTZ R22, R22, UR4 ;  /* 0x0000000416167c20 */ /* 0x000fe20008410000 */
[----:B------:R-:W-:Y:S01]  /*73f0*/  FMUL.FTZ R21, R21, UR4 ;  /* 0x0000000415157c20 */ /* 0x000fe20008410000 */
[----:B------:R-:W-:Y:S02]  /*7400*/  I2FP.F32.U32 R26, R28 ;  /* 0x0000001c001a7245 */ /* 0x000fe40000201000 */
[----:B------:R-:W-:Y:S01]  /*7410*/  HMMA.16816.F32 R140, R152, R184, R140 ;  /* 0x000000b8988c723c */ /* 0x000fe2000000188c */
[----:B------:R4:W-:Y:S01]  /*7420*/  MUFU.TANH R175, R20 ;  /* 0x0000001400af7308 */ /* 0x0009e20000002400 */
[----:B------:R-:W-:-:S04]  /*7430*/  DEPBAR.LE SB0, 0x0 ;  /* 0x000080000000791a */ /* 0x000fc80000000000 */
[----:B---3--:R-:W-:Y:S02]  /*7440*/  FFMA.FTZ R13, R26, R0, R13 ;  /* 0x000000001a0d7223 */ /* 0x008fe4000001000d */
[----:B------:R-:W-:Y:S01]  /*7450*/  HMMA.16816.F32 R160, R152, R186, R160 ;  /* 0x000000ba98a0723c */ /* 0x000fe200000018a0 */
[----:B------:R-:W-:Y:S02]  /*7460*/  MUFU.TANH R21, R21 ;  /* 0x0000001500157308 */ /* 0x000fe40000002400 */
[----:B------:R-:W-:Y:S01]  /*7470*/  FMUL.FTZ R136, R136, UR4 ;  /* 0x0000000488887c20 */ /* 0x000fe20008410000 */
[----:B------:R-:W-:Y:S01]  /*7480*/  FMUL.FTZ R138, R138, UR4 ;  /* 0x000000048a8a7c20 */ /* 0x000fe20008410000 */
[----:B------:R-:W-:-:S03]  /*7490*/  FMUL.FTZ R139, R139, UR4 ;  /* 0x000000048b8b7c20 */ /* 0x000fc60008410000 */
[----:B------:R-:W-:Y:S01]  /*74a0*/  HMMA.16816.F32 R144, R16, R14, R144 ;  /* 0x0000000e1090723c */ /* 0x000fe20000001890 */
[----:B------:R-:W-:-:S06]  /*74b0*/  FMUL.FTZ R15, R23, UR4 ;  /* 0x00000004170f7c20 */ /* 0x000fcc0008410000 */
[----:B------:R-:W-:Y:S01]  /*74c0*/  MUFU.TANH R15, R15 ;  /* 0x0000000f000f7308 */ /* 0x000fe20000002400 */
[----:B-1----:R-:W-:Y:S01]  /*74d0*/  HMMA.16816.F32 R140, R32, R4, R140 ;  /* 0x00000004208c723c */ /* 0x002fe2000000188c */
[----:B------:R-:W-:-:S05]  /*74e0*/  VIADD R5, R12, 0xffffff80 ;  /* 0xffffff800c057836 */ /* 0x000fca0000000000 */
[C---:B------:R-:W-:Y:S02]  /*74f0*/  ISETP.GE.AND P5, PT, R5.reuse, R196, PT ;  /* 0x000000c40500720c */ /* 0x040fe40003fa6270 */
[----:B------:R-:W-:Y:S01]  /*7500*/  HMMA.16816.F32 R156, R164, R176, R156 ;  /* 0x000000b0a49c723c */ /* 0x000fe2000000189c */
[----:B------:R-:W1:Y:S01]  /*7510*/  MUFU.TANH R167, R136 ;  /* 0x0000008800a77308 */ /* 0x000e620000002400 */
[----:B------:R-:W-:Y:S01]  /*7520*/  I2FP.F32.U32 R4, R5 ;  /* 0x0000000500047245 */ /* 0x000fe20000201000 */
[----:B------:R-:W-:Y:S01]  /*7530*/  FMUL.FTZ R23, R144, UR4 ;  /* 0x0000000490177c20 */ /* 0x000fe20008410000 */
[----:B------:R-:W-:Y:S01]  /*7540*/  ISETP.GE.AND P6, PT, R5, R195, PT ;  /* 0x000000c30500720c */ /* 0x000fe20003fc6270 */
[----:B------:R-:W-:Y:S02]  /*7550*/  VIADD R5, R12, 0xffffffb8 ;  /* 0xffffffb80c057836 */ /* 0x000fe40000000000 */
[----:B------:R-:W-:Y:S01]  /*7560*/  FMUL.FTZ R147, R147, UR4 ;  /* 0x0000000493937c20 */ /* 0x000fe20008410000 */
[CC--:B------:R-:W-:Y:S01]  /*7570*/  FFMA.FTZ R14, R4.reuse, R0.reuse, R169 ;  /* 0x00000000040e7223 */ /* 0x0c0fe200000100a9 */
[----:B------:R-:W-:Y:S01]  /*7580*/  FFMA.FTZ R4, R4, R0, R179 ;  /* 0x0000000004047223 */ /* 0x000fe200000100b3 */
[----:B------:R-:W3:Y:S01]  /*7590*/  MUFU.TANH R177, R138 ;  /* 0x0000008a00b17308 */ /* 0x000ee20000002400 */
[----:B----4-:R-:W-:Y:S01]  /*75a0*/  I2FP.F32.U32 R20, R5 ;  /* 0x0000000500147245 */ /* 0x010fe20000201000 */
[----:B------:R-:W-:Y:S01]  /*75b0*/  HMMA.16816.F32 R160, R32, R6, R160 ;  /* 0x0000000620a0723c */ /* 0x000fe200000018a0 */
[----:B------:R-:W-:Y:S01]  /*75c0*/  VIADD R7, R12, 0xffffff88 ;  /* 0xffffff880c077836 */ /* 0x000fe20000000000 */
[----:B------:R-:W-:-:S02]  /*75d0*/  FSEL R14, R14, -INF , !P5 ;  /* 0xff8000000e0e7808 */ /* 0x000fc40006800000 */
[----:B------:R-:W-:Y:S02]  /*75e0*/  FSEL R4, R4, -INF , !P6 ;  /* 0xff80000004047808 */ /* 0x000fe40007000000 */
[----:B------:R4:W5:Y:S01]  /*75f0*/  MUFU.TANH R165, R22 ;  /* 0x0000001600a57308 */ /* 0x0009620000002400 */
[C---:B------:R-:W-:Y:S01]  /*7600*/  ISETP.GE.AND P5, PT, R5.reuse, R196, PT ;  /* 0x000000c40500720c */ /* 0x040fe20003fa6270 */
[----:B--2---:R-:W-:Y:S01]  /*7610*/  HMMA.16816.F32 R140, R16, R8, R140 ;  /* 0x00000008108c723c */ /* 0x004fe2000000188c */
[----:B-1----:R-:W-:Y:S01]  /*7620*/  FFMA.FTZ R144, R20, R0, R167 ;  /* 0x0000000014907223 */ /* 0x002fe200000100a7 */
[----:B------:R-:W-:Y:S01]  /*7630*/  ISETP.GE.AND P6, PT, R5, R195, PT ;  /* 0x000000c30500720c */ /* 0x000fe20003fc6270 */
[----:B------:R-:W-:-:S03]  /*7640*/  FMUL.FTZ R9, R145, UR4 ;  /* 0x0000000491097c20 */ /* 0x000fc60008410000 */
[----:B------:R-:W-:Y:S01]  /*7650*/  FSEL R144, R144, -INF , !P5 ;  /* 0xff80000090907808 */ /* 0x000fe20006800000 */
[----:B------:R1:W2:Y:S01]  /*7660*/  MUFU.TANH R5, R23 ;  /* 0x0000001700057308 */ /* 0x0002a20000002400 */
[----:B---3--:R-:W-:Y:S01]  /*7670*/  FFMA.FTZ R164, R20, R0, R177 ;  /* 0x0000000014a47223 */ /* 0x008fe200000100b1 */
[----:B------:R-:W-:Y:S01]  /*7680*/  I2FP.F32.U32 R20, R7 ;  /* 0x0000000700147245 */ /* 0x000fe20000201000 */
[----:B------:R-:W-:Y:S03]  /*7690*/  HMMA.16816.F32 R156, R152, R148, R156 ;  /* 0x00000094989c723c */ /* 0x000fe6000000189c */
[----:B------:R-:W-:Y:S02]  /*76a0*/  FSEL R164, R164, -INF , !P6 ;  /* 0xff800000a4a47808 */ /* 0x000fe40007000000 */
[----:B------:R-:W-:Y:S01]  /*76b0*/  MUFU.TANH R9, R9 ;  /* 0x0000000900097308 */ /* 0x000fe20000002400 */
[----:B----4-:R-:W-:-:S02]  /*76c0*/  VIADD R22, R12, 0xffffff81 ;  /* 0xffffff810c167836 */ /* 0x010fc40000000000 */
[----:B------:R-:W-:Y:S01]  /*76d0*/  HMMA.16816.F32 R160, R16, R10, R160 ;  /* 0x0000000a10a0723c */ /* 0x000fe200000018a0 */
[----:B------:R-:W-:Y:S01]  /*76e0*/  FFMA.FTZ R10, R26, R0, R31 ;  /* 0x000000001a0a7223 */ /* 0x000fe2000001001f */
[----:B------:R-:W-:Y:S01]  /*76f0*/  FMUL.FTZ R141, R141, UR4 ;  /* 0x000000048d8d7c20 */ /* 0x000fe20008410000 */
[----:B------:R-:W-:Y:S02]  /*7700*/  I2FP.F32.U32 R8, R22 ;  /* 0x0000001600087245 */ /* 0x000fe40000201000 */
[C---:B------:R-:W-:Y:S01]  /*7710*/  ISETP.GE.AND P5, PT, R22.reuse, R196, PT ;  /* 0x000000c41600720c */ /* 0x040fe20003fa6270 */
[----:B------:R-:W-:Y:S01]  /*7720*/  MUFU.TANH R11, R141 ;  /* 0x0000008d000b7308 */ /* 0x000fe20000002400 */
[-C--:B------:R-:W-:Y:S01]  /*7730*/  ISETP.GE.AND P6, PT, R22, R195.reuse, PT ;  /* 0x000000c31600720c */ /* 0x080fe20003fc6270 */
[CC--:B------:R-:W-:Y:S01]  /*7740*/  FFMA.FTZ R151, R8.reuse, R0.reuse, R151 ;  /* 0x0000000008977223 */ /* 0x0c0fe20000010097 */
[-C--:B------:R-:W-:Y:S01]  /*7750*/  FFMA.FTZ R6, R8, R0.reuse, R29 ;  /* 0x0000000008067223 */ /* 0x080fe2000001001d */
[CC--:B------:R-:W-:Y:S01]  /*7760*/  FFMA.FTZ R22, R20.reuse, R0.reuse, R27 ;  /* 0x0000000014167223 */ /* 0x0c0fe2000001001b */
[----:B------:R-:W-:Y:S01]  /*7770*/  FFMA.FTZ R20, R20, R0, R171 ;  /* 0x0000000014147223 */ /* 0x000fe200000100ab */
[----:B-1----:R-:W-:Y:S01]  /*7780*/  FMUL.FTZ R23, R146, UR4 ;  /* 0x0000000492177c20 */ /* 0x002fe20008410000 */
[----:B------:R-:W-:Y:S01]  /*7790*/  FSEL R8, R151, -INF , !P5 ;  /* 0xff80000097087808 */ /* 0x000fe20006800000 */
[----:B------:R-:W-:Y:S01]  /*77a0*/  HMMA.16816.F32 R156, R32, R24, R156 ;  /* 0x00000018209c723c */ /* 0x000fe2000000189c */
[----:B------:R-:W-:Y:S01]  /*77b0*/  FSEL R6, R6, -INF , !P6 ;  /* 0xff80000006067808 */ /* 0x000fe20007000000 */
[----:B------:R-:W-:Y:S01]  /*77c0*/  FMUL.FTZ R27, R140, UR4 ;  /* 0x000000048c1b7c20 */ /* 0x000fe20008410000 */
[CC--:B------:R-:W-:Y:S01]  /*77d0*/  ISETP.GE.AND P5, PT, R7.reuse, R196.reuse, PT ;  /* 0x000000c40700720c */ /* 0x0c0fe20003fa6270 */
[----:B------:R-:W1:Y:S01]  /*77e0*/  MUFU.TANH R23, R23 ;  /* 0x0000001700177308 */ /* 0x000e620000002400 */
[-C--:B------:R-:W-:Y:S01]  /*77f0*/  ISETP.GE.AND P6, PT, R7, R195.reuse, PT ;  /* 0x000000c30700720c */ /* 0x080fe20003fc6270 */
[----:B------:R-:W-:Y:S01]  /*7800*/  FMUL.FTZ R25, R143, UR4 ;  /* 0x000000048f197c20 */ /* 0x000fe20008410000 */
[----:B------:R-:W-:Y:S01]  /*7810*/  FSEL R22, R22, -INF , !P5 ;  /* 0xff80000016167808 */ /* 0x000fe20006800000 */
[----:B------:R-:W-:Y:S01]  /*7820*/  FMUL.FTZ R162, R162, UR4 ;  /* 0x00000004a2a27c20 */ /* 0x000fe20008410000 */
[----:B------:R-:W-:Y:S01]  /*7830*/  FSEL R20, R20, -INF , !P6 ;  /* 0xff80000014147808 */ /* 0x000fe20007000000 */
[----:B------:R-:W-:Y:S01]  /*7840*/  FMUL.FTZ R161, R161, UR4 ;  /* 0x00000004a1a17c20 */ /* 0x000fe20008410000 */
[CC--:B------:R-:W-:Y:S01]  /*7850*/  ISETP.GE.AND P5, PT, R28.reuse, R196.reuse, PT ;  /* 0x000000c41c00720c */ /* 0x0c0fe20003fa6270 */
[----:B------:R-:W3:Y:S01]  /*7860*/  MUFU.TANH R7, R147 ;  /* 0x0000009300077308 */ /* 0x000ee20000002400 */
[----:B------:R-:W-:Y:S01]  /*7870*/  BAR.SYNC.DEFER_BLOCKING 0x0 ;  /* 0x0000000000007b1d */ /* 0x000fe20000010000 */
[-C--:B------:R-:W-:Y:S01]  /*7880*/  ISETP.GE.AND P6, PT, R28, R195.reuse, PT ;  /* 0x000000c31c00720c */ /* 0x080fe20003fc6270 */
[----:B------:R-:W-:Y:S01]  /*7890*/  VIADD R28, R12, 0xffffff90 ;  /* 0xffffff900c1c7836 */ /* 0x000fe20000000000 */
[----:B------:R-:W-:Y:S01]  /*78a0*/  FSEL R26, R13, -INF , !P5 ;  /* 0xff8000000d1a7808 */ /* 0x000fe20006800000 */
[----:B------:R-:W-:Y:S01]  /*78b0*/  FMUL.FTZ R13, R142, UR4 ;  /* 0x000000048e0d7c20 */ /* 0x000fe20008410000 */
[----:B------:R-:W-:Y:S01]  /*78c0*/  FSEL R10, R10, -INF , !P6 ;  /* 0xff8000000a0a7808 */ /* 0x000fe20007000000 */
[----:B------:R-:W-:Y:S01]  /*78d0*/  FMUL.FTZ R163, R163, UR4 ;  /* 0x00000004a3a37c20 */ /* 0x000fe20008410000 */
[C---:B------:R-:W-:Y:S01]  /*78e0*/  ISETP.GE.AND P5, PT, R28.reuse, R196, PT ;  /* 0x000000c41c00720c */ /* 0x040fe20003fa6270 */
[----:B------:R-:W4:Y:S01]  /*78f0*/  MUFU.TANH R27, R27 ;  /* 0x0000001b001b7308 */ /* 0x000f220000002400 */
[----:B------:R-:W-:Y:S01]  /*7900*/  I2FP.F32.U32 R30, R28 ;  /* 0x0000001c001e7245 */ /* 0x000fe20000201000 */
[----:B------:R-:W-:Y:S01]  /*7910*/  HMMA.16816.F32 R156, R16, R172, R156 ;  /* 0x000000ac109c723c */ /* 0x000fe2000000189c */
[----:B------:R-:W-:Y:S01]  /*7920*/  ISETP.GE.AND P6, PT, R28, R195, PT ;  /* 0x000000c31c00720c */ /* 0x000fe20003fc6270 */
[----:B------:R-:W-:-:S02]  /*7930*/  VIADD R28, R12, 0xffffff91 ;  /* 0xffffff910c1c7836 */ /* 0x000fc40000000000 */
[CC--:B------:R-:W-:Y:S01]  /*7940*/  FFMA.FTZ R168, R30.reuse, R0.reuse, R175 ;  /* 0x000000001ea87223 */ /* 0x0c0fe200000100af */
[----:B-----5:R-:W-:Y:S01]  /*7950*/  FFMA.FTZ R165, R30, R0, R165 ;  /* 0x000000001ea57223 */ /* 0x020fe200000100a5 */
[----:B------:R-:W5:Y:S01]  /*7960*/  MUFU.TANH R13, R13 ;  /* 0x0000000d000d7308 */ /* 0x000f620000002400 */
[----:B------:R-:W-:Y:S02]  /*7970*/  I2FP.F32.U32 R24, R28 ;  /* 0x0000001c00187245 */ /* 0x000fe40000201000 */
[----:B------:R-:W-:Y:S02]  /*7980*/  FSEL R168, R168, -INF , !P5 ;  /* 0xff800000a8a87808 */ /* 0x000fe40006800000 */
[----:B------:R-:W-:Y:S01]  /*7990*/  FSEL R166, R165, -INF , !P6 ;  /* 0xff800000a5a67808 */ /* 0x000fe20007000000 */
[-C--:B------:R-:W-:Y:S01]  /*79a0*/  FFMA.FTZ R202, R24, R0.reuse, R21 ;  /* 0x0000000018ca7223 */ /* 0x080fe20000010015 */
[----:B------:R-:W-:Y:S02]  /*79b0*/  VIADD R21, R12, 0xffffff98 ;  /* 0xffffff980c157836 */ /* 0x000fe40000000000 */
[----:B------:R-:W-:Y:S01]  /*79c0*/  FFMA.FTZ R136, R24, R0, R15 ;  /* 0x0000000018887223 */ /* 0x000fe2000001000f */
[C---:B------:R-:W-:Y:S01]  /*79d0*/  ISETP.GE.AND P5, PT, R28.reuse, R196, PT ;  /* 0x000000c41c00720c */ /* 0x040fe20003fa6270 */
[----:B------:R-:W5:Y:S01]  /*79e0*/  MUFU.TANH R25, R25 ;  /* 0x0000001900197308 */ /* 0x000f620000002400 */
[----:B------:R-:W-:Y:S01]  /*79f0*/  ISETP.GE.AND P6, PT, R28, R195, PT ;  /* 0x000000c31c00720c */ /* 0x000fe20003fc6270 */
[----:B------:R-:W-:Y:S01]  /*7a00*/  FMUL.FTZ R15, R160, UR4 ;  /* 0x00000004a00f7c20 */ /* 0x000fe20008410000 */
[----:B------:R-:W-:Y:S01]  /*7a10*/  I2FP.F32.U32 R24, R21 ;  /* 0x0000001500187245 */ /* 0x000fe20000201000 */
[----:B------:R-:W-:Y:S01]  /*7a20*/  FMUL.FTZ R157, R157, UR4 ;  /* 0x000000049d9d7c20 */ /* 0x000fe20008410000 */
[----:B------:R-:W-:Y:S01]  /*7a30*/  FSEL R202, R202, -INF , !P5 ;  /* 0xff800000caca7808 */ /* 0x000fe20006800000 */
[----:B------:R-:W-:Y:S01]  /*7a40*/  FMUL.FTZ R159, R159, UR4 ;  /* 0x000000049f9f7c20 */ /* 0x000fe20008410000 */
[----:B------:R-:W-:Y:S01]  /*7a50*/  FSEL R136, R136, -INF , !P6 ;  /* 0xff80000088887808 */ /* 0x000fe20007000000 */
[C---:B--2---:R-:W-:Y:S01]  /*7a60*/  FFMA.FTZ R5, R24.reuse, R0, R5 ;  /* 0x0000000018057223 */ /* 0x044fe20000010005 */
[C---:B------:R-:W-:Y:S01]  /*7a70*/  ISETP.GE.AND P5, PT, R21.reuse, R196, PT ;  /* 0x000000c41500720c */ /* 0x040fe20003fa6270 */
[----:B-1----:R-:W-:Y:S01]  /*7a80*/  FFMA.FTZ R23, R24, R0, R23 ;  /* 0x0000000018177223 */ /* 0x002fe20000010017 */
[----:B------:R-:W-:Y:S01]  /*7a90*/  ISETP.GE.AND P6, PT, R21, R195, PT ;  /* 0x000000c31500720c */ /* 0x000fe20003fc6270 */
[C---:B------:R-:W-:Y:S01]  /*7aa0*/  VIADD R21, R12.reuse, 0xffffff99 ;  /* 0xffffff990c157836 */ /* 0x040fe20000000000 */
[----:B------:R-:W-:Y:S01]  /*7ab0*/  FSEL R204, R5, -INF , !P5 ;  /* 0xff80000005cc7808 */ /* 0x000fe20006800000 */
[----:B------:R-:W-:Y:S01]  /*7ac0*/  VIADD R5, R12, 0xffffffa0 ;  /* 0xffffffa00c057836 */ /* 0x000fe20000000000 */
[----:B------:R-:W-:Y:S01]  /*7ad0*/  FSEL R138, R23, -INF , !P6 ;  /* 0xff800000178a7808 */ /* 0x000fe20007000000 */
[----:B------:R-:W-:Y:S01]  /*7ae0*/  MUFU.TANH R15, R15 ;  /* 0x0000000f000f7308 */ /* 0x000fe20000002400 */
[----:B------:R-:W-:-:S02]  /*7af0*/  I2FP.F32.U32 R16, R21 ;  /* 0x0000001500107245 */ /* 0x000fc40000201000 */
[----:B------:R-:W-:Y:S02]  /*7b00*/  I2FP.F32.U32 R180, R5 ;  /* 0x0000000500b47245 */ /* 0x000fe40000201000 */
[C---:B------:R-:W-:Y:S01]  /*7b10*/  ISETP.GE.AND P5, PT, R21.reuse, R196, PT ;  /* 0x000000c41500720c */ /* 0x040fe20003fa6270 */
[CC--:B------:R-:W-:Y:S01]  /*7b20*/  FFMA.FTZ R172, R16.reuse, R0.reuse, R9 ;  /* 0x0000000010ac7223 */ /* 0x0c0fe20000010009 */
[-C--:B---3--:R-:W-:Y:S01]  /*7b30*/  FFMA.FTZ R7, R16, R0.reuse, R7 ;  /* 0x0000000010077223 */ /* 0x088fe20000010007 */
[----:B------:R-:W1:Y:S01]  /*7b40*/  MUFU.TANH R9, R162 ;  /* 0x000000a200097308 */ /* 0x000e620000002400 */
[-C--:B------:R-:W-:Y:S01]  /*7b50*/  ISETP.GE.AND P6, PT, R21, R195.reuse, PT ;  /* 0x000000c31500720c */ /* 0x080fe20003fc6270 */
[----:B------:R-:W-:Y:S02]  /*7b60*/  VIADD R16, R12, 0xffffffa1 ;  /* 0xffffffa10c107836 */ /* 0x000fe40000000000 */
[-C--:B----4-:R-:W-:Y:S01]  /*7b70*/  FFMA.FTZ R27, R180, R0.reuse, R27 ;  /* 0x00000000b41b7223 */ /* 0x090fe2000001001b */
[----:B------:R-:W-:Y:S01]  /*7b80*/  FSEL R172, R172, -INF , !P5 ;  /* 0xff800000acac7808 */ /* 0x000fe20006800000 */
[----:B-----5:R-:W-:Y:S01]  /*7b90*/  FFMA.FTZ R180, R180, R0, R13 ;  /* 0x00000000b4b47223 */ /* 0x020fe2000001000d */
[----:B------:R-:W-:Y:S01]  /*7ba0*/  FSEL R170, R7, -INF , !P6 ;  /* 0xff80000007aa7808 */ /* 0x000fe20007000000 */
[----:B------:R-:W-:Y:S01]  /*7bb0*/  VIADD R13, R12, 0xffffffa8 ;  /* 0xffffffa80c0d7836 */ /* 0x000fe20000000000 */
[C---:B------:R-:W-:Y:S01]  /*7bc0*/  ISETP.GE.AND P5, PT, R5.reuse, R196, PT ;  /* 0x000000c40500720c */ /* 0x040fe20003fa6270 */
[----:B------:R-:W2:Y:S01]  /*7bd0*/  MUFU.TANH R161, R161 ;  /* 0x000000a100a17308 */ /* 0x000ea20000002400 */
[----:B------:R-:W-:Y:S01]  /*7be0*/  ISETP.GE.AND P6, PT, R5, R195, PT ;  /* 0x000000c30500720c */ /* 0x000fe20003fc6270 */
[----:B------:R-:W-:Y:S01]  /*7bf0*/  FMUL.FTZ R7, R156, UR4 ;  /* 0x000000049c077c20 */ /* 0x000fe20008410000 */
[----:B------:R-:W-:-:S02]  /*7c00*/  I2FP.F32.U32 R18, R16 ;  /* 0x0000001000127245 */ /* 0x000fc40000201000 */
[----:B------:R-:W-:Y:S02]  /*7c10*/  FSEL R186, R27, -INF , !P5 ;  /* 0xff8000001bba7808 */ /* 0x000fe40006800000 */
[----:B------:R-:W-:Y:S01]  /*7c20*/  FSEL R180, R180, -INF , !P6 ;  /* 0xff800000b4b47808 */ /* 0x000fe20007000000 */
[----:B------:R-:W3:Y:S01]  /*7c30*/  MUFU.TANH R5, R163 ;  /* 0x000000a300057308 */ /* 0x000ee20000002400 */
[----:B------:R-:W-:Y:S01]  /*7c40*/  ISETP.GE.AND P5, PT, R16, R196, PT ;  /* 0x000000c41000720c */ /* 0x000fe20003fa6270 */
[-C--:B------:R-:W-:Y:S01]  /*7c50*/  FFMA.FTZ R11, R18, R0.reuse, R11 ;  /* 0x00000000120b7223 */ /* 0x080fe2000001000b */
[----:B------:R-:W-:Y:S01]  /*7c60*/  ISETP.GE.AND P6, PT, R16, R195, PT ;  /* 0x000000c31000720c */ /* 0x000fe20003fc6270 */
[-C--:B------:R-:W-:Y:S01]  /*7c70*/  FFMA.FTZ R25, R18, R0.reuse, R25 ;  /* 0x0000000012197223 */ /* 0x080fe20000010019 */
[----:B------:R-:W-:Y:S02]  /*7c80*/  I2FP.F32.U32 R16, R13 ;  /* 0x0000000d00107245 */ /* 0x000fe40000201000 */
[----:B------:R-:W-:Y:S01]  /*7c90*/  FSEL R200, R11, -INF , !P5 ;  /* 0xff8000000bc87808 */ /* 0x000fe20006800000 */
[----:B------:R-:W4:Y:S01]  /*7ca0*/  MUFU.TANH R7, R7 ;  /* 0x0000000700077308 */ /* 0x000f220000002400 */
[----:B------:R-:W-:Y:S01]  /*7cb0*/  FSEL R178, R25, -INF , !P6 ;  /* 0xff80000019b27808 */ /* 0x000fe20007000000 */
[----:B-1----:R-:W-:Y:S01]  /*7cc0*/  FFMA.FTZ R176, R16, R0, R9 ;  /* 0x0000000010b07223 */ /* 0x002fe20000010009 */
[C---:B------:R-:W-:Y:S01]  /*7cd0*/  ISETP.GE.AND P5, PT, R13.reuse, R196, PT ;  /* 0x000000c40d00720c */ /* 0x040fe20003fa6270 */
[----:B------:R-:W-:Y:S01]  /*7ce0*/  FMUL.FTZ R9, R158, UR4 ;  /* 0x000000049e097c20 */ /* 0x000fe20008410000 */
[----:B------:R-:W-:Y:S01]  /*7cf0*/  ISETP.GE.AND P6, PT, R13, R195, PT ;  /* 0x000000c30d00720c */ /* 0x000fe20003fc6270 */
[----:B------:R-:W-:-:S02]  /*7d00*/  VIADD R13, R12, 0xffffffa9 ;  /* 0xffffffa90c0d7836 */ /* 0x000fc40000000000 */
[----:B------:R-:W-:Y:S01]  /*7d10*/  FFMA.FTZ R15, R16, R0, R15 ;  /* 0x00000000100f7223 */ /* 0x000fe2000001000f */
[----:B------:R-:W-:Y:S01]  /*7d20*/  MUFU.TANH R11, R157 ;  /* 0x0000009d000b7308 */ /* 0x000fe20000002400 */
[----:B------:R-:W-:Y:S02]  /*7d30*/  FSEL R176, R176, -INF , !P6 ;  /* 0xff800000b0b07808 */ /* 0x000fe40007000000 */
[----:B------:R-:W-:Y:S02]  /*7d40*/  I2FP.F32.U32 R16, R13 ;  /* 0x0000000d00107245 */ /* 0x000fe40000201000 */
[----:B------:R-:W-:Y:S02]  /*7d50*/  FSEL R184, R15, -INF , !P5 ;  /* 0xff8000000fb87808 */ /* 0x000fe40006800000 */
[----:B------:R-:W-:Y:S01]  /*7d60*/  ISETP.GE.AND P5, PT, R13, R196, PT ;  /* 0x000000c40d00720c */ /* 0x000fe20003fa6270 */
[----:B------:R-:W1:Y:S01]  /*7d70*/  MUFU.TANH R9, R9 ;  /* 0x0000000900097308 */ /* 0x000e620000002400 */
[CC--:B--2---:R-:W-:Y:S01]  /*7d80*/  FFMA.FTZ R161, R16.reuse, R0.reuse, R161 ;  /* 0x0000000010a17223 */ /* 0x0c4fe200000100a1 */
[----:B---3--:R-:W-:Y:S01]  /*7d90*/  FFMA.FTZ R174, R16, R0, R5 ;  /* 0x0000000010ae7223 */ /* 0x008fe20000010005 */
[----:B------:R-:W-:Y:S01]  /*7da0*/  FMUL.FTZ R16, R137, UR4 ;  /* 0x0000000489107c20 */ /* 0x000fe20008410000 */
[----:B------:R-:W-:Y:S01]  /*7db0*/  ISETP.GE.AND P6, PT, R13, R195, PT ;  /* 0x000000c30d00720c */ /* 0x000fe20003fc6270 */
[----:B------:R-:W-:Y:S01]  /*7dc0*/  VIADD R13, R12, 0xffffffb0 ;  /* 0xffffffb00c0d7836 */ /* 0x000fe20000000000 */
[----:B------:R-:W-:-:S02]  /*7dd0*/  FSEL R182, R161, -INF , !P5 ;  /* 0xff800000a1b67808 */ /* 0x000fc40006800000 */
[----:B------:R-:W-:Y:S01]  /*7de0*/  FSEL R174, R174, -INF , !P6 ;  /* 0xff800000aeae7808 */ /* 0x000fe20007000000 */
[----:B------:R-:W2:Y:S01]  /*7df0*/  MUFU.TANH R16, R16 ;  /* 0x0000001000107308 */ /* 0x000ea20000002400 */
[----:B------:R-:W-:Y:S02]  /*7e00*/  I2FP.F32.U32 R140, R13 ;  /* 0x0000000d008c7245 */ /* 0x000fe40000201000 */
[C---:B------:R-:W-:Y:S02]  /*7e10*/  ISETP.GE.AND P5, PT, R13.reuse, R196, PT ;  /* 0x000000c40d00720c */ /* 0x040fe40003fa6270 */
[----:B------:R-:W-:Y:S01]  /*7e20*/  ISETP.GE.AND P6, PT, R13, R195, PT ;  /* 0x000000c30d00720c */ /* 0x000fe20003fc6270 */
[----:B------:R-:W-:Y:S02]  /*7e30*/  VIADD R13, R12, 0xffffffb1 ;  /* 0xffffffb10c0d7836 */ /* 0x000fe40000000000 */
[CC--:B----4-:R-:W-:Y:S01]  /*7e40*/  FFMA.FTZ R7, R140.reuse, R0.reuse, R7 ;  /* 0x000000008c077223 */ /* 0x0d0fe20000010007 */
[----:B------:R-:W3:Y:S01]  /*7e50*/  MUFU.TANH R5, R159 ;  /* 0x0000009f00057308 */ /* 0x000ee20000002400 */
[----:B-1----:R-:W-:Y:S01]  /*7e60*/  FFMA.FTZ R140, R140, R0, R9 ;  /* 0x000000008c8c7223 */ /* 0x002fe20000010009 */
[----:B------:R-:W-:Y:S01]  /*7e70*/  VIADD R9, R12, 0xffffffb9 ;  /* 0xffffffb90c097836 */ /* 0x000fe20000000000 */
[----:B------:R-:W-:-:S02]  /*7e80*/  I2FP.F32.U32 R18, R13 ;  /* 0x0000000d00127245 */ /* 0x000fc40000201000 */
[----:B------:R-:W-:Y:S02]  /*7e90*/  FSEL R146, R7, -INF , !P5 ;  /* 0xff80000007927808 */ /* 0x000fe40006800000 */
[----:B------:R-:W-:Y:S01]  /*7ea0*/  I2FP.F32.U32 R7, R9 ;  /* 0x0000000900077245 */ /* 0x000fe20000201000 */
[----:B------:R-:W-:Y:S01]  /*7eb0*/  FFMA.FTZ R11, R18, R0, R11 ;  /* 0x00000000120b7223 */ /* 0x000fe2000001000b */
[----:B------:R-:W-:Y:S01]  /*7ec0*/  ISETP.GE.AND P5, PT, R13, R196, PT ;  /* 0x000000c40d00720c */ /* 0x000fe20003fa6270 */
[----:B------:R-:W1:Y:S01]  /*7ed0*/  MUFU.TANH R12, R139 ;  /* 0x0000008b000c7308 */ /* 0x000e620000002400 */
[----:B------:R-:W-:Y:S01]  /*7ee0*/  FSEL R140, R140, -INF , !P6 ;  /* 0xff8000008c8c7808 */ /* 0x000fe20007000000 */
[----:B--2---:R-:W-:Y:S01]  /*7ef0*/  FFMA.FTZ R16, R7, R0, R16 ;  /* 0x0000000007107223 */ /* 0x004fe20000010010 */
[----:B------:R-:W-:Y:S02]  /*7f00*/  FSEL R141, R11, -INF , !P5 ;  /* 0xff8000000b8d7808 */ /* 0x000fe40006800000 */
[----:B------:R-:W-:-:S02]  /*7f10*/  ISETP.GE.AND P5, PT, R9, R196, PT ;  /* 0x000000c40900720c */ /* 0x000fc40003fa6270 */
[-C--:B------:R-:W-:Y:S01]  /*7f20*/  ISETP.GE.AND P6, PT, R13, R195.reuse, PT ;  /* 0x000000c30d00720c */ /* 0x080fe20003fc6270 */
[-C--:B---3--:R-:W-:Y:S01]  /*7f30*/  FFMA.FTZ R5, R18, R0.reuse, R5 ;  /* 0x0000000012057223 */ /* 0x088fe20000010005 */
[----:B------:R-:W-:Y:S02]  /*7f40*/  FSEL R143, R16, -INF , !P5 ;  /* 0xff800000108f7808 */ /* 0x000fe40006800000 */
[----:B------:R-:W-:Y:S02]  /*7f50*/  ISETP.GE.U32.AND P5, PT, R3, 0x3, PT ;  /* 0x000000030300780c */ /* 0x000fe40003fa6070 */
[----:B------:R-:W-:Y:S02]  /*7f60*/  FSEL R142, R5, -INF , !P6 ;  /* 0xff800000058e7808 */ /* 0x000fe40007000000 */
[----:B------:R-:W-:Y:S01]  /*7f70*/  ISETP.GE.AND P6, PT, R9, R195, PT ;  /* 0x000000c30900720c */ /* 0x000fe20003fc6270 */
[----:B-1----:R-:W-:-:S05]  /*7f80*/  FFMA.FTZ R12, R7, R0, R12 ;  /* 0x00000000070c7223 */ /* 0x002fca000001000c */
[----:B------:R-:W-:-:S03]  /*7f90*/  FSEL R163, R12, -INF , !P6 ;  /* 0xff8000000ca37808 */ /* 0x000fc60007000000 */
        /* <DEDUP_REMOVED lines=82> */
.L_x_916:
[----:B------:R2:W-:Y:S02]  /*84c0*/  STS.128 [R215+0xb800], RZ ;  /* 0x00b800ffd7007388 */ /* 0x0005e40000000c00 */
.L_x_917:
[----:B------:R-:W-:Y:S05]  /*84d0*/  BSYNC.RECONVERGENT B0 ;  /* 0x0000000000007941 */ /* 0x000fea0003800200 */
.L_x_915:
[----:B------:R-:W0:Y:S02]  /*84e0*/  LDGDEPBAR ;  /* 0x00000000000079af */ /* 0x000e240000000000 */
.L_x_914:
        /* <DEDUP_REMOVED lines=13> */
[----:B-1----:R-:W-:Y:S02]  /*85c0*/  FMNMX3.FTZ R16, R5, R140, R142, !PT ;  /* 0x0000008c05107276 */ /* 0x002fe4000781008e */
[----:B------:R-:W-:Y:S02]  /*85d0*/  FMNMX3.FTZ R7, R7, R146, R141, !PT ;  /* 0x0000009207077276 */ /* 0x000fe4000781008d */
[----:B------:R-:W-:Y:S02]  /*85e0*/  FMNMX3.FTZ R16, R16, R164, R163, !PT ;  /* 0x000000a410107276 */ /* 0x000fe400078100a3 */
[----:B------:R-:W-:Y:S02]  /*85f0*/  FMNMX3.FTZ R7, R7, R144, R143, !PT ;  /* 0x0000009007077276 */ /* 0x000fe4000781008f */
[----:B------:R-:W-:Y:S01]  /*8600*/  IADD3 R161, PT, PT, R189, 0xc040, RZ ;  /* 0x0000c040bda17810 */ /* 0x000fe20007ffe0ff */
[----:B------:R-:W1:Y:S01]  /*8610*/  SHFL.BFLY PT, R5, R16, 0x2, 0x1f ;  /* 0x0c401f0010057f89 */ /* 0x000e6200000e0000 */
[----:B------:R-:W-:-:S02]  /*8620*/  SEL R160, R190, 0xffffffe0, !P2 ;  /* 0xffffffe0bea07807 */ /* 0x000fc40005000000 */
[----:B------:R-:W-:Y:S01]  /*8630*/  IADD3 R214, PT, PT, R3, -0x3, RZ ;  /* 0xfffffffd03d67810 */ /* 0x000fe20007ffe0ff */
[----:B------:R-:W5:Y:S01]  /*8640*/  SHFL.BFLY PT, R12, R7, 0x2, 0x1f ;  /* 0x0c401f00070c7f89 */ /* 0x000f6200000e0000 */
[----:B------:R-:W-:Y:S02]  /*8650*/  IADD3 R162, PT, PT, R160, R189, RZ ;  /* 0x000000bda0a27210 */ /* 0x000fe40007ffe0ff */
[----:B-1----:R-:W-:Y:S02]  /*8660*/  FMNMX.FTZ R5, R16, R5, !PT ;  /* 0x0000000510057209 */ /* 0x002fe40007810000 */
[----:B------:R-:W-:Y:S02]  /*8670*/  IADD3 R16, PT, PT, R189, 0xc000, RZ ;  /* 0x0000c000bd107810 */ /* 0x000fe40007ffe0ff */
[----:B-----5:R-:W-:Y:S01]  /*8680*/  FMNMX.FTZ R12, R7, R12, !PT ;  /* 0x0000000c070c7209 */ /* 0x020fe20007810000 */
[----:B------:R-:W1:Y:S01]  /*8690*/  SHFL.BFLY PT, R148, R5, 0x1, 0x1f ;  /* 0x0c201f0005947f89 */ /* 0x000e6200000e0000 */
[----:B------:R-:W-:-:S03]  /*86a0*/  @P0 IADD3 R161, PT, PT, R16, -0x40, RZ ;  /* 0xffffffc010a10810 */ /* 0x000fc60007ffe0ff */
[----:B------:R-:W5:Y:S01]  /*86b0*/  SHFL.BFLY PT, R149, R12, 0x1, 0x1f ;  /* 0x0c201f000c957f89 */ /* 0x000f6200000e0000 */
[----:B------:R-:W-:-:S03]  /*86c0*/  IADD3 R160, PT, PT, R160, R161, RZ ;  /* 0x000000a1a0a07210 */ /* 0x000fc60007ffe0ff */
[----:B---3--:R-:W3:Y:S01]  /*86d0*/  LDSM.16.MT88.4 R28, [R161] ;  /* 0x00000000a11c783b */ /* 0x008ee20000004200 */
[----:B-1----:R-:W-:-:S04]  /*86e0*/  FMNMX.FTZ R148, R5, R148, !PT ;  /* 0x0000009405947209 */ /* 0x002fc80007810000 */
[C---:B------:R-:W-:Y:S01]  /*86f0*/  FSETP.NEU.FTZ.AND P1, PT, R148.reuse, -INF , PT ;  /* 0xff8000009400780b */ /* 0x040fe20003f3d000 */
[----:B----4-:R-:W-:Y:S01]  /*8700*/  FMUL.FTZ R165, R148, UR4 ;  /* 0x0000000494a57c20 */ /* 0x010fe20008410000 */
[----:B-----5:R-:W-:Y:S02]  /*8710*/  FMNMX.FTZ R149, R12, R149, !PT ;  /* 0x000000950c957209 */ /* 0x020fe40007810000 */
[----:B------:R-:W-:Y:S02]  /*8720*/  FSEL R5, R148, RZ, P1 ;  /* 0x000000ff94057208 */ /* 0x000fe40000800000 */
        /* <DEDUP_REMOVED lines=12> */
[--C-:B------:R-:W-:Y:S01]  /*87f0*/  FFMA.FTZ R157, R14, UR4, -R145.reuse ;  /* 0x000000040e9d7c23 */ /* 0x100fe20008010891 */
[--C-:B------:R-:W-:Y:S01]  /*8800*/  FFMA.FTZ R153, R8, UR4, -R145.reuse ;  /* 0x0000000408997c23 */ /* 0x100fe20008010891 */
[----:B------:R-:W-:Y:S01]  /*8810*/  FMUL.FTZ R159, R4, UR4 ;  /* 0x00000004049f7c20 */ /* 0x000fe20008410000 */
[--C-:B------:R-:W-:Y:S01]  /*8820*/  FFMA.FTZ R152, R22, UR4, -R145.reuse ;  /* 0x0000000416987c23 */ /* 0x100fe20008010891 */
[--C-:B------:R-:W-:Y:S01]  /*8830*/  FFMA.FTZ R151, R26, UR4, -R145.reuse ;  /* 0x000000041a977c23 */ /* 0x100fe20008010891 */
[----:B------:R-:W1:Y:S01]  /*8840*/  MUFU.EX2 R158, R158 ;  /* 0x0000009e009e7308 */ /* 0x000e620000000800 */
[----:B------:R-:W-:Y:S01]  /*8850*/  LDSM.16.MT88.4 R20, [R162+0xc000] ;  /* 0x00c00000a214783b */ /* 0x000fe20000004200 */
[--C-:B------:R-:W-:Y:S01]  /*8860*/  FFMA.FTZ R167, R168, UR4, -R145.reuse ;  /* 0x00000004a8a77c23 */ /* 0x100fe20008010891 */
[--C-:B------:R-:W-:Y:S01]  /*8870*/  FFMA.FTZ R168, R202, UR4, -R145.reuse ;  /* 0x00000004caa87c23 */ /* 0x100fe20008010891 */
[----:B------:R-:W4:Y:S01]  /*8880*/  MUFU.EX2 R159, R159 ;  /* 0x0000009f009f7308 */ /* 0x000f220000000800 */
[----:B------:R-:W-:Y:S01]  /*8890*/  LDSM.16.MT88.4 R12, [R189+0xc000] ;  /* 0x00c00000bd0c783b */ /* 0x000fe20000004200 */
[----:B------:R-:W-:Y:S01]  /*88a0*/  FFMA.FTZ R169, R204, UR4, -R145 ;  /* 0x00000004cca97c23 */ /* 0x000fe20008010891 */
[--C-:B------:R-:W-:Y:S01]  /*88b0*/  FFMA.FTZ R171, R136, UR4, -R165.reuse ;  /* 0x0000000488ab7c23 */ /* 0x100fe200080108a5 */
[----:B------:R-:W-:Y:S01]  /*88c0*/  MUFU.EX2 R157, R157 ;  /* 0x0000009d009d7308 */ /* 0x000fe20000000800 */
[----:B------:R-:W-:Y:S01]  /*88d0*/  FFMA.FTZ R173, R170, UR4, -R165 ;  /* 0x00000004aaad7c23 */ /* 0x000fe200080108a5 */
[----:B------:R-:W-:Y:S01]  /*88e0*/  LDSM.16.MT88.4 R132, [R160+0x800] ;  /* 0x00080000a084783b */ /* 0x000fe20000004200 */
[--C-:B------:R-:W-:Y:S01]  /*88f0*/  FFMA.FTZ R186, R186, UR4, -R145.reuse ;  /* 0x00000004baba7c23 */ /* 0x100fe20008010891 */
[----:B------:R-:W5:Y:S01]  /*8900*/  MUFU.EX2 R153, R153 ;  /* 0x0000009900997308 */ /* 0x000f620000000800 */
        /* <DEDUP_REMOVED lines=8> */
[-C--:B------:R-:W-:Y:S01]  /*8990*/  FMUL.FTZ R24, R112, R159.reuse ;  /* 0x0000009f70187220 */ /* 0x080fe20000410000 */
[----:B------:R-:W-:Y:S01]  /*89a0*/  FMUL.FTZ R25, R113, R159 ;  /* 0x0000009f71197220 */ /* 0x000fe20000410000 */
[-C--:B------:R-:W-:Y:S01]  /*89b0*/  FMUL.FTZ R27, R115, R158.reuse ;  /* 0x0000009e731b7220 */ /* 0x080fe20000410000 */
[----:B------:R-:W-:Y:S01]  /*89c0*/  MUFU.EX2 R156, R156 ;  /* 0x0000009c009c7308 */ /* 0x000fe20000000800 */
[----:B------:R-:W4:Y:S01]  /*89d0*/  LDSM.16.MT88.4 R104, [R162+0xe000] ;  /* 0x00e00000a268783b */ /* 0x000f220000004200 */
[----:B-----5:R-:W-:Y:S01]  /*89e0*/  F2FP.F16.F32.PACK_AB R4, R153, R157 ;  /* 0x0000009d9904723e */ /* 0x020fe200000000ff */
[-C--:B------:R-:W-:Y:S01]  /*89f0*/  FMUL.FTZ R108, R108, R159.reuse ;  /* 0x0000009f6c6c7220 */ /* 0x080fe20000410000 */
[----:B------:R-:W5:Y:S01]  /*8a00*/  MUFU.EX2 R150, R150 ;  /* 0x0000009600967308 */ /* 0x000f620000000800 */
[-C--:B------:R-:W-:Y:S01]  /*8a10*/  FMUL.FTZ R109, R109, R159.reuse ;  /* 0x0000009f6d6d7220 */ /* 0x080fe20000410000 */
[-C--:B------:R-:W-:Y:S01]  /*8a20*/  FMUL.FTZ R110, R110, R158.reuse ;  /* 0x0000009e6e6e7220 */ /* 0x080fe20000410000 */
[----:B------:R-:W-:Y:S01]  /*8a30*/  FMUL.FTZ R111, R111, R158 ;  /* 0x0000009e6f6f7220 */ /* 0x000fe20000410000 */
[----:B------:R-:W-:Y:S01]  /*8a40*/  MUFU.EX2 R154, R154 ;  /* 0x0000009a009a7308 */ /* 0x000fe20000000800 */
[----:B------:R-:W2:Y:S01]  /*8a50*/  LDSM.16.MT88.4 R112, [R161+0x2000] ;  /* 0x00200000a170783b */ /* 0x000ea20000004200 */
[----:B-1----:R-:W-:Y:S01]  /*8a60*/  F2FP.F16.F32.PACK_AB R6, R151, R152 ;  /* 0x000000989706723e */ /* 0x002fe200000000ff */
[-C--:B------:R-:W-:Y:S01]  /*8a70*/  FMUL.FTZ R44, R44, R159.reuse ;  /* 0x0000009f2c2c7220 */ /* 0x080fe20000410000 */
[----:B------:R-:W1:Y:S01]  /*8a80*/  MUFU.EX2 R155, R155 ;  /* 0x0000009b009b7308 */ /* 0x000e620000000800 */
        /* <DEDUP_REMOVED lines=33> */
[----:B------:R-:W-:Y:S01]  /*8ca0*/  LDSM.16.MT88.4 R120, [R160] ;  /* 0x00000000a078783b */ /* 0x000fe20000004200 */
        /* <DEDUP_REMOVED lines=57> */
[----:B------:R-:W-:Y:S01]  /*9040*/  MUFU.EX2 R167, R167 ;  /* 0x000000a700a77308 */ /* 0x000fe20000000800 */
[C---:B------:R-:W-:Y:S01]  /*9050*/  HMMA.16816.F32 R20, R4.reuse, R22, R116 ;  /* 0x000000160414723c */ /* 0x040fe20000001874 */
[----:B------:R-:W4:Y:S01]  /*9060*/  LDSM.16.MT88.4 R116, [R189+0xe000] ;  /* 0x00e00000bd74783b */ /* 0x000f220000004200 */
[-C--:B------:R-:W-:Y:S01]  /*9070*/  FMUL.FTZ R92, R92, R159.reuse ;  /* 0x0000009f5c5c7220 */ /* 0x080fe20000410000 */
[----:B------:R-:W5:Y:S01]  /*9080*/  MUFU.EX2 R168, R168 ;  /* 0x000000a800a87308 */ /* 0x000f620000000800 */
[-C--:B------:R-:W-:Y:S01]  /*9090*/  FMUL.FTZ R93, R93, R159.reuse ;  /* 0x0000009f5d5d7220 */ /* 0x080fe20000410000 */
[-C--:B------:R-:W-:Y:S01]  /*90a0*/  FMUL.FTZ R94, R94, R158.reuse ;  /* 0x0000009e5e5e7220 */ /* 0x080fe20000410000 */
[-C--:B------:R-:W-:Y:S01]  /*90b0*/  FMUL.FTZ R95, R95, R158.reuse ;  /* 0x0000009e5f5f7220 */ /* 0x080fe20000410000 */
[----:B------:R-:W-:Y:S01]  /*90c0*/  MUFU.EX2 R169, R169 ;  /* 0x000000a900a97308 */ /* 0x000fe20000000800 */
[C---:B---3--:R-:W-:Y:S01]  /*90d0*/  HMMA.16816.F32 R68, R4.reuse, R104, R68 ;  /* 0x000000680444723c */ /* 0x048fe20000001844 */
[-C--:B------:R-:W-:Y:S01]  /*90e0*/  FMUL.FTZ R96, R96, R159.reuse ;  /* 0x0000009f60607220 */ /* 0x080fe20000410000 */
[-C--:B------:R-:W-:Y:S01]  /*90f0*/  FMUL.FTZ R97, R97, R159.reuse ;  /* 0x0000009f61617220 */ /* 0x080fe20000410000 */
[----:B------:R-:W-:Y:S01]  /*9100*/  MUFU.EX2 R171, R171 ;  /* 0x000000ab00ab7308 */ /* 0x000fe20000000800 */
[-C--:B------:R-:W-:Y:S01]  /*9110*/  FMUL.FTZ R98, R98, R158.reuse ;  /* 0x0000009e62627220 */ /* 0x080fe20000410000 */
[-C--:B------:R-:W-:Y:S01]  /*9120*/  FMUL.FTZ R99, R99, R158.reuse ;  /* 0x0000009e63637220 */ /* 0x080fe20000410000 */
[----:B------:R-:W-:Y:S01]  /*9130*/  LDSM.16.MT88.4 R128, [R162+0xe800] ;  /* 0x00e80000a280783b */ /* 0x000fe20000004200 */
[----:B------:R-:W-:Y:S01]  /*9140*/  MUFU.EX2 R173, R173 ;  /* 0x000000ad00ad7308 */ /* 0x000fe20000000800 */
[C---:B------:R-:W-:Y:S01]  /*9150*/  HMMA.16816.F32 R72, R4.reuse, R106, R72 ;  /* 0x0000006a0448723c */ /* 0x040fe20000001848 */
[----:B------:R-:W-:Y:S01]  /*9160*/  FFMA.FTZ R177, R182, UR4, -R145 ;  /* 0x00000004b6b17c23 */ /* 0x000fe20008010891 */
[----:B------:R-:W3:Y:S01]  /*9170*/  LDSM.16.MT88.4 R104, [R160+0x4000] ;  /* 0x00400000a068783b */ /* 0x000ee20000004200 */
[--C-:B------:R-:W-:Y:S01]  /*9180*/  FFMA.FTZ R179, R178, UR4, -R165.reuse ;  /* 0x00000004b2b37c23 */ /* 0x100fe200080108a5 */
[----:B------:R-:W-:Y:S01]  /*9190*/  FFMA.FTZ R181, R174, UR4, -R165 ;  /* 0x00000004aeb57c23 */ /* 0x000fe200080108a5 */
[----:B------:R-:W-:Y:S01]  /*91a0*/  FFMA.FTZ R184, R184, UR4, -R145 ;  /* 0x00000004b8b87c23 */ /* 0x000fe20008010891 */
[--C-:B------:R-:W-:Y:S01]  /*91b0*/  FFMA.FTZ R180, R180, UR4, -R165.reuse ;  /* 0x00000004b4b47c23 */ /* 0x100fe200080108a5 */
[----:B------:R-:W-:Y:S01]  /*91c0*/  FFMA.FTZ R176, R176, UR4, -R165 ;  /* 0x00000004b0b07c23 */ /* 0x000fe200080108a5 */
[C---:B--2---:R-:W-:Y:S01]  /*91d0*/  HMMA.16816.F32 R76, R4.reuse, R112, R76 ;  /* 0x00000070044c723c */ /* 0x044fe2000000184c */
[----:B------:R-:W-:Y:S01]  /*91e0*/  FFMA.FTZ R112, R172, UR4, -R145 ;  /* 0x00000004ac707c23 */ /* 0x000fe20008010891 */
[----:B------:R-:W-:Y:S01]  /*91f0*/  FFMA.FTZ R172, R166, UR4, -R165 ;  /* 0x00000004a6ac7c23 */ /* 0x000fe200080108a5 */
[----:B------:R-:W-:Y:S01]  /*9200*/  MUFU.EX2 R186, R186 ;  /* 0x000000ba00ba7308 */ /* 0x000fe20000000800 */
[--C-:B------:R-:W-:Y:S01]  /*9210*/  FFMA.FTZ R183, R146, UR4, -R145.reuse ;  /* 0x0000000492b77c23 */ /* 0x100fe20008010891 */
[----:B------:R-:W-:Y:S01]  /*9220*/  FFMA.FTZ R185, R143, UR4, -R145 ;  /* 0x000000048fb97c23 */ /* 0x000fe20008010891 */
[----:B------:R-:W-:Y:S01]  /*9230*/  FFMA.FTZ R187, R142, UR4, -R165 ;  /* 0x000000048ebb7c23 */ /* 0x000fe200080108a5 */
[----:B------:R2:W-:Y:S01]  /*9240*/  MUFU.EX2 R166, R112 ;  /* 0x0000007000a67308 */ /* 0x0005e20000000800 */
[C---:B------:R-:W-:Y:S01]  /*9250*/  HMMA.16816.F32 R32, R4.reuse, R120, R32 ;  /* 0x000000780420723c */ /* 0x040fe20000001820 */
[----:B------:R-:W-:Y:S01]  /*9260*/  FFMA.FTZ R222, R222, R159, R157 ;  /* 0x0000009fdede7223 */ /* 0x000fe2000001009d */
[----:B------:R-:W-:Y:S01]  /*9270*/  FFMA.FTZ R223, R223, R158, R156 ;  /* 0x0000009edfdf7223 */ /* 0x000fe2000001009c */
[----:B------:R-:W5:Y:S02]  /*9280*/  MUFU.EX2 R172, R172 ;  /* 0x000000ac00ac7308 */ /* 0x000f640000000800 */
[----:B------:R-:W-:Y:S01]  /*9290*/  FADD.FTZ R153, R153, R222 ;  /* 0x000000de99997221 */ /* 0x000fe20000010000 */
[----:B------:R-:W-:Y:S01]  /*92a0*/  FADD.FTZ R223, R150, R223 ;  /* 0x000000df96df7221 */ /* 0x000fe20000010000 */
[----:B------:R-:W-:Y:S01]  /*92b0*/  MUFU.EX2 R175, R175 ;  /* 0x000000af00af7308 */ /* 0x000fe20000000800 */
[----:B------:R-:W-:Y:S01]  /*92c0*/  HMMA.16816.F32 R100, R4, R122, R100 ;  /* 0x0000007a0464723c */ /* 0x000fe20000001864 */
[----:B------:R-:W-:Y:S01]  /*92d0*/  LDSM.16.MT88.4 R120, [R189+0xe800] ;  /* 0x00e80000bd78783b */ /* 0x000fe20000004200 */
[----:B------:R-:W-:Y:S01]  /*92e0*/  FADD.FTZ R152, R152, R153 ;  /* 0x0000009998987221 */ /* 0x000fe20000010000 */
[----:B------:R4:W-:Y:S01]  /*92f0*/  MUFU.EX2 R182, R184 ;  /* 0x000000b800b67308 */ /* 0x0009e20000000800 */
[----:B------:R-:W-:-:S02]  /*9300*/  FADD.FTZ R154, R154, R223 ;  /* 0x000000df9a9a7221 */ /* 0x000fc40000010000 */
[----:B------:R-:W-:Y:S01]  /*9310*/  FADD.FTZ R152, R151, R152 ;  /* 0x0000009897987221 */ /* 0x000fe20000010000 */
[----:B------:R-:W-:Y:S01]  /*9320*/  MUFU.EX2 R177, R177 ;  /* 0x000000b100b17308 */ /* 0x000fe20000000800 */
[C---:B------:R-:W-:Y:S01]  /*9330*/  HMMA.16816.F32 R80, R4.reuse, R114, R80 ;  /* 0x000000720450723c */ /* 0x040fe20000001850 */
[----:B--2---:R-:W-:Y:S01]  /*9340*/  LDSM.16.MT88.4 R112, [R162+0xc800] ;  /* 0x00c80000a270783b */ /* 0x004fe20000004200 */
[----:B------:R-:W-:Y:S01]  /*9350*/  FADD.FTZ R155, R155, R154 ;  /* 0x0000009a9b9b7221 */ /* 0x000fe20000010000 */
[----:B------:R2:W-:Y:S04]  /*9360*/  MUFU.EX2 R178, R180 ;  /* 0x000000b400b27308 */ /* 0x0005e80000000800 */
[----:B------:R-:W-:Y:S01]  /*9370*/  MUFU.EX2 R179, R179 ;  /* 0x000000b300b37308 */ /* 0x000fe20000000800 */
[----:B-1----:R-:W-:Y:S01]  /*9380*/  HMMA.16816.F32 R84, R4, R108, R84 ;  /* 0x0000006c0454723c */ /* 0x002fe20000001854 */
[----:B----4-:R-:W-:-:S02]  /*9390*/  FFMA.FTZ R184, R140, UR4, -R165 ;  /* 0x000000048cb87c23 */ /* 0x010fc400080108a5 */
[----:B------:R1:W-:Y:S04]  /*93a0*/  MUFU.EX2 R174, R176 ;  /* 0x000000b000ae7308 */ /* 0x0003e80000000800 */
[----:B------:R-:W-:Y:S01]  /*93b0*/  MUFU.EX2 R181, R181 ;  /* 0x000000b500b57308 */ /* 0x000fe20000000800 */
[C---:B------:R-:W-:Y:S01]  /*93c0*/  HMMA.16816.F32 R88, R4.reuse, R110, R88 ;  /* 0x0000006e0458723c */ /* 0x040fe20000001858 */
[----:B------:R-:W4:Y:S01]  /*93d0*/  LDSM.16.MT88.4 R108, [R189+0xc800] ;  /* 0x00c80000bd6c783b */ /* 0x000f220000004200 */
[----:B--2---:R-:W-:Y:S01]  /*93e0*/  FFMA.FTZ R180, R144, UR4, -R145 ;  /* 0x0000000490b47c23 */ /* 0x004fe20008010891 */
[----:B------:R-:W-:Y:S04]  /*93f0*/  MUFU.EX2 R183, R183 ;  /* 0x000000b700b77308 */ /* 0x000fe80000000800 */
[----:B------:R-:W-:Y:S01]  /*9400*/  MUFU.EX2 R185, R185 ;  /* 0x000000b900b97308 */ /* 0x000fe20000000800 */
[C---:B------:R-:W-:Y:S01]  /*9410*/  HMMA.16816.F32 R36, R4.reuse, R116, R36 ;  /* 0x000000740424723c */ /* 0x040fe20000001824 */
[----:B------:R-:W-:Y:S01]  /*9420*/  FFMA.FTZ R116, R138, UR4, -R165 ;  /* 0x000000048a747c23 */ /* 0x000fe200080108a5 */
[----:B-1----:R-:W-:Y:S01]  /*9430*/  FFMA.FTZ R176, R141, UR4, -R145 ;  /* 0x000000048db07c23 */ /* 0x002fe20008010891 */
[----:B------:R-:W1:Y:S01]  /*9440*/  LDSM.16.MT88.4 R136, [R161+0x800] ;  /* 0x00080000a188783b */ /* 0x000e620000004200 */
[----:B------:R-:W-:Y:S03]  /*9450*/  MUFU.EX2 R180, R180 ;  /* 0x000000b400b47308 */ /* 0x000fe60000000800 */
[----:B------:R-:W-:Y:S01]  /*9460*/  LDSM.16.MT88.4 R144, [R189+0xf800] ;  /* 0x00f80000bd90783b */ /* 0x000fe20000004200 */
[C---:B------:R-:W-:Y:S01]  /*9470*/  HMMA.16816.F32 R8, R4.reuse, R12, R8 ;  /* 0x0000000c0408723c */ /* 0x040fe20000001808 */
[----:B------:R2:W5:Y:S02]  /*9480*/  MUFU.EX2 R170, R116 ;  /* 0x0000007400aa7308 */ /* 0x0005640000000800 */
[----:B------:R-:W-:Y:S02]  /*9490*/  LDSM.16.MT88.4 R140, [R189+0x11800] ;  /* 0x01180000bd8c783b */ /* 0x000fe40000004200 */
[----:B------:R-:W1:Y:S03]  /*94a0*/  MUFU.EX2 R176, R176 ;  /* 0x000000b000b07308 */ /* 0x000e660000000800 */
[C---:B------:R-:W-:Y:S01]  /*94b0*/  HMMA.16816.F32 R12, R4.reuse, R14, R124 ;  /* 0x0000000e040c723c */ /* 0x040fe2000000187c */
[----:B------:R-:W1:Y:S01]  /*94c0*/  LDSM.16.MT88.4 R124, [R161+0x2800] ;  /* 0x00280000a17c783b */ /* 0x000e620000004200 */
[----:B------:R-:W-:Y:S04]  /*94d0*/  MUFU.EX2 R184, R184 ;  /* 0x000000b800b87308 */ /* 0x000fe80000000800 */
[----:B------:R-:W1:Y:S02]  /*94e0*/  MUFU.EX2 R187, R187 ;  /* 0x000000bb00bb7308 */ /* 0x000e640000000800 */
[C---:B------:R-:W-:Y:S01]  /*94f0*/  HMMA.16816.F32 R40, R4.reuse, R118, R40 ;  /* 0x000000760428723c */ /* 0x040fe20000001828 */
[----:B--2---:R-:W2:Y:S07]  /*9500*/  LDSM.16.MT88.4 R116, [R160+0x2800] ;  /* 0x00280000a074783b */ /* 0x004eae0000004200 */
        /* <DEDUP_REMOVED lines=12> */
[----:B----4-:R-:W-:Y:S01]  /*95d0*/  HMMA.16816.F32 R8, R96, R108, R8 ;  /* 0x0000006c6008723c */ /* 0x010fe20000001808 */
[----:B------:R-:W-:Y:S01]  /*95e0*/  FADD.FTZ R170, R170, R171 ;  /* 0x000000abaaaa7221 */ /* 0x000fe20000010000 */
[----:B------:R-:W-:-:S03]  /*95f0*/  FADD.FTZ R169, R166, R169 ;  /* 0x000000a9a6a97221 */ /* 0x000fc60000010000 */
[----:B------:R-:W-:-:S03]  /*9600*/  FADD.FTZ R173, R173, R170 ;  /* 0x000000aaadad7221 */ /* 0x000fc60000010000 */
        /* <DEDUP_REMOVED lines=25> */
[----:B------:R-:W-:Y:S07]  /*97a0*/  LDSM.16.MT88.4 R104, [R189+0x11000] ;  /* 0x01100000bd68783b */ /* 0x000fee0000004200 */
[C---:B----4-:R-:W-:Y:S08]  /*97b0*/  HMMA.16816.F32 R76, R96.reuse, R108, R76 ;  /* 0x0000006c604c723c */ /* 0x050ff0000000184c */
        /* <DEDUP_REMOVED lines=97> */
[----:B------:R-:W-:-:S02]  /*9dd0*/  MOV R132, R148 ;  /* 0x0000009400847202 */ /* 0x000fc40000000f00 */
[----:B------:R-:W-:-:S15]  /*9de0*/  MOV R133, R149 ;  /* 0x0000009500857202 */ /* 0x000fde0000000f00 */
[----:B------:R-:W-:-:S02]  /*9df0*/  NOP ;  /* 0x0000000000007918 */ /* 0x000fc40000000000 */
.L_x_913:
[----:B------:R-:W-:-:S13]  /*9e00*/  ISETP.GE.AND P1, PT, R214, RZ, PT ;  /* 0x000000ffd600720c */ /* 0x000fda0003f26270 */
[----:B------:R-:W-:Y:S05]  /*9e10*/  @!P1 BRA `(.L_x_918) ;  /* 0x0000003800209947 */ /* 0x000fea0003800000 */
[----:B------:R-:W-:Y:S01]  /*9e20*/  SHF.R.U32.HI R3, RZ, 0x1, R192 ;  /* 0x00000001ff037819 */ /* 0x000fe200000116c0 */
[----:B------:R-:W-:Y:S01]  /*9e30*/  IMAD.SHL.U32 R207, R192, 0x2, RZ ;  /* 0x00000002c0cf7824 */ /* 0x000fe200078e00ff */
[----:B------:R-:W1:Y:S01]  /*9e40*/  LDC.64 R204, c[0x0][0x3c0] ;  /* 0x0000f000ffcc7b82 */ /* 0x000e620000000a00 */
[----:B------:R-:W2:Y:S01]  /*9e50*/  S2R R192, SR_TID.X ;  /* 0x0000000000c07919 */ /* 0x000ea20000002100 */
[----:B------:R-:W3:Y:S01]  /*9e60*/  LDCU UR4, c[0x0][0x440] ;  /* 0x00008800ff0477ac */ /* 0x000ee20008000800 */
[----:B------:R-:W-:Y:S01]  /*9e70*/  LOP3.LUT R3, R2, 0x8, R3, 0x78, !PT ;  /* 0x0000000802037812 */ /* 0x000fe200078e7803 */
[----:B------:R-:W-:Y:S01]  /*9e80*/  IMAD.MOV.U32 R2, RZ, RZ, R133 ;  /* 0x000000ffff027224 */ /* 0x000fe200078e0085 */
[----:B------:R-:W-:Y:S01]  /*9e90*/  LOP3.LUT R207, R207, 0x6, RZ, 0xc0, !PT ;  /* 0x00000006cfcf7812 */ /* 0x000fe200078ec0ff */
[----:B------:R-:W-:Y:S01]  /*9ea0*/  IMAD.MOV.U32 R187, RZ, RZ, 0x40 ;  /* 0x00000040ffbb7424 */ /* 0x000fe200078e00ff */
[----:B------:R-:W-:Y:S01]  /*9eb0*/  LOP3.LUT R189, R3, 0x200, R188, 0xf8, !PT ;  /* 0x0000020003bd7812 */ /* 0x000fe200078ef8bc */
[----:B------:R-:W4:Y:S01]  /*9ec0*/  S2UR UR7, SR_CgaCtaId ;  /* 0x00000000000779c3 */ /* 0x000f220000008800 */
[----:B------:R-:W-:Y:S01]  /*9ed0*/  IMAD.MOV.U32 R188, RZ, RZ, 0x20 ;  /* 0x00000020ffbc7424 */ /* 0x000fe200078e00ff */
[----:B------:R-:W-:Y:S01]  /*9ee0*/  UMOV UR8, 0x400 ;  /* 0x0000040000087882 */ /* 0x000fe20000000000 */
[----:B------:R-:W-:Y:S01]  /*9ef0*/  LEA R189, R189, UR5, 0x1 ;  /* 0x00000005bdbd7c11 */ /* 0x000fe2000f8e08ff */
[----:B------:R-:W-:Y:S01]  /*9f00*/  IMAD.MOV.U32 R3, RZ, RZ, R132 ;  /* 0x000000ffff037224 */ /* 0x000fe200078e0084 */
[----:B------:R-:W1:Y:S01]  /*9f10*/  LDCU UR9, c[0x0][0x440] ;  /* 0x00008800ff0977ac */ /* 0x000e620008000800 */
[----:B------:R-:W-:-:S02]  /*9f20*/  SEL R188, R188, 0xffffffe0, !P2 ;  /* 0xffffffe0bcbc7807 */ /* 0x000fc40005000000 */
[C---:B------:R-:W-:Y:S01]  /*9f30*/  VIADD R218, R189.reuse, 0xc000 ;  /* 0x0000c000bdda7836 */ /* 0x040fe20000000000 */
[----:B------:R-:W1:Y:S01]  /*9f40*/  LDCU UR6, c[0x0][0x50c] ;  /* 0x0000a180ff0677ac */ /* 0x000e620008000800 */
[----:B------:R-:W-:Y:S02]  /*9f50*/  VIADD R217, R189, 0xc040 ;  /* 0x0000c040bdd97836 */ /* 0x000fe40000000000 */
[----:B------:R-:W-:Y:S01]  /*9f60*/  IMAD.IADD R188, R188, 0x1, R189 ;  /* 0x00000001bcbc7824 */ /* 0x000fe200078e02bd */
        /* <DEDUP_REMOVED lines=11> */
.L_x_921:
        /* <DEDUP_REMOVED lines=16> */
[-C--:B------:R-:W-:Y:S02]  /*a120*/  LEA R12, P5, R4, R11.reuse, 0x5 ;  /* 0x0000000b040c7211 */ /* 0x080fe400078a28ff */
[----:B------:R-:W-:Y:S01]  /*a130*/  IADD3 R6, P4, PT, R6, R11, RZ ;  /* 0x0000000b06067210 */ /* 0x000fe20007f9e0ff */
[----:B------:R-:W-:Y:S01]  /*a140*/  @!PT LDS RZ, [RZ] ;  /* 0x00000000fffff984 */ /* 0x000fe20000000800 */
[----:B------:R-:W-:Y:S01]  /*a150*/  @!PT LDS RZ, [RZ] ;  /* 0x00000000fffff984 */ /* 0x000fe20000000800 */
[----:B------:R-:W-:Y:S01]  /*a160*/  @!PT LDS RZ, [RZ] ;  /* 0x00000000fffff984 */ /* 0x000fe20000000800 */
[----:B------:R1:W-:Y:S01]  /*a170*/  @!P3 LDGSTS.E.BYPASS.LTC128B.128 [R215+0x8000], desc[UR12][R14.64+0x80] ;  /* 0x080000800ed7bfae */ /* 0x0003e2000b981a0c */
[----:B------:R-:W-:Y:S02]  /*a180*/  LEA.HI.X R11, R11, R211, R9, 0x1, P6 ;  /* 0x000000d30b0b7211 */ /* 0x000fe400030f0c09 */
        /* <DEDUP_REMOVED lines=59> */
.L_x_919:
[----:B------:R-:W-:Y:S04]  /*a540*/  DEPBAR.LE SB0, 0x0 ;  /* 0x000080000000791a */ /* 0x000fe80000000000 */
[----:B------:R-:W-:Y:S01]  /*a550*/  BAR.SYNC.DEFER_BLOCKING 0x0 ;  /* 0x0000000000007b1d */ /* 0x000fe20000010000 */
[----:B------:R-:W-:Y:S01]  /*a560*/  SHF.L.U32 R221, R192, 0x3, RZ ;  /* 0x00000003c0dd7819 */ /* 0x000fe200000006ff */
[----:B------:R-:W-:Y:S01]  /*a570*/  IMAD.WIDE.U32 R194, R214, R204, RZ ;  /* 0x000000ccd6c27225 */ /* 0x000fe200078e00ff */
[----:B------:R-:W-:Y:S02]  /*a580*/  LOP3.LUT R193, R216, 0x7c00, RZ, 0xc0, !PT ;  /* 0x00007c00d8c17812 */ /* 0x000fe400078ec0ff */
[----:B------:R-:W-:Y:S01]  /*a590*/  LOP3.LUT R191, R221, 0x38, RZ, 0xc0, !PT ;  /* 0x00000038ddbf7812 */ /* 0x000fe200078ec0ff */
[----:B------:R-:W-:Y:S01]  /*a5a0*/  IMAD R195, R214, R205, R195 ;  /* 0x000000cdd6c37224 */ /* 0x000fe200078e02c3 */
[C---:B------:R-:W-:Y:S02]  /*a5b0*/  LEA R228, P2, R194.reuse, R210, 0x7 ;  /* 0x000000d2c2e47211 */ /* 0x040fe400078438ff */
[C---:B------:R-:W-:Y:S02]  /*a5c0*/  LOP3.LUT R220, R191.reuse, 0x40, RZ, 0xfc, !PT ;  /* 0x00000040bfdc7812 */ /* 0x040fe400078efcff */
[-CC-:B------:R-:W-:Y:S02]  /*a5d0*/  LEA.HI.X R229, R194, R209.reuse, R195.reuse, 0x7, P2 ;  /* 0x000000d1c2e57211 */ /* 0x180fe400010f3cc3 */
[----:B------:R-:W-:Y:S02]  /*a5e0*/  ISETP.GE.AND P3, PT, R220, UR9, PT ;  /* 0x00000009dc007c0c */ /* 0x000fe4000bf66270 */
[----:B------:R-:W-:Y:S02]  /*a5f0*/  LOP3.LUT R219, R191, 0x80, RZ, 0xfc, !PT ;  /* 0x00000080bfdb7812 */ /* 0x000fe400078efcff */
[C---:B------:R-:W-:Y:S02]  /*a600*/  LEA R225, P0, R194.reuse, R202, 0x6 ;  /* 0x000000cac2e17211 */ /* 0x040fe400078030ff */
[----:B------:R-:W-:Y:S02]  /*a610*/  ISETP.GE.AND P2, PT, R219, UR9, PT ;  /* 0x00000009db007c0c */ /* 0x000fe4000bf46270 */
[C---:B------:R-:W-:Y:S02]  /*a620*/  LEA R226, P5, R225.reuse, R210, 0x1 ;  /* 0x000000d2e1e27211 */ /* 0x040fe400078a08ff */
[----:B------:R-:W-:Y:S01]  /*a630*/  LEA.HI.X R195, R194, R206, R195, 0x6, P0 ;  /* 0x000000cec2c37211 */ /* 0x000fe200000f34c3 */
[----:B------:R-:W-:Y:S01]  /*a640*/  @!PT LDS RZ, [RZ] ;  /* 0x00000000fffff984 */ /* 0x000fe20000000800 */
[----:B------:R-:W-:Y:S01]  /*a650*/  @!PT LDS RZ, [RZ] ;  /* 0x00000000fffff984 */ /* 0x000fe20000000800 */
[----:B------:R-:W-:Y:S01]  /*a660*/  @!PT LDS RZ, [RZ] ;  /* 0x00000000fffff984 */ /* 0x000fe20000000800 */
[----:B------:R-:W-:Y:S01]  /*a670*/  @!P1 LDGSTS.E.BYPASS.LTC128B.128 [R215+0xc000], desc[UR12][R228.64] ;  /* 0x0c000000e4d79fae */ /* 0x000fe2000b981a0c */
[C---:B------:R-:W-:Y:S01]  /*a680*/  IADD3 R135, P4, PT, R225.reuse, R202, RZ ;  /* 0x000000cae1877210 */ /* 0x040fe20007f9e0ff */
[----:B------:R-:W-:Y:S01]  /*a690*/  UMOV UR5, UR7 ;  /* 0x0000000700057c82 */ /* 0x000fe20008000000 */
[----:B------:R-:W-:Y:S02]  /*a6a0*/  LEA.HI.X R227, R225, R209, R195, 0x1, P5 ;  /* 0x000000d1e1e37211 */ /* 0x000fe400028f0cc3 */
[----:B------:R-:W-:Y:S01]  /*a6b0*/  @P1 STS.128 [R215+0xc000], RZ ;  /* 0x00c000ffd7001388 */ /* 0x000fe20000000c00 */
[----:B------:R-:W-:Y:S01]  /*a6c0*/  ISETP.GE.AND P1, PT, R191, UR9, PT ;  /* 0x00000009bf007c0c */ /* 0x000fe2000bf26270 */
[----:B------:R-:W-:Y:S01]  /*a6d0*/  IMAD.X R136, R195, 0x1, R206, P4 ;  /* 0x00000001c3887824 */ /* 0x000fe200020e06ce */
[CC--:B------:R-:W-:Y:S02]  /*a6e0*/  LEA R224, P4, R135.reuse, R210.reuse, 0x1 ;  /* 0x000000d287e07211 */ /* 0x0c0fe400078808ff */
[----:B------:R-:W-:Y:S01]  /*a6f0*/  @!PT LDS RZ, [RZ] ;  /* 0x00000000fffff984 */ /* 0x000fe20000000800 */
[----:B------:R-:W-:Y:S01]  /*a700*/  @!PT LDS RZ, [RZ] ;  /* 0x00000000fffff984 */ /* 0x000fe20000000800 */
[----:B------:R-:W-:Y:S01]  /*a710*/  @!PT LDS RZ, [RZ] ;  /* 0x00000000fffff984 */ /* 0x000fe20000000800 */
[----:B------:R-:W-:Y:S01]  /*a720*/  @!P3 LDGSTS.E.BYPASS.LTC128B.128 [R215+0xe000], desc[UR12][R228.64+0x80] ;  /* 0x0e000080e4d7bfae */ /* 0x000fe2000b981a0c */
[C---:B------:R-:W-:Y:S02]  /*a730*/  LEA R137, P0, R204.reuse, R225, 0x5 ;  /* 0x000000e1cc897211 */ /* 0x040fe400078028ff */
[----:B------:R-:W-:Y:S02]  /*a740*/  LEA.HI.X R225, R135, R209, R136, 0x1, P4 ;  /* 0x000000d187e17211 */ /* 0x000fe400020f0c88 */
[----:B------:R-:W-:Y:S01]  /*a750*/  @P3 STS.128 [R215+0xe000], RZ ;  /* 0x00e000ffd7003388 */ /* 0x000fe20000000c00 */
[----:B------:R-:W-:Y:S02]  /*a760*/  LEA.HI.X R196, R204, R195, R205, 0x5, P0 ;  /* 0x000000c3ccc47211 */ /* 0x000fe400000f2ccd */
[C---:B------:R-:W-:Y:S02]  /*a770*/  LEA R134, P0, R137.reuse, R210, 0x1 ;  /* 0x000000d289867211 */ /* 0x040fe400078008ff */
[----:B------:R-:W-:Y:S01]  /*a780*/  @!PT LDS RZ, [RZ] ;  /* 0x00000000fffff984 */ /* 0x000fe20000000800 */
[----:B------:R-:W-:Y:S01]  /*a790*/  @!PT LDS RZ, [RZ] ;  /* 0x00000000fffff984 */ /* 0x000fe20000000800 */
[----:B------:R-:W-:Y:S01]  /*a7a0*/  @!PT LDS RZ, [RZ] ;  /* 0x00000000fffff984 */ /* 0x000fe20000000800 */
[----:B------:R-:W-:Y:S01]  /*a7b0*/  @!P2 LDGSTS.E.BYPASS.LTC128B.128 [R215+0x10000], desc[UR12][R228.64+0x100] ;  /* 0x10000100e4d7afae */ /* 0x000fe2000b981a0c */
[----:B------:R-:W-:Y:S02]  /*a7c0*/  SHF.R.U32.HI R194, RZ, 0x1, R192 ;  /* 0x00000001ffc27819 */ /* 0x000fe400000116c0 */
[----:B------:R-:W-:Y:S02]  /*a7d0*/  LEA.HI.X R135, R137, R209, R196, 0x1, P0 ;  /* 0x000000d189877211 */ /* 0x000fe400000f0cc4 */
[----:B------:R-:W-:Y:S01]  /*a7e0*/  @P2 STS.128 [R215+0x10000], RZ ;  /* 0x010000ffd7002388 */ /* 0x000fe20000000c00 */
[--C-:B------:R-:W-:Y:S02]  /*a7f0*/  LOP3.LUT R133, R193, 0x200, R186.reuse, 0xf8, !PT ;  /* 0x00000200c1857812 */ /* 0x100fe400078ef8ba */
[----:B------:R-:W-:Y:S02]  /*a800*/  LOP3.LUT R139, R191, 0x1c0, R186, 0xf8, !PT ;  /* 0x000001c0bf8b7812 */ /* 0x000fe400078ef8ba */
[----:B------:R-:W-:Y:S01]  /*a810*/  @!PT LDS RZ, [RZ] ;  /* 0x00000000fffff984 */ /* 0x000fe20000000800 */
[----:B------:R-:W-:Y:S01]  /*a820*/  @!PT LDS RZ, [RZ] ;  /* 0x00000000fffff984 */ /* 0x000fe20000000800 */
[----:B------:R-:W-:Y:S01]  /*a830*/  @!PT LDS RZ, [RZ] ;  /* 0x00000000fffff984 */ /* 0x000fe20000000800 */
[----:B------:R-:W-:Y:S01]  /*a840*/  @!P1 LDGSTS.E.BYPASS.LTC128B.128 [R215+0xc800], desc[UR12][R226.64] ;  /* 0x0c800000e2d79fae */ /* 0x000fe2000b981a0c */
[----:B------:R-:W-:Y:S02]  /*a850*/  LOP3.LUT R132, R194, 0x8, RZ, 0xc0, !PT ;  /* 0x00000008c2847812 */ /* 0x000fe400078ec0ff */
[----:B------:R-:W-:Y:S02]  /*a860*/  LOP3.LUT R138, R139, 0x8, R192, 0x78, !PT ;  /* 0x000000088b8a7812 */ /* 0x000fe400078e78c0 */
[----:B------:R-:W-:Y:S01]  /*a870*/  @P1 STS.128 [R215+0xc800], RZ ;  /* 0x00c800ffd7001388 */ /* 0x000fe20000000c00 */
[----:B------:R-:W-:Y:S02]  /*a880*/  LOP3.LUT R132, R133, R139, R132, 0xf6, !PT ;  /* 0x0000008b85847212 */ /* 0x000fe400078ef684 */
[----:B------:R-:W-:Y:S02]  /*a890*/  LEA R201, R138, R185, 0x1 ;  /* 0x000000b98ac97211 */ /* 0x000fe400078e08ff */
[----:B------:R-:W-:Y:S01]  /*a8a0*/  @!PT LDS RZ, [RZ] ;  /* 0x00000000fffff984 */ /* 0x000fe20000000800 */
[----:B------:R-:W-:Y:S01]  /*a8b0*/  @!PT LDS RZ, [RZ] ;  /* 0x00000000fffff984 */ /* 0x000fe20000000800 */
[----:B------:R-:W-:Y:S01]  /*a8c0*/  @!PT LDS RZ, [RZ] ;  /* 0x00000000fffff984 */ /* 0x000fe20000000800 */
[----:B------:R-:W-:Y:S01]  /*a8d0*/  @!P3 LDGSTS.E.BYPASS.LTC128B.128 [R215+0xe800], desc[UR12][R226.64+0x80] ;  /* 0x0e800080e2d7bfae */ /* 0x000fe2000b981a0c */
[----:B------:R-:W-:Y:S02]  /*a8e0*/  LEA R203, R132, UR5, 0x1 ;  /* 0x0000000584cb7c11 */ /* 0x000fe4000f8e08ff */
[----:B------:R-:W-:Y:S02]  /*a8f0*/  LOP3.LUT P0, RZ, R192, 0x4, RZ, 0xc0, !PT ;  /* 0x00000004c0ff7812 */ /* 0x000fe4000780c0ff */
[----:B------:R-:W-:Y:S01]  /*a900*/  @P3 STS.128 [R215+0xe800], RZ ;  /* 0x00e800ffd7003388 */ /* 0x000fe20000000c00 */
[----:B------:R-:W-:Y:S01]  /*a910*/  VIADD R197, R201, UR5 ;  /* 0x00000005c9c57c36 */ /* 0x000fe20008000000 */
[----:B------:R-:W-:Y:S03]  /*a920*/  IADD3 R200, PT, PT, R184, R203, RZ ;  /* 0x000000cbb8c87210 */ /* 0x000fe60007ffe0ff */
[----:B------:R-:W-:Y:S01]  /*a930*/  @!PT LDS RZ, [RZ] ;  /* 0x00000000fffff984 */ /* 0x000fe20000000800 */
[----:B------:R-:W-:Y:S01]  /*a940*/  @!PT LDS RZ, [RZ] ;  /* 0x00000000fffff984 */ /* 0x000fe20000000800 */
[----:B------:R-:W-:Y:S01]  /*a950*/  @!PT LDS RZ, [RZ] ;  /* 0x00000000fffff984 */ /* 0x000fe20000000800 */
[----:B------:R-:W-:Y:S01]  /*a960*/  @!P2 LDGSTS.E.BYPASS.LTC128B.128 [R215+0x10800], desc[UR12][R226.64+0x100] ;  /* 0x10800100e2d7afae */ /* 0x000fe2000b981a0c */
[----:B------:R-:W-:Y:S01]  /*a970*/  IMAD.IADD R198, R197, 0x1, R184 ;  /* 0x00000001c5c67824 */ /* 0x000fe200078e02b8 */
[----:B------:R-:W-:Y:S03]  /*a980*/  SEL R132, R187, 0xffffffc0, !P0 ;  /* 0xffffffc0bb847807 */ /* 0x000fe60004000000 */
[----:B------:R-:W-:Y:S01]  /*a990*/  @P2 STS.128 [R215+0x10800], RZ ;  /* 0x010800ffd7002388 */ /* 0x000fe20000000c00 */
[----:B------:R-:W-:Y:S02]  /*a9a0*/  LEA R249, R214, R207, 0x6 ;  /* 0x000000cfd6f97211 */ /* 0x000fe400078e30ff */
[----:B------:R-:W-:Y:S02]  /*a9b0*/  IADD3 R199, PT, PT, R132, R203, RZ ;  /* 0x000000cb84c77210 */ /* 0x000fe40007ffe0ff */
[----:B------:R-:W-:Y:S01]  /*a9c0*/  @!PT LDS RZ, [RZ] ;  /* 0x00000000fffff984 */ /* 0x000fe20000000800 */
[----:B------:R-:W-:Y:S01]  /*a9d0*/  @!PT LDS RZ, [RZ] ;  /* 0x00000000fffff984 */ /* 0x000fe20000000800 */
[----:B------:R-:W-:Y:S01]  /*a9e0*/  @!PT LDS RZ, [RZ] ;  /* 0x00000000fffff984 */ /* 0x000fe20000000800 */
[----:B------:R-:W-:Y:S01]  /*a9f0*/  @!P1 LDGSTS.E.BYPASS.LTC128B.128 [R215+0xd000], desc[UR12][R224.64] ;  /* 0x0d000000e0d79fae */ /* 0x000fe2000b981a0c */
[----:B------:R-:W-:Y:S01]  /*aa00*/  IMAD.IADD R197, R197, 0x1, R132 ;  /* 0x00000001c5c57824 */ /* 0x000fe200078e0284 */
[----:B------:R-:W-:Y:S01]  /*aa10*/  ISETP.NE.AND P4, PT, R214, RZ, PT ;  /* 0x000000ffd600720c */ /* 0x000fe20003f85270 */
[C---:B------:R-:W-:Y:S02]  /*aa20*/  VIADD R251, R249.reuse, 0x19 ;  /* 0x00000019f9fb7836 */ /* 0x040fe40000000000 */
[----:B------:R-:W-:Y:S01]  /*aa30*/  @P1 STS.128 [R215+0xd000], RZ ;  /* 0x00d000ffd7001388 */ /* 0x000fe20000000c00 */
[C---:B------:R-:W-:Y:S01]  /*aa40*/  IADD3 R196, PT, PT, R184.reuse, R199, RZ ;  /* 0x000000c7b8c47210 */ /* 0x040fe20007ffe0ff */
[----:B------:R-:W-:Y:S03]  /*aa50*/  IMAD.IADD R195, R184, 0x1, R197 ;  /* 0x00000001b8c37824 */ /* 0x000fe600078e02c5 */
[----:B------:R-:W-:Y:S01]  /*aa60*/  @!PT LDS RZ, [RZ] ;  /* 0x00000000fffff984 */ /* 0x000fe20000000800 */
[----:B------:R-:W-:Y:S01]  /*aa70*/  @!PT LDS RZ, [RZ] ;  /* 0x00000000fffff984 */ /* 0x000fe20000000800 */
[----:B------:R-:W-:Y:S01]  /*aa80*/  @!PT LDS RZ, [RZ] ;  /* 0x00000000fffff984 */ /* 0x000fe20000000800 */
[----:B------:R-:W-:Y:S01]  /*aa90*/  @!P3 LDGSTS.E.BYPASS.LTC128B.128 [R215+0xf000], desc[UR12][R224.64+0x80] ;  /* 0x0f000080e0d7bfae */ /* 0x000fe2000b981a0c */
[----:B------:R-:W-:Y:S04]  /*aaa0*/  I2FP.F32.U32 R251, R251 ;  /* 0x000000fb00fb7245 */ /* 0x000fe80000201000 */
[----:B------:R-:W-:Y:S05]  /*aab0*/  @P3 STS.128 [R215+0xf000], RZ ;  /* 0x00f000ffd7003388 */ /* 0x000fea0000000c00 */
[----:B------:R-:W-:Y:S01]  /*aac0*/  @!PT LDS RZ, [RZ] ;  /* 0x00000000fffff984 */ /* 0x000fe20000000800 */
[----:B------:R-:W-:Y:S01]  /*aad0*/  @!PT LDS RZ, [RZ] ;  /* 0x00000000fffff984 */ /* 0x000fe20000000800 */
[----:B------:R-:W-:Y:S01]  /*aae0*/  @!PT LDS RZ, [RZ] ;  /* 0x00000000fffff984 */ /* 0x000fe20000000800 */
[----:B------:R1:W-:Y:S05]  /*aaf0*/  @!P2 LDGSTS.E.BYPASS.LTC128B.128 [R215+0x11000], desc[UR12][R224.64+0x100] ;  /* 0x11000100e0d7afae */ /* 0x0003ea000b981a0c */
        /* <DEDUP_REMOVED lines=14> */
[----:B------:R2:W-:Y:S01]  /*abe0*/  @!P2 LDGSTS.E.BYPASS.LTC128B.128 [R215+0x11800], desc[UR12][R134.64+0x100] ;  /* 0x1180010086d7afae */ /* 0x0005e2000b981a0c */
[----:B-1----:R-:W-:Y:S04]  /*abf0*/  VIADD R225, R249, 0x1 ;  /* 0x00000001f9e17836 */ /* 0x002fe80000000000 */
[----:B------:R-:W-:Y:S05]  /*ac00*/  @P2 STS.128 [R215+0x11800], RZ ;  /* 0x011800ffd7002388 */ /* 0x000fea0000000c00 */
[----:B------:R-:W-:Y:S01]  /*ac10*/  LDSM.16.M88.4 R140, [R203] ;  /* 0x00000000cb8c783b */ /* 0x000fe20000000200 */
[----:B------:R-:W-:Y:S04]  /*ac20*/  I2FP.F32.U32 R225, R225 ;  /* 0x000000e100e17245 */ /* 0x000fe80000201000 */
[----:B------:R-:W1:Y:S05]  /*ac30*/  LDSM.16.M88.4 R144, [R201+UR5+0x6000] ;  /* 0x00600005c990783b */ /* 0x000e6a0008000200 */
        /* <DEDUP_REMOVED lines=8> */
[C---:B-1----:R-:W-:Y:S04]  /*acc0*/  HMMA.16816.F32 R4, R140.reuse, R144, RZ ;  /* 0x000000908c04723c */ /* 0x042fe800000018ff */
[----:B------:R-:W-:Y:S04]  /*acd0*/  LDSM.16.M88.4 R176, [R199] ;  /* 0x00000000c7b0783b */ /* 0x000fe80000000200 */
[C---:B------:R-:W-:Y:S01]  /*ace0*/  HMMA.16816.F32 R8, R140.reuse, R146, RZ ;  /* 0x000000928c08723c */ /* 0x040fe200000018ff */
[----:B------:R-:W1:Y:S05]  /*acf0*/  LDSM.16.M88.4 R144, [R198+0x7800] ;  /* 0x00780000c690783b */ /* 0x000e6a0000000200 */
[----:B------:R-:W1:Y:S02]  /*ad00*/  LDSM.16.M88.4 R180, [R197+0x6000] ;  /* 0x00600000c5b4783b */ /* 0x000e640000000200 */
[C---:B---3--:R-:W-:Y:S03]  /*ad10*/  HMMA.16816.F32 R12, R140.reuse, R148, RZ ;  /* 0x000000948c0c723c */ /* 0x048fe600000018ff */
[----:B--2---:R-:W2:Y:S05]  /*ad20*/  LDSM.16.M88.4 R132, [R197+0x6800] ;  /* 0x00680000c584783b */ /* 0x004eaa0000000200 */
[C---:B------:R-:W-:Y:S01]  /*ad30*/  HMMA.16816.F32 R16, R140.reuse, R150, RZ ;  /* 0x000000968c10723c */ /* 0x040fe200000018ff */
[----:B------:R-:W3:Y:S05]  /*ad40*/  LDSM.16.M88.4 R136, [R197+0x7000] ;  /* 0x00700000c588783b */ /* 0x000eea0000000200 */
[----:B------:R-:W-:Y:S02]  /*ad50*/  LDSM.16.M88.4 R148, [R196] ;  /* 0x00000000c494783b */ /* 0x000fe40000000200 */
[C---:B----4-:R-:W-:Y:S08]  /*ad60*/  HMMA.16816.F32 R20, R140.reuse, R152, RZ ;  /* 0x000000988c14723c */ /* 0x050ff000000018ff */
[C---:B------:R-:W-:Y:S01]  /*ad70*/  HMMA.16816.F32 R24, R140.reuse, R154, RZ ;  /* 0x0000009a8c18723c */ /* 0x040fe200000018ff */
[----:B------:R-:W-:Y:S07]  /*ad80*/  LDSM.16.M88.4 R152, [R195+0x6000] ;  /* 0x00600000c398783b */ /* 0x000fee0000000200 */
[C---:B-----5:R-:W-:Y:S08]  /*ad90*/  HMMA.16816.F32 R28, R140.reuse, R156, RZ ;  /* 0x0000009c8c1c723c */ /* 0x060ff000000018ff */
[----:B------:R-:W-:Y:S01]  /*ada0*/  HMMA.16816.F32 R32, R140, R158, RZ ;  /* 0x0000009e8c20723c */ /* 0x000fe200000018ff */
[----:B------:R-:W4:Y:S05]  /*adb0*/  LDSM.16.M88.4 R140, [R197+0x7800] ;  /* 0x00780000c58c783b */ /* 0x000f2a0000000200 */
[----:B------:R-:W-:Y:S02]  /*adc0*/  LDSM.16.M88.4 R156, [R195+0x7000] ;  /* 0x00700000c39c783b */ /* 0x000fe40000000200 */
[C---:B------:R-:W-:Y:S08]  /*add0*/  HMMA.16816.F32 R4, R160.reuse, R164, R4 ;  /* 0x000000a4a004723c */ /* 0x040ff00000001804 */
        /* <DEDUP_REMOVED lines=8> */
[C---:B-1----:R-:W-:Y:S08]  /*ae60*/  HMMA.16816.F32 R28, R160.reuse, R144, R28 ;  /* 0x00000090a01c723c */ /* 0x042ff0000000181c */
[----:B------:R-:W-:Y:S01]  /*ae70*/  HMMA.16816.F32 R32, R160, R146, R32 ;  /* 0x00000092a020723c */ /* 0x000fe20000001820 */
[----:B------:R-:W1:Y:S05]  /*ae80*/  LDSM.16.M88.4 R144, [R195+0x6800] ;  /* 0x00680000c390783b */ /* 0x000e6a0000000200 */
[----:B------:R-:W5:Y:S02]  /*ae90*/  LDSM.16.M88.4 R160, [R195+0x7800] ;  /* 0x00780000c3a0783b */ /* 0x000f640000000200 */
[C---:B------:R-:W-:Y:S08]  /*aea0*/  HMMA.16816.F32 R4, R176.reuse, R180, R4 ;  /* 0x000000b4b004723c */ /* 0x040ff00000001804 */
[C---:B------:R-:W-:Y:S08]  /*aeb0*/  HMMA.16816.F32 R8, R176.reuse, R182, R8 ;  /* 0x000000b6b008723c */ /* 0x040ff00000001808 */
[C---:B--2---:R-:W-:Y:S08]  /*aec0*/  HMMA.16816.F32 R12, R176.reuse, R132, R12 ;  /* 0x00000084b00c723c */ /* 0x044ff0000000180c */
[C---:B------:R-:W-:Y:S01]  /*aed0*/  HMMA.16816.F32 R16, R176.reuse, R134, R16 ;  /* 0x00000086b010723c */ /* 0x040fe20000001810 */
[----:B------:R-:W2:Y:S07]  /*aee0*/  LDSM.16.M88.4 R132, [R201+UR5+0x8800] ;  /* 0x00880005c984783b */ /* 0x000eae0008000200 */
[C---:B---3--:R-:W-:Y:S08]  /*aef0*/  HMMA.16816.F32 R20, R176.reuse, R136, R20 ;  /* 0x00000088b014723c */ /* 0x048ff00000001814 */
[C---:B------:R-:W-:Y:S01]  /*af00*/  HMMA.16816.F32 R24, R176.reuse, R138, R24 ;  /* 0x0000008ab018723c */ /* 0x040fe20000001818 */
[----:B------:R-:W3:Y:S07]  /*af10*/  LDSM.16.M88.4 R136, [R201+UR5+0x9000] ;  /* 0x00900005c988783b */ /* 0x000eee0008000200 */
[C---:B----4-:R-:W-:Y:S08]  /*af20*/  HMMA.16816.F32 R28, R176.reuse, R140, R28 ;  /* 0x0000008cb01c723c */ /* 0x050ff0000000181c */
[----:B------:R-:W-:Y:S01]  /*af30*/  HMMA.16816.F32 R32, R176, R142, R32 ;  /* 0x0000008eb020723c */ /* 0x000fe20000001820 */
[----:B------:R-:W4:Y:S05]  /*af40*/  LDSM.16.M88.4 R140, [R201+UR5+0x9800] ;  /* 0x00980005c98c783b */ /* 0x000f2a0008000200 */
        /* <DEDUP_REMOVED lines=10> */
[C---:B-----5:R-:W-:Y:S08]  /*aff0*/  HMMA.16816.F32 R28, R148.reuse, R160, R28 ;  /* 0x000000a0941c723c */ /* 0x060ff0000000181c */
[----:B------:R-:W-:Y:S01]  /*b000*/  HMMA.16816.F32 R32, R148, R162, R32 ;  /* 0x000000a29420723c */ /* 0x000fe20000001820 */
[----:B------:R-:W5:Y:S05]  /*b010*/  LDSM.16.M88.4 R148, [R198+0x9000] ;  /* 0x00900000c694783b */ /* 0x000f6a0000000200 */
[----:B------:R-:W5:Y:S02]  /*b020*/  LDSM.16.M88.4 R160, [R197+0x8000] ;  /* 0x00800000c5a0783b */ /* 0x000f640000000200 */
        /* <DEDUP_REMOVED lines=11> */
[----:B------:R-:W4:Y:S05]  /*b0e0*/  LDSM.16.M88.4 R140, [R197+0x9800] ;  /* 0x00980000c58c783b */ /* 0x000f2a0000000200 */
[----:B------:R-:W4:Y:S02]  /*b0f0*/  LDSM.16.M88.4 R164, [R196+0x2000] ;  /* 0x00200000c4a4783b */ /* 0x000f240000000200 */
[C---:B------:R-:W-:Y:S08]  /*b100*/  HMMA.16816.F32 R4, R172.reuse, R176, R4 ;  /* 0x000000b0ac04723c */ /* 0x040ff00000001804 */
[C---:B------:R-:W-:Y:S01]  /*b110*/  HMMA.16816.F32 R8, R172.reuse, R178, R8 ;  /* 0x000000b2ac08723c */ /* 0x040fe20000001808 */
[----:B------:R-:W-:Y:S07]  /*b120*/  LDSM.16.M88.4 R176, [R195+0xa000] ;  /* 0x00a00000c3b0783b */ /* 0x000fee0000000200 */
        /* <DEDUP_REMOVED lines=8> */
[----:B------:R-:W5:Y:S05]  /*b1b0*/  LDSM.16.M88.4 R152, [R195+0x9800] ;  /* 0x00980000c398783b */ /* 0x000f6a0000000200 */
[----:B------:R-:W-:Y:S02]  /*b1c0*/  LDSM.16.M88.4 R172, [R201+UR5+0xa000] ;  /* 0x00a00005c9ac783b */ /* 0x000fe40008000200 */
[C---:B------:R-:W-:Y:S08]  /*b1d0*/  HMMA.16816.F32 R4, R156.reuse, R160, R4 ;  /* 0x000000a09c04723c */ /* 0x040ff00000001804 */
[C---:B------:R-:W-:Y:S01]  /*b1e0*/  HMMA.16816.F32 R8, R156.reuse, R162, R8 ;  /* 0x000000a29c08723c */ /* 0x040fe20000001808 */
[----:B------:R-:W5:Y:S07]  /*b1f0*/  LDSM.16.M88.4 R160, [R203+0x4000] ;  /* 0x00400000cba0783b */ /* 0x000f6e0000000200 */
        /* <DEDUP_REMOVED lines=9> */
[----:B------:R-:W-:Y:S02]  /*b290*/  LDSM.16.M88.4 R156, [R200+0x4000] ;  /* 0x00400000c89c783b */ /* 0x000fe40000000200 */
[C---:B------:R-:W-:Y:S08]  /*b2a0*/  HMMA.16816.F32 R4, R164.reuse, R168, R4 ;  /* 0x000000a8a404723c */ /* 0x040ff00000001804 */
[C---:B------:R-:W-:Y:S01]  /*b2b0*/  HMMA.16816.F32 R8, R164.reuse, R170, R8 ;  /* 0x000000aaa408723c */ /* 0x040fe20000001808 */
[----:B------:R-:W4:Y:S07]  /*b2c0*/  LDSM.16.M88.4 R168, [R198+0xa000] ;  /* 0x00a00000c6a8783b */ /* 0x000f2e0000000200 */
        /* <DEDUP_REMOVED lines=9> */
[----:B------:R-:W-:Y:S02]  /*b360*/  LDSM.16.M88.4 R164, [R199+0x4000] ;  /* 0x00400000c7a4783b */ /* 0x000fe40000000200 */
[C---:B------:R-:W-:Y:S08]  /*b370*/  HMMA.16816.F32 R4, R160.reuse, R172, R4 ;  /* 0x000000aca004723c */ /* 0x040ff00000001804 */
[C---:B------:R-:W-:Y:S01]  /*b380*/  HMMA.16816.F32 R8, R160.reuse, R174, R8 ;  /* 0x000000aea008723c */ /* 0x040fe20000001808 */
[----:B------:R-:W5:Y:S07]  /*b390*/  LDSM.16.M88.4 R172, [R197+0xa000] ;  /* 0x00a00000c5ac783b */ /* 0x000f6e0000000200 */
        /* <DEDUP_REMOVED lines=11> */
[C---:B------:R-:W-:Y:S08]  /*b450*/  HMMA.16816.F32 R8, R156.reuse, R170, R8 ;  /* 0x000000aa9c08723c */ /* 0x040ff00000001808 */
[C---:B-1----:R-:W-:Y:S08]  /*b460*/  HMMA.16816.F32 R12, R156.reuse, R144, R12 ;  /* 0x000000909c0c723c */ /* 0x042ff0000000180c */
[C---:B------:R-:W-:Y:S08]  /*b470*/  HMMA.16816.F32 R16, R156.reuse, R146, R16 ;  /* 0x000000929c10723c */ /* 0x040ff00000001810 */
[C---:B-----5:R-:W-:Y:S08]  /*b480*/  HMMA.16816.F32 R20, R156.reuse, R148, R20 ;  /* 0x000000949c14723c */ /* 0x060ff00000001814 */
[C---:B------:R-:W-:Y:S08]  /*b490*/  HMMA.16816.F32 R24, R156.reuse, R150, R24 ;  /* 0x000000969c18723c */ /* 0x040ff00000001818 */
[C---:B------:R-:W-:Y:S08]  /*b4a0*/  HMMA.16816.F32 R28, R156.reuse, R152, R28 ;  /* 0x000000989c1c723c */ /* 0x040ff0000000181c */
[----:B------:R-:W-:Y:S08]  /*b4b0*/  HMMA.16816.F32 R32, R156, R154, R32 ;  /* 0x0000009a9c20723c */ /* 0x000ff00000001820 */
[C---:B------:R-:W-:Y:S08]  /*b4c0*/  HMMA.16816.F32 R4, R164.reuse, R172, R4 ;  /* 0x000000aca404723c */ /* 0x040ff00000001804 */
[C---:B------:R-:W-:Y:S08]  /*b4d0*/  HMMA.16816.F32 R8, R164.reuse, R174, R8 ;  /* 0x000000aea408723c */ /* 0x040ff00000001808 */
[C---:B--2---:R-:W-:Y:S08]  /*b4e0*/  HMMA.16816.F32 R12, R164.reuse, R132, R12 ;  /* 0x00000084a40c723c */ /* 0x044ff0000000180c */
[C---:B------:R-:W-:Y:S01]  /*b4f0*/  HMMA.16816.F32 R16, R164.reuse, R134, R16 ;  /* 0x00000086a410723c */ /* 0x040fe20000001810 */
[----:B------:R-:W1:Y:S07]  /*b500*/  LDSM.16.M88.4 R132, [R195+0xa800] ;  /* 0x00a80000c384783b */ /* 0x000e6e0000000200 */
[C---:B---3--:R-:W-:Y:S08]  /*b510*/  HMMA.16816.F32 R20, R164.reuse, R136, R20 ;  /* 0x00000088a414723c */ /* 0x048ff00000001814 */
[C---:B------:R-:W-:Y:S01]  /*b520*/  HMMA.16816.F32 R24, R164.reuse, R138, R24 ;  /* 0x0000008aa418723c */ /* 0x040fe20000001818 */
[----:B------:R-:W2:Y:S07]  /*b530*/  LDSM.16.M88.4 R136, [R195+0xb000] ;  /* 0x00b00000c388783b */ /* 0x000eae0000000200 */
[C---:B----4-:R-:W-:Y:S08]  /*b540*/  HMMA.16816.F32 R28, R164.reuse, R140, R28 ;  /* 0x0000008ca41c723c */ /* 0x050ff0000000181c */
[----:B------:R-:W-:Y:S08]  /*b550*/  HMMA.16816.F32 R32, R164, R142, R32 ;  /* 0x0000008ea420723c */ /* 0x000ff00000001820 */
[C---:B------:R-:W-:Y:S08]  /*b560*/  HMMA.16816.F32 R4, R160.reuse, R176, R4 ;  /* 0x000000b0a004723c */ /* 0x040ff00000001804 */
[C---:B------:R-:W-:Y:S08]  /*b570*/  HMMA.16816.F32 R8, R160.reuse, R178, R8 ;  /* 0x000000b2a008723c */ /* 0x040ff00000001808 */
[C---:B-1----:R-:W-:Y:S03]  /*b580*/  HMMA.16816.F32 R12, R160.reuse, R132, R12 ;  /* 0x00000084a00c723c */ /* 0x042fe6000000180c */
[----:B------:R-:W-:Y:S01]  /*b590*/  FMUL.FTZ R250, R4, UR6 ;  /* 0x0000000604fa7c20 */ /* 0x000fe20008410000 */
[----:B------:R-:W-:Y:S01]  /*b5a0*/  FMUL.FTZ R247, R6, UR6 ;  /* 0x0000000606f77c20 */ /* 0x000fe20008410000 */
[----:B------:R-:W-:Y:S01]  /*b5b0*/  FMUL.FTZ R248, R5, UR6 ;  /* 0x0000000605f87c20 */ /* 0x000fe20008410000 */
[----:B------:R-:W-:Y:S01]  /*b5c0*/  FMUL.FTZ R245, R7, UR6 ;  /* 0x0000000607f57c20 */ /* 0x000fe20008410000 */
[----:B------:R-:W-:Y:S01]  /*b5d0*/  VIADD R5, R249, 0x31 ;  /* 0x00000031f9057836 */ /* 0x000fe20000000000 */
        /* <DEDUP_REMOVED lines=17> */
[----:B------:R-:W-:Y:S01]  /*b6f0*/  IADD3 R137, PT, PT, R249, 0x8, RZ ;  /* 0x00000008f9897810 */ /* 0x000fe20007ffe0ff */
[----:B------:R-:W-:Y:S04]  /*b700*/  FMUL.FTZ R236, R17, UR6 ;  /* 0x0000000611ec7c20 */ /* 0x000fe80008410000 */
[----:B------:R-:W5:Y:S01]  /*b710*/  MUFU.TANH R241, R241 ;  /* 0x000000f100f17308 */ /* 0x000f620000002400 */
[----:B---3--:R-:W-:Y:S01]  /*b720*/  I2FP.F32.U32 R195, R249 ;  /* 0x000000f900c37245 */ /* 0x008fe20000201000 */
[----:B------:R-:W-:Y:S01]  /*b730*/  FMUL.FTZ R232, R20, UR6 ;  /* 0x0000000614e87c20 */ /* 0x000fe20008410000 */
[----:B------:R-:W-:Y:S01]  /*b740*/  FMUL.FTZ R231, R22, UR6 ;  /* 0x0000000616e77c20 */ /* 0x000fe20008410000 */
[----:B------:R-:W-:Y:S01]  /*b750*/  FMUL.FTZ R233, R19, UR6 ;  /* 0x0000000613e97c20 */ /* 0x000fe20008410000 */
[----:B------:R-:W-:Y:S01]  /*b760*/  I2FP.F32.U32 R137, R137 ;  /* 0x0000008900897245 */ /* 0x000fe20000201000 */
[CC--:B-1----:R-:W-:Y:S01]  /*b770*/  FFMA.FTZ R250, R195.reuse, R0.reuse, R250 ;  /* 0x00000000c3fa7223 */ /* 0x0c2fe200000100fa */
[-C--:B--2---:R-:W-:Y:S03]  /*b780*/  FFMA.FTZ R247, R195, R0.reuse, R247 ;  /* 0x00000000c3f77223 */ /* 0x084fe600000100f7 */
[----:B------:R-:W1:Y:S01]  /*b790*/  MUFU.TANH R246, R246 ;  /* 0x000000f600f67308 */ /* 0x000e620000002400 */
[C---:B------:R-:W-:Y:S02]  /*b7a0*/  VIADD R195, R249.reuse, 0x9 ;  /* 0x00000009f9c37836 */ /* 0x040fe40000000000 */
[----:B------:R-:W-:Y:S01]  /*b7b0*/  FMUL.FTZ R238, R16, UR6 ;  /* 0x0000000610ee7c20 */ /* 0x000fe20008410000 */
[----:B------:R-:W-:Y:S01]  /*b7c0*/  FMUL.FTZ R235, R18, UR6 ;  /* 0x0000000612eb7c20 */ /* 0x000fe20008410000 */
[----:B------:R-:W-:Y:S01]  /*b7d0*/  IADD3 R136, PT, PT, R249, 0x10, RZ ;  /* 0x00000010f9887810 */ /* 0x000fe20007ffe0ff */
[----:B------:R-:W-:Y:S01]  /*b7e0*/  FMUL.FTZ R196, R27, UR6 ;  /* 0x000000061bc47c20 */ /* 0x000fe20008410000 */
[----:B------:R-:W-:Y:S01]  /*b7f0*/  I2FP.F32.U32 R195, R195 ;  /* 0x000000c300c37245 */ /* 0x000fe20000201000 */
[----:B------:R-:W-:Y:S02]  /*b800*/  FMUL.FTZ R230, R24, UR6 ;  /* 0x0000000618e67c20 */ /* 0x000fe40008410000 */
[----:B------:R-:W2:Y:S01]  /*b810*/  MUFU.TANH R243, R243 ;  /* 0x000000f300f37308 */ /* 0x000ea20000002400 */
[C---:B----4-:R-:W-:Y:S03]  /*b820*/  HMMA.16816.F32 R28, R160.reuse, R132, R28 ;  /* 0x00000084a01c723c */ /* 0x050fe6000000181c */
[CC--:B-----5:R-:W-:Y:S01]  /*b830*/  FFMA.FTZ R244, R195.reuse, R0.reuse, R244 ;  /* 0x00000000c3f47223 */ /* 0x0e0fe200000100f4 */
[-C--:B------:R-:W-:Y:S01]  /*b840*/  FFMA.FTZ R241, R195, R0.reuse, R241 ;  /* 0x00000000c3f17223 */ /* 0x080fe200000100f1 */
[----:B------:R-:W-:Y:S02]  /*b850*/  VIADD R195, R249, 0x11 ;  /* 0x00000011f9c37836 */ /* 0x000fe40000000000 */
[----:B------:R-:W-:Y:S02]  /*b860*/  FMUL.FTZ R227, R26, UR6 ;  /* 0x000000061ae37c20 */ /* 0x000fe40008410000 */
[----:B------:R-:W3:Y:S01]  /*b870*/  MUFU.TANH R248, R248 ;  /* 0x000000f800f87308 */ /* 0x000ee20000002400 */
[----:B------:R-:W-:Y:S03]  /*b880*/  HMMA.16816.F32 R32, R160, R134, R32 ;  /* 0x00000086a020723c */ /* 0x000fe60000001820 */
[----:B------:R-:W-:Y:S01]  /*b890*/  I2FP.F32.U32 R195, R195 ;  /* 0x000000c300c37245 */ /* 0x000fe20000201000 */
[-C--:B-1----:R-:W-:Y:S01]  /*b8a0*/  FFMA.FTZ R246, R137, R0.reuse, R246 ;  /* 0x0000000089f67223 */ /* 0x082fe200000100f6 */
[----:B------:R-:W-:Y:S01]  /*b8b0*/  FMUL.FTZ R234, R21, UR6 ;  /* 0x0000000615ea7c20 */ /* 0x000fe20008410000 */
[----:B------:R-:W-:Y:S03]  /*b8c0*/  FMUL.FTZ R229, R23, UR6 ;  /* 0x0000000617e57c20 */ /* 0x000fe60008410000 */
[----:B------:R-:W1:Y:S01]  /*b8d0*/  MUFU.TANH R245, R245 ;  /* 0x000000f500f57308 */ /* 0x000e620000002400 */
[----:B------:R-:W-:Y:S01]  /*b8e0*/  FMUL.FTZ R228, R25, UR6 ;  /* 0x0000000619e47c20 */ /* 0x000fe20008410000 */
[----:B--2---:R-:W-:Y:S01]  /*b8f0*/  FFMA.FTZ R243, R137, R0, R243 ;  /* 0x0000000089f37223 */ /* 0x004fe200000100f3 */
[----:B------:R-:W-:Y:S01]  /*b900*/  I2FP.F32.U32 R137, R136 ;  /* 0x0000008800897245 */ /* 0x000fe20000201000 */
[----:B------:R-:W-:Y:S01]  /*b910*/  FMUL.FTZ R226, R28, UR6 ;  /* 0x000000061ce27c20 */ /* 0x000fe20008410000 */
[C---:B------:R-:W-:Y:S01]  /*b920*/  IADD3 R136, PT, PT, R249.reuse, 0x18, RZ ;  /* 0x00000018f9887810 */ /* 0x040fe20007ffe0ff */
[----:B------:R-:W-:Y:S02]  /*b930*/  VIADD R134, R249, 0x28 ;  /* 0x00000028f9867836 */ /* 0x000fe40000000000 */
[----:B------:R-:W-:Y:S02]  /*b940*/  FMUL.FTZ R224, R29, UR6 ;  /* 0x000000061de07c20 */ /* 0x000fe40008410000 */
[----:B------:R-:W2:Y:S01]  /*b950*/  MUFU.TANH R242, R242 ;  /* 0x000000f200f27308 */ /* 0x000ea20000002400 */
[----:B------:R-:W-:Y:S01]  /*b960*/  I2FP.F32.U32 R135, R136 ;  /* 0x0000008800877245 */ /* 0x000fe20000201000 */
[-C--:B---3--:R-:W-:Y:S01]  /*b970*/  FFMA.FTZ R248, R225, R0.reuse, R248 ;  /* 0x00000000e1f87223 */ /* 0x088fe200000100f8 */
[----:B------:R-:W-:Y:S01]  /*b980*/  FMUL.FTZ R136, R31, UR6 ;  /* 0x000000061f887c20 */ /* 0x000fe20008410000 */
[----:B------:R-:W-:Y:S01]  /*b990*/  FMUL.FTZ R252, R32, UR6 ;  /* 0x0000000620fc7c20 */ /* 0x000fe20008410000 */
[----:B------:R-:W-:Y:S02]  /*b9a0*/  IADD3 R7, PT, PT, R249, 0x38, RZ ;  /* 0x00000038f9077810 */ /* 0x000fe40007ffe0ff */
[----:B------:R-:W-:Y:S03]  /*b9b0*/  I2FP.F32.U32 R5, R5 ;  /* 0x0000000500057245 */ /* 0x000fe60000201000 */
[----:B------:R-:W3:Y:S01]  /*b9c0*/  MUFU.TANH R239, R239 ;  /* 0x000000ef00ef7308 */ /* 0x000ee20000002400 */
[----:B------:R-:W-:Y:S01]  /*b9d0*/  I2FP.F32.U32 R7, R7 ;  /* 0x0000000700077245 */ /* 0x000fe20000201000 */
[-C--:B-1----:R-:W-:Y:S08]  /*b9e0*/  FFMA.FTZ R245, R225, R0.reuse, R245 ;  /* 0x00000000e1f57223 */ /* 0x082ff000000100f5 */
[----:B------:R-:W1:Y:S01]  /*b9f0*/  MUFU.TANH R240, R240 ;  /* 0x000000f000f07308 */ /* 0x000e620000002400 */
[CC--:B--2---:R-:W-:Y:S09]  /*ba00*/  FFMA.FTZ R242, R195.reuse, R0.reuse, R242 ;  /* 0x00000000c3f27223 */ /* 0x0c4ff200000100f2 */
[----:B------:R-:W2:Y:S01]  /*ba10*/  MUFU.TANH R237, R237 ;  /* 0x000000ed00ed7308 */ /* 0x000ea20000002400 */
[-C--:B---3--:R-:W-:Y:S01]  /*ba20*/  FFMA.FTZ R239, R195, R0.reuse, R239 ;  /* 0x00000000c3ef7223 */ /* 0x088fe200000100ef */
[----:B------:R-:W-:Y:S04]  /*ba30*/  IADD3 R195, PT, PT, R249, 0x20, RZ ;  /* 0x00000020f9c37810 */ /* 0x000fe80007ffe0ff */
[----:B------:R-:W-:Y:S04]  /*ba40*/  I2FP.F32.U32 R195, R195 ;  /* 0x000000c300c37245 */ /* 0x000fe80000201000 */
[----:B------:R-:W3:Y:S01]  /*ba50*/  MUFU.TANH R232, R232 ;  /* 0x000000e800e87308 */ /* 0x000ee20000002400 */
[CC--:B-1----:R-:W-:Y:S09]  /*ba60*/  FFMA.FTZ R240, R137.reuse, R0.reuse, R240 ;  /* 0x0000000089f07223 */ /* 0x0c2ff200000100f0 */
[----:B------:R-:W1:Y:S01]  /*ba70*/  MUFU.TANH R231, R231 ;  /* 0x000000e700e77308 */ /* 0x000e620000002400 */
[-C--:B--2---:R-:W-:Y:S01]  /*ba80*/  FFMA.FTZ R237, R137, R0.reuse, R237 ;  /* 0x0000000089ed7223 */ /* 0x084fe200000100ed */
[----:B------:R-:W-:Y:S08]  /*ba90*/  FMUL.FTZ R137, R30, UR6 ;  /* 0x000000061e897c20 */ /* 0x000ff00008410000 */
[----:B------:R-:W2:Y:S01]  /*baa0*/  MUFU.TANH R236, R236 ;  /* 0x000000ec00ec7308 */ /* 0x000ea20000002400 */
[CC--:B---3--:R-:W-:Y:S09]  /*bab0*/  FFMA.FTZ R232, R195.reuse, R0.reuse, R232 ;  /* 0x00000000c3e87223 */ /* 0x0c8ff200000100e8 */
[----:B------:R-:W3:Y:S01]  /*bac0*/  MUFU.TANH R233, R233 ;  /* 0x000000e900e97308 */ /* 0x000ee20000002400 */
[-C--:B-1----:R-:W-:Y:S09]  /*bad0*/  FFMA.FTZ R231, R195, R0.reuse, R231 ;  /* 0x00000000c3e77223 */ /* 0x082ff200000100e7 */
[----:B------:R-:W1:Y:S01]  /*bae0*/  MUFU.TANH R238, R238 ;  /* 0x000000ee00ee7308 */ /* 0x000e620000002400 */
[CC--:B--2---:R-:W-:Y:S09]  /*baf0*/  FFMA.FTZ R236, R251.reuse, R0.reuse, R236 ;  /* 0x00000000fbec7223 */ /* 0x0c4ff200000100ec */
[----:B------:R-:W2:Y:S01]  /*bb00*/  MUFU.TANH R235, R235 ;  /* 0x000000eb00eb7308 */ /* 0x000ea20000002400 */
[----:B---3--:R-:W-:Y:S01]  /*bb10*/  FFMA.FTZ R233, R251, R0, R233 ;  /* 0x00000000fbe97223 */ /* 0x008fe200000100e9 */
[----:B------:R-:W-:Y:S02]  /*bb20*/  I2FP.F32.U32 R251, R134 ;  /* 0x0000008600fb7245 */ /* 0x000fe40000201000 */
[----:B------:R-:W-:Y:S06]  /*bb30*/  IADD3 R134, PT, PT, R249, 0x30, RZ ;  /* 0x00000030f9867810 */ /* 0x000fec0007ffe0ff */
[----:B------:R3:W-:Y:S01]  /*bb40*/  MUFU.TANH R225, R196 ;  /* 0x000000c400e17308 */ /* 0x0007e20000002400 */
[CC--:B-1----:R-:W-:Y:S09]  /*bb50*/  FFMA.FTZ R238, R135.reuse, R0.reuse, R238 ;  /* 0x0000000087ee7223 */ /* 0x0c2ff200000100ee */
[----:B------:R-:W1:Y:S01]  /*bb60*/  MUFU.TANH R230, R230 ;  /* 0x000000e600e67308 */ /* 0x000e620000002400 */
[----:B--2---:R-:W-:Y:S01]  /*bb70*/  FFMA.FTZ R235, R135, R0, R235 ;  /* 0x0000000087eb7223 */ /* 0x004fe200000100eb */
[C---:B------:R-:W-:Y:S04]  /*bb80*/  IADD3 R135, PT, PT, R249.reuse, 0x21, RZ ;  /* 0x00000021f9877810 */ /* 0x040fe80007ffe0ff */
[----:B------:R-:W-:Y:S04]  /*bb90*/  I2FP.F32.U32 R135, R135 ;  /* 0x0000008700877245 */ /* 0x000fe80000201000 */
[----:B------:R-:W2:Y:S01]  /*bba0*/  MUFU.TANH R227, R227 ;  /* 0x000000e300e37308 */ /* 0x000ea20000002400 */
[----:B---3--:R-:W-:Y:S04]  /*bbb0*/  IADD3 R196, PT, PT, R249, 0x29, RZ ;  /* 0x00000029f9c47810 */ /* 0x008fe80007ffe0ff */
[----:B------:R-:W-:Y:S05]  /*bbc0*/  I2FP.F32.U32 R196, R196 ;  /* 0x000000c400c47245 */ /* 0x000fea0000201000 */
[----:B------:R-:W3:Y:S01]  /*bbd0*/  MUFU.TANH R234, R234 ;  /* 0x000000ea00ea7308 */ /* 0x000ee20000002400 */
[CC--:B-1----:R-:W-:Y:S01]  /*bbe0*/  FFMA.FTZ R230, R251.reuse, R0.reuse, R230 ;  /* 0x00000000fbe67223 */ /* 0x0c2fe200000100e6 */
[-C--:B------:R-:W-:Y:S08]  /*bbf0*/  FFMA.FTZ R225, R196, R0.reuse, R225 ;  /* 0x00000000c4e17223 */ /* 0x080ff000000100e1 */
[----:B------:R-:W1:Y:S01]  /*bc00*/  MUFU.TANH R229, R229 ;  /* 0x000000e500e57308 */ /* 0x000e620000002400 */
[----:B--2---:R-:W-:Y:S01]  /*bc10*/  FFMA.FTZ R227, R251, R0, R227 ;  /* 0x00000000fbe37223 */ /* 0x004fe200000100e3 */
[----:B------:R-:W-:Y:S01]  /*bc20*/  I2FP.F32.U32 R251, R134 ;  /* 0x0000008600fb7245 */ /* 0x000fe20000201000 */
[----:B------:R-:W-:Y:S07]  /*bc30*/  FMUL.FTZ R134, R35, UR6 ;  /* 0x0000000623867c20 */ /* 0x000fee0008410000 */
[----:B------:R-:W2:Y:S01]  /*bc40*/  MUFU.TANH R228, R228 ;  /* 0x000000e400e47308 */ /* 0x000ea20000002400 */
[CC--:B---3--:R-:W-:Y:S09]  /*bc50*/  FFMA.FTZ R234, R135.reuse, R0.reuse, R234 ;  /* 0x0000000087ea7223 */ /* 0x0c8ff200000100ea */
[----:B------:R-:W3:Y:S01]  /*bc60*/  MUFU.TANH R226, R226 ;  /* 0x000000e200e27308 */ /* 0x000ee20000002400 */
[-C--:B-1----:R-:W-:Y:S01]  /*bc70*/  FFMA.FTZ R229, R135, R0.reuse, R229 ;  /* 0x0000000087e57223 */ /* 0x082fe200000100e5 */
[----:B------:R-:W-:Y:S08]  /*bc80*/  FMUL.FTZ R135, R34, UR6 ;  /* 0x0000000622877c20 */ /* 0x000ff00008410000 */
[----:B------:R-:W1:Y:S01]  /*bc90*/  MUFU.TANH R137, R137 ;  /* 0x0000008900897308 */ /* 0x000e620000002400 */
[-C--:B--2---:R-:W-:Y:S01]  /*bca0*/  FFMA.FTZ R228, R196, R0.reuse, R228 ;  /* 0x00000000c4e47223 */ /* 0x084fe200000100e4 */
[----:B------:R-:W-:Y:S08]  /*bcb0*/  FMUL.FTZ R196, R33, UR6 ;  /* 0x0000000621c47c20 */ /* 0x000ff00008410000 */
[----:B------:R2:W4:Y:S01]  /*bcc0*/  MUFU.TANH R195, R252 ;  /* 0x000000fc00c37308 */ /* 0x0005220000002400 */
[CC--:B---3--:R-:W-:Y:S09]  /*bcd0*/  FFMA.FTZ R226, R251.reuse, R0.reuse, R226 ;  /* 0x00000000fbe27223 */ /* 0x0c8ff200000100e2 */
[----:B------:R-:W3:Y:S01]  /*bce0*/  MUFU.TANH R224, R224 ;  /* 0x000000e000e07308 */ /* 0x000ee20000002400 */
[----:B-1----:R-:W-:Y:S01]  /*bcf0*/  FFMA.FTZ R137, R251, R0, R137 ;  /* 0x00000000fb897223 */ /* 0x002fe20000010089 */
[----:B------:R-:W-:Y:S04]  /*bd00*/  FMNMX3.FTZ R251, R2, R250, R248, !PT ;  /* 0x000000fa02fb7276 */ /* 0x000fe800078100f8 */
[----:B------:R-:W-:Y:S04]  /*bd10*/  FMNMX3.FTZ R251, R251, R246, R244, !PT ;  /* 0x000000f6fbfb7276 */ /* 0x000fe800078100f4 */
[----:B------:R-:W1:Y:S01]  /*bd20*/  MUFU.TANH R136, R136 ;  /* 0x0000008800887308 */ /* 0x000e620000002400 */
[----:B--2---:R-:W-:Y:S01]  /*bd30*/  FMNMX3.FTZ R252, R3, R247, R245, !PT ;  /* 0x000000f703fc7276 */ /* 0x004fe200078100f5 */
[----:B----4-:R-:W-:Y:S01]  /*bd40*/  FFMA.FTZ R195, R7, R0, R195 ;  /* 0x0000000007c37223 */ /* 0x010fe200000100c3 */
[----:B------:R-:W-:Y:S02]  /*bd50*/  FMNMX3.FTZ R9, R251, R240, R242, !PT ;  /* 0x000000f0fb097276 */ /* 0x000fe400078100f2 */
[----:B------:R-:W-:Y:S02]  /*bd60*/  FMNMX3.FTZ R252, R252, R243, R241, !PT ;  /* 0x000000f3fcfc7276 */ /* 0x000fe400078100f1 */
[----:B------:R-:W-:Y:S03]  /*bd70*/  IADD3 R251, PT, PT, R249, 0x39, RZ ;  /* 0x00000039f9fb7810 */ /* 0x000fe60007ffe0ff */
[----:B------:R-:W2:Y:S01]  /*bd80*/  MUFU.TANH R135, R135 ;  /* 0x0000008700877308 */ /* 0x000ea20000002400 */
[----:B------:R-:W-:Y:S01]  /*bd90*/  FMNMX3.FTZ R252, R252, R237, R239, !PT ;  /* 0x000000edfcfc7276 */ /* 0x000fe200078100ef */
[----:B---3--:R-:W-:Y:S01]  /*bda0*/  FFMA.FTZ R224, R5, R0, R224 ;  /* 0x0000000005e07223 */ /* 0x008fe200000100e0 */
[----:B------:R-:W-:Y:S02]  /*bdb0*/  FMNMX3.FTZ R249, R9, R238, R236, !PT ;  /* 0x000000ee09f97276 */ /* 0x000fe400078100ec */
[----:B------:R-:W-:Y:S02]  /*bdc0*/  FMNMX3.FTZ R252, R252, R235, R233, !PT ;  /* 0x000000ebfcfc7276 */ /* 0x000fe400078100e9 */
[----:B------:R-:W-:Y:S03]  /*bdd0*/  FMNMX3.FTZ R249, R249, R232, R234, !PT ;  /* 0x000000e8f9f97276 */ /* 0x000fe600078100ea */
[----:B------:R-:W3:Y:S01]  /*bde0*/  MUFU.TANH R196, R196 ;  /* 0x000000c400c47308 */ /* 0x000ee20000002400 */
[----:B------:R-:W-:Y:S01]  /*bdf0*/  FMNMX3.FTZ R252, R252, R231, R229, !PT ;  /* 0x000000e7fcfc7276 */ /* 0x000fe200078100e5 */
[----:B-1----:R-:W-:Y:S01]  /*be00*/  FFMA.FTZ R136, R5, R0, R136 ;  /* 0x0000000005887223 */ /* 0x002fe20000010088 */
[----:B------:R-:W-:Y:S02]  /*be10*/  I2FP.F32.U32 R5, R251 ;  /* 0x000000fb00057245 */ /* 0x000fe40000201000 */
[----:B------:R-:W-:Y:S02]  /*be20*/  FMNMX3.FTZ R249, R249, R230, R228, !PT ;  /* 0x000000e6f9f97276 */ /* 0x000fe400078100e4 */
[----:B------:R-:W-:Y:S03]  /*be30*/  FMNMX3.FTZ R4, R252, R227, R225, !PT ;  /* 0x000000e3fc047276 */ /* 0x000fe600078100e1 */
[----:B------:R-:W1:Y:S01]  /*be40*/  MUFU.TANH R134, R134 ;  /* 0x0000008600867308 */ /* 0x000e620000002400 */
[----:B------:R-:W-:Y:S01]  /*be50*/  FMNMX3.FTZ R249, R249, R226, R224, !PT ;  /* 0x000000e2f9f97276 */ /* 0x000fe200078100e0 */
[-C--:B--2---:R-:W-:Y:S01]  /*be60*/  FFMA.FTZ R135, R7, R0.reuse, R135 ;  /* 0x0000000007877223 */ /* 0x084fe20000010087 */
[----:B------:R-:W-:Y:S01]  /*be70*/  FMNMX3.FTZ R4, R4, R137, R136, !PT ;  /* 0x0000008904047276 */ /* 0x000fe20007810088 */
[-C--:B---3--:R-:W-:Y:S05]  /*be80*/  FFMA.FTZ R196, R5, R0.reuse, R196 ;  /* 0x0000000005c47223 */ /* 0x088fea00000100c4 */
[----:B------:R-:W-:Y:S01]  /*be90*/  FMNMX3.FTZ R249, R249, R195, R196, !PT ;  /* 0x000000c3f9f97276 */ /* 0x000fe200078100c4 */
[----:B-1----:R-:W-:Y:S05]  /*bea0*/  FFMA.FTZ R134, R5, R0, R134 ;  /* 0x0000000005867223 */ /* 0x002fea0000010086 */
[----:B------:R-:W-:Y:S01]  /*beb0*/  FMNMX3.FTZ R7, R4, R135, R134, !PT ;  /* 0x0000008704077276 */ /* 0x000fe20007810086 */
[----:B------:R-:W-:Y:S06]  /*bec0*/  @P4 BRA `(.L_x_921) ;  /* 0xffffffe000544947 */ /* 0x000fec000383ffff */
.L_x_920:
        /* <DEDUP_REMOVED lines=20> */
[C---:B------:R-:W-:Y:S01]  /*c010*/  FMUL.FTZ R139, R133.reuse, UR4 ;  /* 0x00000004858b7c20 */ /* 0x040fe20008410000 */
[C---:B------:R-:W-:Y:S01]  /*c020*/  FSETP.NEU.FTZ.AND P3, PT, R133.reuse, -INF , PT ;  /* 0xff8000008500780b */ /* 0x040fe20003f7d000 */
[----:B------:R-:W-:Y:S01]  /*c030*/  FADD.FTZ R2, -R133, R2 ;  /* 0x0000000285027221 */ /* 0x000fe20000010100 */
[C---:B------:R-:W-:Y:S01]  /*c040*/  FSETP.NEU.FTZ.AND P2, PT, R132.reuse, -INF , PT ;  /* 0xff8000008400780b */ /* 0x040fe20003f5d000 */
[C---:B------:R-:W-:Y:S01]  /*c050*/  FMUL.FTZ R138, R132.reuse, UR4 ;  /* 0x00000004848a7c20 */ /* 0x040fe20008410000 */
[----:B------:R-:W-:Y:S01]  /*c060*/  FADD.FTZ R4, -R132, R3 ;  /* 0x0000000384047221 */ /* 0x000fe20000010100 */
[----:B------:R-:W-:Y:S01]  /*c070*/  FSEL R139, R139, RZ, P3 ;  /* 0x000000ff8b8b7208 */ /* 0x000fe20001800000 */
[----:B------:R-:W-:Y:S02]  /*c080*/  FMUL.FTZ R3, R2, UR4 ;  /* 0x0000000402037c20 */ /* 0x000fe40008410000 */
[----:B------:R-:W-:Y:S01]  /*c090*/  FSEL R138, R138, RZ, P2 ;  /* 0x000000ff8a8a7208 */ /* 0x000fe20001000000 */
[----:B------:R-:W-:Y:S01]  /*c0a0*/  FMUL.FTZ R2, R4, UR4 ;  /* 0x0000000404027c20 */ /* 0x000fe20008410000 */
        /* <DEDUP_REMOVED lines=25> */
[C---:B------:R-:W-:Y:S01]  /*c240*/  FMUL.FTZ R8, R3.reuse, R124 ;  /* 0x0000007c03087220 */ /* 0x040fe20000410000 */
[C---:B--2---:R-:W-:Y:S01]  /*c250*/  FMUL.FTZ R6, R2.reuse, R130 ;  /* 0x0000008202067220 */ /* 0x044fe20000410000 */
[C---:B------:R-:W-:Y:S07]  /*c260*/  FMUL.FTZ R7, R2.reuse, R131 ;  /* 0x0000008302077220 */ /* 0x040fee0000410000 */
[----:B------:R-:W1:Y:S01]  /*c270*/  MUFU.EX2 R168, R168 ;  /* 0x000000a800a87308 */ /* 0x000e620000000800 */
[C---:B------:R-:W-:Y:S01]  /*c280*/  FMUL.FTZ R9, R3.reuse, R125 ;  /* 0x0000007d03097220 */ /* 0x040fe20000410000 */
[C---:B------:R-:W-:Y:S01]  /*c290*/  FMUL.FTZ R10, R2.reuse, R126 ;  /* 0x0000007e020a7220 */ /* 0x040fe20000410000 */
[----:B------:R-:W-:Y:S07]  /*c2a0*/  FMUL.FTZ R11, R2, R127 ;  /* 0x0000007f020b7220 */ /* 0x000fee0000410000 */
[----:B------:R-:W-:Y:S01]  /*c2b0*/  MUFU.EX2 R170, R170 ;  /* 0x000000aa00aa7308 */ /* 0x000fe20000000800 */
[C---:B------:R-:W-:Y:S01]  /*c2c0*/  FMUL.FTZ R16, R3.reuse, R116 ;  /* 0x0000007403107220 */ /* 0x040fe20000410000 */
[----:B---3--:R-:W-:Y:S01]  /*c2d0*/  F2FP.F16.F32.PACK_AB R128, R172, R174 ;  /* 0x000000aeac80723e */ /* 0x008fe200000000ff */
[C---:B------:R-:W-:Y:S07]  /*c2e0*/  FMUL.FTZ R17, R3.reuse, R117 ;  /* 0x0000007503117220 */ /* 0x040fee0000410000 */
[----:B------:R-:W2:Y:S01]  /*c2f0*/  MUFU.EX2 R169, R169 ;  /* 0x000000a900a97308 */ /* 0x000ea20000000800 */
[C---:B------:R-:W-:Y:S01]  /*c300*/  FMUL.FTZ R18, R2.reuse, R118 ;  /* 0x0000007602127220 */ /* 0x040fe20000410000 */
[----:B------:R-:W-:Y:S01]  /*c310*/  FMUL.FTZ R19, R2, R119 ;  /* 0x0000007702137220 */ /* 0x000fe20000410000 */
[C---:B------:R-:W-:Y:S07]  /*c320*/  FMUL.FTZ R24, R3.reuse, R108 ;  /* 0x0000006c03187220 */ /* 0x040fee0000410000 */
[----:B------:R-:W-:Y:S01]  /*c330*/  MUFU.EX2 R167, R167 ;  /* 0x000000a700a77308 */ /* 0x000fe20000000800 */
[C---:B------:R-:W-:Y:S01]  /*c340*/  FMUL.FTZ R25, R3.reuse, R109 ;  /* 0x0000006d03197220 */ /* 0x040fe20000410000 */
[----:B-1----:R-:W-:Y:S01]  /*c350*/  F2FP.F16.F32.PACK_AB R129, R168, R171 ;  /* 0x000000aba881723e */ /* 0x002fe200000000ff */
[C---:B------:R-:W-:Y:S07]  /*c360*/  FMUL.FTZ R26, R2.reuse, R110 ;  /* 0x0000006e021a7220 */ /* 0x040fee0000410000 */
[----:B------:R-:W1:Y:S01]  /*c370*/  MUFU.EX2 R166, R166 ;  /* 0x000000a600a67308 */ /* 0x000e620000000800 */
[C---:B------:R-:W-:Y:S01]  /*c380*/  FMUL.FTZ R27, R2.reuse, R111 ;  /* 0x0000006f021b7220 */ /* 0x040fe20000410000 */
[----:B------:R-:W-:Y:S01]  /*c390*/  LDSM.16.MT88.4 R116, [R165+0x800] ;  /* 0x00080000a574783b */ /* 0x000fe20000004200 */
[C---:B------:R-:W-:Y:S01]  /*c3a0*/  FMUL.FTZ R32, R3.reuse, R100 ;  /* 0x0000006403207220 */ /* 0x040fe20000410000 */
[----:B------:R-:W-:Y:S01]  /*c3b0*/  FMUL.FTZ R33, R3, R101 ;  /* 0x0000006503217220 */ /* 0x000fe20000410000 */
[C---:B------:R-:W-:Y:S01]  /*c3c0*/  FMUL.FTZ R34, R2.reuse, R102 ;  /* 0x0000006602227220 */ /* 0x040fe20000410000 */
[----:B--2---:R-:W-:Y:S01]  /*c3d0*/  F2FP.F16.F32.PACK_AB R130, R169, R170 ;  /* 0x000000aaa982723e */ /* 0x004fe200000000ff */
[C---:B------:R-:W-:Y:S01]  /*c3e0*/  FMUL.FTZ R35, R2.reuse, R103 ;  /* 0x0000006702237220 */ /* 0x040fe20000410000 */
[C---:B------:R-:W-:Y:S01]  /*c3f0*/  FMUL.FTZ R36, R3.reuse, R36 ;  /* 0x0000002403247220 */ /* 0x040fe20000410000 */
[C---:B------:R-:W-:Y:S01]  /*c400*/  FMUL.FTZ R37, R3.reuse, R37 ;  /* 0x0000002503257220 */ /* 0x040fe20000410000 */
[----:B------:R-:W-:Y:S01]  /*c410*/  LDSM.16.MT88.4 R100, [R165+0x2000] ;  /* 0x00200000a564783b */ /* 0x000fe20000004200 */
[C---:B------:R-:W-:Y:S01]  /*c420*/  FMUL.FTZ R38, R2.reuse, R38 ;  /* 0x0000002602267220 */ /* 0x040fe20000410000 */
[----:B------:R-:W-:Y:S01]  /*c430*/  FMUL.FTZ R39, R2, R39 ;  /* 0x0000002702277220 */ /* 0x000fe20000410000 */
[C---:B------:R-:W-:Y:S01]  /*c440*/  FMUL.FTZ R40, R3.reuse, R40 ;  /* 0x0000002803287220 */ /* 0x040fe20000410000 */
[----:B-1----:R-:W-:Y:S01]  /*c450*/  F2FP.F16.F32.PACK_AB R131, R166, R167 ;  /* 0x000000a7a683723e */ /* 0x002fe200000000ff */
[C---:B------:R-:W-:Y:S01]  /*c460*/  FMUL.FTZ R41, R3.reuse, R41 ;  /* 0x0000002903297220 */ /* 0x040fe20000410000 */
[C---:B------:R-:W-:Y:S01]  /*c470*/  FMUL.FTZ R42, R2.reuse, R42 ;  /* 0x0000002a022a7220 */ /* 0x040fe20000410000 */
[C---:B------:R-:W-:Y:S01]  /*c480*/  FMUL.FTZ R43, R2.reuse, R43 ;  /* 0x0000002b022b7220 */ /* 0x040fe20000410000 */
[----:B------:R-:W-:Y:S01]  /*c490*/  LDSM.16.MT88.4 R108, [R164+0x2000] ;  /* 0x00200000a46c783b */ /* 0x000fe20000004200 */
[C---:B------:R-:W-:Y:S01]  /*c4a0*/  FMUL.FTZ R44, R3.reuse, R44 ;  /* 0x0000002c032c7220 */ /* 0x040fe20000410000 */
[C---:B------:R-:W-:Y:S01]  /*c4b0*/  FMUL.FTZ R45, R3.reuse, R45 ;  /* 0x0000002d032d7220 */ /* 0x040fe20000410000 */
[C---:B------:R-:W-:Y:S01]  /*c4c0*/  HMMA.16816.F32 R4, R128.reuse, R12, R4 ;  /* 0x0000000c8004723c */ /* 0x040fe20000001804 */
[----:B------:R-:W1:Y:S04]  /*c4d0*/  MUFU.EX2 R176, R176 ;  /* 0x000000b000b07308 */ /* 0x000e680000000800 */
[----:B------:R-:W-:Y:S01]  /*c4e0*/  LDSM.16.MT88.4 R124, [R188+0xe800] ;  /* 0x00e80000bc7c783b */ /* 0x000fe20000004200 */
[C---:B------:R-:W-:Y:S01]  /*c4f0*/  FMUL.FTZ R12, R3.reuse, R120 ;  /* 0x00000078030c7220 */ /* 0x040fe20000410000 */
[C---:B------:R-:W-:Y:S01]  /*c500*/  FMUL.FTZ R13, R3.reuse, R121 ;  /* 0x00000079030d7220 */ /* 0x040fe20000410000 */
[C---:B------:R-:W-:Y:S03]  /*c510*/  HMMA.16816.F32 R8, R128.reuse, R14, R8 ;  /* 0x0000000e8008723c */ /* 0x040fe60000001808 */
[----:B------:R-:W2:Y:S01]  /*c520*/  MUFU.EX2 R177, R177 ;  /* 0x000000b100b17308 */ /* 0x000ea20000000800 */
[C---:B------:R-:W-:Y:S01]  /*c530*/  FMUL.FTZ R14, R2.reuse, R122 ;  /* 0x0000007a020e7220 */ /* 0x040fe20000410000 */
[C---:B------:R-:W-:Y:S01]  /*c540*/  FMUL.FTZ R15, R2.reuse, R123 ;  /* 0x0000007b020f7220 */ /* 0x040fe20000410000 */
[C---:B------:R-:W-:Y:S01]  /*c550*/  FMUL.FTZ R46, R2.reuse, R46 ;  /* 0x0000002e022e7220 */ /* 0x040fe20000410000 */
[----:B------:R-:W3:Y:S01]  /*c560*/  LDSM.16.MT88.4 R120, [R164] ;  /* 0x00000000a478783b */ /* 0x000ee20000004200 */
        /* <DEDUP_REMOVED lines=11> */
[C---:B------:R-:W-:Y:S03]  /*c620*/  HMMA.16816.F32 R16, R128.reuse, R22, R16 ;  /* 0x000000168010723c */ /* 0x040fe60000001810 */
[----:B------:R-:W4:Y:S01]  /*c630*/  MUFU.EX2 R173, R173 ;  /* 0x000000ad00ad7308 */ /* 0x000f220000000800 */
[C---:B------:R-:W-:Y:S01]  /*c640*/  FMUL.FTZ R22, R2.reuse, R114 ;  /* 0x0000007202167220 */ /* 0x040fe20000410000 */
[C---:B------:R-:W-:Y:S01]  /*c650*/  FMUL.FTZ R23, R2.reuse, R115 ;  /* 0x0000007302177220 */ /* 0x040fe20000410000 */
[C---:B------:R-:W-:Y:S01]  /*c660*/  FMUL.FTZ R54, R2.reuse, R54 ;  /* 0x0000003602367220 */ /* 0x040fe20000410000 */
[----:B------:R-:W5:Y:S01]  /*c670*/  LDSM.16.MT88.4 R112, [R189+0xe000] ;  /* 0x00e00000bd70783b */ /* 0x000f620000004200 */
        /* <DEDUP_REMOVED lines=16> */
[----:B------:R-:W1:Y:S01]  /*c780*/  LDSM.16.MT88.4 R104, [R188+0xe000] ;  /* 0x00e00000bc68783b */ /* 0x000e620000004200 */
[C---:B------:R-:W-:Y:S01]  /*c790*/  FMUL.FTZ R63, R2.reuse, R63 ;  /* 0x0000003f023f7220 */ /* 0x040fe20000410000 */
[C---:B------:R-:W-:Y:S01]  /*c7a0*/  FMUL.FTZ R64, R3.reuse, R64 ;  /* 0x0000004003407220 */ /* 0x040fe20000410000 */
[C---:B------:R-:W-:Y:S01]  /*c7b0*/  FMUL.FTZ R65, R3.reuse, R65 ;  /* 0x0000004103417220 */ /* 0x040fe20000410000 */
[C---:B------:R-:W-:Y:S01]  /*c7c0*/  FMUL.FTZ R66, R2.reuse, R66 ;  /* 0x0000004202427220 */ /* 0x040fe20000410000 */
[C---:B---3--:R-:W-:Y:S01]  /*c7d0*/  HMMA.16816.F32 R28, R128.reuse, R120, R28 ;  /* 0x00000078801c723c */ /* 0x048fe2000000181c */
[----:B------:R-:W-:Y:S02]  /*c7e0*/  MUFU.EX2 R182, R182 ;  /* 0x000000b600b67308 */ /* 0x000fe40000000800 */
[C---:B------:R-:W-:Y:S01]  /*c7f0*/  FMUL.FTZ R67, R2.reuse, R67 ;  /* 0x0000004302437220 */ /* 0x040fe20000410000 */
[C---:B------:R-:W-:Y:S01]  /*c800*/  FMUL.FTZ R68, R3.reuse, R68 ;  /* 0x0000004403447220 */ /* 0x040fe20000410000 */
[C---:B------:R-:W-:Y:S01]  /*c810*/  FMUL.FTZ R69, R3.reuse, R69 ;  /* 0x0000004503457220 */ /* 0x040fe20000410000 */
[C---:B------:R-:W-:Y:S01]  /*c820*/  FMUL.FTZ R70, R2.reuse, R70 ;  /* 0x0000004602467220 */ /* 0x040fe20000410000 */
[C---:B------:R-:W-:Y:S01]  /*c830*/  FMUL.FTZ R71, R2.reuse, R71 ;  /* 0x0000004702477220 */ /* 0x040fe20000410000 */
[C---:B------:R-:W-:Y:S01]  /*c840*/  HMMA.16816.F32 R32, R128.reuse, R122, R32 ;  /* 0x0000007a8020723c */ /* 0x040fe20000001820 */
[----:B------:R-:W-:Y:S02]  /*c850*/  LDSM.16.MT88.4 R120, [R164+0x800] ;  /* 0x00080000a478783b */ /* 0x000fe40000004200 */
[----:B------:R-:W3:Y:S01]  /*c860*/  MUFU.EX2 R179, R179 ;  /* 0x000000b300b37308 */ /* 0x000ee20000000800 */
[C---:B------:R-:W-:Y:S01]  /*c870*/  FMUL.FTZ R72, R3.reuse, R72 ;  /* 0x0000004803487220 */ /* 0x040fe20000410000 */
[C---:B------:R-:W-:Y:S01]  /*c880*/  FMUL.FTZ R73, R3.reuse, R73 ;  /* 0x0000004903497220 */ /* 0x040fe20000410000 */
[C---:B------:R-:W-:Y:S01]  /*c890*/  FMUL.FTZ R74, R2.reuse, R74 ;  /* 0x0000004a024a7220 */ /* 0x040fe20000410000 */
[C---:B------:R-:W-:Y:S01]  /*c8a0*/  FMUL.FTZ R75, R2.reuse, R75 ;  /* 0x0000004b024b7220 */ /* 0x040fe20000410000 */
[C---:B------:R-:W-:Y:S01]  /*c8b0*/  FMUL.FTZ R76, R3.reuse, R76 ;  /* 0x0000004c034c7220 */ /* 0x040fe20000410000 */
[C---:B-----5:R-:W-:Y:S04]  /*c8c0*/  HMMA.16816.F32 R36, R128.reuse, R112, R36 ;  /* 0x000000708024723c */ /* 0x060fe80000001824 */
[----:B------:R-:W-:Y:S01]  /*c8d0*/  MUFU.EX2 R197, R197 ;  /* 0x000000c500c57308 */ /* 0x000fe20000000800 */
[C---:B------:R-:W-:Y:S01]  /*c8e0*/  FMUL.FTZ R77, R3.reuse, R77 ;  /* 0x0000004d034d7220 */ /* 0x040fe20000410000 */
[C---:B------:R-:W-:Y:S01]  /*c8f0*/  FMUL.FTZ R78, R2.reuse, R78 ;  /* 0x0000004e024e7220 */ /* 0x040fe20000410000 */
[C---:B------:R-:W-:Y:S01]  /*c900*/  FMUL.FTZ R79, R2.reuse, R79 ;  /* 0x0000004f024f7220 */ /* 0x040fe20000410000 */
        /* <DEDUP_REMOVED lines=35> */
[--C-:B------:R-:W-:Y:S01]  /*cb40*/  FFMA.FTZ R230, R225, UR4, -R138.reuse ;  /* 0x00000004e1e67c23 */ /* 0x100fe2000801088a */
[--C-:B------:R-:W-:Y:S07]  /*cb50*/  FFMA.FTZ R201, R226, UR4, -R139.reuse ;  /* 0x00000004e2c97c23 */ /* 0x100fee000801088b */
[----:B------:R-:W3:Y:S01]  /*cb60*/  MUFU.EX2 R198, R198 ;  /* 0x000000c600c67308 */ /* 0x000ee20000000800 */
[----:B------:R-:W-:Y:S01]  /*cb70*/  FFMA.FTZ R226, R137, UR4, -R138 ;  /* 0x0000000489e27c23 */ /* 0x000fe2000801088a */
[C---:B------:R-:W-:Y:S08]  /*cb80*/  HMMA.16816.F32 R60, R128.reuse, R108, R60 ;  /* 0x0000006c803c723c */ /* 0x040ff0000000183c */
[----:B------:R-:W-:Y:S01]  /*cb90*/  MUFU.EX2 R200, R200 ;  /* 0x000000c800c87308 */ /* 0x000fe20000000800 */
[----:B------:R-:W-:Y:S01]  /*cba0*/  FFMA.FTZ R224, R224, UR4, -R139 ;  /* 0x00000004e0e07c23 */ /* 0x000fe2000801088b */
[----:B------:R-:W-:Y:S01]  /*cbb0*/  FFMA.FTZ R174, R3, R222, R174 ;  /* 0x000000de03ae7223 */ /* 0x000fe200000100ae */
[----:B------:R-:W-:Y:S07]  /*cbc0*/  ISETP.NE.AND P2, PT, R214, RZ, PT ;  /* 0x000000ffd600720c */ /* 0x000fee0003f45270 */
[----:B------:R-:W3:Y:S01]  /*cbd0*/  MUFU.EX2 R183, R183 ;  /* 0x000000b700b77308 */ /* 0x000ee20000000800 */
[----:B------:R-:W-:Y:S01]  /*cbe0*/  FFMA.FTZ R171, R2, R223, R171 ;  /* 0x000000df02ab7223 */ /* 0x000fe200000100ab */
[C---:B------:R-:W-:Y:S01]  /*cbf0*/  HMMA.16816.F32 R64, R128.reuse, R110, R64 ;  /* 0x0000006e8040723c */ /* 0x040fe20000001840 */
[----:B------:R-:W3:Y:S07]  /*cc00*/  LDSM.16.MT88.4 R108, [R165+0x4000] ;  /* 0x00400000a56c783b */ /* 0x000eee0000004200 */
[----:B------:R-:W3:Y:S01]  /*cc10*/  MUFU.EX2 R228, R228 ;  /* 0x000000e400e47308 */ /* 0x000ee20000000800 */
[----:B------:R-:W-:Y:S01]  /*cc20*/  FADD.FTZ R3, R172, R174 ;  /* 0x000000aeac037221 */ /* 0x000fe20000010000 */
[----:B------:R-:W-:Y:S01]  /*cc30*/  FADD.FTZ R168, R168, R171 ;  /* 0x000000aba8a87221 */ /* 0x000fe20000010000 */
[----:B------:R-:W-:Y:S07]  /*cc40*/  IADD3 R214, PT, PT, R214, -0x1, RZ ;  /* 0xffffffffd6d67810 */ /* 0x000fee0007ffe0ff */
[----:B------:R-:W-:Y:S01]  /*cc50*/  MUFU.EX2 R199, R199 ;  /* 0x000000c700c77308 */ /* 0x000fe20000000800 */
[----:B------:R-:W-:Y:S01]  /*cc60*/  FADD.FTZ R170, R170, R3 ;  /* 0x00000003aaaa7221 */ /* 0x000fe20000010000 */
[----:B------:R-:W-:Y:S01]  /*cc70*/  FADD.FTZ R167, R167, R168 ;  /* 0x000000a8a7a77221 */ /* 0x000fe20000010000 */
[C---:B-1----:R-:W-:Y:S07]  /*cc80*/  HMMA.16816.F32 R68, R128.reuse, R104, R68 ;  /* 0x000000688044723c */ /* 0x042fee0000001844 */
[----:B------:R-:W1:Y:S01]  /*cc90*/  MUFU.EX2 R230, R230 ;  /* 0x000000e600e67308 */ /* 0x000e620000000800 */
[----:B------:R-:W-:Y:S01]  /*cca0*/  FADD.FTZ R169, R169, R170 ;  /* 0x000000aaa9a97221 */ /* 0x000fe20000010000 */
[----:B------:R-:W-:Y:S08]  /*ccb0*/  FADD.FTZ R167, R166, R167 ;  /* 0x000000a7a6a77221 */ /* 0x000ff00000010000 */
[----:B------:R-:W1:Y:S01]  /*ccc0*/  MUFU.EX2 R201, R201 ;  /* 0x000000c900c97308 */ /* 0x000e620000000800 */
[----:B------:R-:W-:Y:S01]  /*ccd0*/  FADD.FTZ R2, R176, R169 ;  /* 0x000000a9b0027221 */ /* 0x000fe20000010000 */
[C---:B------:R-:W-:Y:S01]  /*cce0*/  HMMA.16816.F32 R72, R128.reuse, R106, R72 ;  /* 0x0000006a8048723c */ /* 0x040fe20000001848 */
[----:B------:R-:W1:Y:S07]  /*ccf0*/  LDSM.16.MT88.4 R104, [R164+0x4000] ;  /* 0x00400000a468783b */ /* 0x000e6e0000004200 */
[----:B------:R-:W1:Y:S01]  /*cd00*/  MUFU.EX2 R224, R224 ;  /* 0x000000e000e07308 */ /* 0x000e620000000800 */
[C---:B--2---:R-:W-:Y:S09]  /*cd10*/  FADD.FTZ R2, R177.reuse, R2 ;  /* 0x00000002b1027221 */ /* 0x044ff20000010000 */
[----:B------:R-:W-:Y:S01]  /*cd20*/  MUFU.EX2 R226, R226 ;  /* 0x000000e200e27308 */ /* 0x000fe20000000800 */
[C---:B-----5:R-:W-:Y:S03]  /*cd30*/  HMMA.16816.F32 R76, R128.reuse, R100, R76 ;  /* 0x00000064804c723c */ /* 0x060fe6000000184c */
[----:B------:R-:W-:Y:S02]  /*cd40*/  F2FP.F16.F32.PACK_AB R100, R177, R176 ;  /* 0x000000b0b164723e */ /* 0x000fe400000000ff */
[C---:B----4-:R-:W-:Y:S01]  /*cd50*/  F2FP.F16.F32.PACK_AB R101, R173.reuse, R178 ;  /* 0x000000b2ad65723e */ /* 0x050fe200000000ff */
[----:B------:R-:W-:Y:S02]  /*cd60*/  FADD.FTZ R178, R178, R167 ;  /* 0x000000a7b2b27221 */ /* 0x000fe40000010000 */
[C---:B------:R-:W-:Y:S03]  /*cd70*/  HMMA.16816.F32 R80, R128.reuse, R102, R80 ;  /* 0x000000668050723c */ /* 0x040fe60000001850 */
[----:B------:R-:W-:Y:S01]  /*cd80*/  F2FP.F16.F32.PACK_AB R102, R180, R175 ;  /* 0x000000afb466723e */ /* 0x000fe200000000ff */
[----:B------:R-:W-:Y:S01]  /*cd90*/  FADD.FTZ R173, R173, R178 ;  /* 0x000000b2adad7221 */ /* 0x000fe20000010000 */
[----:B---3--:R-:W-:Y:S01]  /*cda0*/  F2FP.F16.F32.PACK_AB R103, R179, R182 ;  /* 0x000000b6b367723e */ /* 0x008fe200000000ff */
[----:B------:R-:W-:Y:S01]  /*cdb0*/  FADD.FTZ R175, R175, R2 ;  /* 0x00000002afaf7221 */ /* 0x000fe20000010000 */
[----:B------:R-:W-:Y:S01]  /*cdc0*/  MOV R2, R133 ;  /* 0x0000008500027202 */ /* 0x000fe20000000f00 */
[C---:B------:R-:W-:Y:S03]  /*cdd0*/  HMMA.16816.F32 R84, R128.reuse, R108, R84 ;  /* 0x0000006c8054723c */ /* 0x040fe60000001854 */
[----:B------:R-:W-:Y:S01]  /*cde0*/  FADD.FTZ R182, R182, R173 ;  /* 0x000000adb6b67221 */ /* 0x000fe20000010000 */
[----:B------:R-:W-:Y:S03]  /*cdf0*/  FADD.FTZ R180, R180, R175 ;  /* 0x000000afb4b47221 */ /* 0x000fe60000010000 */
[----:B------:R-:W-:Y:S01]  /*ce00*/  FADD.FTZ R179, R179, R182 ;  /* 0x000000b6b3b37221 */ /* 0x000fe20000010000 */
[C---:B------:R-:W-:Y:S01]  /*ce10*/  HMMA.16816.F32 R88, R128.reuse, R110, R88 ;  /* 0x0000006e8058723c */ /* 0x040fe20000001858 */
[----:B------:R-:W2:Y:S07]  /*ce20*/  LDSM.16.MT88.4 R108, [R189+0xc800] ;  /* 0x00c80000bd6c783b */ /* 0x000eae0000004200 */
        /* <DEDUP_REMOVED lines=42> */
[C---:B------:R-:W-:Y:S01]  /*d0d0*/  F2FP.F16.F32.PACK_AB R101, R183.reuse, R200 ;  /* 0x000000c8b765723e */ /* 0x040fe200000000ff */
        /* <DEDUP_REMOVED lines=9> */
[----:B------:R-:W-:Y:S03]  /*d170*/  FADD.FTZ R199, R230, R199 ;  /* 0x000000c7e6c77221 */ /* 0x000fe60000010000 */
[----:B------:R-:W-:Y:S01]  /*d180*/  FADD.FTZ R3, R201, R228 ;  /* 0x000000e4c9037221 */ /* 0x000fe20000010000 */
[C---:B------:R-:W-:Y:S01]  /*d190*/  HMMA.16816.F32 R8, R100.reuse, R110, R8 ;  /* 0x0000006e6408723c */ /* 0x040fe20000001808 */
[----:B------:R-:W2:Y:S02]  /*d1a0*/  LDSM.16.MT88.4 R108, [R164+0x5000] ;  /* 0x00500000a46c783b */ /* 0x000ea40000004200 */
[----:B------:R-:W-:Y:S05]  /*d1b0*/  FADD.FTZ R3, R224, R3 ;  /* 0x00000003e0037221 */ /* 0x000fea0000010000 */
[C---:B------:R-:W-:Y:S03]  /*d1c0*/  HMMA.16816.F32 R12, R100.reuse, R112, R12 ;  /* 0x00000070640c723c */ /* 0x040fe6000000180c */
[--C-:B------:R-:W-:Y:S01]  /*d1d0*/  FFMA.FTZ R112, R195, UR4, -R139.reuse ;  /* 0x00000004c3707c23 */ /* 0x100fe2000801088b */
[----:B------:R-:W-:Y:S01]  /*d1e0*/  FFMA.FTZ R139, R196, UR4, -R139 ;  /* 0x00000004c48b7c23 */ /* 0x000fe2000801088b */
[----:B------:R3:W4:Y:S01]  /*d1f0*/  MUFU.EX2 R195, R136 ;  /* 0x0000008800c37308 */ /* 0x0007220000000800 */
[--C-:B------:R-:W-:Y:S01]  /*d200*/  FFMA.FTZ R113, R135, UR4, -R138.reuse ;  /* 0x0000000487717c23 */ /* 0x100fe2000801088a */
[----:B------:R-:W-:Y:S01]  /*d210*/  FFMA.FTZ R138, R134, UR4, -R138 ;  /* 0x00000004868a7c23 */ /* 0x000fe2000801088a */
[C---:B------:R-:W-:Y:S07]  /*d220*/  HMMA.16816.F32 R16, R100.reuse, R114, R16 ;  /* 0x000000726410723c */ /* 0x040fee0000001810 */
[----:B------:R-:W-:Y:S10]  /*d230*/  MUFU.EX2 R196, R112 ;  /* 0x0000007000c47308 */ /* 0x000ff40000000800 */
[----:B------:R-:W5:Y:S01]  /*d240*/  MUFU.EX2 R135, R139 ;  /* 0x0000008b00877308 */ /* 0x000f620000000800 */
[C---:B------:R-:W-:Y:S09]  /*d250*/  HMMA.16816.F32 R20, R100.reuse, R116, R20 ;  /* 0x000000746414723c */ /* 0x040ff20000001814 */
[----:B------:R-:W-:Y:S01]  /*d260*/  MUFU.EX2 R134, R113 ;  /* 0x0000007100867308 */ /* 0x000fe20000000800 */
[----:B---3--:R-:W-:Y:S02]  /*d270*/  F2FP.F16.F32.PACK_AB R136, R224, R201 ;  /* 0x000000c9e088723e */ /* 0x008fe400000000ff */
[C---:B----4-:R-:W-:Y:S07]  /*d280*/  F2FP.F16.F32.PACK_AB R137, R195.reuse, R226 ;  /* 0x000000e2c389723e */ /* 0x050fee00000000ff */
[----:B------:R5:W3:Y:S01]  /*d290*/  MUFU.EX2 R203, R138 ;  /* 0x0000008a00cb7308 */ /* 0x000ae20000000800 */
[----:B------:R-:W-:Y:S01]  /*d2a0*/  FADD.FTZ R226, R226, R199 ;  /* 0x000000c7e2e27221 */ /* 0x000fe20000010000 */
[C---:B------:R-:W-:Y:S01]  /*d2b0*/  HMMA.16816.F32 R24, R100.reuse, R118, R24 ;  /* 0x000000766418723c */ /* 0x040fe20000001818 */
[----:B------:R-:W-:Y:S02]  /*d2c0*/  LDSM.16.MT88.4 R116, [R188+0xd800] ;  /* 0x00d80000bc74783b */ /* 0x000fe40000004200 */
[----:B------:R-:W-:Y:S05]  /*d2d0*/  FADD.FTZ R195, R195, R226 ;  /* 0x000000e2c3c37221 */ /* 0x000fea0000010000 */
[C---:B------:R-:W-:Y:S03]  /*d2e0*/  HMMA.16816.F32 R28, R100.reuse, R120, R28 ;  /* 0x00000078641c723c */ /* 0x040fe6000000181c */
[----:B-----5:R-:W-:Y:S01]  /*d2f0*/  F2FP.F16.F32.PACK_AB R138, R135, R196 ;  /* 0x000000c4878a723e */ /* 0x020fe200000000ff */
[----:B------:R-:W-:Y:S01]  /*d300*/  FADD.FTZ R196, R196, R3 ;  /* 0x00000003c4c47221 */ /* 0x000fe20000010000 */
[----:B---3--:R-:W-:Y:S01]  /*d310*/  F2FP.F16.F32.PACK_AB R139, R203, R134 ;  /* 0x00000086cb8b723e */ /* 0x008fe200000000ff */
[----:B------:R-:W-:Y:S02]  /*d320*/  FADD.FTZ R134, R134, R195 ;  /* 0x000000c386867221 */ /* 0x000fe40000010000 */
[C---:B------:R-:W-:Y:S03]  /*d330*/  HMMA.16816.F32 R32, R100.reuse, R122, R32 ;  /* 0x0000007a6420723c */ /* 0x040fe60000001820 */
[----:B------:R-:W-:Y:S01]  /*d340*/  MOV R3, R132 ;  /* 0x0000008400037202 */ /* 0x000fe20000000f00 */
[----:B------:R-:W-:Y:S01]  /*d350*/  FADD.FTZ R222, R135, R196 ;  /* 0x000000c487de7221 */ /* 0x000fe20000010000 */
[----:B------:R-:W-:Y:S03]  /*d360*/  FADD.FTZ R223, R203, R134 ;  /* 0x00000086cbdf7221 */ /* 0x000fe60000010000 */
        /* <DEDUP_REMOVED lines=48> */
[----:B------:R-:W-:Y:S01]  /*d670*/  HMMA.16816.F32 R96, R136, R14, R96 ;  /* 0x0000000e8860723c */ /* 0x000fe20000001860 */
[----:B------:R-:W-:Y:S08]  /*d680*/  @!UPT UIADD3 URZ, UPT, UPT, URZ, URZ, URZ ;  /* 0x000000fffffff290 */ /* 0x000ff0000fffe0ff */
[----:B------:R-:W-:Y:S11]  /*d690*/  @P2 BRA `(.L_x_919) ;  /* 0xffffffcc00a82947 */ /* 0x000ff6000383ffff */
.L_x_918:
[----:B------:R-:W1:Y:S01]  /*d6a0*/  SHFL.BFLY PT, R0, R223, 0x2, 0x1f ;  /* 0x0c401f00df007f89 */ /* 0x000e6200000e0000 */
[C---:B------:R-:W-:Y:S01]  /*d6b0*/  SHF.L.U32 R5, R192.reuse, 0x4, RZ ;  /* 0x00000004c0057819 */ /* 0x040fe200000006ff */
[----:B------:R-:W2:Y:S01]  /*d6c0*/  LDC R12, c[0x0][0x434] ;  /* 0x00010d00ff0c7b82 */ /* 0x000ea20000000800 */
[C---:B------:R-:W-:Y:S01]  /*d6d0*/  LOP3.LUT P3, RZ, R192.reuse, 0x10, RZ, 0xc0, !PT ;  /* 0x00000010c0ff7812 */ /* 0x040fe2000786c0ff */
[----:B------:R-:W3:Y:S01]  /*d6e0*/  SHFL.BFLY PT, R3, R222, 0x2, 0x1f ;  /* 0x0c401f00de037f89 */ /* 0x000ee200000e0000 */
[----:B------:R-:W-:Y:S02]  /*d6f0*/  LOP3.LUT R5, R5, 0x1c0, RZ, 0xc0, !PT ;  /* 0x000001c005057812 */ /* 0x000fe400078ec0ff */
[----:B------:R-:W-:-:S03]  /*d700*/  LOP3.LUT P4, RZ, R192, 0x8, RZ, 0xc0, !PT ;  /* 0x00000008c0ff7812 */ /* 0x000fc6000788c0ff */
[----:B------:R-:W2:Y:S01]  /*d710*/  LDC R14, c[0x0][0x434] ;  /* 0x00010d00ff0e7b82 */ /* 0x000ea20000000800 */
[----:B------:R-:W-:-:S07]  /*d720*/  SEL R190, R190, 0xffffffe0, !P4 ;  /* 0xffffffe0bebe7807 */ /* 0x000fce0006000000 */
[----:B------:R-:W4:Y:S01]  /*d730*/  LDC.U8 R20, c[0x0][0x548] ;  /* 0x00015200ff147b82 */ /* 0x000f220000000000 */
[----:B-1----:R-:W-:Y:S01]  /*d740*/  FADD.FTZ R7, R0, R223 ;  /* 0x000000df00077221 */ /* 0x002fe20000010000 */
[----:B------:R-:W-:Y:S01]  /*d750*/  SHF.L.U32 R0, R192, 0x1, RZ ;  /* 0x00000001c0007819 */ /* 0x000fe200000006ff */
[----:B---3--:R-:W-:-:S03]  /*d760*/  FADD.FTZ R8, R3, R222 ;  /* 0x000000de03087221 */ /* 0x008fc60000010000 */
[----:B------:R-:W1:Y:S01]  /*d770*/  SHFL.BFLY PT, R2, R7, 0x1, 0x1f ;  /* 0x0c201f0007027f89 */ /* 0x000e6200000e0000 */
[--C-:B------:R-:W-:Y:S02]  /*d780*/  LOP3.LUT R193, R193, 0x6, R0.reuse, 0xf8, !PT ;  /* 0x00000006c1c17812 */ /* 0x100fe400078ef800 */
[----:B------:R-:W-:Y:S01]  /*d790*/  LOP3.LUT R0, R5, 0x38, R0, 0xf8, !PT ;  /* 0x0000003805007812 */ /* 0x000fe200078ef800 */
[----:B------:R-:W3:Y:S03]  /*d7a0*/  SHFL.BFLY PT, R3, R8, 0x1, 0x1f ;  /* 0x0c201f0008037f89 */ /* 0x000ee600000e0000 */
[----:B------:R-:W-:-:S04]  /*d7b0*/  LOP3.LUT R0, R193, R0, RZ, 0xfc, !PT ;  /* 0x00000000c1007212 */ /* 0x000fc800078efcff */
[----:B------:R-:W-:Y:S02]  /*d7c0*/  LEA R5, R0, UR5, 0x1 ;  /* 0x0000000500057c11 */ /* 0x000fe4000f8e08ff */
[----:B------:R-:W5:Y:S02]  /*d7d0*/  LDC.U8 R0, c[0x0][0x549] ;  /* 0x00015240ff007b82 */ /* 0x000f640000000000 */
[C---:B------:R-:W-:Y:S02]  /*d7e0*/  IADD3 R11, PT, PT, R5.reuse, 0x40, RZ ;  /* 0x00000040050b7810 */ /* 0x040fe40007ffe0ff */
[C---:B------:R-:W-:Y:S02]  /*d7f0*/  IADD3 R9, PT, PT, R5.reuse, R190, RZ ;  /* 0x000000be05097210 */ /* 0x040fe40007ffe0ff */
[----:B------:R-:W-:-:S04]  /*d800*/  @P3 IADD3 R11, PT, PT, R5, -0x40, RZ ;  /* 0xffffffc0050b3810 */ /* 0x000fc80007ffe0ff */
[----:B------:R-:W-:Y:S01]  /*d810*/  IADD3 R17, PT, PT, R190, R11, RZ ;  /* 0x0000000bbe117210 */ /* 0x000fe20007ffe0ff */
[----:B-1----:R-:W-:Y:S01]  /*d820*/  FADD.FTZ R2, R7, R2 ;  /* 0x0000000207027221 */ /* 0x002fe20000010000 */
[----:B---3--:R-:W-:-:S03]  /*d830*/  FADD.FTZ R3, R8, R3 ;  /* 0x0000000308037221 */ /* 0x008fc60000010000 */
[----:B------:R-:W1:Y:S01]  /*d840*/  MUFU.RCP R4, R2 ;  /* 0x0000000200047308 */ /* 0x000e620000001000 */
[----:B------:R-:W-:Y:S02]  /*d850*/  FSETP.NE.FTZ.AND P1, PT, R2, RZ, PT ;  /* 0x000000ff0200720b */ /* 0x000fe40003f35000 */
[----:B------:R-:W-:-:S05]  /*d860*/  FSETP.NE.FTZ.AND P2, PT, R3, RZ, PT ;  /* 0x000000ff0300720b */ /* 0x000fca0003f55000 */
[----:B------:R-:W3:Y:S01]  /*d870*/  MUFU.RCP R6, R3 ;  /* 0x0000000300067308 */ /* 0x000ee20000001000 */
[----:B-----5:R-:W-:Y:S02]  /*d880*/  ISETP.NE.AND P3, PT, R0, RZ, PT ;  /* 0x000000ff0000720c */ /* 0x020fe40003f65270 */
[----:B------:R-:W2:Y:S05]  /*d890*/  S2R R0, SR_CTAID.X ;  /* 0x0000000000007919 */ /* 0x000eaa0000002500 */
[----:B------:R-:W2:Y:S01]  /*d8a0*/  @P2 MUFU.LG2 R3, R3 ;  /* 0x0000000300032308 */ /* 0x000ea20000000c00 */
[----:B-1----:R-:W-:-:S05]  /*d8b0*/  FSEL R4, R4, 1, P1 ;  /* 0x3f80000004047808 */ /* 0x002fca0000800000 */
[----:B------:R-:W2:Y:S01]  /*d8c0*/  @P3 LDC R21, c[0x0][0x430] ;  /* 0x00010c00ff153b82 */ /* 0x000ea20000000800 */
[C---:B------:R-:W-:Y:S01]  /*d8d0*/  FMUL.FTZ R130, R4.reuse, R130 ;  /* 0x0000008204827220 */ /* 0x040fe20000410000 */
[C---:B------:R-:W-:Y:S01]  /*d8e0*/  FMUL.FTZ R131, R4.reuse, R131 ;  /* 0x0000008304837220 */ /* 0x040fe20000410000 */
[----:B------:R-:W-:Y:S01]  /*d8f0*/  FMUL.FTZ R126, R4, R126 ;  /* 0x0000007e047e7220 */ /* 0x000fe20000410000 */
        /* <DEDUP_REMOVED lines=157> */
[----:B--2---:R-:W-:Y:S01]  /*e2d0*/  @P3 IMAD R14, R21, R12, RZ ;  /* 0x0000000c150e3224 */ /* 0x004fe200078e02ff */
        /* <DEDUP_REMOVED lines=44> */
[----:B-----5:R-:W1:Y:S03]  /*e5a0*/  S2R R13, SR_CTAID.Y ;  /* 0x00000000000d7919 */ /* 0x020e660000002600 */
[----:B------:R-:W-:Y:S01]  /*e5b0*/  LEA R16, R16, UR5, 0x1 ;  /* 0x0000000510107c11 */ /* 0x000fe2000f8e08ff */
[----:B------:R1:W-:Y:S04]  /*e5c0*/  STS [R19+0x4000], R96 ;  /* 0x0040006013007388 */ /* 0x0003e80000000800 */
[----:B------:R1:W-:Y:S01]  /*e5d0*/  STS [R19+0x4400], R98 ;  /* 0x0044006213007388 */ /* 0x0003e20000000800 */
[----:B----4-:R-:W4:Y:S01]  /*e5e0*/  S2R R15, SR_CTAID.Z ;  /* 0x00000000000f7919 */ /* 0x010f220000002700 */
        /* <DEDUP_REMOVED lines=10> */
.L_x_922:
[----:B------:R-:W-:Y:S01]  /*e690*/  BAR.SYNC.DEFER_BLOCKING 0x0 ;  /* 0x0000000000007b1d */ /* 0x000fe20000010000 */
[----:B------:R-:W-:Y:S01]  /*e6a0*/  ISETP.NE.AND P4, PT, R213, -0x1, PT ;  /* 0xffffffffd500780c */ /* 0x000fe20003f85270 */
[----:B-12---:R-:W-:Y:S01]  /*e6b0*/  @!P0 IMAD.WIDE.U32 R24, R13, R6, RZ ;  /* 0x000000060d188225 */ /* 0x006fe200078e00ff */
[----:B------:R-:W-:-:S03]  /*e6c0*/  ISETP.NE.AND P3, PT, R20, RZ, !P3 ;  /* 0x000000ff1400720c */ /* 0x000fc60005f65270 */
[----:B------:R-:W-:Y:S01]  /*e6d0*/  @P2 FMUL.FTZ R26, R3, 0.69314718246459960938 ;  /* 0x3f317218031a2820 */ /* 0x000fe20000410000 */
[----:B------:R-:W-:Y:S01]  /*e6e0*/  LOP3.LUT P5, RZ, R192, 0x3, RZ, 0xc0, !PT ;  /* 0x00000003c0ff7812 */ /* 0x000fe200078ac0ff */
        /* <DEDUP_REMOVED lines=10> */
[----:B------:R-:W-:Y:S01]  /*e790*/  @!P4 IMAD R213, R13, R12, RZ ;  /* 0x0000000c0dd5c224 */ /* 0x000fe200078e02ff */
[----:B------:R-:W-:Y:S01]  /*e7a0*/  MOV R12, 0x7f800000 ;  /* 0x7f800000000c7802 */ /* 0x000fe20000000f00 */
[----:B---34-:R-:W-:-:S02]  /*e7b0*/  IMAD R14, R15, R14, RZ ;  /* 0x0000000e0f0e7224 */ /* 0x018fc400078e02ff */
[----:B------:R-:W-:Y:S01]  /*e7c0*/  IMAD R5, R0, R17, RZ ;  /* 0x0000001100057224 */ /* 0x000fe200078e02ff */
        /* <DEDUP_REMOVED lines=8> */
[----:B------:R-:W-:Y:S01]  /*e850*/  IADD3 R18, P4, P3, R5, R18, R14 ;  /* 0x0000001205127210 */ /* 0x000fe20007b9e00e */
[----:B-1----:R-:W-:Y:S01]  /*e860*/  @P2 FFMA.FTZ R13, R133, R20, R26 ;  /* 0x00000014850d2223 */ /* 0x002fe2000001001a */
[----:B------:R-:W-:-:S02]  /*e870*/  SHF.R.S32.HI R21, RZ, 0x1f, R14 ;  /* 0x0000001fff157819 */ /* 0x000fc4000001140e */
[----:B------:R-:W-:Y:S01]  /*e880*/  SHF.R.S32.HI R5, RZ, 0x1f, R5 ;  /* 0x0000001fff057819 */ /* 0x000fe20000011405 */
[----:B-----5:R-:W-:-:S03]  /*e890*/  @P1 FFMA.FTZ R12, R132, R19, R3 ;  /* 0x00000013840c1223 */ /* 0x020fc60000010003 */
[----:B------:R-:W-:Y:S01]  /*e8a0*/  IADD3.X R21, PT, PT, R5, R4, R21, P4, P3 ;  /* 0x0000000405157210 */ /* 0x000fe200027e6415 */
[----:B---34-:R-:W-:Y:S06]  /*e8b0*/  @P5 BRA `(.L_x_924) ;  /* 0x0000000000445947 */ /* 0x018fec0003800000 */
        /* <DEDUP_REMOVED lines=17> */
.L_x_924:
[----:B------:R-:W-:Y:S05]  /*e9d0*/  BSYNC.RECONVERGENT B0 ;  /* 0x0000000000007941 */ /* 0x000fea0003800200 */
.L_x_923:
        /* <DEDUP_REMOVED lines=37> */
.L_x_926:
[----:B------:R-:W-:Y:S05]  /*ec30*/  BSYNC.RECONVERGENT B0 ;  /* 0x0000000000007941 */ /* 0x000fea0003800200 */
.L_x_925:
        /* <DEDUP_REMOVED lines=24> */
.L_x_928:
[----:B------:R-:W-:Y:S05]  /*edc0*/  BSYNC.RECONVERGENT B0 ;  /* 0x0000000000007941 */ /* 0x000fea0003800200 */
.L_x_927:
        /* <DEDUP_REMOVED lines=24> */
.L_x_930:
[----:B------:R-:W-:Y:S05]  /*ef50*/  BSYNC.RECONVERGENT B0 ;  /* 0x0000000000007941 */ /* 0x000fea0003800200 */
.L_x_929:
        /* <DEDUP_REMOVED lines=24> */
.L_x_931:
        /* <DEDUP_REMOVED lines=10> */
.L_x_945:


//--------------------- .nv.shared._ZN5flash16flash_fwd_kernelI23Flash_fwd_kernel_traitsILi192ELi128ELi64ELi8ELb0ELb0EN7cutlass6half_tE19Flash_kernel_traitsILi192ELi128ELi64ELi8ES3_EELb0ELb1ELb0ELb0ELb0ELb1ELb0ELb0EEEvNS_16Flash_fwd_paramsE --------------------------
	.section	.nv.shared._ZN5flash16flash_fwd_kernelI23Flash_fwd_kernel_traitsILi192ELi128ELi64ELi8ELb0ELb0EN7cutlass6half_tE19Flash_kernel_traitsILi192ELi128ELi64ELi8ES3_EELb0ELb1ELb0ELb0ELb0ELb1ELb0ELb0EEEvNS_16Flash_fwd_paramsE,"aw",@nobits
	.sectionflags	@""
	.align	16
	.zero		1024


//--------------------- .nv.shared.reserved.0     --------------------------
	.section	.nv.shared.reserved.0,"aw",@nobits
	.weak		__nv_reservedSMEM_offset_0_alias
	.size		__nv_reservedSMEM_offset_0_alias, 0, 64
	.other		__nv_reservedSMEM_offset_0_alias,@"STO_CUDA_RESERVED_SHARED STV_DEFAULT"
__nv_reservedSMEM_offset_0_alias:
	.zero		0
	.zero		64


//--------------------- .nv.global                --------------------------
	.section	.nv.global,"aw",@nobits
.nv.global:
	.type		_ZN73_INTERNAL_0a557355_37_flash_fwd_hdim192_fp16_causal_sm80_cu_a6473388_28404cute1_E,@object
	.size		_ZN73_INTERNAL_0a557355_37_flash_fwd_hdim192_fp16_causal_sm80_cu_a6473388_28404cute1_E,(_ZN73_INTERNAL_0a557355_37_flash_fwd_hdim192_fp16_causal_sm80_cu_a6473388_28404cuda3std3__45__cpo6cbeginE - _ZN73_INTERNAL_0a557355_37_flash_fwd_hdim192_fp16_causal_sm80_cu_a6473388_28404cute1_E)
_ZN73_INTERNAL_0a557355_37_flash_fwd_hdim192_fp16_causal_sm80_cu_a6473388_28404cute1_E:
	.zero		1
	.type		_ZN73_INTERNAL_0a557355_37_flash_fwd_hdim192_fp16_causal_sm80_cu_a6473388_28404cuda3std3__45__cpo6cbeginE,@object
	.size		_ZN73_INTERNAL_0a557355_37_flash_fwd_hdim192_fp16_causal_sm80_cu_a6473388_28404cuda3std3__45__cpo6cbeginE,(_ZN73_INTERNAL_0a557355_37_flash_fwd_hdim192_fp16_causal_sm80_cu_a6473388_28404cuda3std3__48in_placeE - _ZN73_INTERNAL_0a557355_37_flash_fwd_hdim192_fp16_causal_sm80_cu_a6473388_28404cuda3std3__45__cpo6cbeginE)
_ZN73_INTERNAL_0a557355_37_flash_fwd_hdim192_fp16_causal_sm80_cu_a6473388_28404cuda3std3__45__cpo6cbeginE:
	.zero		1
	.type		_ZN73_INTERNAL_0a557355_37_flash_fwd_hdim192_fp16_causal_sm80_cu_a6473388_28404cuda3std3__48in_placeE,@object
	.size		_ZN73_INTERNAL_0a557355_37_flash_fwd_hdim192_fp16_causal_sm80_cu_a6473388_28404cuda3std3__48in_placeE,(_ZN73_INTERNAL_0a557355_37_flash_fwd_hdim192_fp16_causal_sm80_cu_a6473388_28404cuda3std6ranges3__45__cpo9iter_moveE - _ZN73_INTERNAL_0a557355_37_flash_fwd_hdim192_fp16_causal_sm80_cu_a6473388_28404cuda3std3__48in_placeE)
_ZN73_INTERNAL_0a557355_37_flash_fwd_hdim192_fp16_causal_sm80_cu_a6473388_28404cuda3std3__48in_placeE:
	.zero		1
	.type		_ZN73_INTERNAL_0a557355_37_flash_fwd_hdim192_fp16_causal_sm80_cu_a6473388_28404cuda3std6ranges3__45__cpo9iter_moveE,@object
	.size		_ZN73_INTERNAL_0a557355_37_flash_fwd_hdim192_fp16_causal_sm80_cu_a6473388_28404cuda3std6ranges3__45__cpo9iter_moveE,(_ZN73_INTERNAL_0a557355_37_flash_fwd_hdim192_fp16_causal_sm80_cu_a6473388_28404cuda3std3__45__cpo5beginE - _ZN73_INTERNAL_0a557355_37_flash_fwd_hdim192_fp16_causal_sm80_cu_a6473388_28404cuda3std6ranges3__45__cpo9iter_moveE)
_ZN73_INTERNAL_0a557355_37_flash_fwd_hdim192_fp16_causal_sm80_cu_a6473388_28404cuda3std6ranges3__45__cpo9iter_moveE:
	.zero		1
	.type		_ZN73_INTERNAL_0a557355_37_flash_fwd_hdim192_fp16_causal_sm80_cu_a6473388_28404cuda3std3__45__cpo5beginE,@object
	.size		_ZN73_INTERNAL_0a557355_37_flash_fwd_hdim192_fp16_causal_sm80_cu_a6473388_28404cuda3std3__45__cpo5beginE,(_ZN73_INTERNAL_0a557355_37_flash_fwd_hdim192_fp16_causal_sm80_cu_a6473388_28404cuda3std3__475_GLOBAL__N__0a557355_37_flash_fwd_hdim192_fp16_causal_sm80_cu_a6473388_28406ignoreE - _ZN73_INTERNAL_0a557355_37_flash_fwd_hdim192_fp16_causal_sm80_cu_a6473388_28404cuda3std3__45__cpo5beginE)
_ZN73_INTERNAL_0a557355_37_flash_fwd_hdim192_fp16_causal_sm80_cu_a6473388_28404cuda3std3__45__cpo5beginE:
	.zero		1
	.type		_ZN73_INTERNAL_0a557355_37_flash_fwd_hdim192_fp16_causal_sm80_cu_a6473388_28404cuda3std3__475_GLOBAL__N__0a557355_37_flash_fwd_hdim192_fp16_causal_sm80_cu_a6473388_28406ignoreE,@object
	.size		_ZN73_INTERNAL_0a557355_37_flash_fwd_hdim192_fp16_causal_sm80_cu_a6473388_28404cuda3std3__475_GLOBAL__N__0a557355_37_flash_fwd_hdim192_fp16_causal_sm80_cu_a6473388_28406ignoreE,(_ZN73_INTERNAL_0a557355_37_flash_fwd_hdim192_fp16_causal_sm80_cu_a6473388_28404cute7productE - _ZN73_INTERNAL_0a557355_37_flash_fwd_hdim192_fp16_causal_sm80_cu_a6473388_28404cuda3std3__475_GLOBAL__N__0a557355_37_flash_fwd_hdim192_fp16_causal_sm80_cu_a6473388_28406ignoreE)
_ZN73_INTERNAL_0a557355_37_flash_fwd_hdim192_fp16_causal_sm80_cu_a6473388_28404cuda3std3__475_GLOBAL__N__0a557355_37_flash_fwd_hdim192_fp16_causal_sm80_cu_a6473388_28406ignoreE:
	.zero		1
	.type		_ZN73_INTERNAL_0a557355_37_flash_fwd_hdim192_fp16_causal_sm80_cu_a6473388_28404cute7productE,@object
	.size		_ZN73_INTERNAL_0a557355_37_flash_fwd_hdim192_fp16_causal_sm80_cu_a6473388_28404cute7productE,(_ZN73_INTERNAL_0a557355_37_flash_fwd_hdim192_fp16_causal_sm80_cu_a6473388_28404cuda3std3__45__cpo3endE - _ZN73_INTERNAL_0a557355_37_flash_fwd_hdim192_fp16_causal_sm80_cu_a6473388_28404cute7productE)
_ZN73_INTERNAL_0a557355_37_flash_fwd_hdim192_fp16_causal_sm80_cu_a6473388_28404cute7productE:
	.zero		1
	.type		_ZN73_INTERNAL_0a557355_37_flash_fwd_hdim192_fp16_causal_sm80_cu_a6473388_28404cuda3std3__45__cpo3endE,@object
	.size		_ZN73_INTERNAL_0a557355_37_flash_fwd_hdim192_fp16_causal_sm80_cu_a6473388_28404cuda3std3__45__cpo3endE,(_ZN73_INTERNAL_0a557355_37_flash_fwd_hdim192_fp16_causal_sm80_cu_a6473388_28404cuda3std3__419piecewise_constructE - _ZN73_INTERNAL_0a557355_37_flash_fwd_hdim192_fp16_causal_sm80_cu_a6473388_28404cuda3std3__45__cpo3endE)
_ZN73_INTERNAL_0a557355_37_flash_fwd_hdim192_fp16_causal_sm80_cu_a6473388_28404cuda3std3__45__cpo3endE:
	.zero		1
	.type		_ZN73_INTERNAL_0a557355_37_flash_fwd_hdim192_fp16_causal_sm80_cu_a6473388_28404cuda3std3__419piecewise_constructE,@object
	.size		_ZN73_INTERNAL_0a557355_37_flash_fwd_hdim192_fp16_causal_sm80_cu_a6473388_28404cuda3std3__419piecewise_constructE,(_ZN73_INTERNAL_0a557355_37_flash_fwd_hdim192_fp16_causal_sm80_cu_a6473388_28404cuda3std3__45__cpo4cendE - _ZN73_INTERNAL_0a557355_37_flash_fwd_hdim192_fp16_causal_sm80_cu_a6473388_28404cuda3std3__419piecewise_constructE)
_ZN73_INTERNAL_0a557355_37_flash_fwd_hdim192_fp16_causal_sm80_cu_a6473388_28404cuda3std3__419piecewise_constructE:
	.zero		1
	.type		_ZN73_INTERNAL_0a557355_37_flash_fwd_hdim192_fp16_causal_sm80_cu_a6473388_28404cuda3std3__45__cpo4cendE,@object
	.size		_ZN73_INTERNAL_0a557355_37_flash_fwd_hdim192_fp16_causal_sm80_cu_a6473388_28404cuda3std3__45__cpo4cendE,(_ZN73_INTERNAL_0a557355_37_flash_fwd_hdim192_fp16_causal_sm80_cu_a6473388_28404cuda3std6ranges3__45__cpo4swapE - _ZN73_INTERNAL_0a557355_37_flash_fwd_hdim192_fp16_causal_sm80_cu_a6473388_28404cuda3std3__45__cpo4cendE)
_ZN73_INTERNAL_0a557355_37_flash_fwd_hdim192_fp16_causal_sm80_cu_a6473388_28404cuda3std3__45__cpo4cendE:
	.zero		1
	.type		_ZN73_INTERNAL_0a557355_37_flash_fwd_hdim192_fp16_causal_sm80_cu_a6473388_28404cuda3std6ranges3__45__cpo4swapE,@object
	.size		_ZN73_INTERNAL_0a557355_37_flash_fwd_hdim192_fp16_causal_sm80_cu_a6473388_28404cuda3std6ranges3__45__cpo4swapE,(.L_7 - _ZN73_INTERNAL_0a557355_37_flash_fwd_hdim192_fp16_causal_sm80_cu_a6473388_28404cuda3std6ranges3__45__cpo4swapE)
_ZN73_INTERNAL_0a557355_37_flash_fwd_hdim192_fp16_causal_sm80_cu_a6473388_28404cuda3std6ranges3__45__cpo4swapE:
	.zero		1
.L_7:


//--------------------- .nv.shared._ZN5flash16flash_fwd_kernelI23Flash_fwd_kernel_traitsILi192ELi128ELi64ELi8ELb0ELb0EN7cutlass6half_tE19Flash_kernel_traitsILi192ELi128ELi64ELi8ES3_EELb0ELb1ELb0ELb0ELb0ELb1ELb1ELb0EEEvNS_16Flash_fwd_paramsE --------------------------
	.section	.nv.shared._ZN5flash16flash_fwd_kernelI23Flash_fwd_kernel_traitsILi192ELi128ELi64ELi8ELb0ELb0EN7cutlass6half_tE19Flash_kernel_traitsILi192ELi128ELi64ELi8ES3_EELb0ELb1ELb0ELb0ELb0ELb1ELb1ELb0EEEvNS_16Flash_fwd_paramsE,"aw",@nobits
	.sectionflags	@""
	.align	16
	.zero		1024


//--------------------- .nv.shared._ZN5flash16flash_fwd_kernelI23Flash_fwd_kernel_traitsILi192ELi128ELi64ELi8ELb0ELb0EN7cutlass6half_tE19Flash_kernel_traitsILi192ELi128ELi64ELi8ES3_EELb0ELb1ELb0ELb0ELb0ELb0ELb0ELb0EEEvNS_16Flash_fwd_paramsE --------------------------
	.section	.nv.shared._ZN5flash16flash_fwd_kernelI23Flash_fwd_kernel_traitsILi192ELi128ELi64ELi8ELb0ELb0EN7cutlass6half_tE19Flash_kernel_traitsILi192ELi128ELi64ELi8ES3_EELb0ELb1ELb0ELb0ELb0ELb0ELb0ELb0EEEvNS_16Flash_fwd_paramsE,"aw",@nobits
	.sectionflags	@""
	.align	16
	.zero		1024


//--------------------- .nv.shared._ZN5flash16flash_fwd_kernelI23Flash_fwd_kernel_traitsILi192ELi128ELi64ELi8ELb0ELb0EN7cutlass6half_tE19Flash_kernel_traitsILi192ELi128ELi64ELi8ES3_EELb0ELb1ELb0ELb0ELb0ELb0ELb1ELb0EEEvNS_16Flash_fwd_paramsE --------------------------
	.section	.nv.shared._ZN5flash16flash_fwd_kernelI23Flash_fwd_kernel_traitsILi192ELi128ELi64ELi8ELb0ELb0EN7cutlass6half_tE19Flash_kernel_traitsILi192ELi128ELi64ELi8ES3_EELb0ELb1ELb0ELb0ELb0ELb0ELb1ELb0EEEvNS_16Flash_fwd_paramsE,"aw",@nobits
	.sectionflags	@""
	.align	16
	.zero		1024


//--------------------- .nv.shared._ZN5flash16flash_fwd_kernelI23Flash_fwd_kernel_traitsILi192ELi128ELi64ELi8ELb0ELb0EN7cutlass6half_tE19Flash_kernel_traitsILi192ELi128ELi64ELi8ES3_EELb0ELb1ELb0ELb1ELb0ELb0ELb0ELb0EEEvNS_16Flash_fwd_paramsE --------------------------
	.section	.nv.shared._ZN5flash16flash_fwd_kernelI23Flash_fwd_kernel_traitsILi192ELi128ELi64ELi8ELb0ELb0EN7cutlass6half_tE19Flash_kernel_traitsILi192ELi128ELi64ELi8ES3_EELb0ELb1ELb0ELb1ELb0ELb0ELb0ELb0EEEvNS_16Flash_fwd_paramsE,"aw",@nobits
	.sectionflags	@""
	.align	16
	.zero		1024


//--------------------- .nv.shared._ZN5flash16flash_fwd_kernelI23Flash_fwd_kernel_traitsILi192ELi128ELi64ELi8ELb0ELb0EN7cutlass6half_tE19Flash_kernel_traitsILi192ELi128ELi64ELi8ES3_EELb0ELb1ELb0ELb1ELb0ELb0ELb1ELb0EEEvNS_16Flash_fwd_paramsE --------------------------
	.section	.nv.shared._ZN5flash16flash_fwd_kernelI23Flash_fwd_kernel_traitsILi192ELi128ELi64ELi8ELb0ELb0EN7cutlass6half_tE19Flash_kernel_traitsILi192ELi128ELi64ELi8ES3_EELb0ELb1ELb0ELb1ELb0ELb0ELb1ELb0EEEvNS_16Flash_fwd_paramsE,"aw",@nobits
	.sectionflags	@""
	.align	16
	.zero		1024


//--------------------- .nv.shared._ZN5flash16flash_fwd_kernelI23Flash_fwd_kernel_traitsILi192ELi64ELi64ELi4ELb0ELb0EN7cutlass6half_tE19Flash_kernel_traitsILi192ELi64ELi64ELi4ES3_EELb1ELb1ELb0ELb0ELb0ELb0ELb0ELb0EEEvNS_16Flash_fwd_paramsE --------------------------
	.section	.nv.shared._ZN5flash16flash_fwd_kernelI23Flash_fwd_kernel_traitsILi192ELi64ELi64ELi4ELb0ELb0EN7cutlass6half_tE19Flash_kernel_traitsILi192ELi64ELi64ELi4ES3_EELb1ELb1ELb0ELb0ELb0ELb0ELb0ELb0EEEvNS_16Flash_fwd_paramsE,"aw",@nobits
	.sectionflags	@""
	.align	16
	.zero		1024


//--------------------- .nv.shared._ZN5flash16flash_fwd_kernelI23Flash_fwd_kernel_traitsILi192ELi64ELi64ELi4ELb0ELb0EN7cutlass6half_tE19Flash_kernel_traitsILi192ELi64ELi64ELi4ES3_EELb1ELb1ELb0ELb0ELb0ELb1ELb0ELb0EEEvNS_16Flash_fwd_paramsE --------------------------
	.section	.nv.shared._ZN5flash16flash_fwd_kernelI23Flash_fwd_kernel_traitsILi192ELi64ELi64ELi4ELb0ELb0EN7cutlass6half_tE19Flash_kernel_traitsILi192ELi64ELi64ELi4ES3_EELb1ELb1ELb0ELb0ELb0ELb1ELb0ELb0EEEvNS_16Flash_fwd_paramsE,"aw",@nobits
	.sectionflags	@""
	.align	16
	.zero		1024


//--------------------- .nv.shared._ZN5flash16flash_fwd_kernelI23Flash_fwd_kernel_traitsILi192ELi64ELi64ELi4ELb0ELb0EN7cutlass6half_tE19Flash_kernel_traitsILi192ELi64ELi64ELi4ES3_EELb0ELb1ELb0ELb0ELb0ELb1ELb1ELb0EEEvNS_16Flash_fwd_paramsE --------------------------
	.section	.nv.shared._ZN5flash16flash_fwd_kernelI23Flash_fwd_kernel_traitsILi192ELi64ELi64ELi4ELb0ELb0EN7cutlass6half_tE19Flash_kernel_traitsILi192ELi64ELi64ELi4ES3_EELb0ELb1ELb0ELb0ELb0ELb1ELb1ELb0EEEvNS_16Flash_fwd_paramsE,"aw",@nobits
	.sectionflags	@""
	.align	16
	.zero		1024


//--------------------- .nv.shared._ZN5flash16flash_fwd_kernelI23Flash_fwd_kernel_traitsILi192ELi64ELi64ELi4ELb0ELb0EN7cutlass6half_tE19Flash_kernel_traitsILi192ELi64ELi64ELi4ES3_EELb1ELb1ELb0ELb1ELb0ELb0ELb0ELb0EEEvNS_16Flash_fwd_paramsE --------------------------
	.section	.nv.shared._ZN5flash16flash_fwd_kernelI23Flash_fwd_kernel_traitsILi192ELi64ELi64ELi4ELb0ELb0EN7cutlass6half_tE19Flash_kernel_traitsILi192ELi64ELi64ELi4ES3_EELb1ELb1ELb0ELb1ELb0ELb0ELb0ELb0EEEvNS_16Flash_fwd_paramsE,"aw",@nobits
	.sectionflags	@""
	.align	16
	.zero		1024


//--------------------- .nv.shared._ZN5flash16flash_fwd_kernelI23Flash_fwd_kernel_traitsILi192ELi64ELi64ELi4ELb0ELb0EN7cutlass6half_tE19Flash_kernel_traitsILi192ELi64ELi64ELi4ES3_EELb1ELb1ELb0ELb0ELb0ELb0ELb0ELb1EEEvNS_16Flash_fwd_paramsE --------------------------
	.section	.nv.shared._ZN5flash16flash_fwd_kernelI23Flash_fwd_kernel_traitsILi192ELi64ELi64ELi4ELb0ELb0EN7cutlass6half_tE19Flash_kernel_traitsILi192ELi64ELi64ELi4ES3_EELb1ELb1ELb0ELb0ELb0ELb0ELb0ELb1EEEvNS_16Flash_fwd_paramsE,"aw",@nobits
	.sectionflags	@""
	.align	16
	.zero		1024


//--------------------- .nv.shared._ZN5flash16flash_fwd_kernelI23Flash_fwd_kernel_traitsILi192ELi64ELi64ELi4ELb0ELb0EN7cutlass6half_tE19Flash_kernel_traitsILi192ELi64ELi64ELi4ES3_EELb0ELb1ELb0ELb0ELb0ELb0ELb1ELb0EEEvNS_16Flash_fwd_paramsE --------------------------
	.section	.nv.shared._ZN5flash16flash_fwd_kernelI23Flash_fwd_kernel_traitsILi192ELi64ELi64ELi4ELb0ELb0EN7cutlass6half_tE19Flash_kernel_traitsILi192ELi64ELi64ELi4ES3_EELb0ELb1ELb0ELb0ELb0ELb0ELb1ELb0EEEvNS_16Flash_fwd_paramsE,"aw",@nobits
	.sectionflags	@""
	.align	16
	.zero		1024


//--------------------- .nv.shared._ZN5flash16flash_fwd_kernelI23Flash_fwd_kernel_traitsILi192ELi64ELi64ELi4ELb0ELb0EN7cutlass6half_tE19Flash_kernel_traitsILi192ELi64ELi64ELi4ES3_EELb1ELb1ELb0ELb1ELb0ELb0ELb0ELb1EEEvNS_16Flash_fwd_paramsE --------------------------
	.section	.nv.shared._ZN5flash16flash_fwd_kernelI23Flash_fwd_kernel_traitsILi192ELi64ELi64ELi4ELb0ELb0EN7cutlass6half_tE19Flash_kernel_traitsILi192ELi64ELi64ELi4ES3_EELb1ELb1ELb0ELb1ELb0ELb0ELb0ELb1EEEvNS_16Flash_fwd_paramsE,"aw",@nobits
	.sectionflags	@""
	.align	16
	.zero		1024


//--------------------- .nv.shared._ZN5flash16flash_fwd_kernelI23Flash_fwd_kernel_traitsILi192ELi64ELi64ELi4ELb0ELb0EN7cutlass6half_tE19Flash_kernel_traitsILi192ELi64ELi64ELi4ES3_EELb0ELb1ELb0ELb1ELb0ELb0ELb1ELb0EEEvNS_16Flash_fwd_paramsE --------------------------
	.section	.nv.shared._ZN5flash16flash_fwd_kernelI23Flash_fwd_kernel_traitsILi192ELi64ELi64ELi4ELb0ELb0EN7cutlass6half_tE19Flash_kernel_traitsILi192ELi64ELi64ELi4ES3_EELb0ELb1ELb0ELb1ELb0ELb0ELb1ELb0EEEvNS_16Flash_fwd_paramsE,"aw",@nobits
	.sectionflags	@""
	.align	16
	.zero		1024


//--------------------- .nv.constant0._ZN5flash16flash_fwd_kernelI23Flash_fwd_kernel_traitsILi192ELi128ELi64ELi8ELb0ELb0EN7cutlass6half_tE19Flash_kernel_traitsILi192ELi128ELi64ELi8ES3_EELb0ELb1ELb0ELb0ELb0ELb1ELb0ELb0EEEvNS_16Flash_fwd_paramsE --------------------------
	.section	.nv.constant0._ZN5flash16flash_fwd_kernelI23Flash_fwd_kernel_traitsILi192ELi128ELi64ELi8ELb0ELb0EN7cutlass6half_tE19Flash_kernel_traitsILi192ELi128ELi64ELi8ES3_EELb0ELb1ELb0ELb0ELb0ELb1ELb0ELb0EEEvNS_16Flash_fwd_paramsE,"a",@progbits
	.sectionflags	@""
	.align	4
.nv.constant0._ZN5flash16flash_fwd_kernelI23Flash_fwd_kernel_traitsILi192ELi128ELi64ELi8ELb0ELb0EN7cutlass6half_tE19Flash_kernel_traitsILi192ELi128ELi64ELi8ES3_EELb0ELb1ELb0ELb0ELb0ELb1ELb0ELb0EEEvNS_16Flash_fwd_paramsE:
	.zero		1360


//--------------------- .nv.constant0._ZN5flash16flash_fwd_kernelI23Flash_fwd_kernel_traitsILi192ELi128ELi64ELi8ELb0ELb0EN7cutlass6half_tE19Flash_kernel_traitsILi192ELi128ELi64ELi8ES3_EELb0ELb1ELb0ELb0ELb0ELb1ELb1ELb0EEEvNS_16Flash_fwd_paramsE --------------------------
	.section	.nv.constant0._ZN5flash16flash_fwd_kernelI23Flash_fwd_kernel_traitsILi192ELi128ELi64ELi8ELb0ELb0EN7cutlass6half_tE19Flash_kernel_traitsILi192ELi128ELi64ELi8ES3_EELb0ELb1ELb0ELb0ELb0ELb1ELb1ELb0EEEvNS_16Flash_fwd_paramsE,"a",@progbits
	.sectionflags	@""
	.align	4
.nv.constant0._ZN5flash16flash_fwd_kernelI23Flash_fwd_kernel_traitsILi192ELi128ELi64ELi8ELb0ELb0EN7cutlass6half_tE19Flash_kernel_traitsILi192ELi128ELi64ELi8ES3_EELb0ELb1ELb0ELb0ELb0ELb1ELb1ELb0EEEvNS_16Flash_fwd_paramsE:
	.zero		1360


//--------------------- .nv.constant0._ZN5flash16flash_fwd_kernelI23Flash_fwd_kernel_traitsILi192ELi128ELi64ELi8ELb0ELb0EN7cutlass6half_tE19Flash_kernel_traitsILi192ELi128ELi64ELi8ES3_EELb0ELb1ELb0ELb0ELb0ELb0ELb0ELb0EEEvNS_16Flash_fwd_paramsE --------------------------
	.section	.nv.constant0._ZN5flash16flash_fwd_kernelI23Flash_fwd_kernel_traitsILi192ELi128ELi64ELi8ELb0ELb0EN7cutlass6half_tE19Flash_kernel_traitsILi192ELi128ELi64ELi8ES3_EELb0ELb1ELb0ELb0ELb0ELb0ELb0ELb0EEEvNS_16Flash_fwd_paramsE,"a",@progbits
	.sectionflags	@""
	.align	4
.nv.constant0._ZN5flash16flash_fwd_kernelI23Flash_fwd_kernel_traitsILi192ELi128ELi64ELi8ELb0ELb0EN7cutlass6half_tE19Flash_kernel_traitsILi192ELi128ELi64ELi8ES3_EELb0ELb1ELb0ELb0ELb0ELb0ELb0ELb0EEEvNS_16Flash_fwd_paramsE:
	.zero		1360


//--------------------- .nv.constant0._ZN5flash16flash_fwd_kernelI23Flash_fwd_kernel_traitsILi192ELi128ELi64ELi8ELb0ELb0EN7cutlass6half_tE19Flash_kernel_traitsILi192ELi128ELi64ELi8ES3_EELb0ELb1ELb0ELb0ELb0ELb0ELb1ELb0EEEvNS_16Flash_fwd_paramsE --------------------------
	.section	.nv.constant0._ZN5flash16flash_fwd_kernelI23Flash_fwd_kernel_traitsILi192ELi128ELi64ELi8ELb0ELb0EN7cutlass6half_tE19Flash_kernel_traitsILi192ELi128ELi64ELi8ES3_EELb0ELb1ELb0ELb0ELb0ELb0ELb1ELb0EEEvNS_16Flash_fwd_paramsE,"a",@progbits
	.sectionflags	@""
	.align	4
.nv.constant0._ZN5flash16flash_fwd_kernelI23Flash_fwd_kernel_traitsILi192ELi128ELi64ELi8ELb0ELb0EN7cutlass6half_tE19Flash_kernel_traitsILi192ELi128ELi64ELi8ES3_EELb0ELb1ELb0ELb0ELb0ELb0ELb1ELb0EEEvNS_16Flash_fwd_paramsE:
	.zero		1360


//--------------------- .nv.constant0._ZN5flash16flash_fwd_kernelI23Flash_fwd_kernel_traitsILi192ELi128ELi64ELi8ELb0ELb0EN7cutlass6half_tE19Flash_kernel_traitsILi192ELi128ELi64ELi8ES3_EELb0ELb1ELb0ELb1ELb0ELb0ELb0ELb0EEEvNS_16Flash_fwd_paramsE --------------------------
	.section	.nv.constant0._ZN5flash16flash_fwd_kernelI23Flash_fwd_kernel_traitsILi192ELi128ELi64ELi8ELb0ELb0EN7cutlass6half_tE19Flash_kernel_traitsILi192ELi128ELi64ELi8ES3_EELb0ELb1ELb0ELb1ELb0ELb0ELb0ELb0EEEvNS_16Flash_fwd_paramsE,"a",@progbits
	.sectionflags	@""
	.align	4
.nv.constant0._ZN5flash16flash_fwd_kernelI23Flash_fwd_kernel_traitsILi192ELi128ELi64ELi8ELb0ELb0EN7cutlass6half_tE19Flash_kernel_traitsILi192ELi128ELi64ELi8ES3_EELb0ELb1ELb0ELb1ELb0ELb0ELb0ELb0EEEvNS_16Flash_fwd_paramsE:
	.zero		1360


//--------------------- .nv.constant0._ZN5flash16flash_fwd_kernelI23Flash_fwd_kernel_traitsILi192ELi128ELi64ELi8ELb0ELb0EN7cutlass6half_tE19Flash_kernel_traitsILi192ELi128ELi64ELi8ES3_EELb0ELb1ELb0ELb1ELb0ELb0ELb1ELb0EEEvNS_16Flash_fwd_paramsE --------------------------
	.section	.nv.constant0._ZN5flash16flash_fwd_kernelI23Flash_fwd_kernel_traitsILi192ELi128ELi64ELi8ELb0ELb0EN7cutlass6half_tE19Flash_kernel_traitsILi192ELi128ELi64ELi8ES3_EELb0ELb1ELb0ELb1ELb0ELb0ELb1ELb0EEEvNS_16Flash_fwd_paramsE,"a",@progbits
	.sectionflags	@""
	.align	4
.nv.constant0._ZN5flash16flash_fwd_kernelI23Flash_fwd_kernel_traitsILi192ELi128ELi64ELi8ELb0ELb0EN7cutlass6half_tE19Flash_kernel_traitsILi192ELi128ELi64ELi8ES3_EELb0ELb1ELb0ELb1ELb0ELb0ELb1ELb0EEEvNS_16Flash_fwd_paramsE:
	.zero		1360


//--------------------- .nv.constant0._ZN5flash16flash_fwd_kernelI23Flash_fwd_kernel_traitsILi192ELi64ELi64ELi4ELb0ELb0EN7cutlass6half_tE19Flash_kernel_traitsILi192ELi64ELi64ELi4ES3_EELb1ELb1ELb0ELb0ELb0ELb0ELb0ELb0EEEvNS_16Flash_fwd_paramsE --------------------------
	.section	.nv.constant0._ZN5flash16flash_fwd_kernelI23Flash_fwd_kernel_traitsILi192ELi64ELi64ELi4ELb0ELb0EN7cutlass6half_tE19Flash_kernel_traitsILi192ELi64ELi64ELi4ES3_EELb1ELb1ELb0ELb0ELb0ELb0ELb0ELb0EEEvNS_16Flash_fwd_paramsE,"a",@progbits
	.sectionflags	@""
	.align	4
.nv.constant0._ZN5flash16flash_fwd_kernelI23Flash_fwd_kernel_traitsILi192ELi64ELi64ELi4ELb0ELb0EN7cutlass6half_tE19Flash_kernel_traitsILi192ELi64ELi64ELi4ES3_EELb1ELb1ELb0ELb0ELb0ELb0ELb0ELb0EEEvNS_16Flash_fwd_paramsE:
	.zero		1360


//--------------------- .nv.constant0._ZN5flash16flash_fwd_kernelI23Flash_fwd_kernel_traitsILi192ELi64ELi64ELi4ELb0ELb0EN7cutlass6half_tE19Flash_kernel_traitsILi192ELi64ELi64ELi4ES3_EELb1ELb1ELb0ELb0ELb0ELb1ELb0ELb0EEEvNS_16Flash_fwd_paramsE --------------------------
	.section	.nv.constant0._ZN5flash16flash_fwd_kernelI23Flash_fwd_kernel_traitsILi192ELi64ELi64ELi4ELb0ELb0EN7cutlass6half_tE19Flash_kernel_traitsILi192ELi64ELi64ELi4ES3_EELb1ELb1ELb0ELb0ELb0ELb1ELb0ELb0EEEvNS_16Flash_fwd_paramsE,"a",@progbits
	.sectionflags	@""
	.align	4
.nv.constant0._ZN5flash16flash_fwd_kernelI23Flash_fwd_kernel_traitsILi192ELi64ELi64ELi4ELb0ELb0EN7cutlass6half_tE19Flash_kernel_traitsILi192ELi64ELi64ELi4ES3_EELb1ELb1ELb0ELb0ELb0ELb1ELb0ELb0EEEvNS_16Flash_fwd_paramsE:
	.zero		1360


//--------------------- .nv.constant0._ZN5flash16flash_fwd_kernelI23Flash_fwd_kernel_traitsILi192ELi64ELi64ELi4ELb0ELb0EN7cutlass6half_tE19Flash_kernel_traitsILi192ELi64ELi64ELi4ES3_EELb0ELb1ELb0ELb0ELb0ELb1ELb1ELb0EEEvNS_16Flash_fwd_paramsE --------------------------
	.section	.nv.constant0._ZN5flash16flash_fwd_kernelI23Flash_fwd_kernel_traitsILi192ELi64ELi64ELi4ELb0ELb0EN7cutlass6half_tE19Flash_kernel_traitsILi192ELi64ELi64ELi4ES3_EELb0ELb1ELb0ELb0ELb0ELb1ELb1ELb0EEEvNS_16Flash_fwd_paramsE,"a",@progbits
	.sectionflags	@""
	.align	4
.nv.constant0._ZN5flash16flash_fwd_kernelI23Flash_fwd_kernel_traitsILi192ELi64ELi64ELi4ELb0ELb0EN7cutlass6half_tE19Flash_kernel_traitsILi192ELi64ELi64ELi4ES3_EELb0ELb1ELb0ELb0ELb0ELb1ELb1ELb0EEEvNS_16Flash_fwd_paramsE:
	.zero		1360


//--------------------- .nv.constant0._ZN5flash16flash_fwd_kernelI23Flash_fwd_kernel_traitsILi192ELi64ELi64ELi4ELb0ELb0EN7cutlass6half_tE19Flash_kernel_traitsILi192ELi64ELi64ELi4ES3_EELb1ELb1ELb0ELb1ELb0ELb0ELb0ELb0EEEvNS_16Flash_fwd_paramsE --------------------------
	.section	.nv.constant0._ZN5flash16flash_fwd_kernelI23Flash_fwd_kernel_traitsILi192ELi64ELi64ELi4ELb0ELb0EN7cutlass6half_tE19Flash_kernel_traitsILi192ELi64ELi64ELi4ES3_EELb1ELb1ELb0ELb1ELb0ELb0ELb0ELb0EEEvNS_16Flash_fwd_paramsE,"a",@progbits
	.sectionflags	@""
	.align	4
.nv.constant0._ZN5flash16flash_fwd_kernelI23Flash_fwd_kernel_traitsILi192ELi64ELi64ELi4ELb0ELb0EN7cutlass6half_tE19Flash_kernel_traitsILi192ELi64ELi64ELi4ES3_EELb1ELb1ELb0ELb1ELb0ELb0ELb0ELb0EEEvNS_16Flash_fwd_paramsE:
	.zero		1360


//--------------------- .nv.constant0._ZN5flash16flash_fwd_kernelI23Flash_fwd_kernel_traitsILi192ELi64ELi64ELi4ELb0ELb0EN7cutlass6half_tE19Flash_kernel_traitsILi192ELi64ELi64ELi4ES3_EELb1ELb1ELb0ELb0ELb0ELb0ELb0ELb1EEEvNS_16Flash_fwd_paramsE --------------------------
	.section	.nv.constant0._ZN5flash16flash_fwd_kernelI23Flash_fwd_kernel_traitsILi192ELi64ELi64ELi4ELb0ELb0EN7cutlass6half_tE19Flash_kernel_traitsILi192ELi64ELi64ELi4ES3_EELb1ELb1ELb0ELb0ELb0ELb0ELb0ELb1EEEvNS_16Flash_fwd_paramsE,"a",@progbits
	.sectionflags	@""
	.align	4
.nv.constant0._ZN5flash16flash_fwd_kernelI23Flash_fwd_kernel_traitsILi192ELi64ELi64ELi4ELb0ELb0EN7cutlass6half_tE19Flash_kernel_traitsILi192ELi64ELi64ELi4ES3_EELb1ELb1ELb0ELb0ELb0ELb0ELb0ELb1EEEvNS_16Flash_fwd_paramsE:
	.zero		1360


//--------------------- .nv.constant0._ZN5flash16flash_fwd_kernelI23Flash_fwd_kernel_traitsILi192ELi64ELi64ELi4ELb0ELb0EN7cutlass6half_tE19Flash_kernel_traitsILi192ELi64ELi64ELi4ES3_EELb0ELb1ELb0ELb0ELb0ELb0ELb1ELb0EEEvNS_16Flash_fwd_paramsE --------------------------
	.section	.nv.constant0._ZN5flash16flash_fwd_kernelI23Flash_fwd_kernel_traitsILi192ELi64ELi64ELi4ELb0ELb0EN7cutlass6half_tE19Flash_kernel_traitsILi192ELi64ELi64ELi4ES3_EELb0ELb1ELb0ELb0ELb0ELb0ELb1ELb0EEEvNS_16Flash_fwd_paramsE,"a",@progbits
	.sectionflags	@""
	.align	4
.nv.constant0._ZN5flash16flash_fwd_kernelI23Flash_fwd_kernel_traitsILi192ELi64ELi64ELi4ELb0ELb0EN7cutlass6half_tE19Flash_kernel_traitsILi192ELi64ELi64ELi4ES3_EELb0ELb1ELb0ELb0ELb0ELb0ELb1ELb0EEEvNS_16Flash_fwd_paramsE:
	.zero		1360


//--------------------- .nv.constant0._ZN5flash16flash_fwd_kernelI23Flash_fwd_kernel_traitsILi192ELi64ELi64ELi4ELb0ELb0EN7cutlass6half_tE19Flash_kernel_traitsILi192ELi64ELi64ELi4ES3_EELb1ELb1ELb0ELb1ELb0ELb0ELb0ELb1EEEvNS_16Flash_fwd_paramsE --------------------------
	.section	.nv.constant0._ZN5flash16flash_fwd_kernelI23Flash_fwd_kernel_traitsILi192ELi64ELi64ELi4ELb0ELb0EN7cutlass6half_tE19Flash_kernel_traitsILi192ELi64ELi64ELi4ES3_EELb1ELb1ELb0ELb1ELb0ELb0ELb0ELb1EEEvNS_16Flash_fwd_paramsE,"a",@progbits
	.sectionflags	@""
	.align	4
.nv.constant0._ZN5flash16flash_fwd_kernelI23Flash_fwd_kernel_traitsILi192ELi64ELi64ELi4ELb0ELb0EN7cutlass6half_tE19Flash_kernel_traitsILi192ELi64ELi64ELi4ES3_EELb1ELb1ELb0ELb1ELb0ELb0ELb0ELb1EEEvNS_16Flash_fwd_paramsE:
	.zero		1360


//--------------------- .nv.constant0._ZN5flash16flash_fwd_kernelI23Flash_fwd_kernel_traitsILi192ELi64ELi64ELi4ELb0ELb0EN7cutlass6half_tE19Flash_kernel_traitsILi192ELi64ELi64ELi4ES3_EELb0ELb1ELb0ELb1ELb0ELb0ELb1ELb0EEEvNS_16Flash_fwd_paramsE --------------------------
	.section	.nv.constant0._ZN5flash16flash_fwd_kernelI23Flash_fwd_kernel_traitsILi192ELi64ELi64ELi4ELb0ELb0EN7cutlass6half_tE19Flash_kernel_traitsILi192ELi64ELi64ELi4ES3_EELb0ELb1ELb0ELb1ELb0ELb0ELb1ELb0EEEvNS_16Flash_fwd_paramsE,"a",@progbits
	.sectionflags	@""
	.align	4
.nv.constant0._ZN5flash16flash_fwd_kernelI23Flash_fwd_kernel_traitsILi192ELi64ELi64ELi4ELb0ELb0EN7cutlass6half_tE19Flash_kernel_traitsILi192ELi64ELi64ELi4ES3_EELb0ELb1ELb0ELb1ELb0ELb0ELb1ELb0EEEvNS_16Flash_fwd_paramsE:
	.zero		1360


//--------------------- SYMBOLS --------------------------

	.type		.nv.reservedSmem.offset0,@object
	.size		.nv.reservedSmem.offset0,0x4
	.type		.nv.reservedSmem.cap,@object
	.size		.nv.reservedSmem.cap,0x4
